// Copyright (c) 2024, Jay Shah, Ganesh Bikshandi, Ying Zhang, Vijay Thakkar, Pradeep Ramani, Tri Dao.
// Splitting the different template instantiations to different files to speed up compilation.
// This file is auto-generated. See "generate_kernels.py"

#include "flash_fwd_launch_template.h"

#ifndef FLASHATTENTION_DISABLE_HDIM64
template void run_mha_fwd_<90, cutlass::bfloat16_t, 64, 512, false, false, false, true>(Flash_fwd_params &params, cudaStream_t stream);
#endif


// ===== COMPILED SASS (sm_90a) =====

	.target	sm_90a

	.elftype	@"ET_EXEC"


//--------------------- .note.nv.tkinfo           --------------------------
	.section	.note.nv.tkinfo,"",@"SHT_NOTE"
	.sectionflags	@"SHF_NOTE_NV_TKINFO"
	.tkinfo
        /*0018*/ 	.word	0x00000002
        /*0030*/ 	.string	""
        /*0030*/ 	.string	"ptxas"
        /*0030*/ 	.string	"Cuda compilation tools, release 13.0, V13.0.88"
        /*0030*/ 	.string	"Build cuda_13.0.r13.0/compiler.36424714_0"
        /*0030*/ 	.string	"-arch sm_90a -m 64 "



//--------------------- .note.nv.cuinfo           --------------------------
	.section	.note.nv.cuinfo,"",@"SHT_NOTE"
	.sectionflags	@"SHF_NOTE_NV_CUINFO"
        /*0018*/ 	.short	0x0002
        /*001a*/ 	.short	0x005a
        /*001c*/ 	.short	0x0082
	.zero		2


//--------------------- .nv.info                  --------------------------
	.section	.nv.info,"",@"SHT_CUDA_INFO"
	.align	4


	//----- nvinfo : EIATTR_REGCOUNT
	.align		4
        /*0000*/ 	.byte	0x04, 0x2f
        /*0002*/ 	.short	(.L_20 - .L_19)
	.align		4
.L_19:
        /*0004*/ 	.word	index@(_ZN7cutlass13device_kernelIN5flash11enable_sm90INS1_16FlashAttnFwdSm90INS1_25CollectiveMainloopFwdSm90ILi2EN4cute5tupleIJNS5_1CILi1EEES8_S8_EEENS6_IJNS7_ILi64EEESA_SA_EEELi512ENS_10bfloat16_tEfNS_4arch4Sm90ELb1ELb0ELb0ELb1ELb0ELb1ELb1ELb0ELb0ELb1ELb0ELb0EEENS1_21CollectiveEpilogueFwdINS6_IJSA_NS7_ILi512EEESA_EEES9_SC_SE_Li256ELb1ELb1ELb0ELb0EEENS1_36VarlenDynamicPersistentTileSchedulerILi64ELi64ELi256ELi128ELb0ELb1ELb1ELb1ELb1ELb1EEEEEEEEEvNT_6ParamsE)
        /*0008*/ 	.word	0x000000a8


	//----- nvinfo : EIATTR_FRAME_SIZE
	.align		4
.L_20:
        /*000c*/ 	.byte	0x04, 0x11
        /*000e*/ 	.short	(.L_22 - .L_21)
	.align		4
.L_21:
        /*0010*/ 	.word	index@(_ZN7cutlass13device_kernelIN5flash11enable_sm90INS1_16FlashAttnFwdSm90INS1_25CollectiveMainloopFwdSm90ILi2EN4cute5tupleIJNS5_1CILi1EEES8_S8_EEENS6_IJNS7_ILi64EEESA_SA_EEELi512ENS_10bfloat16_tEfNS_4arch4Sm90ELb1ELb0ELb0ELb1ELb0ELb1ELb1ELb0ELb0ELb1ELb0ELb0EEENS1_21CollectiveEpilogueFwdINS6_IJSA_NS7_ILi512EEESA_EEES9_SC_SE_Li256ELb1ELb1ELb0ELb0EEENS1_36VarlenDynamicPersistentTileSchedulerILi64ELi64ELi256ELi128ELb0ELb1ELb1ELb1ELb1ELb1EEEEEEEEEvNT_6ParamsE)
        /*0014*/ 	.word	0x00000070


	//----- nvinfo : EIATTR_REGCOUNT
	.align		4
.L_22:
        /*0018*/ 	.byte	0x04, 0x2f
        /*001a*/ 	.short	(.L_24 - .L_23)
	.align		4
.L_23:
        /*001c*/ 	.word	index@(_ZN7cutlass13device_kernelIN5flash11enable_sm90INS1_16FlashAttnFwdSm90INS1_25CollectiveMainloopFwdSm90ILi2EN4cute5tupleIJNS5_1CILi1EEES8_S8_EEENS6_IJNS7_ILi64EEESA_SA_EEELi512ENS_10bfloat16_tEfNS_4arch4Sm90ELb1ELb0ELb0ELb1ELb0ELb0ELb1ELb0ELb0ELb1ELb0ELb0EEENS1_21CollectiveEpilogueFwdINS6_IJSA_NS7_ILi512EEESA_EEES9_SC_SE_Li256ELb1ELb1ELb0ELb0EEENS1_36VarlenDynamicPersistentTileSchedulerILi64ELi64ELi256ELi128ELb0ELb1ELb1ELb1ELb1ELb1EEEEEEEEEvNT_6ParamsE)
        /*0020*/ 	.word	0x000000a8


	//----- nvinfo : EIATTR_FRAME_SIZE
	.align		4
.L_24:
        /*0024*/ 	.byte	0x04, 0x11
        /*0026*/ 	.short	(.L_26 - .L_25)
	.align		4
.L_25:
        /*0028*/ 	.word	index@(_ZN7cutlass13device_kernelIN5flash11enable_sm90INS1_16FlashAttnFwdSm90INS1_25CollectiveMainloopFwdSm90ILi2EN4cute5tupleIJNS5_1CILi1EEES8_S8_EEENS6_IJNS7_ILi64EEESA_SA_EEELi512ENS_10bfloat16_tEfNS_4arch4Sm90ELb1ELb0ELb0ELb1ELb0ELb0ELb1ELb0ELb0ELb1ELb0ELb0EEENS1_21CollectiveEpilogueFwdINS6_IJSA_NS7_ILi512EEESA_EEES9_SC_SE_Li256ELb1ELb1ELb0ELb0EEENS1_36VarlenDynamicPersistentTileSchedulerILi64ELi64ELi256ELi128ELb0ELb1ELb1ELb1ELb1ELb1EEEEEEEEEvNT_6ParamsE)
        /*002c*/ 	.word	0x00000068


	//----- nvinfo : EIATTR_REGCOUNT
	.align		4
.L_26:
        /*0030*/ 	.byte	0x04, 0x2f
        /*0032*/ 	.short	(.L_28 - .L_27)
	.align		4
.L_27:
        /*0034*/ 	.word	index@(_ZN7cutlass13device_kernelIN5flash11enable_sm90INS1_16FlashAttnFwdSm90INS1_25CollectiveMainloopFwdSm90ILi2EN4cute5tupleIJNS5_1CILi1EEES8_S8_EEENS6_IJNS7_ILi64EEESA_SA_EEELi512ENS_10bfloat16_tEfNS_4arch4Sm90ELb1ELb0ELb0ELb1ELb0ELb1ELb0ELb0ELb0ELb1ELb0ELb0EEENS1_21CollectiveEpilogueFwdINS6_IJSA_NS7_ILi512EEESA_EEES9_SC_SE_Li256ELb1ELb1ELb0ELb0EEENS1_36VarlenDynamicPersistentTileSchedulerILi64ELi64ELi256ELi128ELb0ELb1ELb1ELb1ELb1ELb1EEEEEEEEEvNT_6ParamsE)
        /*0038*/ 	.word	0x000000a8


	//----- nvinfo : EIATTR_FRAME_SIZE
	.align		4
.L_28:
        /*003c*/ 	.byte	0x04, 0x11
        /*003e*/ 	.short	(.L_30 - .L_29)
	.align		4
.L_29:
        /*0040*/ 	.word	index@(_ZN7cutlass13device_kernelIN5flash11enable_sm90INS1_16FlashAttnFwdSm90INS1_25CollectiveMainloopFwdSm90ILi2EN4cute5tupleIJNS5_1CILi1EEES8_S8_EEENS6_IJNS7_ILi64EEESA_SA_EEELi512ENS_10bfloat16_tEfNS_4arch4Sm90ELb1ELb0ELb0ELb1ELb0ELb1ELb0ELb0ELb0ELb1ELb0ELb0EEENS1_21CollectiveEpilogueFwdINS6_IJSA_NS7_ILi512EEESA_EEES9_SC_SE_Li256ELb1ELb1ELb0ELb0EEENS1_36VarlenDynamicPersistentTileSchedulerILi64ELi64ELi256ELi128ELb0ELb1ELb1ELb1ELb1ELb1EEEEEEEEEvNT_6ParamsE)
        /*0044*/ 	.word	0x00000060


	//----- nvinfo : EIATTR_REGCOUNT
	.align		4
.L_30:
        /*0048*/ 	.byte	0x04, 0x2f
        /*004a*/ 	.short	(.L_32 - .L_31)
	.align		4
.L_31:
        /*004c*/ 	.word	index@(_ZN7cutlass13device_kernelIN5flash11enable_sm90INS1_16FlashAttnFwdSm90INS1_25CollectiveMainloopFwdSm90ILi2EN4cute5tupleIJNS5_1CILi1EEES8_S8_EEENS6_IJNS7_ILi64EEESA_SA_EEELi512ENS_10bfloat16_tEfNS_4arch4Sm90ELb1ELb0ELb0ELb1ELb0ELb0ELb0ELb0ELb0ELb1ELb0ELb0EEENS1_21CollectiveEpilogueFwdINS6_IJSA_NS7_ILi512EEESA_EEES9_SC_SE_Li256ELb1ELb1ELb0ELb0EEENS1_36VarlenDynamicPersistentTileSchedulerILi64ELi64ELi256ELi128ELb0ELb1ELb1ELb1ELb1ELb1EEEEEEEEEvNT_6ParamsE)
        /*0050*/ 	.word	0x000000a8


	//----- nvinfo : EIATTR_FRAME_SIZE
	.align		4
.L_32:
        /*0054*/ 	.byte	0x04, 0x11
        /*0056*/ 	.short	(.L_34 - .L_33)
	.align		4
.L_33:
        /*0058*/ 	.word	index@(_ZN7cutlass13device_kernelIN5flash11enable_sm90INS1_16FlashAttnFwdSm90INS1_25CollectiveMainloopFwdSm90ILi2EN4cute5tupleIJNS5_1CILi1EEES8_S8_EEENS6_IJNS7_ILi64EEESA_SA_EEELi512ENS_10bfloat16_tEfNS_4arch4Sm90ELb1ELb0ELb0ELb1ELb0ELb0ELb0ELb0ELb0ELb1ELb0ELb0EEENS1_21CollectiveEpilogueFwdINS6_IJSA_NS7_ILi512EEESA_EEES9_SC_SE_Li256ELb1ELb1ELb0ELb0EEENS1_36VarlenDynamicPersistentTileSchedulerILi64ELi64ELi256ELi128ELb0ELb1ELb1ELb1ELb1ELb1EEEEEEEEEvNT_6ParamsE)
        /*005c*/ 	.word	0x00000058


	//----- nvinfo : EIATTR_REGCOUNT
	.align		4
.L_34:
        /*0060*/ 	.byte	0x04, 0x2f
        /*0062*/ 	.short	(.L_36 - .L_35)
	.align		4
.L_35:
        /*0064*/ 	.word	index@(_ZN7cutlass13device_kernelIN5flash11enable_sm90INS1_16FlashAttnFwdSm90INS1_25CollectiveMainloopFwdSm90ILi2EN4cute5tupleIJNS5_1CILi1EEES8_S8_EEENS6_IJNS7_ILi64EEESA_SA_EEELi512ENS_10bfloat16_tEfNS_4arch4Sm90ELb1ELb0ELb0ELb0ELb0ELb0ELb1ELb0ELb0ELb1ELb0ELb0EEENS1_21CollectiveEpilogueFwdINS6_IJSA_NS7_ILi512EEESA_EEES9_SC_SE_Li256ELb0ELb1ELb0ELb0EEENS1_30DynamicPersistentTileSchedulerILi256ELi128ELb0ELb1ELb1EEEEEEEEEvNT_6ParamsE)
        /*0068*/ 	.word	0x000000a8


	//----- nvinfo : EIATTR_FRAME_SIZE
	.align		4
.L_36:
        /*006c*/ 	.byte	0x04, 0x11
        /*006e*/ 	.short	(.L_38 - .L_37)
	.align		4
.L_37:
        /*0070*/ 	.word	index@(_ZN7cutlass13device_kernelIN5flash11enable_sm90INS1_16FlashAttnFwdSm90INS1_25CollectiveMainloopFwdSm90ILi2EN4cute5tupleIJNS5_1CILi1EEES8_S8_EEENS6_IJNS7_ILi64EEESA_SA_EEELi512ENS_10bfloat16_tEfNS_4arch4Sm90ELb1ELb0ELb0ELb0ELb0ELb0ELb1ELb0ELb0ELb1ELb0ELb0EEENS1_21CollectiveEpilogueFwdINS6_IJSA_NS7_ILi512EEESA_EEES9_SC_SE_Li256ELb0ELb1ELb0ELb0EEENS1_30DynamicPersistentTileSchedulerILi256ELi128ELb0ELb1ELb1EEEEEEEEEvNT_6ParamsE)
        /*0074*/ 	.word	0x00000048


	//----- nvinfo : EIATTR_REGCOUNT
	.align		4
.L_38:
        /*0078*/ 	.byte	0x04, 0x2f
        /*007a*/ 	.short	(.L_40 - .L_39)
	.align		4
.L_39:
        /*007c*/ 	.word	index@(_ZN7cutlass13device_kernelIN5flash11enable_sm90INS1_16FlashAttnFwdSm90INS1_25CollectiveMainloopFwdSm90ILi2EN4cute5tupleIJNS5_1CILi1EEES8_S8_EEENS6_IJNS7_ILi64EEESA_SA_EEELi512ENS_10bfloat16_tEfNS_4arch4Sm90ELb1ELb0ELb0ELb0ELb0ELb0ELb0ELb0ELb0ELb1ELb0ELb0EEENS1_21CollectiveEpilogueFwdINS6_IJSA_NS7_ILi512EEESA_EEES9_SC_SE_Li256ELb0ELb1ELb0ELb0EEENS1_30DynamicPersistentTileSchedulerILi256ELi128ELb0ELb1ELb1EEEEEEEEEvNT_6ParamsE)
        /*0080*/ 	.word	0x000000a8


	//----- nvinfo : EIATTR_FRAME_SIZE
	.align		4
.L_40:
        /*0084*/ 	.byte	0x04, 0x11
        /*0086*/ 	.short	(.L_42 - .L_41)
	.align		4
.L_41:
        /*0088*/ 	.word	index@(_ZN7cutlass13device_kernelIN5flash11enable_sm90INS1_16FlashAttnFwdSm90INS1_25CollectiveMainloopFwdSm90ILi2EN4cute5tupleIJNS5_1CILi1EEES8_S8_EEENS6_IJNS7_ILi64EEESA_SA_EEELi512ENS_10bfloat16_tEfNS_4arch4Sm90ELb1ELb0ELb0ELb0ELb0ELb0ELb0ELb0ELb0ELb1ELb0ELb0EEENS1_21CollectiveEpilogueFwdINS6_IJSA_NS7_ILi512EEESA_EEES9_SC_SE_Li256ELb0ELb1ELb0ELb0EEENS1_30DynamicPersistentTileSchedulerILi256ELi128ELb0ELb1ELb1EEEEEEEEEvNT_6ParamsE)
        /*008c*/ 	.word	0x00000028


	//----- nvinfo : EIATTR_REGCOUNT
	.align		4
.L_42:
        /*0090*/ 	.byte	0x04, 0x2f
        /*0092*/ 	.short	(.L_44 - .L_43)
	.align		4
.L_43:
        /*0094*/ 	.word	index@(_ZN7cutlass13device_kernelIN5flash11enable_sm90INS1_16FlashAttnFwdSm90INS1_25CollectiveMainloopFwdSm90ILi2EN4cute5tupleIJNS5_1CILi1EEES8_S8_EEENS6_IJNS7_ILi64EEESA_SA_EEELi512ENS_10bfloat16_tEfNS_4arch4Sm90ELb0ELb1ELb0ELb1ELb0ELb1ELb1ELb0ELb0ELb1ELb0ELb0EEENS1_21CollectiveEpilogueFwdINS6_IJSA_NS7_ILi512EEESA_EEES9_SC_SE_Li256ELb1ELb1ELb0ELb0EEENS1_36VarlenDynamicPersistentTileSchedulerILi64ELi64ELi256ELi128ELb0ELb1ELb1ELb1ELb0ELb1EEEEEEEEEvNT_6ParamsE)
        /*0098*/ 	.word	0x000000a8


	//----- nvinfo : EIATTR_FRAME_SIZE
	.align		4
.L_44:
        /*009c*/ 	.byte	0x04, 0x11
        /*009e*/ 	.short	(.L_46 - .L_45)
	.align		4
.L_45:
        /*00a0*/ 	.word	index@(_ZN7cutlass13device_kernelIN5flash11enable_sm90INS1_16FlashAttnFwdSm90INS1_25CollectiveMainloopFwdSm90ILi2EN4cute5tupleIJNS5_1CILi1EEES8_S8_EEENS6_IJNS7_ILi64EEESA_SA_EEELi512ENS_10bfloat16_tEfNS_4arch4Sm90ELb0ELb1ELb0ELb1ELb0ELb1ELb1ELb0ELb0ELb1ELb0ELb0EEENS1_21CollectiveEpilogueFwdINS6_IJSA_NS7_ILi512EEESA_EEES9_SC_SE_Li256ELb1ELb1ELb0ELb0EEENS1_36VarlenDynamicPersistentTileSchedulerILi64ELi64ELi256ELi128ELb0ELb1ELb1ELb1ELb0ELb1EEEEEEEEEvNT_6ParamsE)
        /*00a4*/ 	.word	0x00000078


	//----- nvinfo : EIATTR_REGCOUNT
	.align		4
.L_46:
        /*00a8*/ 	.byte	0x04, 0x2f
        /*00aa*/ 	.short	(.L_48 - .L_47)
	.align		4
.L_47:
        /*00ac*/ 	.word	index@(_ZN7cutlass13device_kernelIN5flash11enable_sm90INS1_16FlashAttnFwdSm90INS1_25CollectiveMainloopFwdSm90ILi2EN4cute5tupleIJNS5_1CILi1EEES8_S8_EEENS6_IJNS7_ILi64EEESA_SA_EEELi512ENS_10bfloat16_tEfNS_4arch4Sm90ELb0ELb1ELb0ELb1ELb0ELb0ELb1ELb0ELb0ELb1ELb0ELb0EEENS1_21CollectiveEpilogueFwdINS6_IJSA_NS7_ILi512EEESA_EEES9_SC_SE_Li256ELb1ELb1ELb0ELb0EEENS1_36VarlenDynamicPersistentTileSchedulerILi64ELi64ELi256ELi128ELb0ELb1ELb1ELb1ELb0ELb1EEEEEEEEEvNT_6ParamsE)
        /*00b0*/ 	.word	0x000000a8


	//----- nvinfo : EIATTR_FRAME_SIZE
	.align		4
.L_48:
        /*00b4*/ 	.byte	0x04, 0x11
        /*00b6*/ 	.short	(.L_50 - .L_49)
	.align		4
.L_49:
        /*00b8*/ 	.word	index@(_ZN7cutlass13device_kernelIN5flash11enable_sm90INS1_16FlashAttnFwdSm90INS1_25CollectiveMainloopFwdSm90ILi2EN4cute5tupleIJNS5_1CILi1EEES8_S8_EEENS6_IJNS7_ILi64EEESA_SA_EEELi512ENS_10bfloat16_tEfNS_4arch4Sm90ELb0ELb1ELb0ELb1ELb0ELb0ELb1ELb0ELb0ELb1ELb0ELb0EEENS1_21CollectiveEpilogueFwdINS6_IJSA_NS7_ILi512EEESA_EEES9_SC_SE_Li256ELb1ELb1ELb0ELb0EEENS1_36VarlenDynamicPersistentTileSchedulerILi64ELi64ELi256ELi128ELb0ELb1ELb1ELb1ELb0ELb1EEEEEEEEEvNT_6ParamsE)
        /*00bc*/ 	.word	0x00000070


	//----- nvinfo : EIATTR_REGCOUNT
	.align		4
.L_50:
        /*00c0*/ 	.byte	0x04, 0x2f
        /*00c2*/ 	.short	(.L_52 - .L_51)
	.align		4
.L_51:
        /*00c4*/ 	.word	index@(_ZN7cutlass13device_kernelIN5flash11enable_sm90INS1_16FlashAttnFwdSm90INS1_25CollectiveMainloopFwdSm90ILi2EN4cute5tupleIJNS5_1CILi1EEES8_S8_EEENS6_IJNS7_ILi64EEESA_SA_EEELi512ENS_10bfloat16_tEfNS_4arch4Sm90ELb0ELb1ELb0ELb1ELb0ELb1ELb0ELb0ELb0ELb1ELb0ELb0EEENS1_21CollectiveEpilogueFwdINS6_IJSA_NS7_ILi512EEESA_EEES9_SC_SE_Li256ELb1ELb1ELb0ELb0EEENS1_36VarlenDynamicPersistentTileSchedulerILi64ELi64ELi256ELi128ELb0ELb1ELb1ELb1ELb0ELb1EEEEEEEEEvNT_6ParamsE)
        /*00c8*/ 	.word	0x000000a8


	//----- nvinfo : EIATTR_FRAME_SIZE
	.align		4
.L_52:
        /*00cc*/ 	.byte	0x04, 0x11
        /*00ce*/ 	.short	(.L_54 - .L_53)
	.align		4
.L_53:
        /*00d0*/ 	.word	index@(_ZN7cutlass13device_kernelIN5flash11enable_sm90INS1_16FlashAttnFwdSm90INS1_25CollectiveMainloopFwdSm90ILi2EN4cute5tupleIJNS5_1CILi1EEES8_S8_EEENS6_IJNS7_ILi64EEESA_SA_EEELi512ENS_10bfloat16_tEfNS_4arch4Sm90ELb0ELb1ELb0ELb1ELb0ELb1ELb0ELb0ELb0ELb1ELb0ELb0EEENS1_21CollectiveEpilogueFwdINS6_IJSA_NS7_ILi512EEESA_EEES9_SC_SE_Li256ELb1ELb1ELb0ELb0EEENS1_36VarlenDynamicPersistentTileSchedulerILi64ELi64ELi256ELi128ELb0ELb1ELb1ELb1ELb0ELb1EEEEEEEEEvNT_6ParamsE)
        /*00d4*/ 	.word	0x00000050


	//----- nvinfo : EIATTR_REGCOUNT
	.align		4
.L_54:
        /*00d8*/ 	.byte	0x04, 0x2f
        /*00da*/ 	.short	(.L_56 - .L_55)
	.align		4
.L_55:
        /*00dc*/ 	.word	index@(_ZN7cutlass13device_kernelIN5flash11enable_sm90INS1_16FlashAttnFwdSm90INS1_25CollectiveMainloopFwdSm90ILi2EN4cute5tupleIJNS5_1CILi1EEES8_S8_EEENS6_IJNS7_ILi64EEESA_SA_EEELi512ENS_10bfloat16_tEfNS_4arch4Sm90ELb0ELb1ELb0ELb1ELb0ELb0ELb0ELb0ELb0ELb1ELb0ELb0EEENS1_21CollectiveEpilogueFwdINS6_IJSA_NS7_ILi512EEESA_EEES9_SC_SE_Li256ELb1ELb1ELb0ELb0EEENS1_36VarlenDynamicPersistentTileSchedulerILi64ELi64ELi256ELi128ELb0ELb1ELb1ELb1ELb0ELb1EEEEEEEEEvNT_6ParamsE)
        /*00e0*/ 	.word	0x000000a8


	//----- nvinfo : EIATTR_FRAME_SIZE
	.align		4
.L_56:
        /*00e4*/ 	.byte	0x04, 0x11
        /*00e6*/ 	.short	(.L_58 - .L_57)
	.align		4
.L_57:
        /*00e8*/ 	.word	index@(_ZN7cutlass13device_kernelIN5flash11enable_sm90INS1_16FlashAttnFwdSm90INS1_25CollectiveMainloopFwdSm90ILi2EN4cute5tupleIJNS5_1CILi1EEES8_S8_EEENS6_IJNS7_ILi64EEESA_SA_EEELi512ENS_10bfloat16_tEfNS_4arch4Sm90ELb0ELb1ELb0ELb1ELb0ELb0ELb0ELb0ELb0ELb1ELb0ELb0EEENS1_21CollectiveEpilogueFwdINS6_IJSA_NS7_ILi512EEESA_EEES9_SC_SE_Li256ELb1ELb1ELb0ELb0EEENS1_36VarlenDynamicPersistentTileSchedulerILi64ELi64ELi256ELi128ELb0ELb1ELb1ELb1ELb0ELb1EEEEEEEEEvNT_6ParamsE)
        /*00ec*/ 	.word	0x00000048


	//----- nvinfo : EIATTR_REGCOUNT
	.align		4
.L_58:
        /*00f0*/ 	.byte	0x04, 0x2f
        /*00f2*/ 	.short	(.L_60 - .L_59)
	.align		4
.L_59:
        /*00f4*/ 	.word	index@(_ZN7cutlass13device_kernelIN5flash11enable_sm90INS1_16FlashAttnFwdSm90INS1_25CollectiveMainloopFwdSm90ILi2EN4cute5tupleIJNS5_1CILi1EEES8_S8_EEENS6_IJNS7_ILi64EEESA_SA_EEELi512ENS_10bfloat16_tEfNS_4arch4Sm90ELb0ELb1ELb0ELb0ELb0ELb0ELb1ELb0ELb0ELb1ELb0ELb0EEENS1_21CollectiveEpilogueFwdINS6_IJSA_NS7_ILi512EEESA_EEES9_SC_SE_Li256ELb0ELb1ELb0ELb0EEENS1_30DynamicPersistentTileSchedulerILi256ELi128ELb0ELb1ELb1EEEEEEEEEvNT_6ParamsE)
        /*00f8*/ 	.word	0x000000a8


	//----- nvinfo : EIATTR_FRAME_SIZE
	.align		4
.L_60:
        /*00fc*/ 	.byte	0x04, 0x11
        /*00fe*/ 	.short	(.L_62 - .L_61)
	.align		4
.L_61:
        /*0100*/ 	.word	index@(_ZN7cutlass13device_kernelIN5flash11enable_sm90INS1_16FlashAttnFwdSm90INS1_25CollectiveMainloopFwdSm90ILi2EN4cute5tupleIJNS5_1CILi1EEES8_S8_EEENS6_IJNS7_ILi64EEESA_SA_EEELi512ENS_10bfloat16_tEfNS_4arch4Sm90ELb0ELb1ELb0ELb0ELb0ELb0ELb1ELb0ELb0ELb1ELb0ELb0EEENS1_21CollectiveEpilogueFwdINS6_IJSA_NS7_ILi512EEESA_EEES9_SC_SE_Li256ELb0ELb1ELb0ELb0EEENS1_30DynamicPersistentTileSchedulerILi256ELi128ELb0ELb1ELb1EEEEEEEEEvNT_6ParamsE)
        /*0104*/ 	.word	0x00000048


	//----- nvinfo : EIATTR_REGCOUNT
	.align		4
.L_62:
        /*0108*/ 	.byte	0x04, 0x2f
        /*010a*/ 	.short	(.L_64 - .L_63)
	.align		4
.L_63:
        /*010c*/ 	.word	index@(_ZN7cutlass13device_kernelIN5flash11enable_sm90INS1_16FlashAttnFwdSm90INS1_25CollectiveMainloopFwdSm90ILi2EN4cute5tupleIJNS5_1CILi1EEES8_S8_EEENS6_IJNS7_ILi64EEESA_SA_EEELi512ENS_10bfloat16_tEfNS_4arch4Sm90ELb0ELb1ELb0ELb0ELb0ELb0ELb0ELb0ELb0ELb1ELb0ELb0EEENS1_21CollectiveEpilogueFwdINS6_IJSA_NS7_ILi512EEESA_EEES9_SC_SE_Li256ELb0ELb1ELb0ELb0EEENS1_30DynamicPersistentTileSchedulerILi256ELi128ELb0ELb1ELb1EEEEEEEEEvNT_6ParamsE)
        /*0110*/ 	.word	0x000000a8


	//----- nvinfo : EIATTR_FRAME_SIZE
	.align		4
.L_64:
        /*0114*/ 	.byte	0x04, 0x11
        /*0116*/ 	.short	(.L_66 - .L_65)
	.align		4
.L_65:
        /*0118*/ 	.word	index@(_ZN7cutlass13device_kernelIN5flash11enable_sm90INS1_16FlashAttnFwdSm90INS1_25CollectiveMainloopFwdSm90ILi2EN4cute5tupleIJNS5_1CILi1EEES8_S8_EEENS6_IJNS7_ILi64EEESA_SA_EEELi512ENS_10bfloat16_tEfNS_4arch4Sm90ELb0ELb1ELb0ELb0ELb0ELb0ELb0ELb0ELb0ELb1ELb0ELb0EEENS1_21CollectiveEpilogueFwdINS6_IJSA_NS7_ILi512EEESA_EEES9_SC_SE_Li256ELb0ELb1ELb0ELb0EEENS1_30DynamicPersistentTileSchedulerILi256ELi128ELb0ELb1ELb1EEEEEEEEEvNT_6ParamsE)
        /*011c*/ 	.word	0x00000028


	//----- nvinfo : EIATTR_REGCOUNT
	.align		4
.L_66:
        /*0120*/ 	.byte	0x04, 0x2f
        /*0122*/ 	.short	(.L_68 - .L_67)
	.align		4
.L_67:
        /*0124*/ 	.word	index@(_ZN7cutlass13device_kernelIN5flash11enable_sm90INS1_16FlashAttnFwdSm90INS1_25CollectiveMainloopFwdSm90ILi2EN4cute5tupleIJNS5_1CILi1EEES8_S8_EEENS6_IJNS7_ILi64EEESA_SA_EEELi512ENS_10bfloat16_tEfNS_4arch4Sm90ELb0ELb0ELb0ELb1ELb0ELb1ELb1ELb0ELb0ELb1ELb0ELb0EEENS1_21CollectiveEpilogueFwdINS6_IJSA_NS7_ILi512EEESA_EEES9_SC_SE_Li256ELb1ELb1ELb0ELb0EEENS1_36VarlenDynamicPersistentTileSchedulerILi64ELi64ELi256ELi128ELb0ELb1ELb1ELb0ELb1ELb1EEEEEEEEEvNT_6ParamsE)
        /*0128*/ 	.word	0x000000a8


	//----- nvinfo : EIATTR_FRAME_SIZE
	.align		4
.L_68:
        /*012c*/ 	.byte	0x04, 0x11
        /*012e*/ 	.short	(.L_70 - .L_69)
	.align		4
.L_69:
        /*0130*/ 	.word	index@(_ZN7cutlass13device_kernelIN5flash11enable_sm90INS1_16FlashAttnFwdSm90INS1_25CollectiveMainloopFwdSm90ILi2EN4cute5tupleIJNS5_1CILi1EEES8_S8_EEENS6_IJNS7_ILi64EEESA_SA_EEELi512ENS_10bfloat16_tEfNS_4arch4Sm90ELb0ELb0ELb0ELb1ELb0ELb1ELb1ELb0ELb0ELb1ELb0ELb0EEENS1_21CollectiveEpilogueFwdINS6_IJSA_NS7_ILi512EEESA_EEES9_SC_SE_Li256ELb1ELb1ELb0ELb0EEENS1_36VarlenDynamicPersistentTileSchedulerILi64ELi64ELi256ELi128ELb0ELb1ELb1ELb0ELb1ELb1EEEEEEEEEvNT_6ParamsE)
        /*0134*/ 	.word	0x00000078


	//----- nvinfo : EIATTR_REGCOUNT
	.align		4
.L_70:
        /*0138*/ 	.byte	0x04, 0x2f
        /*013a*/ 	.short	(.L_72 - .L_71)
	.align		4
.L_71:
        /*013c*/ 	.word	index@(_ZN7cutlass13device_kernelIN5flash11enable_sm90INS1_16FlashAttnFwdSm90INS1_25CollectiveMainloopFwdSm90ILi2EN4cute5tupleIJNS5_1CILi1EEES8_S8_EEENS6_IJNS7_ILi64EEESA_SA_EEELi512ENS_10bfloat16_tEfNS_4arch4Sm90ELb0ELb0ELb0ELb1ELb0ELb0ELb1ELb0ELb0ELb1ELb0ELb0EEENS1_21CollectiveEpilogueFwdINS6_IJSA_NS7_ILi512EEESA_EEES9_SC_SE_Li256ELb1ELb1ELb0ELb0EEENS1_36VarlenDynamicPersistentTileSchedulerILi64ELi64ELi256ELi128ELb0ELb1ELb1ELb0ELb1ELb1EEEEEEEEEvNT_6ParamsE)
        /*0140*/ 	.word	0x000000a8


	//----- nvinfo : EIATTR_FRAME_SIZE
	.align		4
.L_72:
        /*0144*/ 	.byte	0x04, 0x11
        /*0146*/ 	.short	(.L_74 - .L_73)
	.align		4
.L_73:
        /*0148*/ 	.word	index@(_ZN7cutlass13device_kernelIN5flash11enable_sm90INS1_16FlashAttnFwdSm90INS1_25CollectiveMainloopFwdSm90ILi2EN4cute5tupleIJNS5_1CILi1EEES8_S8_EEENS6_IJNS7_ILi64EEESA_SA_EEELi512ENS_10bfloat16_tEfNS_4arch4Sm90ELb0ELb0ELb0ELb1ELb0ELb0ELb1ELb0ELb0ELb1ELb0ELb0EEENS1_21CollectiveEpilogueFwdINS6_IJSA_NS7_ILi512EEESA_EEES9_SC_SE_Li256ELb1ELb1ELb0ELb0EEENS1_36VarlenDynamicPersistentTileSchedulerILi64ELi64ELi256ELi128ELb0ELb1ELb1ELb0ELb1ELb1EEEEEEEEEvNT_6ParamsE)
        /*014c*/ 	.word	0x00000070


	//----- nvinfo : EIATTR_REGCOUNT
	.align		4
.L_74:
        /*0150*/ 	.byte	0x04, 0x2f
        /*0152*/ 	.short	(.L_76 - .L_75)
	.align		4
.L_75:
        /*0154*/ 	.word	index@(_ZN7cutlass13device_kernelIN5flash11enable_sm90INS1_16FlashAttnFwdSm90INS1_25CollectiveMainloopFwdSm90ILi2EN4cute5tupleIJNS5_1CILi1EEES8_S8_EEENS6_IJNS7_ILi64EEESA_SA_EEELi512ENS_10bfloat16_tEfNS_4arch4Sm90ELb0ELb0ELb0ELb1ELb0ELb1ELb0ELb0ELb0ELb1ELb0ELb0EEENS1_21CollectiveEpilogueFwdINS6_IJSA_NS7_ILi512EEESA_EEES9_SC_SE_Li256ELb1ELb1ELb0ELb0EEENS1_36VarlenDynamicPersistentTileSchedulerILi64ELi64ELi256ELi128ELb0ELb1ELb1ELb0ELb1ELb1EEEEEEEEEvNT_6ParamsE)
        /*0158*/ 	.word	0x000000a8


	//----- nvinfo : EIATTR_FRAME_SIZE
	.align		4
.L_76:
        /*015c*/ 	.byte	0x04, 0x11
        /*015e*/ 	.short	(.L_78 - .L_77)
	.align		4
.L_77:
        /*0160*/ 	.word	index@(_ZN7cutlass13device_kernelIN5flash11enable_sm90INS1_16FlashAttnFwdSm90INS1_25CollectiveMainloopFwdSm90ILi2EN4cute5tupleIJNS5_1CILi1EEES8_S8_EEENS6_IJNS7_ILi64EEESA_SA_EEELi512ENS_10bfloat16_tEfNS_4arch4Sm90ELb0ELb0ELb0ELb1ELb0ELb1ELb0ELb0ELb0ELb1ELb0ELb0EEENS1_21CollectiveEpilogueFwdINS6_IJSA_NS7_ILi512EEESA_EEES9_SC_SE_Li256ELb1ELb1ELb0ELb0EEENS1_36VarlenDynamicPersistentTileSchedulerILi64ELi64ELi256ELi128ELb0ELb1ELb1ELb0ELb1ELb1EEEEEEEEEvNT_6ParamsE)
        /*0164*/ 	.word	0x00000068


	//----- nvinfo : EIATTR_REGCOUNT
	.align		4
.L_78:
        /*0168*/ 	.byte	0x04, 0x2f
        /*016a*/ 	.short	(.L_80 - .L_79)
	.align		4
.L_79:
        /*016c*/ 	.word	index@(_ZN7cutlass13device_kernelIN5flash11enable_sm90INS1_16FlashAttnFwdSm90INS1_25CollectiveMainloopFwdSm90ILi2EN4cute5tupleIJNS5_1CILi1EEES8_S8_EEENS6_IJNS7_ILi64EEESA_SA_EEELi512ENS_10bfloat16_tEfNS_4arch4Sm90ELb0ELb0ELb0ELb1ELb0ELb0ELb0ELb0ELb0ELb1ELb0ELb0EEENS1_21CollectiveEpilogueFwdINS6_IJSA_NS7_ILi512EEESA_EEES9_SC_SE_Li256ELb1ELb1ELb0ELb0EEENS1_36VarlenDynamicPersistentTileSchedulerILi64ELi64ELi256ELi128ELb0ELb1ELb1ELb0ELb1ELb1EEEEEEEEEvNT_6ParamsE)
        /*0170*/ 	.word	0x000000a8


	//----- nvinfo : EIATTR_FRAME_SIZE
	.align		4
.L_80:
        /*0174*/ 	.byte	0x04, 0x11
        /*0176*/ 	.short	(.L_82 - .L_81)
	.align		4
.L_81:
        /*0178*/ 	.word	index@(_ZN7cutlass13device_kernelIN5flash11enable_sm90INS1_16FlashAttnFwdSm90INS1_25CollectiveMainloopFwdSm90ILi2EN4cute5tupleIJNS5_1CILi1EEES8_S8_EEENS6_IJNS7_ILi64EEESA_SA_EEELi512ENS_10bfloat16_tEfNS_4arch4Sm90ELb0ELb0ELb0ELb1ELb0ELb0ELb0ELb0ELb0ELb1ELb0ELb0EEENS1_21CollectiveEpilogueFwdINS6_IJSA_NS7_ILi512EEESA_EEES9_SC_SE_Li256ELb1ELb1ELb0ELb0EEENS1_36VarlenDynamicPersistentTileSchedulerILi64ELi64ELi256ELi128ELb0ELb1ELb1ELb0ELb1ELb1EEEEEEEEEvNT_6ParamsE)
        /*017c*/ 	.word	0x00000060


	//----- nvinfo : EIATTR_REGCOUNT
	.align		4
.L_82:
        /*0180*/ 	.byte	0x04, 0x2f
        /*0182*/ 	.short	(.L_84 - .L_83)
	.align		4
.L_83:
        /*0184*/ 	.word	index@(_ZN7cutlass13device_kernelIN5flash11enable_sm90INS1_16FlashAttnFwdSm90INS1_25CollectiveMainloopFwdSm90ILi2EN4cute5tupleIJNS5_1CILi1EEES8_S8_EEENS6_IJNS7_ILi64EEESA_SA_EEELi512ENS_10bfloat16_tEfNS_4arch4Sm90ELb0ELb0ELb0ELb0ELb0ELb0ELb1ELb0ELb0ELb1ELb0ELb0EEENS1_21CollectiveEpilogueFwdINS6_IJSA_NS7_ILi512EEESA_EEES9_SC_SE_Li256ELb0ELb1ELb0ELb0EEENS1_29StaticPersistentTileSchedulerILb0EEEEEEEEEvNT_6ParamsE)
        /*0188*/ 	.word	0x000000a8


	//----- nvinfo : EIATTR_FRAME_SIZE
	.align		4
.L_84:
        /*018c*/ 	.byte	0x04, 0x11
        /*018e*/ 	.short	(.L_86 - .L_85)
	.align		4
.L_85:
        /*0190*/ 	.word	index@(_ZN7cutlass13device_kernelIN5flash11enable_sm90INS1_16FlashAttnFwdSm90INS1_25CollectiveMainloopFwdSm90ILi2EN4cute5tupleIJNS5_1CILi1EEES8_S8_EEENS6_IJNS7_ILi64EEESA_SA_EEELi512ENS_10bfloat16_tEfNS_4arch4Sm90ELb0ELb0ELb0ELb0ELb0ELb0ELb1ELb0ELb0ELb1ELb0ELb0EEENS1_21CollectiveEpilogueFwdINS6_IJSA_NS7_ILi512EEESA_EEES9_SC_SE_Li256ELb0ELb1ELb0ELb0EEENS1_29StaticPersistentTileSchedulerILb0EEEEEEEEEvNT_6ParamsE)
        /*0194*/ 	.word	0x00000058


	//----- nvinfo : EIATTR_REGCOUNT
	.align		4
.L_86:
        /*0198*/ 	.byte	0x04, 0x2f
        /*019a*/ 	.short	(.L_88 - .L_87)
	.align		4
.L_87:
        /*019c*/ 	.word	index@(_ZN7cutlass13device_kernelIN5flash11enable_sm90INS1_16FlashAttnFwdSm90INS1_25CollectiveMainloopFwdSm90ILi2EN4cute5tupleIJNS5_1CILi1EEES8_S8_EEENS6_IJNS7_ILi64EEESA_SA_EEELi512ENS_10bfloat16_tEfNS_4arch4Sm90ELb0ELb0ELb0ELb0ELb0ELb0ELb0ELb0ELb0ELb1ELb0ELb0EEENS1_21CollectiveEpilogueFwdINS6_IJSA_NS7_ILi512EEESA_EEES9_SC_SE_Li256ELb0ELb1ELb0ELb0EEENS1_29StaticPersistentTileSchedulerILb0EEEEEEEEEvNT_6ParamsE)
        /*01a0*/ 	.word	0x000000a8


	//----- nvinfo : EIATTR_FRAME_SIZE
	.align		4
.L_88:
        /*01a4*/ 	.byte	0x04, 0x11
        /*01a6*/ 	.short	(.L_90 - .L_89)
	.align		4
.L_89:
        /*01a8*/ 	.word	index@(_ZN7cutlass13device_kernelIN5flash11enable_sm90INS1_16FlashAttnFwdSm90INS1_25CollectiveMainloopFwdSm90ILi2EN4cute5tupleIJNS5_1CILi1EEES8_S8_EEENS6_IJNS7_ILi64EEESA_SA_EEELi512ENS_10bfloat16_tEfNS_4arch4Sm90ELb0ELb0ELb0ELb0ELb0ELb0ELb0ELb0ELb0ELb1ELb0ELb0EEENS1_21CollectiveEpilogueFwdINS6_IJSA_NS7_ILi512EEESA_EEES9_SC_SE_Li256ELb0ELb1ELb0ELb0EEENS1_29StaticPersistentTileSchedulerILb0EEEEEEEEEvNT_6ParamsE)
        /*01ac*/ 	.word	0x00000038


	//----- nvinfo : EIATTR_MIN_STACK_SIZE
	.align		4
.L_90:
        /*01b0*/ 	.byte	0x04, 0x12
        /*01b2*/ 	.short	(.L_92 - .L_91)
	.align		4
.L_91:
        /*01b4*/ 	.word	index@(_ZN7cutlass13device_kernelIN5flash11enable_sm90INS1_16FlashAttnFwdSm90INS1_25CollectiveMainloopFwdSm90ILi2EN4cute5tupleIJNS5_1CILi1EEES8_S8_EEENS6_IJNS7_ILi64EEESA_SA_EEELi512ENS_10bfloat16_tEfNS_4arch4Sm90ELb0ELb0ELb0ELb0ELb0ELb0ELb0ELb0ELb0ELb1ELb0ELb0EEENS1_21CollectiveEpilogueFwdINS6_IJSA_NS7_ILi512EEESA_EEES9_SC_SE_Li256ELb0ELb1ELb0ELb0EEENS1_29StaticPersistentTileSchedulerILb0EEEEEEEEEvNT_6ParamsE)
        /*01b8*/ 	.word	0x00000038


	//----- nvinfo : EIATTR_MIN_STACK_SIZE
	.align		4
.L_92:
        /*01bc*/ 	.byte	0x04, 0x12
        /*01be*/ 	.short	(.L_94 - .L_93)
	.align		4
.L_93:
        /*01c0*/ 	.word	index@(_ZN7cutlass13device_kernelIN5flash11enable_sm90INS1_16FlashAttnFwdSm90INS1_25CollectiveMainloopFwdSm90ILi2EN4cute5tupleIJNS5_1CILi1EEES8_S8_EEENS6_IJNS7_ILi64EEESA_SA_EEELi512ENS_10bfloat16_tEfNS_4arch4Sm90ELb0ELb0ELb0ELb0ELb0ELb0ELb1ELb0ELb0ELb1ELb0ELb0EEENS1_21CollectiveEpilogueFwdINS6_IJSA_NS7_ILi512EEESA_EEES9_SC_SE_Li256ELb0ELb1ELb0ELb0EEENS1_29StaticPersistentTileSchedulerILb0EEEEEEEEEvNT_6ParamsE)
        /*01c4*/ 	.word	0x00000058


	//----- nvinfo : EIATTR_MIN_STACK_SIZE
	.align		4
.L_94:
        /*01c8*/ 	.byte	0x04, 0x12
        /*01ca*/ 	.short	(.L_96 - .L_95)
	.align		4
.L_95:
        /*01cc*/ 	.word	index@(_ZN7cutlass13device_kernelIN5flash11enable_sm90INS1_16FlashAttnFwdSm90INS1_25CollectiveMainloopFwdSm90ILi2EN4cute5tupleIJNS5_1CILi1EEES8_S8_EEENS6_IJNS7_ILi64EEESA_SA_EEELi512ENS_10bfloat16_tEfNS_4arch4Sm90ELb0ELb0ELb0ELb1ELb0ELb0ELb0ELb0ELb0ELb1ELb0ELb0EEENS1_21CollectiveEpilogueFwdINS6_IJSA_NS7_ILi512EEESA_EEES9_SC_SE_Li256ELb1ELb1ELb0ELb0EEENS1_36VarlenDynamicPersistentTileSchedulerILi64ELi64ELi256ELi128ELb0ELb1ELb1ELb0ELb1ELb1EEEEEEEEEvNT_6ParamsE)
        /*01d0*/ 	.word	0x00000060


	//----- nvinfo : EIATTR_MIN_STACK_SIZE
	.align		4
.L_96:
        /*01d4*/ 	.byte	0x04, 0x12
        /*01d6*/ 	.short	(.L_98 - .L_97)
	.align		4
.L_97:
        /*01d8*/ 	.word	index@(_ZN7cutlass13device_kernelIN5flash11enable_sm90INS1_16FlashAttnFwdSm90INS1_25CollectiveMainloopFwdSm90ILi2EN4cute5tupleIJNS5_1CILi1EEES8_S8_EEENS6_IJNS7_ILi64EEESA_SA_EEELi512ENS_10bfloat16_tEfNS_4arch4Sm90ELb0ELb0ELb0ELb1ELb0ELb1ELb0ELb0ELb0ELb1ELb0ELb0EEENS1_21CollectiveEpilogueFwdINS6_IJSA_NS7_ILi512EEESA_EEES9_SC_SE_Li256ELb1ELb1ELb0ELb0EEENS1_36VarlenDynamicPersistentTileSchedulerILi64ELi64ELi256ELi128ELb0ELb1ELb1ELb0ELb1ELb1EEEEEEEEEvNT_6ParamsE)
        /*01dc*/ 	.word	0x00000068


	//----- nvinfo : EIATTR_MIN_STACK_SIZE
	.align		4
.L_98:
        /*01e0*/ 	.byte	0x04, 0x12
        /*01e2*/ 	.short	(.L_100 - .L_99)
	.align		4
.L_99:
        /*01e4*/ 	.word	index@(_ZN7cutlass13device_kernelIN5flash11enable_sm90INS1_16FlashAttnFwdSm90INS1_25CollectiveMainloopFwdSm90ILi2EN4cute5tupleIJNS5_1CILi1EEES8_S8_EEENS6_IJNS7_ILi64EEESA_SA_EEELi512ENS_10bfloat16_tEfNS_4arch4Sm90ELb0ELb0ELb0ELb1ELb0ELb0ELb1ELb0ELb0ELb1ELb0ELb0EEENS1_21CollectiveEpilogueFwdINS6_IJSA_NS7_ILi512EEESA_EEES9_SC_SE_Li256ELb1ELb1ELb0ELb0EEENS1_36VarlenDynamicPersistentTileSchedulerILi64ELi64ELi256ELi128ELb0ELb1ELb1ELb0ELb1ELb1EEEEEEEEEvNT_6ParamsE)
        /*01e8*/ 	.word	0x00000070


	//----- nvinfo : EIATTR_MIN_STACK_SIZE
	.align		4
.L_100:
        /*01ec*/ 	.byte	0x04, 0x12
        /*01ee*/ 	.short	(.L_102 - .L_101)
	.align		4
.L_101:
        /*01f0*/ 	.word	index@(_ZN7cutlass13device_kernelIN5flash11enable_sm90INS1_16FlashAttnFwdSm90INS1_25CollectiveMainloopFwdSm90ILi2EN4cute5tupleIJNS5_1CILi1EEES8_S8_EEENS6_IJNS7_ILi64EEESA_SA_EEELi512ENS_10bfloat16_tEfNS_4arch4Sm90ELb0ELb0ELb0ELb1ELb0ELb1ELb1ELb0ELb0ELb1ELb0ELb0EEENS1_21CollectiveEpilogueFwdINS6_IJSA_NS7_ILi512EEESA_EEES9_SC_SE_Li256ELb1ELb1ELb0ELb0EEENS1_36VarlenDynamicPersistentTileSchedulerILi64ELi64ELi256ELi128ELb0ELb1ELb1ELb0ELb1ELb1EEEEEEEEEvNT_6ParamsE)
        /*01f4*/ 	.word	0x00000078


	//----- nvinfo : EIATTR_MIN_STACK_SIZE
	.align		4
.L_102:
        /*01f8*/ 	.byte	0x04, 0x12
        /*01fa*/ 	.short	(.L_104 - .L_103)
	.align		4
.L_103:
        /*01fc*/ 	.word	index@(_ZN7cutlass13device_kernelIN5flash11enable_sm90INS1_16FlashAttnFwdSm90INS1_25CollectiveMainloopFwdSm90ILi2EN4cute5tupleIJNS5_1CILi1EEES8_S8_EEENS6_IJNS7_ILi64EEESA_SA_EEELi512ENS_10bfloat16_tEfNS_4arch4Sm90ELb0ELb1ELb0ELb0ELb0ELb0ELb0ELb0ELb0ELb1ELb0ELb0EEENS1_21CollectiveEpilogueFwdINS6_IJSA_NS7_ILi512EEESA_EEES9_SC_SE_Li256ELb0ELb1ELb0ELb0EEENS1_30DynamicPersistentTileSchedulerILi256ELi128ELb0ELb1ELb1EEEEEEEEEvNT_6ParamsE)
        /*0200*/ 	.word	0x00000028


	//----- nvinfo : EIATTR_MIN_STACK_SIZE
	.align		4
.L_104:
        /*0204*/ 	.byte	0x04, 0x12
        /*0206*/ 	.short	(.L_106 - .L_105)
	.align		4
.L_105:
        /*0208*/ 	.word	index@(_ZN7cutlass13device_kernelIN5flash11enable_sm90INS1_16FlashAttnFwdSm90INS1_25CollectiveMainloopFwdSm90ILi2EN4cute5tupleIJNS5_1CILi1EEES8_S8_EEENS6_IJNS7_ILi64EEESA_SA_EEELi512ENS_10bfloat16_tEfNS_4arch4Sm90ELb0ELb1ELb0ELb0ELb0ELb0ELb1ELb0ELb0ELb1ELb0ELb0EEENS1_21CollectiveEpilogueFwdINS6_IJSA_NS7_ILi512EEESA_EEES9_SC_SE_Li256ELb0ELb1ELb0ELb0EEENS1_30DynamicPersistentTileSchedulerILi256ELi128ELb0ELb1ELb1EEEEEEEEEvNT_6ParamsE)
        /*020c*/ 	.word	0x00000048


	//----- nvinfo : EIATTR_MIN_STACK_SIZE
	.align		4
.L_106:
        /*0210*/ 	.byte	0x04, 0x12
        /*0212*/ 	.short	(.L_108 - .L_107)
	.align		4
.L_107:
        /*0214*/ 	.word	index@(_ZN7cutlass13device_kernelIN5flash11enable_sm90INS1_16FlashAttnFwdSm90INS1_25CollectiveMainloopFwdSm90ILi2EN4cute5tupleIJNS5_1CILi1EEES8_S8_EEENS6_IJNS7_ILi64EEESA_SA_EEELi512ENS_10bfloat16_tEfNS_4arch4Sm90ELb0ELb1ELb0ELb1ELb0ELb0ELb0ELb0ELb0ELb1ELb0ELb0EEENS1_21CollectiveEpilogueFwdINS6_IJSA_NS7_ILi512EEESA_EEES9_SC_SE_Li256ELb1ELb1ELb0ELb0EEENS1_36VarlenDynamicPersistentTileSchedulerILi64ELi64ELi256ELi128ELb0ELb1ELb1ELb1ELb0ELb1EEEEEEEEEvNT_6ParamsE)
        /*0218*/ 	.word	0x00000048


	//----- nvinfo : EIATTR_MIN_STACK_SIZE
	.align		4
.L_108:
        /*021c*/ 	.byte	0x04, 0x12
        /*021e*/ 	.short	(.L_110 - .L_109)
	.align		4
.L_109:
        /*0220*/ 	.word	index@(_ZN7cutlass13device_kernelIN5flash11enable_sm90INS1_16FlashAttnFwdSm90INS1_25CollectiveMainloopFwdSm90ILi2EN4cute5tupleIJNS5_1CILi1EEES8_S8_EEENS6_IJNS7_ILi64EEESA_SA_EEELi512ENS_10bfloat16_tEfNS_4arch4Sm90ELb0ELb1ELb0ELb1ELb0ELb1ELb0ELb0ELb0ELb1ELb0ELb0EEENS1_21CollectiveEpilogueFwdINS6_IJSA_NS7_ILi512EEESA_EEES9_SC_SE_Li256ELb1ELb1ELb0ELb0EEENS1_36VarlenDynamicPersistentTileSchedulerILi64ELi64ELi256ELi128ELb0ELb1ELb1ELb1ELb0ELb1EEEEEEEEEvNT_6ParamsE)
        /*0224*/ 	.word	0x00000050


	//----- nvinfo : EIATTR_MIN_STACK_SIZE
	.align		4
.L_110:
        /*0228*/ 	.byte	0x04, 0x12
        /*022a*/ 	.short	(.L_112 - .L_111)
	.align		4
.L_111:
        /*022c*/ 	.word	index@(_ZN7cutlass13device_kernelIN5flash11enable_sm90INS1_16FlashAttnFwdSm90INS1_25CollectiveMainloopFwdSm90ILi2EN4cute5tupleIJNS5_1CILi1EEES8_S8_EEENS6_IJNS7_ILi64EEESA_SA_EEELi512ENS_10bfloat16_tEfNS_4arch4Sm90ELb0ELb1ELb0ELb1ELb0ELb0ELb1ELb0ELb0ELb1ELb0ELb0EEENS1_21CollectiveEpilogueFwdINS6_IJSA_NS7_ILi512EEESA_EEES9_SC_SE_Li256ELb1ELb1ELb0ELb0EEENS1_36VarlenDynamicPersistentTileSchedulerILi64ELi64ELi256ELi128ELb0ELb1ELb1ELb1ELb0ELb1EEEEEEEEEvNT_6ParamsE)
        /*0230*/ 	.word	0x00000070


	//----- nvinfo : EIATTR_MIN_STACK_SIZE
	.align		4
.L_112:
        /*0234*/ 	.byte	0x04, 0x12
        /*0236*/ 	.short	(.L_114 - .L_113)
	.align		4
.L_113:
        /*0238*/ 	.word	index@(_ZN7cutlass13device_kernelIN5flash11enable_sm90INS1_16FlashAttnFwdSm90INS1_25CollectiveMainloopFwdSm90ILi2EN4cute5tupleIJNS5_1CILi1EEES8_S8_EEENS6_IJNS7_ILi64EEESA_SA_EEELi512ENS_10bfloat16_tEfNS_4arch4Sm90ELb0ELb1ELb0ELb1ELb0ELb1ELb1ELb0ELb0ELb1ELb0ELb0EEENS1_21CollectiveEpilogueFwdINS6_IJSA_NS7_ILi512EEESA_EEES9_SC_SE_Li256ELb1ELb1ELb0ELb0EEENS1_36VarlenDynamicPersistentTileSchedulerILi64ELi64ELi256ELi128ELb0ELb1ELb1ELb1ELb0ELb1EEEEEEEEEvNT_6ParamsE)
        /*023c*/ 	.word	0x00000078


	//----- nvinfo : EIATTR_MIN_STACK_SIZE
	.align		4
.L_114:
        /*0240*/ 	.byte	0x04, 0x12
        /*0242*/ 	.short	(.L_116 - .L_115)
	.align		4
.L_115:
        /*0244*/ 	.word	index@(_ZN7cutlass13device_kernelIN5flash11enable_sm90INS1_16FlashAttnFwdSm90INS1_25CollectiveMainloopFwdSm90ILi2EN4cute5tupleIJNS5_1CILi1EEES8_S8_EEENS6_IJNS7_ILi64EEESA_SA_EEELi512ENS_10bfloat16_tEfNS_4arch4Sm90ELb1ELb0ELb0ELb0ELb0ELb0ELb0ELb0ELb0ELb1ELb0ELb0EEENS1_21CollectiveEpilogueFwdINS6_IJSA_NS7_ILi512EEESA_EEES9_SC_SE_Li256ELb0ELb1ELb0ELb0EEENS1_30DynamicPersistentTileSchedulerILi256ELi128ELb0ELb1ELb1EEEEEEEEEvNT_6ParamsE)
        /*0248*/ 	.word	0x00000028


	//----- nvinfo : EIATTR_MIN_STACK_SIZE
	.align		4
.L_116:
        /*024c*/ 	.byte	0x04, 0x12
        /*024e*/ 	.short	(.L_118 - .L_117)
	.align		4
.L_117:
        /*0250*/ 	.word	index@(_ZN7cutlass13device_kernelIN5flash11enable_sm90INS1_16FlashAttnFwdSm90INS1_25CollectiveMainloopFwdSm90ILi2EN4cute5tupleIJNS5_1CILi1EEES8_S8_EEENS6_IJNS7_ILi64EEESA_SA_EEELi512ENS_10bfloat16_tEfNS_4arch4Sm90ELb1ELb0ELb0ELb0ELb0ELb0ELb1ELb0ELb0ELb1ELb0ELb0EEENS1_21CollectiveEpilogueFwdINS6_IJSA_NS7_ILi512EEESA_EEES9_SC_SE_Li256ELb0ELb1ELb0ELb0EEENS1_30DynamicPersistentTileSchedulerILi256ELi128ELb0ELb1ELb1EEEEEEEEEvNT_6ParamsE)
        /*0254*/ 	.word	0x00000048


	//----- nvinfo : EIATTR_MIN_STACK_SIZE
	.align		4
.L_118:
        /*0258*/ 	.byte	0x04, 0x12
        /*025a*/ 	.short	(.L_120 - .L_119)
	.align		4
.L_119:
        /*025c*/ 	.word	index@(_ZN7cutlass13device_kernelIN5flash11enable_sm90INS1_16FlashAttnFwdSm90INS1_25CollectiveMainloopFwdSm90ILi2EN4cute5tupleIJNS5_1CILi1EEES8_S8_EEENS6_IJNS7_ILi64EEESA_SA_EEELi512ENS_10bfloat16_tEfNS_4arch4Sm90ELb1ELb0ELb0ELb1ELb0ELb0ELb0ELb0ELb0ELb1ELb0ELb0EEENS1_21CollectiveEpilogueFwdINS6_IJSA_NS7_ILi512EEESA_EEES9_SC_SE_Li256ELb1ELb1ELb0ELb0EEENS1_36VarlenDynamicPersistentTileSchedulerILi64ELi64ELi256ELi128ELb0ELb1ELb1ELb1ELb1ELb1EEEEEEEEEvNT_6ParamsE)
        /*0260*/ 	.word	0x00000058


	//----- nvinfo : EIATTR_MIN_STACK_SIZE
	.align		4
.L_120:
        /*0264*/ 	.byte	0x04, 0x12
        /*0266*/ 	.short	(.L_122 - .L_121)
	.align		4
.L_121:
        /*0268*/ 	.word	index@(_ZN7cutlass13device_kernelIN5flash11enable_sm90INS1_16FlashAttnFwdSm90INS1_25CollectiveMainloopFwdSm90ILi2EN4cute5tupleIJNS5_1CILi1EEES8_S8_EEENS6_IJNS7_ILi64EEESA_SA_EEELi512ENS_10bfloat16_tEfNS_4arch4Sm90ELb1ELb0ELb0ELb1ELb0ELb1ELb0ELb0ELb0ELb1ELb0ELb0EEENS1_21CollectiveEpilogueFwdINS6_IJSA_NS7_ILi512EEESA_EEES9_SC_SE_Li256ELb1ELb1ELb0ELb0EEENS1_36VarlenDynamicPersistentTileSchedulerILi64ELi64ELi256ELi128ELb0ELb1ELb1ELb1ELb1ELb1EEEEEEEEEvNT_6ParamsE)
        /*026c*/ 	.word	0x00000060


	//----- nvinfo : EIATTR_MIN_STACK_SIZE
	.align		4
.L_122:
        /*0270*/ 	.byte	0x04, 0x12
        /*0272*/ 	.short	(.L_124 - .L_123)
	.align		4
.L_123:
        /*0274*/ 	.word	index@(_ZN7cutlass13device_kernelIN5flash11enable_sm90INS1_16FlashAttnFwdSm90INS1_25CollectiveMainloopFwdSm90ILi2EN4cute5tupleIJNS5_1CILi1EEES8_S8_EEENS6_IJNS7_ILi64EEESA_SA_EEELi512ENS_10bfloat16_tEfNS_4arch4Sm90ELb1ELb0ELb0ELb1ELb0ELb0ELb1ELb0ELb0ELb1ELb0ELb0EEENS1_21CollectiveEpilogueFwdINS6_IJSA_NS7_ILi512EEESA_EEES9_SC_SE_Li256ELb1ELb1ELb0ELb0EEENS1_36VarlenDynamicPersistentTileSchedulerILi64ELi64ELi256ELi128ELb0ELb1ELb1ELb1ELb1ELb1EEEEEEEEEvNT_6ParamsE)
        /*0278*/ 	.word	0x00000068


	//----- nvinfo : EIATTR_MIN_STACK_SIZE
	.align		4
.L_124:
        /*027c*/ 	.byte	0x04, 0x12
        /*027e*/ 	.short	(.L_126 - .L_125)
	.align		4
.L_125:
        /*0280*/ 	.word	index@(_ZN7cutlass13device_kernelIN5flash11enable_sm90INS1_16FlashAttnFwdSm90INS1_25CollectiveMainloopFwdSm90ILi2EN4cute5tupleIJNS5_1CILi1EEES8_S8_EEENS6_IJNS7_ILi64EEESA_SA_EEELi512ENS_10bfloat16_tEfNS_4arch4Sm90ELb1ELb0ELb0ELb1ELb0ELb1ELb1ELb0ELb0ELb1ELb0ELb0EEENS1_21CollectiveEpilogueFwdINS6_IJSA_NS7_ILi512EEESA_EEES9_SC_SE_Li256ELb1ELb1ELb0ELb0EEENS1_36VarlenDynamicPersistentTileSchedulerILi64ELi64ELi256ELi128ELb0ELb1ELb1ELb1ELb1ELb1EEEEEEEEEvNT_6ParamsE)
        /*0284*/ 	.word	0x00000070
.L_126:


//--------------------- .nv.compat                --------------------------
	.section	.nv.compat,"",@"SHT_CUDA_COMPAT_INFO"
	.align	4
        /*0000*/ 	.byte	0x02, 0x09, 0x01, 0x00, 0x02, 0x02, 0x04, 0x00, 0x02, 0x05, 0x05, 0x00, 0x03, 0x07, 0x01, 0x01
        /*0010*/ 	.byte	0x02, 0x03, 0x01, 0x00, 0x02, 0x06, 0x01, 0x00, 0x04, 0x0b, 0x08, 0x00, 0x00, 0x00, 0x00, 0x00
        /*0020*/ 	.byte	0x00, 0x00, 0x00, 0x00


//--------------------- .nv.info._ZN7cutlass13device_kernelIN5flash11enable_sm90INS1_16FlashAttnFwdSm90INS1_25CollectiveMainloopFwdSm90ILi2EN4cute5tupleIJNS5_1CILi1EEES8_S8_EEENS6_IJNS7_ILi64EEESA_SA_EEELi512ENS_10bfloat16_tEfNS_4arch4Sm90ELb0ELb0ELb0ELb0ELb0ELb0ELb0ELb0ELb0ELb1ELb0ELb0EEENS1_21CollectiveEpilogueFwdINS6_IJSA_NS7_ILi512EEESA_EEES9_SC_SE_Li256ELb0ELb1ELb0ELb0EEENS1_29StaticPersistentTileSchedulerILb0EEEEEEEEEvNT_6ParamsE --------------------------
	.section	.nv.info._ZN7cutlass13device_kernelIN5flash11enable_sm90INS1_16FlashAttnFwdSm90INS1_25CollectiveMainloopFwdSm90ILi2EN4cute5tupleIJNS5_1CILi1EEES8_S8_EEENS6_IJNS7_ILi64EEESA_SA_EEELi512ENS_10bfloat16_tEfNS_4arch4Sm90ELb0ELb0ELb0ELb0ELb0ELb0ELb0ELb0ELb0ELb1ELb0ELb0EEENS1_21CollectiveEpilogueFwdINS6_IJSA_NS7_ILi512EEESA_EEES9_SC_SE_Li256ELb0ELb1ELb0ELb0EEENS1_29StaticPersistentTileSchedulerILb0EEEEEEEEEvNT_6ParamsE,"",@"SHT_CUDA_INFO"
	.sectionflags	@""
	.align	4


	//----- nvinfo : EIATTR_CUDA_API_VERSION
	.align		4
        /*0000*/ 	.byte	0x04, 0x37
        /*0002*/ 	.short	(.L_128 - .L_127)
.L_127:
        /*0004*/ 	.word	0x00000082


	//----- nvinfo : EIATTR_KPARAM_INFO
	.align		4
.L_128:
        /*0008*/ 	.byte	0x04, 0x17
        /*000a*/ 	.short	(.L_130 - .L_129)
.L_129:
        /*000c*/ 	.word	0x00000000
        /*0010*/ 	.short	0x0000
        /*0012*/ 	.short	0x0070
        /*0014*/ 	.byte	0x00, 0xf0, 0x01, 0x28


	//----- nvinfo : EIATTR_SPARSE_MMA_MASK
	.align		4
.L_130:
        /*0018*/ 	.byte	0x03, 0x50
        /*001a*/ 	.short	0x0000


	//----- nvinfo : EIATTR_MAXREG_COUNT
	.align		4
        /*001c*/ 	.byte	0x03, 0x1b
        /*001e*/ 	.short	0x00a8


	//----- nvinfo : EIATTR_NUM_BARRIERS
	.align		4
        /*0020*/ 	.byte	0x02, 0x4c
        /*0022*/ 	.byte	0x10
	.zero		1


	//----- nvinfo : EIATTR_EXTERNS
	.align		4
        /*0024*/ 	.byte	0x04, 0x0f
        /*0026*/ 	.short	(.L_132 - .L_131)


	//   ....[0]....
	.align		4
.L_131:
        /*0028*/ 	.word	index@(__assertfail)


	//----- nvinfo : EIATTR_ANNOTATIONS
	.align		4
.L_132:
        /*002c*/ 	.byte	0x04, 0x55
        /*002e*/ 	.short	(.L_134 - .L_133)


	//   ....[0]....
.L_133:
        /*0030*/ 	.word	0x00000001
        /*0034*/ 	.byte	0x40, 0x84, 0x00, 0x00, 0x01, 0x00, 0x00, 0x00, 0x80, 0x85, 0x00, 0x00, 0x01, 0x00, 0x00, 0x00
        /* <DEDUP_REMOVED lines=25> */
        /*01d4*/ 	.byte	0x20, 0xcf, 0x00, 0x00


	//----- nvinfo : EIATTR_MERCURY_ISA_VERSION
	.align		4
.L_134:
        /*01d8*/ 	.byte	0x03, 0x5f
        /*01da*/ 	.short	0x0101


	//----- nvinfo : EIATTR_INT_WARP_WIDE_INSTR_OFFSETS
	.align		4
        /*01dc*/ 	.byte	0x04, 0x31
        /*01de*/ 	.short	(.L_136 - .L_135)


	//   ....[0]....
.L_135:
        /*01e0*/ 	.word	0x00000130


	//   ....[1]....
        /*01e4*/ 	.word	0x00000170


	//   ....[2]....
        /*01e8*/ 	.word	0x000001e0


	//----- nvinfo : EIATTR_COOP_GROUP_MASK_REGIDS
	.align		4
.L_136:
        /*01ec*/ 	.byte	0x04, 0x29
        /*01ee*/ 	.short	(.L_138 - .L_137)


	//   ....[0]....
.L_137:
        /*01f0*/ 	.word	0xffffffff


	//   ....[1]....
        /*01f4*/ 	.word	0xffffffff


	//   ....[2]....
        /*01f8*/ 	.word	0xffffffff


	//   ....[3]....
        /*01fc*/ 	.word	0xffffffff


	//   ....[4]....
        /*0200*/ 	.word	0xffffffff


	//   ....[5]....
        /*0204*/ 	.word	0xffffffff


	//   ....[6]....
        /*0208*/ 	.word	0xffffffff


	//   ....[7]....
        /*020c*/ 	.word	0xffffffff


	//   ....[8]....
        /*0210*/ 	.word	0xffffffff


	//   ....[9]....
        /*0214*/ 	.word	0xffffffff


	//   ....[10]....
        /*0218*/ 	.word	0xffffffff


	//   ....[11]....
        /*021c*/ 	.word	0xffffffff


	//   ....[12]....
        /*0220*/ 	.word	0xffffffff


	//   ....[13]....
        /*0224*/ 	.word	0xffffffff


	//   ....[14]....
        /*0228*/ 	.word	0xffffffff


	//   ....[15]....
        /*022c*/ 	.word	0xffffffff


	//   ....[16]....
        /*0230*/ 	.word	0xffffffff


	//   ....[17]....
        /*0234*/ 	.word	0xffffffff


	//   ....[18]....
        /*0238*/ 	.word	0xffffffff


	//   ....[19]....
        /*023c*/ 	.word	0xffffffff


	//   ....[20]....
        /*0240*/ 	.word	0xffffffff


	//   ....[21]....
        /*0244*/ 	.word	0xffffffff


	//   ....[22]....
        /*0248*/ 	.word	0xffffffff


	//   ....[23]....
        /*024c*/ 	.word	0xffffffff


	//   ....[24]....
        /*0250*/ 	.word	0xffffffff


	//   ....[25]....
        /*0254*/ 	.word	0xffffffff


	//   ....[26]....
        /*0258*/ 	.word	0xffffffff


	//   ....[27]....
        /*025c*/ 	.word	0xffffffff


	//   ....[28]....
        /*0260*/ 	.word	0xffffffff


	//   ....[29]....
        /*0264*/ 	.word	0xffffffff


	//   ....[30]....
        /*0268*/ 	.word	0xffffffff


	//   ....[31]....
        /*026c*/ 	.word	0xffffffff


	//   ....[32]....
        /*0270*/ 	.word	0xffffffff


	//   ....[33]....
        /*0274*/ 	.word	0xffffffff


	//   ....[34]....
        /*0278*/ 	.word	0xffffffff


	//   ....[35]....
        /*027c*/ 	.word	0xffffffff


	//   ....[36]....
        /*0280*/ 	.word	0xffffffff


	//   ....[37]....
        /*0284*/ 	.word	0xffffffff


	//   ....[38]....
        /*0288*/ 	.word	0xffffffff


	//   ....[39]....
        /*028c*/ 	.word	0xffffffff


	//   ....[40]....
        /*0290*/ 	.word	0xffffffff


	//   ....[41]....
        /*0294*/ 	.word	0xffffffff


	//   ....[42]....
        /*0298*/ 	.word	0x0500000f


	//   ....[43]....
        /*029c*/ 	.word	0x0500000f


	//   ....[44]....
        /*02a0*/ 	.word	0x0500000f


	//   ....[45]....
        /*02a4*/ 	.word	0x0500000f


	//   ....[46]....
        /*02a8*/ 	.word	0x0500000f


	//   ....[47]....
        /*02ac*/ 	.word	0x0500000f


	//   ....[48]....
        /*02b0*/ 	.word	0x0500000f


	//   ....[49]....
        /*02b4*/ 	.word	0x0500000f


	//   ....[50]....
        /*02b8*/ 	.word	0x0500000f


	//   ....[51]....
        /*02bc*/ 	.word	0x0500000f


	//----- nvinfo : EIATTR_COOP_GROUP_INSTR_OFFSETS
	.align		4
.L_138:
        /*02c0*/ 	.byte	0x04, 0x28
        /*02c2*/ 	.short	(.L_140 - .L_139)


	//   ....[0]....
.L_139:
        /*02c4*/ 	.word	0x00000060


	//   ....[1]....
        /*02c8*/ 	.word	0x00000140


	//   ....[2]....
        /*02cc*/ 	.word	0x00000190


	//   ....[3]....
        /*02d0*/ 	.word	0x00000380


	//   ....[4]....
        /*02d4*/ 	.word	0x000004e0


	//   ....[5]....
        /*02d8*/ 	.word	0x00000600


	//   ....[6]....
        /*02dc*/ 	.word	0x00000760


	//   ....[7]....
        /*02e0*/ 	.word	0x000011b0


	//   ....[8]....
        /*02e4*/ 	.word	0x00002ad0


	//   ....[9]....
        /*02e8*/ 	.word	0x000034b0


	//   ....[10]....
        /*02ec*/ 	.word	0x00003500


	//   ....[11]....
        /*02f0*/ 	.word	0x00003710


	//   ....[12]....
        /*02f4*/ 	.word	0x000037c0


	//   ....[13]....
        /*02f8*/ 	.word	0x000040b0


	//   ....[14]....
        /*02fc*/ 	.word	0x00004520


	//   ....[15]....
        /*0300*/ 	.word	0x00004550


	//   ....[16]....
        /*0304*/ 	.word	0x00004780


	//   ....[17]....
        /*0308*/ 	.word	0x000048b0


	//   ....[18]....
        /*030c*/ 	.word	0x000059c0


	//   ....[19]....
        /*0310*/ 	.word	0x00005a00


	//   ....[20]....
        /*0314*/ 	.word	0x00005a40


	//   ....[21]....
        /*0318*/ 	.word	0x00005ac0


	//   ....[22]....
        /*031c*/ 	.word	0x00005ae0


	//   ....[23]....
        /*0320*/ 	.word	0x000064b0


	//   ....[24]....
        /*0324*/ 	.word	0x00007830


	//   ....[25]....
        /*0328*/ 	.word	0x00007860


	//   ....[26]....
        /*032c*/ 	.word	0x00007880


	//   ....[27]....
        /*0330*/ 	.word	0x000078a0


	//   ....[28]....
        /*0334*/ 	.word	0x00007ee0


	//   ....[29]....
        /*0338*/ 	.word	0x00007ef0


	//   ....[30]....
        /*033c*/ 	.word	0x00008130


	//   ....[31]....
        /*0340*/ 	.word	0x00008160


	//   ....[32]....
        /*0344*/ 	.word	0x00008c90


	//   ....[33]....
        /*0348*/ 	.word	0x000095f0


	//   ....[34]....
        /*034c*/ 	.word	0x00009620


	//   ....[35]....
        /*0350*/ 	.word	0x000096f0


	//   ....[36]....
        /*0354*/ 	.word	0x00009700


	//   ....[37]....
        /*0358*/ 	.word	0x00009780


	//   ....[38]....
        /*035c*/ 	.word	0x00009790


	//   ....[39]....
        /*0360*/ 	.word	0x000097a0


	//   ....[40]....
        /*0364*/ 	.word	0x000097b0


	//   ....[41]....
        /*0368*/ 	.word	0x0000ce50


	//   ....[42]....
        /*036c*/ 	.word	0x0000d3e0


	//   ....[43]....
        /*0370*/ 	.word	0x0000d550


	//   ....[44]....
        /*0374*/ 	.word	0x0000d5b0


	//   ....[45]....
        /*0378*/ 	.word	0x0000d670


	//   ....[46]....
        /*037c*/ 	.word	0x0000d770


	//   ....[47]....
        /*0380*/ 	.word	0x0000d7d0


	//   ....[48]....
        /*0384*/ 	.word	0x0000d8c0


	//   ....[49]....
        /*0388*/ 	.word	0x0000d920


	//   ....[50]....
        /*038c*/ 	.word	0x0000d9c0


	//   ....[51]....
        /*0390*/ 	.word	0x0000ddb0


	//----- nvinfo : EIATTR_REG_RECONFIG
	.align		4
.L_140:
        /*0394*/ 	.byte	0x01, 0x54
	.zero		2


	//----- nvinfo : EIATTR_SYSCALL_OFFSETS
	.align		4
        /*0398*/ 	.byte	0x04, 0x46
        /*039a*/ 	.short	(.L_142 - .L_141)


	//   ....[0]....
.L_141:
        /*039c*/ 	.word	0x00002c90


	//   ....[1]....
        /*03a0*/ 	.word	0x000088f0


	//   ....[2]....
        /*03a4*/ 	.word	0x00008a30


	//   ....[3]....
        /*03a8*/ 	.word	0x00008b20


	//   ....[4]....
        /*03ac*/ 	.word	0x00009220


	//----- nvinfo : EIATTR_MBARRIER_INSTR_OFFSETS
	.align		4
.L_142:
        /*03b0*/ 	.byte	0x04, 0x39
        /*03b2*/ 	.short	(.L_144 - .L_143)


	//   ....[0]....
.L_143:
        /*03b4*/ 	.word	0x00000270
        /*03b8*/ 	.word	0x000000ff
        /*03bc*/ 	.word	0x00028c00
        /*03c0*/ 	.short	0x0100
        /*03c2*/ 	.byte	0x08
	.zero		1


	//   ....[1]....
        /*03c4*/ 	.word	0x00000280
        /*03c8*/ 	.word	0x000000ff
        /*03cc*/ 	.word	0x00028c20
        /*03d0*/ 	.short	0x0100
        /*03d2*/ 	.byte	0x08
	.zero		1


	//   ....[2]....
        /*03d4*/ 	.word	0x00000330
        /*03d8*/ 	.word	0x000000ff
        /*03dc*/ 	.word	0x00028c30
        /*03e0*/ 	.short	0x0100
        /*03e2*/ 	.byte	0x06
	.zero		1


	//   ....[3]....
        /*03e4*/ 	.word	0x00000340
        /*03e8*/ 	.word	0x000000ff
        /*03ec*/ 	.word	0x00028c40
        /*03f0*/ 	.short	0x0100
        /*03f2*/ 	.byte	0x06
	.zero		1


	//   ....[4]....
        /*03f4*/ 	.word	0x00000350
        /*03f8*/ 	.word	0x000000ff
        /*03fc*/ 	.word	0x00028c38
        /*0400*/ 	.short	0x0100
        /*0402*/ 	.byte	0x06
	.zero		1


	//   ....[5]....
        /*0404*/ 	.word	0x00000360
        /*0408*/ 	.word	0x000000ff
        /*040c*/ 	.word	0x00028c48
        /*0410*/ 	.short	0x0100
        /*0412*/ 	.byte	0x06
	.zero		1


	//   ....[6]....
        /*0414*/ 	.word	0x00000490
        /*0418*/ 	.word	0x000000ff
        /*041c*/ 	.word	0x00028c50
        /*0420*/ 	.short	0x0100
        /*0422*/ 	.byte	0x08
	.zero		1


	//   ....[7]....
        /*0424*/ 	.word	0x000004a0
        /*0428*/ 	.word	0x000000ff
        /*042c*/ 	.word	0x00028c60
        /*0430*/ 	.short	0x0100
        /*0432*/ 	.byte	0x08
	.zero		1


	//   ....[8]....
        /*0434*/ 	.word	0x000004b0
        /*0438*/ 	.word	0x000000ff
        /*043c*/ 	.word	0x00028c58
        /*0440*/ 	.short	0x0100
        /*0442*/ 	.byte	0x08
	.zero		1


	//   ....[9]....
        /*0444*/ 	.word	0x000004c0
        /*0448*/ 	.word	0x000000ff
        /*044c*/ 	.word	0x00028c68
        /*0450*/ 	.short	0x0100
        /*0452*/ 	.byte	0x08
	.zero		1


	//   ....[10]....
        /*0454*/ 	.word	0x000005b0
        /*0458*/ 	.word	0x000000ff
        /*045c*/ 	.word	0x00028c70
        /*0460*/ 	.short	0x0100
        /*0462*/ 	.byte	0x06
	.zero		1


	//   ....[11]....
        /*0464*/ 	.word	0x000005c0
        /*0468*/ 	.word	0x000000ff
        /*046c*/ 	.word	0x00028c80
        /*0470*/ 	.short	0x0100
        /*0472*/ 	.byte	0x06
	.zero		1


	//   ....[12]....
        /*0474*/ 	.word	0x000005d0
        /*0478*/ 	.word	0x000000ff
        /*047c*/ 	.word	0x00028c78
        /*0480*/ 	.short	0x0100
        /*0482*/ 	.byte	0x06
	.zero		1


	//   ....[13]....
        /*0484*/ 	.word	0x000005e0
        /*0488*/ 	.word	0x000000ff
        /*048c*/ 	.word	0x00028c88
        /*0490*/ 	.short	0x0100
        /*0492*/ 	.byte	0x06
	.zero		1


	//   ....[14]....
        /*0494*/ 	.word	0x00000710
        /*0498*/ 	.word	0x000000ff
        /*049c*/ 	.word	0x00028c90
        /*04a0*/ 	.short	0x0100
        /*04a2*/ 	.byte	0x08
	.zero		1


	//   ....[15]....
        /*04a4*/ 	.word	0x00000720
        /*04a8*/ 	.word	0x000000ff
        /*04ac*/ 	.word	0x00028ca0
        /*04b0*/ 	.short	0x0100
        /*04b2*/ 	.byte	0x08
	.zero		1


	//   ....[16]....
        /*04b4*/ 	.word	0x00000730
        /*04b8*/ 	.word	0x000000ff
        /*04bc*/ 	.word	0x00028c98
        /*04c0*/ 	.short	0x0100
        /*04c2*/ 	.byte	0x08
	.zero		1


	//   ....[17]....
        /*04c4*/ 	.word	0x00000740
        /*04c8*/ 	.word	0x000000ff
        /*04cc*/ 	.word	0x00028ca8
        /*04d0*/ 	.short	0x0100
        /*04d2*/ 	.byte	0x08
	.zero		1


	//   ....[18]....
        /*04d4*/ 	.word	0x00000870
        /*04d8*/ 	.word	0x000000ff
        /*04dc*/ 	.word	0x00028cb0
        /*04e0*/ 	.short	0x0100
        /*04e2*/ 	.byte	0x08
	.zero		1


	//   ....[19]....
        /*04e4*/ 	.word	0x00000880
        /*04e8*/ 	.word	0x000000ff
        /*04ec*/ 	.word	0x00028cc0
        /*04f0*/ 	.short	0x0100
        /*04f2*/ 	.byte	0x08
	.zero		1


	//   ....[20]....
        /*04f4*/ 	.word	0x00000890
        /*04f8*/ 	.word	0x000000ff
        /*04fc*/ 	.word	0x00028cb8
        /*0500*/ 	.short	0x0100
        /*0502*/ 	.byte	0x08
	.zero		1


	//   ....[21]....
        /*0504*/ 	.word	0x000008a0
        /*0508*/ 	.word	0x000000ff
        /*050c*/ 	.word	0x00028cc8
        /*0510*/ 	.short	0x0100
        /*0512*/ 	.byte	0x08
	.zero		1


	//   ....[22]....
        /*0514*/ 	.word	0x000012c0
        /*0518*/ 	.word	0x000000ff
        /*051c*/ 	.word	0x00028c50
        /*0520*/ 	.short	0x010a
        /*0522*/ 	.byte	0x10
	.zero		1


	//   ....[23]....
        /*0524*/ 	.word	0x000015a0
        /*0528*/ 	.word	0x00000000
        /*052c*/ 	.word	0x00000000
        /*0530*/ 	.short	0x0101
        /*0532*/ 	.byte	0x3f
	.zero		1


	//   ....[24]....
        /*0534*/ 	.word	0x00001f30
        /*0538*/ 	.word	0x000000ff
        /*053c*/ 	.word	0x00028c50
        /*0540*/ 	.short	0x010a
        /*0542*/ 	.byte	0x06
	.zero		1


	//   ....[25]....
        /*0544*/ 	.word	0x00001f70
        /*0548*/ 	.word	0x000000ff
        /*054c*/ 	.word	0x00028c50
        /*0550*/ 	.short	0x010a
        /*0552*/ 	.byte	0x06
	.zero		1


	//   ....[26]....
        /*0554*/ 	.word	0x000021c0
        /*0558*/ 	.word	0x00000003
        /*055c*/ 	.word	0x00000000
        /*0560*/ 	.short	0x0101
        /*0562*/ 	.byte	0x3f
	.zero		1


	//   ....[27]....
        /*0564*/ 	.word	0x00002d10
        /*0568*/ 	.word	0x000000ff
        /*056c*/ 	.word	0x00028c00
        /*0570*/ 	.short	0x010a
        /*0572*/ 	.byte	0x29
	.zero		1


	//   ....[28]....
        /*0574*/ 	.word	0x00002d90
        /*0578*/ 	.word	0x00000007
        /*057c*/ 	.word	0x00028c30
        /*0580*/ 	.short	0x010a
        /*0582*/ 	.byte	0x3f
	.zero		1


	//   ....[29]....
        /*0584*/ 	.word	0x00002dd0
        /*0588*/ 	.word	0x00000007
        /*058c*/ 	.word	0x00028c30
        /*0590*/ 	.short	0x010a
        /*0592*/ 	.byte	0x3f
	.zero		1


	//   ....[30]....
        /*0594*/ 	.word	0x000039b0
        /*0598*/ 	.word	0x00000005
        /*059c*/ 	.word	0x00000000
        /*05a0*/ 	.short	0x0101
        /*05a2*/ 	.byte	0x3f
	.zero		1


	//   ....[31]....
        /*05a4*/ 	.word	0x00003e20
        /*05a8*/ 	.word	0x00000007
        /*05ac*/ 	.word	0x00028c50
        /*05b0*/ 	.short	0x010a
        /*05b2*/ 	.byte	0x3f
	.zero		1


	//   ....[32]....
        /*05b4*/ 	.word	0x00003e70
        /*05b8*/ 	.word	0x00000007
        /*05bc*/ 	.word	0x00028c50
        /*05c0*/ 	.short	0x010a
        /*05c2*/ 	.byte	0x3f
	.zero		1


	//   ....[33]....
        /*05c4*/ 	.word	0x000040d0
        /*05c8*/ 	.word	0x00000007
        /*05cc*/ 	.word	0x00000000
        /*05d0*/ 	.short	0x0101
        /*05d2*/ 	.byte	0x3f
	.zero		1


	//   ....[34]....
        /*05d4*/ 	.word	0x00004210
        /*05d8*/ 	.word	0x000000ff
        /*05dc*/ 	.word	0x00028c30
        /*05e0*/ 	.short	0x010a
        /*05e2*/ 	.byte	0x16
	.zero		1


	//   ....[35]....
        /*05e4*/ 	.word	0x00004250
        /*05e8*/ 	.word	0x000000ff
        /*05ec*/ 	.word	0x00028c30
        /*05f0*/ 	.short	0x010a
        /*05f2*/ 	.byte	0x16
	.zero		1


	//   ....[36]....
        /*05f4*/ 	.word	0x00004cd0
        /*05f8*/ 	.word	0x0000009a
        /*05fc*/ 	.word	0x00000000
        /*0600*/ 	.short	0x0101
        /*0602*/ 	.byte	0x3f
	.zero		1


	//   ....[37]....
        /*0604*/ 	.word	0x00005730
        /*0608*/ 	.word	0x000000ff
        /*060c*/ 	.word	0x00028c50
        /*0610*/ 	.short	0x010a
        /*0612*/ 	.byte	0x16
	.zero		1


	//   ....[38]....
        /*0614*/ 	.word	0x00005770
        /*0618*/ 	.word	0x000000ff
        /*061c*/ 	.word	0x00028c50
        /*0620*/ 	.short	0x010a
        /*0622*/ 	.byte	0x16
	.zero		1


	//   ....[39]....
        /*0624*/ 	.word	0x000059e0
        /*0628*/ 	.word	0x000000aa
        /*062c*/ 	.word	0x00000000
        /*0630*/ 	.short	0x0101
        /*0632*/ 	.byte	0x3f
	.zero		1


	//   ....[40]....
        /*0634*/ 	.word	0x00007f00
        /*0638*/ 	.word	0x000000ff
        /*063c*/ 	.word	0x00000000
        /*0640*/ 	.short	0x0101
        /*0642*/ 	.byte	0x04
	.zero		1


	//   ....[41]....
        /*0644*/ 	.word	0x00008ec0
        /*0648*/ 	.word	0x00000000
        /*064c*/ 	.word	0x00028c40
        /*0650*/ 	.short	0x010a
        /*0652*/ 	.byte	0x3f
	.zero		1


	//   ....[42]....
        /*0654*/ 	.word	0x000098b0
        /*0658*/ 	.word	0x000000ff
        /*065c*/ 	.word	0x00028c00
        /*0660*/ 	.short	0x0107
        /*0662*/ 	.byte	0x24
	.zero		1


	//   ....[43]....
        /*0664*/ 	.word	0x00009910
        /*0668*/ 	.word	0x000000ff
        /*066c*/ 	.word	0x00028c00
        /*0670*/ 	.short	0x0101
        /*0672*/ 	.byte	0x24
	.zero		1


	//   ....[44]....
        /*0674*/ 	.word	0x00009930
        /*0678*/ 	.word	0x000000ff
        /*067c*/ 	.word	0x00028c20
        /*0680*/ 	.short	0x010a
        /*0682*/ 	.byte	0x24
	.zero		1


	//   ....[45]....
        /*0684*/ 	.word	0x00009a10
        /*0688*/ 	.word	0x00000003
        /*068c*/ 	.word	0x00028c60
        /*0690*/ 	.short	0x010a
        /*0692*/ 	.byte	0x3f
	.zero		1


	//   ....[46]....
        /*0694*/ 	.word	0x0000a5e0
        /*0698*/ 	.word	0x00000003
        /*069c*/ 	.word	0x00028c40
        /*06a0*/ 	.short	0x010a
        /*06a2*/ 	.byte	0x3f
	.zero		1


	//   ....[47]....
        /*06a4*/ 	.word	0x0000a820
        /*06a8*/ 	.word	0x00000003
        /*06ac*/ 	.word	0x00028c60
        /*06b0*/ 	.short	0x010a
        /*06b2*/ 	.byte	0x3f
	.zero		1


	//   ....[48]....
        /*06b4*/ 	.word	0x0000b3f0
        /*06b8*/ 	.word	0x00000004
        /*06bc*/ 	.word	0x00028c40
        /*06c0*/ 	.short	0x010a
        /*06c2*/ 	.byte	0x3f
	.zero		1


	//   ....[49]....
        /*06c4*/ 	.word	0x0000b610
        /*06c8*/ 	.word	0x00000004
        /*06cc*/ 	.word	0x00028c60
        /*06d0*/ 	.short	0x010a
        /*06d2*/ 	.byte	0x3f
	.zero		1


	//   ....[50]....
        /*06d4*/ 	.word	0x0000c130
        /*06d8*/ 	.word	0x00000004
        /*06dc*/ 	.word	0x00028c40
        /*06e0*/ 	.short	0x010a
        /*06e2*/ 	.byte	0x3f
	.zero		1


	//   ....[51]....
        /*06e4*/ 	.word	0x0000c370
        /*06e8*/ 	.word	0x00000004
        /*06ec*/ 	.word	0x00028c60
        /*06f0*/ 	.short	0x010a
        /*06f2*/ 	.byte	0x3f
	.zero		1


	//   ....[52]....
        /*06f4*/ 	.word	0x0000cdd0
        /*06f8*/ 	.word	0x00000000
        /*06fc*/ 	.word	0x00028c20
        /*0700*/ 	.short	0x010a
        /*0702*/ 	.byte	0x3f
	.zero		1


	//   ....[53]....
        /*0704*/ 	.word	0x0000cfa0
        /*0708*/ 	.word	0x00000006
        /*070c*/ 	.word	0x00000000
        /*0710*/ 	.short	0x010a
        /*0712*/ 	.byte	0x3f
	.zero		1


	//   ....[54]....
        /*0714*/ 	.word	0x0000cff0
        /*0718*/ 	.word	0x00000003
        /*071c*/ 	.word	0x00000000
        /*0720*/ 	.short	0x010a
        /*0722*/ 	.byte	0x3f
	.zero		1


	//   ....[55]....
        /*0724*/ 	.word	0x0000d050
        /*0728*/ 	.word	0x00000012
        /*072c*/ 	.word	0x00000000
        /*0730*/ 	.short	0x010a
        /*0732*/ 	.byte	0x3f
	.zero		1


	//   ....[56]....
        /*0734*/ 	.word	0x0000d080
        /*0738*/ 	.word	0x00000003
        /*073c*/ 	.word	0x00000000
        /*0740*/ 	.short	0x010a
        /*0742*/ 	.byte	0x3f
	.zero		1


	//   ....[57]....
        /*0744*/ 	.word	0x0000d0f0
        /*0748*/ 	.word	0x00000003
        /*074c*/ 	.word	0x00028c50
        /*0750*/ 	.short	0x010a
        /*0752*/ 	.byte	0x3f
	.zero		1


	//   ....[58]....
        /*0754*/ 	.word	0x0000d150
        /*0758*/ 	.word	0x00000004
        /*075c*/ 	.word	0x00028c50
        /*0760*/ 	.short	0x010a
        /*0762*/ 	.byte	0x3f
	.zero		1


	//   ....[59]....
        /*0764*/ 	.word	0x0000d1b0
        /*0768*/ 	.word	0x00000003
        /*076c*/ 	.word	0x00028c00
        /*0770*/ 	.short	0x010a
        /*0772*/ 	.byte	0x3f
	.zero		1


	//   ....[60]....
        /*0774*/ 	.word	0x0000d200
        /*0778*/ 	.word	0x00000007
        /*077c*/ 	.word	0x00028c30
        /*0780*/ 	.short	0x010a
        /*0782*/ 	.byte	0x3f
	.zero		1


	//   ....[61]....
        /*0784*/ 	.word	0x0000d250
        /*0788*/ 	.word	0x00000007
        /*078c*/ 	.word	0x00028c50
        /*0790*/ 	.short	0x010a
        /*0792*/ 	.byte	0x3f
	.zero		1


	//   ....[62]....
        /*0794*/ 	.word	0x0000d2b0
        /*0798*/ 	.word	0x00000000
        /*079c*/ 	.word	0x00028c30
        /*07a0*/ 	.short	0x010a
        /*07a2*/ 	.byte	0x3f
	.zero		1


	//   ....[63]....
        /*07a4*/ 	.word	0x0000d300
        /*07a8*/ 	.word	0x000000aa
        /*07ac*/ 	.word	0x00028c50
        /*07b0*/ 	.short	0x010a
        /*07b2*/ 	.byte	0x3f
	.zero		1


	//   ....[64]....
        /*07b4*/ 	.word	0x0000d4a0
        /*07b8*/ 	.word	0x00000000
        /*07bc*/ 	.word	0x00028c40
        /*07c0*/ 	.short	0x010a
        /*07c2*/ 	.byte	0x3f
	.zero		1


	//   ....[65]....
        /*07c4*/ 	.word	0x0000da50
        /*07c8*/ 	.word	0x00000003
        /*07cc*/ 	.word	0x00028c20
        /*07d0*/ 	.short	0x010a
        /*07d2*/ 	.byte	0x3f
	.zero		1


	//   ....[66]....
        /*07d4*/ 	.word	0x0000daa0
        /*07d8*/ 	.word	0x00000003
        /*07dc*/ 	.word	0x00028c60
        /*07e0*/ 	.short	0x010a
        /*07e2*/ 	.byte	0x3f
	.zero		1


	//   ....[67]....
        /*07e4*/ 	.word	0x0000daf0
        /*07e8*/ 	.word	0x00000003
        /*07ec*/ 	.word	0x00028c40
        /*07f0*/ 	.short	0x010a
        /*07f2*/ 	.byte	0x3f
	.zero		1


	//   ....[68]....
        /*07f4*/ 	.word	0x0000db40
        /*07f8*/ 	.word	0x00000003
        /*07fc*/ 	.word	0x00028c60
        /*0800*/ 	.short	0x010a
        /*0802*/ 	.byte	0x3f
	.zero		1


	//   ....[69]....
        /*0804*/ 	.word	0x0000db90
        /*0808*/ 	.word	0x00000004
        /*080c*/ 	.word	0x00028c40
        /*0810*/ 	.short	0x010a
        /*0812*/ 	.byte	0x3f
	.zero		1


	//   ....[70]....
        /*0814*/ 	.word	0x0000dbe0
        /*0818*/ 	.word	0x00000004
        /*081c*/ 	.word	0x00028c60
        /*0820*/ 	.short	0x010a
        /*0822*/ 	.byte	0x3f
	.zero		1


	//   ....[71]....
        /*0824*/ 	.word	0x0000dc30
        /*0828*/ 	.word	0x00000004
        /*082c*/ 	.word	0x00028c40
        /*0830*/ 	.short	0x010a
        /*0832*/ 	.byte	0x3f
	.zero		1


	//   ....[72]....
        /*0834*/ 	.word	0x0000dc80
        /*0838*/ 	.word	0x00000004
        /*083c*/ 	.word	0x00028c60
        /*0840*/ 	.short	0x010a
        /*0842*/ 	.byte	0x3f
	.zero		1


	//   ....[73]....
        /*0844*/ 	.word	0x0000dcd0
        /*0848*/ 	.word	0x00000000
        /*084c*/ 	.word	0x00028c20
        /*0850*/ 	.short	0x010a
        /*0852*/ 	.byte	0x3f
	.zero		1


	//   ....[74]....
        /*0854*/ 	.word	0x0000de70
        /*0858*/ 	.word	0x00000006
        /*085c*/ 	.word	0x00000000
        /*0860*/ 	.short	0x010a
        /*0862*/ 	.byte	0x3f
	.zero		1


	//   ....[75]....
        /*0864*/ 	.word	0x0000dec0
        /*0868*/ 	.word	0x00000003
        /*086c*/ 	.word	0x00000000
        /*0870*/ 	.short	0x010a
        /*0872*/ 	.byte	0x3f
	.zero		1


	//   ....[76]....
        /*0874*/ 	.word	0x0000df10
        /*0878*/ 	.word	0x00000012
        /*087c*/ 	.word	0x00000000
        /*0880*/ 	.short	0x010a
        /*0882*/ 	.byte	0x3f
	.zero		1


	//----- nvinfo : EIATTR_NUM_MBARRIERS
	.align		4
.L_144:
        /*0884*/ 	.byte	0x03, 0x38
        /*0886*/ 	.short	0x0016


	//----- nvinfo : EIATTR_EXIT_INSTR_OFFSETS
	.align		4
        /*0888*/ 	.byte	0x04, 0x1c
        /*088a*/ 	.short	(.L_146 - .L_145)


	//   ....[0]....
.L_145:
        /*088c*/ 	.word	0x000009f0


	//   ....[1]....
        /*0890*/ 	.word	0x000083b0


	//   ....[2]....
        /*0894*/ 	.word	0x0000d0d0


	//----- nvinfo : EIATTR_MAX_THREADS
	.align		4
.L_146:
        /*0898*/ 	.byte	0x04, 0x05
        /*089a*/ 	.short	(.L_148 - .L_147)
.L_147:
        /*089c*/ 	.word	0x00000180
        /*08a0*/ 	.word	0x00000001
        /*08a4*/ 	.word	0x00000001


	//----- nvinfo : EIATTR_CRS_STACK_SIZE
	.align		4
.L_148:
        /*08a8*/ 	.byte	0x04, 0x1e
        /*08aa*/ 	.short	(.L_150 - .L_149)
.L_149:
        /*08ac*/ 	.word	0x00000000


	//----- nvinfo : EIATTR_CBANK_PARAM_SIZE
	.align		4
.L_150:
        /*08b0*/ 	.byte	0x03, 0x19
        /*08b2*/ 	.short	0x0a70


	//----- nvinfo : EIATTR_PARAM_CBANK
	.align		4
        /*08b4*/ 	.byte	0x04, 0x0a
        /*08b6*/ 	.short	(.L_152 - .L_151)
	.align		4
.L_151:
        /*08b8*/ 	.word	index@(.nv.constant0._ZN7cutlass13device_kernelIN5flash11enable_sm90INS1_16FlashAttnFwdSm90INS1_25CollectiveMainloopFwdSm90ILi2EN4cute5tupleIJNS5_1CILi1EEES8_S8_EEENS6_IJNS7_ILi64EEESA_SA_EEELi512ENS_10bfloat16_tEfNS_4arch4Sm90ELb0ELb0ELb0ELb0ELb0ELb0ELb0ELb0ELb0ELb1ELb0ELb0EEENS1_21CollectiveEpilogueFwdINS6_IJSA_NS7_ILi512EEESA_EEES9_SC_SE_Li256ELb0ELb1ELb0ELb0EEENS1_29StaticPersistentTileSchedulerILb0EEEEEEEEEvNT_6ParamsE)
        /*08bc*/ 	.short	0x0210
        /*08be*/ 	.short	0x0a70


	//----- nvinfo : EIATTR_SW_WAR
	.align		4
.L_152:
        /*08c0*/ 	.byte	0x04, 0x36
        /*08c2*/ 	.short	(.L_154 - .L_153)
.L_153:
        /*08c4*/ 	.word	0x00000008
.L_154:


//--------------------- .nv.info._ZN7cutlass13device_kernelIN5flash11enable_sm90INS1_16FlashAttnFwdSm90INS1_25CollectiveMainloopFwdSm90ILi2EN4cute5tupleIJNS5_1CILi1EEES8_S8_EEENS6_IJNS7_ILi64EEESA_SA_EEELi512ENS_10bfloat16_tEfNS_4arch4Sm90ELb0ELb0ELb0ELb0ELb0ELb0ELb1ELb0ELb0ELb1ELb0ELb0EEENS1_21CollectiveEpilogueFwdINS6_IJSA_NS7_ILi512EEESA_EEES9_SC_SE_Li256ELb0ELb1ELb0ELb0EEENS1_29StaticPersistentTileSchedulerILb0EEEEEEEEEvNT_6ParamsE --------------------------
	.section	.nv.info._ZN7cutlass13device_kernelIN5flash11enable_sm90INS1_16FlashAttnFwdSm90INS1_25CollectiveMainloopFwdSm90ILi2EN4cute5tupleIJNS5_1CILi1EEES8_S8_EEENS6_IJNS7_ILi64EEESA_SA_EEELi512ENS_10bfloat16_tEfNS_4arch4Sm90ELb0ELb0ELb0ELb0ELb0ELb0ELb1ELb0ELb0ELb1ELb0ELb0EEENS1_21CollectiveEpilogueFwdINS6_IJSA_NS7_ILi512EEESA_EEES9_SC_SE_Li256ELb0ELb1ELb0ELb0EEENS1_29StaticPersistentTileSchedulerILb0EEEEEEEEEvNT_6ParamsE,"",@"SHT_CUDA_INFO"
	.sectionflags	@""
	.align	4


	//----- nvinfo : EIATTR_CUDA_API_VERSION
	.align		4
        /*0000*/ 	.byte	0x04, 0x37
        /*0002*/ 	.short	(.L_156 - .L_155)
.L_155:
        /*0004*/ 	.word	0x00000082


	//----- nvinfo : EIATTR_KPARAM_INFO
	.align		4
.L_156:
        /*0008*/ 	.byte	0x04, 0x17
        /*000a*/ 	.short	(.L_158 - .L_157)
.L_157:
        /*000c*/ 	.word	0x00000000
        /*0010*/ 	.short	0x0000
        /*0012*/ 	.short	0x0070
        /*0014*/ 	.byte	0x00, 0xf0, 0x01, 0x2c


	//----- nvinfo : EIATTR_SPARSE_MMA_MASK
	.align		4
.L_158:
        /*0018*/ 	.byte	0x03, 0x50
        /*001a*/ 	.short	0x0000


	//----- nvinfo : EIATTR_MAXREG_COUNT
	.align		4
        /*001c*/ 	.byte	0x03, 0x1b
        /*001e*/ 	.short	0x00a8


	//----- nvinfo : EIATTR_NUM_BARRIERS
	.align		4
        /*0020*/ 	.byte	0x02, 0x4c
        /*0022*/ 	.byte	0x10
	.zero		1


	//----- nvinfo : EIATTR_EXTERNS
	.align		4
        /*0024*/ 	.byte	0x04, 0x0f
        /*0026*/ 	.short	(.L_160 - .L_159)


	//   ....[0]....
	.align		4
.L_159:
        /*0028*/ 	.word	index@(__assertfail)


	//----- nvinfo : EIATTR_ANNOTATIONS
	.align		4
.L_160:
        /*002c*/ 	.byte	0x04, 0x55
        /*002e*/ 	.short	(.L_162 - .L_161)


	//   ....[0]....
.L_161:
        /* <DEDUP_REMOVED lines=42> */
        /*02c4*/ 	.byte	0x30, 0x0b, 0x01, 0x00, 0x01, 0x00, 0x00, 0x00, 0x10, 0x12, 0x01, 0x00


	//----- nvinfo : EIATTR_MERCURY_ISA_VERSION
	.align		4
.L_162:
        /*02d0*/ 	.byte	0x03, 0x5f
        /*02d2*/ 	.short	0x0101


	//----- nvinfo : EIATTR_INT_WARP_WIDE_INSTR_OFFSETS
	.align		4
        /*02d4*/ 	.byte	0x04, 0x31
        /*02d6*/ 	.short	(.L_164 - .L_163)


	//   ....[0]....
.L_163:
        /*02d8*/ 	.word	0x00000130


	//   ....[1]....
        /*02dc*/ 	.word	0x00000170


	//   ....[2]....
        /*02e0*/ 	.word	0x000001e0


	//   ....[3]....
        /*02e4*/ 	.word	0x00000250


	//----- nvinfo : EIATTR_COOP_GROUP_MASK_REGIDS
	.align		4
.L_164:
        /*02e8*/ 	.byte	0x04, 0x29
        /*02ea*/ 	.short	(.L_166 - .L_165)


	//   ....[0]....
.L_165:
        /*02ec*/ 	.word	0xffffffff


	//   ....[1]....
        /*02f0*/ 	.word	0xffffffff


	//   ....[2]....
        /*02f4*/ 	.word	0xffffffff


	//   ....[3]....
        /*02f8*/ 	.word	0xffffffff


	//   ....[4]....
        /*02fc*/ 	.word	0xffffffff


	//   ....[5]....
        /*0300*/ 	.word	0xffffffff


	//   ....[6]....
        /*0304*/ 	.word	0xffffffff


	//   ....[7]....
        /*0308*/ 	.word	0xffffffff


	//   ....[8]....
        /*030c*/ 	.word	0xffffffff


	//   ....[9]....
        /*0310*/ 	.word	0xffffffff


	//   ....[10]....
        /*0314*/ 	.word	0xffffffff


	//   ....[11]....
        /*0318*/ 	.word	0xffffffff


	//   ....[12]....
        /*031c*/ 	.word	0xffffffff


	//   ....[13]....
        /*0320*/ 	.word	0xffffffff


	//   ....[14]....
        /*0324*/ 	.word	0xffffffff


	//   ....[15]....
        /*0328*/ 	.word	0xffffffff


	//   ....[16]....
        /*032c*/ 	.word	0xffffffff


	//   ....[17]....
        /*0330*/ 	.word	0xffffffff


	//   ....[18]....
        /*0334*/ 	.word	0xffffffff


	//   ....[19]....
        /*0338*/ 	.word	0xffffffff


	//   ....[20]....
        /*033c*/ 	.word	0xffffffff


	//   ....[21]....
        /*0340*/ 	.word	0xffffffff


	//   ....[22]....
        /*0344*/ 	.word	0xffffffff


	//   ....[23]....
        /*0348*/ 	.word	0xffffffff


	//   ....[24]....
        /*034c*/ 	.word	0xffffffff


	//   ....[25]....
        /*0350*/ 	.word	0xffffffff


	//   ....[26]....
        /*0354*/ 	.word	0xffffffff


	//   ....[27]....
        /*0358*/ 	.word	0xffffffff


	//   ....[28]....
        /*035c*/ 	.word	0xffffffff


	//   ....[29]....
        /*0360*/ 	.word	0xffffffff


	//   ....[30]....
        /*0364*/ 	.word	0xffffffff


	//   ....[31]....
        /*0368*/ 	.word	0xffffffff


	//   ....[32]....
        /*036c*/ 	.word	0xffffffff


	//   ....[33]....
        /*0370*/ 	.word	0xffffffff


	//   ....[34]....
        /*0374*/ 	.word	0xffffffff


	//   ....[35]....
        /*0378*/ 	.word	0xffffffff


	//   ....[36]....
        /*037c*/ 	.word	0xffffffff


	//   ....[37]....
        /*0380*/ 	.word	0xffffffff


	//   ....[38]....
        /*0384*/ 	.word	0xffffffff


	//   ....[39]....
        /*0388*/ 	.word	0xffffffff


	//   ....[40]....
        /*038c*/ 	.word	0xffffffff


	//   ....[41]....
        /*0390*/ 	.word	0xffffffff


	//   ....[42]....
        /*0394*/ 	.word	0xffffffff


	//   ....[43]....
        /*0398*/ 	.word	0xffffffff


	//   ....[44]....
        /*039c*/ 	.word	0xffffffff


	//   ....[45]....
        /*03a0*/ 	.word	0xffffffff


	//   ....[46]....
        /*03a4*/ 	.word	0xffffffff


	//   ....[47]....
        /*03a8*/ 	.word	0xffffffff


	//   ....[48]....
        /*03ac*/ 	.word	0xffffffff


	//   ....[49]....
        /*03b0*/ 	.word	0xffffffff


	//   ....[50]....
        /*03b4*/ 	.word	0xffffffff


	//   ....[51]....
        /*03b8*/ 	.word	0xffffffff


	//   ....[52]....
        /*03bc*/ 	.word	0x0500000f


	//   ....[53]....
        /*03c0*/ 	.word	0x0500000f


	//   ....[54]....
        /*03c4*/ 	.word	0x0500000f


	//   ....[55]....
        /*03c8*/ 	.word	0x0500000f


	//   ....[56]....
        /*03cc*/ 	.word	0x0500000f


	//   ....[57]....
        /*03d0*/ 	.word	0x0500000f


	//   ....[58]....
        /*03d4*/ 	.word	0x0500000f


	//   ....[59]....
        /*03d8*/ 	.word	0x0500000f


	//   ....[60]....
        /*03dc*/ 	.word	0x0500000f


	//   ....[61]....
        /*03e0*/ 	.word	0x0500000f


	//   ....[62]....
        /*03e4*/ 	.word	0x0500000f


	//   ....[63]....
        /*03e8*/ 	.word	0x0500000f


	//   ....[64]....
        /*03ec*/ 	.word	0x0500000f


	//   ....[65]....
        /*03f0*/ 	.word	0x0500000f


	//   ....[66]....
        /*03f4*/ 	.word	0x0500000f


	//   ....[67]....
        /*03f8*/ 	.word	0x0500000f


	//   ....[68]....
        /*03fc*/ 	.word	0x0500000f


	//   ....[69]....
        /*0400*/ 	.word	0x0500000f


	//----- nvinfo : EIATTR_COOP_GROUP_INSTR_OFFSETS
	.align		4
.L_166:
        /*0404*/ 	.byte	0x04, 0x28
        /*0406*/ 	.short	(.L_168 - .L_167)


	//   ....[0]....
.L_167:
        /*0408*/ 	.word	0x00000060


	//   ....[1]....
        /*040c*/ 	.word	0x00000140


	//   ....[2]....
        /*0410*/ 	.word	0x00000180


	//   ....[3]....
        /*0414*/ 	.word	0x00000390


	//   ....[4]....
        /*0418*/ 	.word	0x000004f0


	//   ....[5]....
        /*041c*/ 	.word	0x00000610


	//   ....[6]....
        /*0420*/ 	.word	0x00000770


	//   ....[7]....
        /*0424*/ 	.word	0x00001150


	//   ....[8]....
        /*0428*/ 	.word	0x000028b0


	//   ....[9]....
        /*042c*/ 	.word	0x00003100


	//   ....[10]....
        /*0430*/ 	.word	0x00004470


	//   ....[11]....
        /*0434*/ 	.word	0x000044d0


	//   ....[12]....
        /*0438*/ 	.word	0x00004710


	//   ....[13]....
        /*043c*/ 	.word	0x000047b0


	//   ....[14]....
        /*0440*/ 	.word	0x00004fa0


	//   ....[15]....
        /*0444*/ 	.word	0x000054b0


	//   ....[16]....
        /*0448*/ 	.word	0x000065b0


	//   ....[17]....
        /*044c*/ 	.word	0x00006650


	//   ....[18]....
        /*0450*/ 	.word	0x000067c0


	//   ....[19]....
        /*0454*/ 	.word	0x000068b0


	//   ....[20]....
        /*0458*/ 	.word	0x00007990


	//   ....[21]....
        /*045c*/ 	.word	0x000079d0


	//   ....[22]....
        /*0460*/ 	.word	0x00007a00


	//   ....[23]....
        /*0464*/ 	.word	0x00007a90


	//   ....[24]....
        /*0468*/ 	.word	0x00007aa0


	//   ....[25]....
        /*046c*/ 	.word	0x00008470


	//   ....[26]....
        /*0470*/ 	.word	0x000097d0


	//   ....[27]....
        /*0474*/ 	.word	0x00009810


	//   ....[28]....
        /*0478*/ 	.word	0x00009830


	//   ....[29]....
        /*047c*/ 	.word	0x00009850


	//   ....[30]....
        /*0480*/ 	.word	0x00009e90


	//   ....[31]....
        /*0484*/ 	.word	0x00009ea0


	//   ....[32]....
        /*0488*/ 	.word	0x0000a0e0


	//   ....[33]....
        /*048c*/ 	.word	0x0000a110


	//   ....[34]....
        /*0490*/ 	.word	0x0000ad00


	//   ....[35]....
        /*0494*/ 	.word	0x0000b6b0


	//   ....[36]....
        /*0498*/ 	.word	0x0000b6e0


	//   ....[37]....
        /*049c*/ 	.word	0x0000b760


	//   ....[38]....
        /*04a0*/ 	.word	0x0000b7e0


	//   ....[39]....
        /*04a4*/ 	.word	0x0000b810


	//   ....[40]....
        /*04a8*/ 	.word	0x0000b870


	//   ....[41]....
        /*04ac*/ 	.word	0x0000b880


	//   ....[42]....
        /*04b0*/ 	.word	0x0000b8f0


	//   ....[43]....
        /*04b4*/ 	.word	0x0000c200


	//   ....[44]....
        /*04b8*/ 	.word	0x0000c220


	//   ....[45]....
        /*04bc*/ 	.word	0x0000c240


	//   ....[46]....
        /*04c0*/ 	.word	0x0000c370


	//   ....[47]....
        /*04c4*/ 	.word	0x0000c530


	//   ....[48]....
        /*04c8*/ 	.word	0x0000c540


	//   ....[49]....
        /*04cc*/ 	.word	0x0000c690


	//   ....[50]....
        /*04d0*/ 	.word	0x0000c6a0


	//   ....[51]....
        /*04d4*/ 	.word	0x0000fe20


	//   ....[52]....
        /*04d8*/ 	.word	0x000102f0


	//   ....[53]....
        /*04dc*/ 	.word	0x00010460


	//   ....[54]....
        /*04e0*/ 	.word	0x000104c0


	//   ....[55]....
        /*04e4*/ 	.word	0x00010580


	//   ....[56]....
        /*04e8*/ 	.word	0x00010610


	//   ....[57]....
        /*04ec*/ 	.word	0x000106e0


	//   ....[58]....
        /*04f0*/ 	.word	0x000107a0


	//   ....[59]....
        /*04f4*/ 	.word	0x00010870


	//   ....[60]....
        /*04f8*/ 	.word	0x00010950


	//   ....[61]....
        /*04fc*/ 	.word	0x000109f0


	//   ....[62]....
        /*0500*/ 	.word	0x00010aa0


	//   ....[63]....
        /*0504*/ 	.word	0x00010d80


	//   ....[64]....
        /*0508*/ 	.word	0x00010dd0


	//   ....[65]....
        /*050c*/ 	.word	0x00010f30


	//   ....[66]....
        /*0510*/ 	.word	0x00011080


	//   ....[67]....
        /*0514*/ 	.word	0x00011250


	//   ....[68]....
        /*0518*/ 	.word	0x000112a0


	//   ....[69]....
        /*051c*/ 	.word	0x00011650


	//----- nvinfo : EIATTR_REG_RECONFIG
	.align		4
.L_168:
        /*0520*/ 	.byte	0x01, 0x54
	.zero		2


	//----- nvinfo : EIATTR_SYSCALL_OFFSETS
	.align		4
        /*0524*/ 	.byte	0x04, 0x46
        /*0526*/ 	.short	(.L_170 - .L_169)


	//   ....[0]....
.L_169:
        /*0528*/ 	.word	0x00002ab0


	//   ....[1]....
        /*052c*/ 	.word	0x0000a920


	//   ....[2]....
        /*0530*/ 	.word	0x0000aa60


	//   ....[3]....
        /*0534*/ 	.word	0x0000ab50


	//   ....[4]....
        /*0538*/ 	.word	0x0000b2d0


	//   ....[5]....
        /*053c*/ 	.word	0x0000bb90


	//----- nvinfo : EIATTR_MBARRIER_INSTR_OFFSETS
	.align		4
.L_170:
        /*0540*/ 	.byte	0x04, 0x39
        /*0542*/ 	.short	(.L_172 - .L_171)


	//   ....[0]....
.L_171:
        /*0544*/ 	.word	0x00000270
        /*0548*/ 	.word	0x000000ff
        /*054c*/ 	.word	0x00038800
        /*0550*/ 	.short	0x0100
        /*0552*/ 	.byte	0x08
	.zero		1


	//   ....[1]....
        /*0554*/ 	.word	0x00000280
        /*0558*/ 	.word	0x000000ff
        /*055c*/ 	.word	0x00038810
        /*0560*/ 	.short	0x0100
        /*0562*/ 	.byte	0x08
	.zero		1


	//   ....[2]....
        /*0564*/ 	.word	0x00000290
        /*0568*/ 	.word	0x000000ff
        /*056c*/ 	.word	0x00038820
        /*0570*/ 	.short	0x0100
        /*0572*/ 	.byte	0x08
	.zero		1


	//   ....[3]....
        /*0574*/ 	.word	0x00000340
        /*0578*/ 	.word	0x000000ff
        /*057c*/ 	.word	0x00038830
        /*0580*/ 	.short	0x0100
        /*0582*/ 	.byte	0x06
	.zero		1


	//   ....[4]....
        /*0584*/ 	.word	0x00000350
        /*0588*/ 	.word	0x000000ff
        /*058c*/ 	.word	0x00038840
        /*0590*/ 	.short	0x0100
        /*0592*/ 	.byte	0x06
	.zero		1


	//   ....[5]....
        /*0594*/ 	.word	0x00000360
        /*0598*/ 	.word	0x000000ff
        /*059c*/ 	.word	0x00038838
        /*05a0*/ 	.short	0x0100
        /*05a2*/ 	.byte	0x06
	.zero		1


	//   ....[6]....
        /*05a4*/ 	.word	0x00000370
        /*05a8*/ 	.word	0x000000ff
        /*05ac*/ 	.word	0x00038848
        /*05b0*/ 	.short	0x0100
        /*05b2*/ 	.byte	0x06
	.zero		1


	//   ....[7]....
        /*05b4*/ 	.word	0x000004a0
        /*05b8*/ 	.word	0x000000ff
        /*05bc*/ 	.word	0x00038850
        /*05c0*/ 	.short	0x0100
        /*05c2*/ 	.byte	0x08
	.zero		1


	//   ....[8]....
        /*05c4*/ 	.word	0x000004b0
        /*05c8*/ 	.word	0x000000ff
        /*05cc*/ 	.word	0x00038860
        /*05d0*/ 	.short	0x0100
        /*05d2*/ 	.byte	0x08
	.zero		1


	//   ....[9]....
        /*05d4*/ 	.word	0x000004c0
        /*05d8*/ 	.word	0x000000ff
        /*05dc*/ 	.word	0x00038858
        /*05e0*/ 	.short	0x0100
        /*05e2*/ 	.byte	0x08
	.zero		1


	//   ....[10]....
        /*05e4*/ 	.word	0x000004d0
        /*05e8*/ 	.word	0x000000ff
        /*05ec*/ 	.word	0x00038868
        /*05f0*/ 	.short	0x0100
        /*05f2*/ 	.byte	0x08
	.zero		1


	//   ....[11]....
        /*05f4*/ 	.word	0x000005c0
        /*05f8*/ 	.word	0x000000ff
        /*05fc*/ 	.word	0x00038870
        /*0600*/ 	.short	0x0100
        /*0602*/ 	.byte	0x06
	.zero		1


	//   ....[12]....
        /*0604*/ 	.word	0x000005d0
        /*0608*/ 	.word	0x000000ff
        /*060c*/ 	.word	0x00038880
        /*0610*/ 	.short	0x0100
        /*0612*/ 	.byte	0x06
	.zero		1


	//   ....[13]....
        /*0614*/ 	.word	0x000005e0
        /*0618*/ 	.word	0x000000ff
        /*061c*/ 	.word	0x00038878
        /*0620*/ 	.short	0x0100
        /*0622*/ 	.byte	0x06
	.zero		1


	//   ....[14]....
        /*0624*/ 	.word	0x000005f0
        /*0628*/ 	.word	0x000000ff
        /*062c*/ 	.word	0x00038888
        /*0630*/ 	.short	0x0100
        /*0632*/ 	.byte	0x06
	.zero		1


	//   ....[15]....
        /*0634*/ 	.word	0x00000720
        /*0638*/ 	.word	0x000000ff
        /*063c*/ 	.word	0x00038890
        /*0640*/ 	.short	0x0100
        /*0642*/ 	.byte	0x08
	.zero		1


	//   ....[16]....
        /*0644*/ 	.word	0x00000730
        /*0648*/ 	.word	0x000000ff
        /*064c*/ 	.word	0x000388a0
        /*0650*/ 	.short	0x0100
        /*0652*/ 	.byte	0x08
	.zero		1


	//   ....[17]....
        /*0654*/ 	.word	0x00000740
        /*0658*/ 	.word	0x000000ff
        /*065c*/ 	.word	0x00038898
        /*0660*/ 	.short	0x0100
        /*0662*/ 	.byte	0x08
	.zero		1


	//   ....[18]....
        /*0664*/ 	.word	0x00000750
        /*0668*/ 	.word	0x000000ff
        /*066c*/ 	.word	0x000388a8
        /*0670*/ 	.short	0x0100
        /*0672*/ 	.byte	0x08
	.zero		1


	//   ....[19]....
        /*0674*/ 	.word	0x00000880
        /*0678*/ 	.word	0x000000ff
        /*067c*/ 	.word	0x000388b0
        /*0680*/ 	.short	0x0100
        /*0682*/ 	.byte	0x08
	.zero		1


	//   ....[20]....
        /*0684*/ 	.word	0x00000890
        /*0688*/ 	.word	0x000000ff
        /*068c*/ 	.word	0x000388c0
        /*0690*/ 	.short	0x0100
        /*0692*/ 	.byte	0x08
	.zero		1


	//   ....[21]....
        /*0694*/ 	.word	0x000008a0
        /*0698*/ 	.word	0x000000ff
        /*069c*/ 	.word	0x000388b8
        /*06a0*/ 	.short	0x0100
        /*06a2*/ 	.byte	0x08
	.zero		1


	//   ....[22]....
        /*06a4*/ 	.word	0x000008b0
        /*06a8*/ 	.word	0x000000ff
        /*06ac*/ 	.word	0x000388c8
        /*06b0*/ 	.short	0x0100
        /*06b2*/ 	.byte	0x08
	.zero		1


	//   ....[23]....
        /*06b4*/ 	.word	0x000014b0
        /*06b8*/ 	.word	0x00000000
        /*06bc*/ 	.word	0x00000000
        /*06c0*/ 	.short	0x0101
        /*06c2*/ 	.byte	0x3f
	.zero		1


	//   ....[24]....
        /*06c4*/ 	.word	0x00001fa0
        /*06c8*/ 	.word	0x00000000
        /*06cc*/ 	.word	0x00000000
        /*06d0*/ 	.short	0x0101
        /*06d2*/ 	.byte	0x3f
	.zero		1


	//   ....[25]....
        /*06d4*/ 	.word	0x00002b10
        /*06d8*/ 	.word	0x000000ff
        /*06dc*/ 	.word	0x00038800
        /*06e0*/ 	.short	0x010a
        /*06e2*/ 	.byte	0x25
	.zero		1


	//   ....[26]....
        /*06e4*/ 	.word	0x00002b90
        /*06e8*/ 	.word	0x00000006
        /*06ec*/ 	.word	0x00038830
        /*06f0*/ 	.short	0x010a
        /*06f2*/ 	.byte	0x3f
	.zero		1


	//   ....[27]....
        /*06f4*/ 	.word	0x00002bd0
        /*06f8*/ 	.word	0x00000006
        /*06fc*/ 	.word	0x00038830
        /*0700*/ 	.short	0x010a
        /*0702*/ 	.byte	0x3f
	.zero		1


	//   ....[28]....
        /*0704*/ 	.word	0x00002e50
        /*0708*/ 	.word	0x000000ff
        /*070c*/ 	.word	0x00038810
        /*0710*/ 	.short	0x010a
        /*0712*/ 	.byte	0x25
	.zero		1


	//   ....[29]....
        /*0714*/ 	.word	0x00002e90
        /*0718*/ 	.word	0x00000006
        /*071c*/ 	.word	0x00038850
        /*0720*/ 	.short	0x010a
        /*0722*/ 	.byte	0x3f
	.zero		1


	//   ....[30]....
        /*0724*/ 	.word	0x00002ed0
        /*0728*/ 	.word	0x00000006
        /*072c*/ 	.word	0x00038850
        /*0730*/ 	.short	0x010a
        /*0732*/ 	.byte	0x3f
	.zero		1


	//   ....[31]....
        /*0734*/ 	.word	0x000049f0
        /*0738*/ 	.word	0x00000018
        /*073c*/ 	.word	0x00000000
        /*0740*/ 	.short	0x0101
        /*0742*/ 	.byte	0x3f
	.zero		1


	//   ....[32]....
        /*0744*/ 	.word	0x00004fc0
        /*0748*/ 	.word	0x00000006
        /*074c*/ 	.word	0x00000000
        /*0750*/ 	.short	0x0101
        /*0752*/ 	.byte	0x3f
	.zero		1


	//   ....[33]....
        /*0754*/ 	.word	0x000050e0
        /*0758*/ 	.word	0x000000ff
        /*075c*/ 	.word	0x00038830
        /*0760*/ 	.short	0x010a
        /*0762*/ 	.byte	0x05
	.zero		1


	//   ....[34]....
        /*0764*/ 	.word	0x00005120
        /*0768*/ 	.word	0x000000ff
        /*076c*/ 	.word	0x00038830
        /*0770*/ 	.short	0x010a
        /*0772*/ 	.byte	0x05
	.zero		1


	//   ....[35]....
        /*0774*/ 	.word	0x00005300
        /*0778*/ 	.word	0x000000ff
        /*077c*/ 	.word	0x00038850
        /*0780*/ 	.short	0x010a
        /*0782*/ 	.byte	0x05
	.zero		1


	//   ....[36]....
        /*0784*/ 	.word	0x00005340
        /*0788*/ 	.word	0x000000ff
        /*078c*/ 	.word	0x00038850
        /*0790*/ 	.short	0x010a
        /*0792*/ 	.byte	0x05
	.zero		1


	//   ....[37]....
        /*0794*/ 	.word	0x00006c50
        /*0798*/ 	.word	0x00000099
        /*079c*/ 	.word	0x00000000
        /*07a0*/ 	.short	0x0101
        /*07a2*/ 	.byte	0x3f
	.zero		1


	//   ....[38]....
        /*07a4*/ 	.word	0x000079b0
        /*07a8*/ 	.word	0x000000b3
        /*07ac*/ 	.word	0x00000000
        /*07b0*/ 	.short	0x0101
        /*07b2*/ 	.byte	0x3f
	.zero		1


	//   ....[39]....
        /*07b4*/ 	.word	0x00009eb0
        /*07b8*/ 	.word	0x000000ff
        /*07bc*/ 	.word	0x00000000
        /*07c0*/ 	.short	0x0101
        /*07c2*/ 	.byte	0x04
	.zero		1


	//   ....[40]....
        /*07c4*/ 	.word	0x0000af20
        /*07c8*/ 	.word	0x00000000
        /*07cc*/ 	.word	0x00038840
        /*07d0*/ 	.short	0x010a
        /*07d2*/ 	.byte	0x3f
	.zero		1


	//   ....[41]....
        /*07d4*/ 	.word	0x0000b9a0
        /*07d8*/ 	.word	0x000000ff
        /*07dc*/ 	.word	0x00038800
        /*07e0*/ 	.short	0x0107
        /*07e2*/ 	.byte	0x24
	.zero		1


	//   ....[42]....
        /*07e4*/ 	.word	0x0000ba10
        /*07e8*/ 	.word	0x000000ff
        /*07ec*/ 	.word	0x00038800
        /*07f0*/ 	.short	0x0101
        /*07f2*/ 	.byte	0x24
	.zero		1


	//   ....[43]....
        /*07f4*/ 	.word	0x0000c8c0
        /*07f8*/ 	.word	0x000000ff
        /*07fc*/ 	.word	0x00038810
        /*0800*/ 	.short	0x0107
        /*0802*/ 	.byte	0x24
	.zero		1


	//   ....[44]....
        /*0804*/ 	.word	0x0000c920
        /*0808*/ 	.word	0x000000ff
        /*080c*/ 	.word	0x00038810
        /*0810*/ 	.short	0x0101
        /*0812*/ 	.byte	0x24
	.zero		1


	//   ....[45]....
        /*0814*/ 	.word	0x0000c940
        /*0818*/ 	.word	0x000000ff
        /*081c*/ 	.word	0x00038820
        /*0820*/ 	.short	0x010a
        /*0822*/ 	.byte	0x24
	.zero		1


	//   ....[46]....
        /*0824*/ 	.word	0x0000ca10
        /*0828*/ 	.word	0x00000003
        /*082c*/ 	.word	0x00038860
        /*0830*/ 	.short	0x010a
        /*0832*/ 	.byte	0x3f
	.zero		1


	//   ....[47]....
        /*0834*/ 	.word	0x0000d5d0
        /*0838*/ 	.word	0x00000003
        /*083c*/ 	.word	0x00038840
        /*0840*/ 	.short	0x010a
        /*0842*/ 	.byte	0x3f
	.zero		1


	//   ....[48]....
        /*0844*/ 	.word	0x0000d810
        /*0848*/ 	.word	0x00000003
        /*084c*/ 	.word	0x00038860
        /*0850*/ 	.short	0x010a
        /*0852*/ 	.byte	0x3f
	.zero		1


	//   ....[49]....
        /*0854*/ 	.word	0x0000e3d0
        /*0858*/ 	.word	0x00000004
        /*085c*/ 	.word	0x00038840
        /*0860*/ 	.short	0x010a
        /*0862*/ 	.byte	0x3f
	.zero		1


	//   ....[50]....
        /*0864*/ 	.word	0x0000e5f0
        /*0868*/ 	.word	0x00000004
        /*086c*/ 	.word	0x00038860
        /*0870*/ 	.short	0x010a
        /*0872*/ 	.byte	0x3f
	.zero		1


	//   ....[51]....
        /*0874*/ 	.word	0x0000f100
        /*0878*/ 	.word	0x00000004
        /*087c*/ 	.word	0x00038840
        /*0880*/ 	.short	0x010a
        /*0882*/ 	.byte	0x3f
	.zero		1


	//   ....[52]....
        /*0884*/ 	.word	0x0000f340
        /*0888*/ 	.word	0x00000004
        /*088c*/ 	.word	0x00038860
        /*0890*/ 	.short	0x010a
        /*0892*/ 	.byte	0x3f
	.zero		1


	//   ....[53]....
        /*0894*/ 	.word	0x0000fda0
        /*0898*/ 	.word	0x00000009
        /*089c*/ 	.word	0x00038820
        /*08a0*/ 	.short	0x010a
        /*08a2*/ 	.byte	0x3f
	.zero		1


	//   ....[54]....
        /*08a4*/ 	.word	0x0000ff20
        /*08a8*/ 	.word	0x00000005
        /*08ac*/ 	.word	0x00000000
        /*08b0*/ 	.short	0x010a
        /*08b2*/ 	.byte	0x3f
	.zero		1


	//   ....[55]....
        /*08b4*/ 	.word	0x0000ff70
        /*08b8*/ 	.word	0x00000007
        /*08bc*/ 	.word	0x00000000
        /*08c0*/ 	.short	0x010a
        /*08c2*/ 	.byte	0x3f
	.zero		1


	//   ....[56]....
        /*08c4*/ 	.word	0x0000ffb0
        /*08c8*/ 	.word	0x00000013
        /*08cc*/ 	.word	0x00000000
        /*08d0*/ 	.short	0x010a
        /*08d2*/ 	.byte	0x3f
	.zero		1


	//   ....[57]....
        /*08d4*/ 	.word	0x0000ffe0
        /*08d8*/ 	.word	0x00000003
        /*08dc*/ 	.word	0x00000000
        /*08e0*/ 	.short	0x010a
        /*08e2*/ 	.byte	0x3f
	.zero		1


	//   ....[58]....
        /*08e4*/ 	.word	0x00010050
        /*08e8*/ 	.word	0x00000003
        /*08ec*/ 	.word	0x00038800
        /*08f0*/ 	.short	0x010a
        /*08f2*/ 	.byte	0x3f
	.zero		1


	//   ....[59]....
        /*08f4*/ 	.word	0x000100a0
        /*08f8*/ 	.word	0x00000006
        /*08fc*/ 	.word	0x00038830
        /*0900*/ 	.short	0x010a
        /*0902*/ 	.byte	0x3f
	.zero		1


	//   ....[60]....
        /*0904*/ 	.word	0x00010100
        /*0908*/ 	.word	0x00000007
        /*090c*/ 	.word	0x00038810
        /*0910*/ 	.short	0x010a
        /*0912*/ 	.byte	0x3f
	.zero		1


	//   ....[61]....
        /*0914*/ 	.word	0x00010150
        /*0918*/ 	.word	0x00000006
        /*091c*/ 	.word	0x00038850
        /*0920*/ 	.short	0x010a
        /*0922*/ 	.byte	0x3f
	.zero		1


	//   ....[62]....
        /*0924*/ 	.word	0x000101b0
        /*0928*/ 	.word	0x00000005
        /*092c*/ 	.word	0x00038830
        /*0930*/ 	.short	0x010a
        /*0932*/ 	.byte	0x3f
	.zero		1


	//   ....[63]....
        /*0934*/ 	.word	0x00010210
        /*0938*/ 	.word	0x00000005
        /*093c*/ 	.word	0x00038850
        /*0940*/ 	.short	0x010a
        /*0942*/ 	.byte	0x3f
	.zero		1


	//   ....[64]....
        /*0944*/ 	.word	0x000103b0
        /*0948*/ 	.word	0x00000000
        /*094c*/ 	.word	0x00038840
        /*0950*/ 	.short	0x010a
        /*0952*/ 	.byte	0x3f
	.zero		1


	//   ....[65]....
        /*0954*/ 	.word	0x000112f0
        /*0958*/ 	.word	0x00000003
        /*095c*/ 	.word	0x00038820
        /*0960*/ 	.short	0x010a
        /*0962*/ 	.byte	0x3f
	.zero		1


	//   ....[66]....
        /*0964*/ 	.word	0x00011340
        /*0968*/ 	.word	0x00000003
        /*096c*/ 	.word	0x00038860
        /*0970*/ 	.short	0x010a
        /*0972*/ 	.byte	0x3f
	.zero		1


	//   ....[67]....
        /*0974*/ 	.word	0x00011390
        /*0978*/ 	.word	0x00000003
        /*097c*/ 	.word	0x00038840
        /*0980*/ 	.short	0x010a
        /*0982*/ 	.byte	0x3f
	.zero		1


	//   ....[68]....
        /*0984*/ 	.word	0x000113e0
        /*0988*/ 	.word	0x00000003
        /*098c*/ 	.word	0x00038860
        /*0990*/ 	.short	0x010a
        /*0992*/ 	.byte	0x3f
	.zero		1


	//   ....[69]....
        /*0994*/ 	.word	0x00011430
        /*0998*/ 	.word	0x00000004
        /*099c*/ 	.word	0x00038840
        /*09a0*/ 	.short	0x010a
        /*09a2*/ 	.byte	0x3f
	.zero		1


	//   ....[70]....
        /*09a4*/ 	.word	0x00011480
        /*09a8*/ 	.word	0x00000004
        /*09ac*/ 	.word	0x00038860
        /*09b0*/ 	.short	0x010a
        /*09b2*/ 	.byte	0x3f
	.zero		1


	//   ....[71]....
        /*09b4*/ 	.word	0x000114d0
        /*09b8*/ 	.word	0x00000004
        /*09bc*/ 	.word	0x00038840
        /*09c0*/ 	.short	0x010a
        /*09c2*/ 	.byte	0x3f
	.zero		1


	//   ....[72]....
        /*09c4*/ 	.word	0x00011520
        /*09c8*/ 	.word	0x00000004
        /*09cc*/ 	.word	0x00038860
        /*09d0*/ 	.short	0x010a
        /*09d2*/ 	.byte	0x3f
	.zero		1


	//   ....[73]....
        /*09d4*/ 	.word	0x00011570
        /*09d8*/ 	.word	0x00000009
        /*09dc*/ 	.word	0x00038820
        /*09e0*/ 	.short	0x010a
        /*09e2*/ 	.byte	0x3f
	.zero		1


	//   ....[74]....
        /*09e4*/ 	.word	0x00011710
        /*09e8*/ 	.word	0x00000005
        /*09ec*/ 	.word	0x00000000
        /*09f0*/ 	.short	0x010a
        /*09f2*/ 	.byte	0x3f
	.zero		1


	//   ....[75]....
        /*09f4*/ 	.word	0x00011760
        /*09f8*/ 	.word	0x00000007
        /*09fc*/ 	.word	0x00000000
        /*0a00*/ 	.short	0x010a
        /*0a02*/ 	.byte	0x3f
	.zero		1


	//   ....[76]....
        /*0a04*/ 	.word	0x000117b0
        /*0a08*/ 	.word	0x00000013
        /*0a0c*/ 	.word	0x00000000
        /*0a10*/ 	.short	0x010a
        /*0a12*/ 	.byte	0x3f
	.zero		1


	//----- nvinfo : EIATTR_NUM_MBARRIERS
	.align		4
.L_172:
        /*0a14*/ 	.byte	0x03, 0x38
        /*0a16*/ 	.short	0x0017


	//----- nvinfo : EIATTR_EXIT_INSTR_OFFSETS
	.align		4
        /*0a18*/ 	.byte	0x04, 0x1c
        /*0a1a*/ 	.short	(.L_174 - .L_173)


	//   ....[0]....
.L_173:
        /*0a1c*/ 	.word	0x000009e0


	//   ....[1]....
        /*0a20*/ 	.word	0x0000a360


	//   ....[2]....
        /*0a24*/ 	.word	0x00010030


	//----- nvinfo : EIATTR_MAX_THREADS
	.align		4
.L_174:
        /*0a28*/ 	.byte	0x04, 0x05
        /*0a2a*/ 	.short	(.L_176 - .L_175)
.L_175:
        /*0a2c*/ 	.word	0x00000180
        /*0a30*/ 	.word	0x00000001
        /*0a34*/ 	.word	0x00000001


	//----- nvinfo : EIATTR_CRS_STACK_SIZE
	.align		4
.L_176:
        /*0a38*/ 	.byte	0x04, 0x1e
        /*0a3a*/ 	.short	(.L_178 - .L_177)
.L_177:
        /*0a3c*/ 	.word	0x00000000


	//----- nvinfo : EIATTR_CBANK_PARAM_SIZE
	.align		4
.L_178:
        /*0a40*/ 	.byte	0x03, 0x19
        /*0a42*/ 	.short	0x0b70


	//----- nvinfo : EIATTR_PARAM_CBANK
	.align		4
        /*0a44*/ 	.byte	0x04, 0x0a
        /*0a46*/ 	.short	(.L_180 - .L_179)
	.align		4
.L_179:
        /*0a48*/ 	.word	index@(.nv.constant0._ZN7cutlass13device_kernelIN5flash11enable_sm90INS1_16FlashAttnFwdSm90INS1_25CollectiveMainloopFwdSm90ILi2EN4cute5tupleIJNS5_1CILi1EEES8_S8_EEENS6_IJNS7_ILi64EEESA_SA_EEELi512ENS_10bfloat16_tEfNS_4arch4Sm90ELb0ELb0ELb0ELb0ELb0ELb0ELb1ELb0ELb0ELb1ELb0ELb0EEENS1_21CollectiveEpilogueFwdINS6_IJSA_NS7_ILi512EEESA_EEES9_SC_SE_Li256ELb0ELb1ELb0ELb0EEENS1_29StaticPersistentTileSchedulerILb0EEEEEEEEEvNT_6ParamsE)
        /*0a4c*/ 	.short	0x0210
        /*0a4e*/ 	.short	0x0b70


	//----- nvinfo : EIATTR_SW_WAR
	.align		4
.L_180:
        /*0a50*/ 	.byte	0x04, 0x36
        /*0a52*/ 	.short	(.L_182 - .L_181)
.L_181:
        /*0a54*/ 	.word	0x00000008
.L_182:


//--------------------- .nv.info._ZN7cutlass13device_kernelIN5flash11enable_sm90INS1_16FlashAttnFwdSm90INS1_25CollectiveMainloopFwdSm90ILi2EN4cute5tupleIJNS5_1CILi1EEES8_S8_EEENS6_IJNS7_ILi64EEESA_SA_EEELi512ENS_10bfloat16_tEfNS_4arch4Sm90ELb0ELb0ELb0ELb1ELb0ELb0ELb0ELb0ELb0ELb1ELb0ELb0EEENS1_21CollectiveEpilogueFwdINS6_IJSA_NS7_ILi512EEESA_EEES9_SC_SE_Li256ELb1ELb1ELb0ELb0EEENS1_36VarlenDynamicPersistentTileSchedulerILi64ELi64ELi256ELi128ELb0ELb1ELb1ELb0ELb1ELb1EEEEEEEEEvNT_6ParamsE --------------------------
	.section	.nv.info._ZN7cutlass13device_kernelIN5flash11enable_sm90INS1_16FlashAttnFwdSm90INS1_25CollectiveMainloopFwdSm90ILi2EN4cute5tupleIJNS5_1CILi1EEES8_S8_EEENS6_IJNS7_ILi64EEESA_SA_EEELi512ENS_10bfloat16_tEfNS_4arch4Sm90ELb0ELb0ELb0ELb1ELb0ELb0ELb0ELb0ELb0ELb1ELb0ELb0EEENS1_21CollectiveEpilogueFwdINS6_IJSA_NS7_ILi512EEESA_EEES9_SC_SE_Li256ELb1ELb1ELb0ELb0EEENS1_36VarlenDynamicPersistentTileSchedulerILi64ELi64ELi256ELi128ELb0ELb1ELb1ELb0ELb1ELb1EEEEEEEEEvNT_6ParamsE,"",@"SHT_CUDA_INFO"
	.sectionflags	@""
	.align	4


	//----- nvinfo : EIATTR_CUDA_API_VERSION
	.align		4
        /*0000*/ 	.byte	0x04, 0x37
        /*0002*/ 	.short	(.L_184 - .L_183)
.L_183:
        /*0004*/ 	.word	0x00000082


	//----- nvinfo : EIATTR_KPARAM_INFO
	.align		4
.L_184:
        /*0008*/ 	.byte	0x04, 0x17
        /*000a*/ 	.short	(.L_186 - .L_185)
.L_185:
        /*000c*/ 	.word	0x00000000
        /*0010*/ 	.short	0x0000
        /*0012*/ 	.short	0x0070
        /*0014*/ 	.byte	0x00, 0xf0, 0x01, 0x2a


	//----- nvinfo : EIATTR_SPARSE_MMA_MASK
	.align		4
.L_186:
        /*0018*/ 	.byte	0x03, 0x50
        /*001a*/ 	.short	0x0000


	//----- nvinfo : EIATTR_MAXREG_COUNT
	.align		4
        /*001c*/ 	.byte	0x03, 0x1b
        /*001e*/ 	.short	0x00a8


	//----- nvinfo : EIATTR_NUM_BARRIERS
	.align		4
        /*0020*/ 	.byte	0x02, 0x4c
        /*0022*/ 	.byte	0x10
	.zero		1


	//----- nvinfo : EIATTR_EXTERNS
	.align		4
        /*0024*/ 	.byte	0x04, 0x0f
        /*0026*/ 	.short	(.L_188 - .L_187)


	//   ....[0]....
	.align		4
.L_187:
        /*0028*/ 	.word	index@(__assertfail)


	//----- nvinfo : EIATTR_ANNOTATIONS
	.align		4
.L_188:
        /*002c*/ 	.byte	0x04, 0x55
        /*002e*/ 	.short	(.L_190 - .L_189)


	//   ....[0]....
.L_189:
        /* <DEDUP_REMOVED lines=81> */


	//----- nvinfo : EIATTR_MERCURY_ISA_VERSION
	.align		4
.L_190:
        /*0530*/ 	.byte	0x03, 0x5f
        /*0532*/ 	.short	0x0101


	//----- nvinfo : EIATTR_UNUSED_LOAD_BYTE_OFFSET
	.align		4
        /*0534*/ 	.byte	0x04, 0x44
        /*0536*/ 	.short	(.L_192 - .L_191)


	//   ....[0]....
.L_191:
        /*0538*/ 	.word	0x00000a20
        /*053c*/ 	.word	0x0000fff0


	//   ....[1]....
        /*0540*/ 	.word	0x00006b40
        /*0544*/ 	.word	0x0000fff0


	//----- nvinfo : EIATTR_INT_WARP_WIDE_INSTR_OFFSETS
	.align		4
.L_192:
        /*0548*/ 	.byte	0x04, 0x31
        /*054a*/ 	.short	(.L_194 - .L_193)


	//   ....[0]....
.L_193:
        /*054c*/ 	.word	0x00000130


	//   ....[1]....
        /*0550*/ 	.word	0x00000170


	//   ....[2]....
        /*0554*/ 	.word	0x000001e0


	//   ....[3]....
        /*0558*/ 	.word	0x0000ab40


	//   ....[4]....
        /*055c*/ 	.word	0x0000abd0


	//   ....[5]....
        /*0560*/ 	.word	0x0000f8c0


	//   ....[6]....
        /*0564*/ 	.word	0x0000f950


	//----- nvinfo : EIATTR_COOP_GROUP_MASK_REGIDS
	.align		4
.L_194:
        /*0568*/ 	.byte	0x04, 0x29
        /*056a*/ 	.short	(.L_196 - .L_195)


	//   ....[0]....
.L_195:
        /*056c*/ 	.word	0xffffffff


	//   ....[1]....
        /*0570*/ 	.word	0xffffffff


	//   ....[2]....
        /*0574*/ 	.word	0xffffffff


	//   ....[3]....
        /*0578*/ 	.word	0xffffffff


	//   ....[4]....
        /*057c*/ 	.word	0xffffffff


	//   ....[5]....
        /*0580*/ 	.word	0xffffffff


	//   ....[6]....
        /*0584*/ 	.word	0xffffffff


	//   ....[7]....
        /*0588*/ 	.word	0xffffffff


	//   ....[8]....
        /*058c*/ 	.word	0xffffffff


	//   ....[9]....
        /*0590*/ 	.word	0xffffffff


	//   ....[10]....
        /*0594*/ 	.word	0xffffffff


	//   ....[11]....
        /*0598*/ 	.word	0xffffffff


	//   ....[12]....
        /*059c*/ 	.word	0xffffffff


	//   ....[13]....
        /*05a0*/ 	.word	0xffffffff


	//   ....[14]....
        /*05a4*/ 	.word	0xffffffff


	//   ....[15]....
        /*05a8*/ 	.word	0xffffffff


	//   ....[16]....
        /*05ac*/ 	.word	0xffffffff


	//   ....[17]....
        /*05b0*/ 	.word	0xffffffff


	//   ....[18]....
        /*05b4*/ 	.word	0xffffffff


	//   ....[19]....
        /*05b8*/ 	.word	0xffffffff


	//   ....[20]....
        /*05bc*/ 	.word	0xffffffff


	//   ....[21]....
        /*05c0*/ 	.word	0xffffffff


	//   ....[22]....
        /*05c4*/ 	.word	0xffffffff


	//   ....[23]....
        /*05c8*/ 	.word	0xffffffff


	//   ....[24]....
        /*05cc*/ 	.word	0xffffffff


	//   ....[25]....
        /*05d0*/ 	.word	0xffffffff


	//   ....[26]....
        /*05d4*/ 	.word	0xffffffff


	//   ....[27]....
        /*05d8*/ 	.word	0xffffffff


	//   ....[28]....
        /*05dc*/ 	.word	0xffffffff


	//   ....[29]....
        /*05e0*/ 	.word	0xffffffff


	//   ....[30]....
        /*05e4*/ 	.word	0xffffffff


	//   ....[31]....
        /*05e8*/ 	.word	0xffffffff


	//   ....[32]....
        /*05ec*/ 	.word	0xffffffff


	//   ....[33]....
        /*05f0*/ 	.word	0xffffffff


	//   ....[34]....
        /*05f4*/ 	.word	0xffffffff


	//   ....[35]....
        /*05f8*/ 	.word	0xffffffff


	//   ....[36]....
        /*05fc*/ 	.word	0xffffffff


	//   ....[37]....
        /*0600*/ 	.word	0xffffffff


	//   ....[38]....
        /*0604*/ 	.word	0xffffffff


	//   ....[39]....
        /*0608*/ 	.word	0xffffffff


	//   ....[40]....
        /*060c*/ 	.word	0xffffffff


	//   ....[41]....
        /*0610*/ 	.word	0xffffffff


	//   ....[42]....
        /*0614*/ 	.word	0xffffffff


	//   ....[43]....
        /*0618*/ 	.word	0xffffffff


	//   ....[44]....
        /*061c*/ 	.word	0xffffffff


	//   ....[45]....
        /*0620*/ 	.word	0xffffffff


	//   ....[46]....
        /*0624*/ 	.word	0xffffffff


	//   ....[47]....
        /*0628*/ 	.word	0xffffffff


	//   ....[48]....
        /*062c*/ 	.word	0xffffffff


	//   ....[49]....
        /*0630*/ 	.word	0xffffffff


	//   ....[50]....
        /*0634*/ 	.word	0xffffffff


	//   ....[51]....
        /*0638*/ 	.word	0xffffffff


	//   ....[52]....
        /*063c*/ 	.word	0xffffffff


	//   ....[53]....
        /*0640*/ 	.word	0xffffffff


	//   ....[54]....
        /*0644*/ 	.word	0xffffffff


	//   ....[55]....
        /*0648*/ 	.word	0xffffffff


	//   ....[56]....
        /*064c*/ 	.word	0xffffffff


	//   ....[57]....
        /*0650*/ 	.word	0xffffffff


	//   ....[58]....
        /*0654*/ 	.word	0xffffffff


	//   ....[59]....
        /*0658*/ 	.word	0xffffffff


	//   ....[60]....
        /*065c*/ 	.word	0xffffffff


	//   ....[61]....
        /*0660*/ 	.word	0xffffffff


	//   ....[62]....
        /*0664*/ 	.word	0xffffffff


	//   ....[63]....
        /*0668*/ 	.word	0xffffffff


	//   ....[64]....
        /*066c*/ 	.word	0xffffffff


	//   ....[65]....
        /*0670*/ 	.word	0xffffffff


	//   ....[66]....
        /*0674*/ 	.word	0xffffffff


	//   ....[67]....
        /*0678*/ 	.word	0xffffffff


	//   ....[68]....
        /*067c*/ 	.word	0xffffffff


	//   ....[69]....
        /*0680*/ 	.word	0xffffffff


	//   ....[70]....
        /*0684*/ 	.word	0xffffffff


	//   ....[71]....
        /*0688*/ 	.word	0xffffffff


	//   ....[72]....
        /*068c*/ 	.word	0xffffffff


	//   ....[73]....
        /*0690*/ 	.word	0xffffffff


	//   ....[74]....
        /*0694*/ 	.word	0xffffffff


	//   ....[75]....
        /*0698*/ 	.word	0xffffffff


	//   ....[76]....
        /*069c*/ 	.word	0xffffffff


	//   ....[77]....
        /*06a0*/ 	.word	0xffffffff


	//   ....[78]....
        /*06a4*/ 	.word	0xffffffff


	//   ....[79]....
        /*06a8*/ 	.word	0x0500000f


	//   ....[80]....
        /*06ac*/ 	.word	0x0500000f


	//   ....[81]....
        /*06b0*/ 	.word	0x0500000f


	//   ....[82]....
        /*06b4*/ 	.word	0x0500000f


	//   ....[83]....
        /*06b8*/ 	.word	0x0500000f


	//   ....[84]....
        /*06bc*/ 	.word	0x0500000f


	//   ....[85]....
        /*06c0*/ 	.word	0x0500000f


	//   ....[86]....
        /*06c4*/ 	.word	0x0500000f


	//   ....[87]....
        /*06c8*/ 	.word	0x0500000f


	//   ....[88]....
        /*06cc*/ 	.word	0x0500000f


	//   ....[89]....
        /*06d0*/ 	.word	0x0500000f


	//   ....[90]....
        /*06d4*/ 	.word	0x0500000f


	//   ....[91]....
        /*06d8*/ 	.word	0x0500000f


	//   ....[92]....
        /*06dc*/ 	.word	0x0500000f


	//   ....[93]....
        /*06e0*/ 	.word	0x0500000f


	//   ....[94]....
        /*06e4*/ 	.word	0x0500000f


	//   ....[95]....
        /*06e8*/ 	.word	0x0500000f


	//   ....[96]....
        /*06ec*/ 	.word	0x0500000f


	//   ....[97]....
        /*06f0*/ 	.word	0x0500000f


	//   ....[98]....
        /*06f4*/ 	.word	0x0500000f


	//   ....[99]....
        /*06f8*/ 	.word	0x0500000f


	//   ....[100]....
        /*06fc*/ 	.word	0x0500000f


	//   ....[101]....
        /*0700*/ 	.word	0x0500000f


	//   ....[102]....
        /*0704*/ 	.word	0x0500000f


	//   ....[103]....
        /*0708*/ 	.word	0x0500000f


	//   ....[104]....
        /*070c*/ 	.word	0x0500000f


	//   ....[105]....
        /*0710*/ 	.word	0x0500000f


	//----- nvinfo : EIATTR_COOP_GROUP_INSTR_OFFSETS
	.align		4
.L_196:
        /*0714*/ 	.byte	0x04, 0x28
        /*0716*/ 	.short	(.L_198 - .L_197)


	//   ....[0]....
.L_197:
        /*0718*/ 	.word	0x00000060


	//   ....[1]....
        /*071c*/ 	.word	0x00000140


	//   ....[2]....
        /*0720*/ 	.word	0x00000190


	//   ....[3]....
        /*0724*/ 	.word	0x00000380


	//   ....[4]....
        /*0728*/ 	.word	0x000004e0


	//   ....[5]....
        /*072c*/ 	.word	0x00000600


	//   ....[6]....
        /*0730*/ 	.word	0x00000760


	//   ....[7]....
        /*0734*/ 	.word	0x00001800


	//   ....[8]....
        /*0738*/ 	.word	0x00003140


	//   ....[9]....
        /*073c*/ 	.word	0x00003b10


	//   ....[10]....
        /*0740*/ 	.word	0x00003b60


	//   ....[11]....
        /*0744*/ 	.word	0x00003d70


	//   ....[12]....
        /*0748*/ 	.word	0x00003e20


	//   ....[13]....
        /*074c*/ 	.word	0x00004700


	//   ....[14]....
        /*0750*/ 	.word	0x00004b60


	//   ....[15]....
        /*0754*/ 	.word	0x00004b90


	//   ....[16]....
        /*0758*/ 	.word	0x00004e10


	//   ....[17]....
        /*075c*/ 	.word	0x00004fe0


	//   ....[18]....
        /*0760*/ 	.word	0x00006000


	//   ....[19]....
        /*0764*/ 	.word	0x00006040


	//   ....[20]....
        /*0768*/ 	.word	0x00006070


	//   ....[21]....
        /*076c*/ 	.word	0x000060c0


	//   ....[22]....
        /*0770*/ 	.word	0x000060e0


	//   ....[23]....
        /*0774*/ 	.word	0x00007a70


	//   ....[24]....
        /*0778*/ 	.word	0x000080b0


	//   ....[25]....
        /*077c*/ 	.word	0x000080e0


	//   ....[26]....
        /*0780*/ 	.word	0x00008110


	//   ....[27]....
        /*0784*/ 	.word	0x00008130


	//   ....[28]....
        /*0788*/ 	.word	0x000087d0


	//   ....[29]....
        /*078c*/ 	.word	0x000087f0


	//   ....[30]....
        /*0790*/ 	.word	0x00008a20


	//   ....[31]....
        /*0794*/ 	.word	0x00008a40


	//   ....[32]....
        /*0798*/ 	.word	0x000095f0


	//   ....[33]....
        /*079c*/ 	.word	0x00009630


	//   ....[34]....
        /*07a0*/ 	.word	0x00009870


	//   ....[35]....
        /*07a4*/ 	.word	0x00009890


	//   ....[36]....
        /*07a8*/ 	.word	0x00009b20


	//   ....[37]....
        /*07ac*/ 	.word	0x00009d00


	//   ....[38]....
        /*07b0*/ 	.word	0x00009d30


	//   ....[39]....
        /*07b4*/ 	.word	0x00009d60


	//   ....[40]....
        /*07b8*/ 	.word	0x00009d90


	//   ....[41]....
        /*07bc*/ 	.word	0x00009dc0


	//   ....[42]....
        /*07c0*/ 	.word	0x00009df0


	//   ....[43]....
        /*07c4*/ 	.word	0x00009f60


	//   ....[44]....
        /*07c8*/ 	.word	0x00009f90


	//   ....[45]....
        /*07cc*/ 	.word	0x00009fc0


	//   ....[46]....
        /*07d0*/ 	.word	0x00009ff0


	//   ....[47]....
        /*07d4*/ 	.word	0x0000a020


	//   ....[48]....
        /*07d8*/ 	.word	0x0000a050


	//   ....[49]....
        /*07dc*/ 	.word	0x0000a0f0


	//   ....[50]....
        /*07e0*/ 	.word	0x0000a120


	//   ....[51]....
        /*07e4*/ 	.word	0x0000a1b0


	//   ....[52]....
        /*07e8*/ 	.word	0x0000b150


	//   ....[53]....
        /*07ec*/ 	.word	0x0000bca0


	//   ....[54]....
        /*07f0*/ 	.word	0x0000bcb0


	//   ....[55]....
        /*07f4*/ 	.word	0x0000bcd0


	//   ....[56]....
        /*07f8*/ 	.word	0x0000bd70


	//   ....[57]....
        /*07fc*/ 	.word	0x0000bda0


	//   ....[58]....
        /*0800*/ 	.word	0x0000be10


	//   ....[59]....
        /*0804*/ 	.word	0x0000be20


	//   ....[60]....
        /*0808*/ 	.word	0x0000be90


	//   ....[61]....
        /*080c*/ 	.word	0x0000fb50


	//   ....[62]....
        /*0810*/ 	.word	0x0000fb80


	//   ....[63]....
        /*0814*/ 	.word	0x0000fbc0


	//   ....[64]....
        /*0818*/ 	.word	0x0000fbf0


	//   ....[65]....
        /*081c*/ 	.word	0x0000fc20


	//   ....[66]....
        /*0820*/ 	.word	0x0000fc50


	//   ....[67]....
        /*0824*/ 	.word	0x0000fc80


	//   ....[68]....
        /*0828*/ 	.word	0x0000fcb0


	//   ....[69]....
        /*082c*/ 	.word	0x0000fe30


	//   ....[70]....
        /*0830*/ 	.word	0x0000fe60


	//   ....[71]....
        /*0834*/ 	.word	0x0000fe90


	//   ....[72]....
        /*0838*/ 	.word	0x0000fec0


	//   ....[73]....
        /*083c*/ 	.word	0x0000fef0


	//   ....[74]....
        /*0840*/ 	.word	0x0000ff20


	//   ....[75]....
        /*0844*/ 	.word	0x0000ffe0


	//   ....[76]....
        /*0848*/ 	.word	0x00010000


	//   ....[77]....
        /*084c*/ 	.word	0x00010070


	//   ....[78]....
        /*0850*/ 	.word	0x00010500


	//   ....[79]....
        /*0854*/ 	.word	0x00010ab0


	//   ....[80]....
        /*0858*/ 	.word	0x00010c60


	//   ....[81]....
        /*085c*/ 	.word	0x00010cb0


	//   ....[82]....
        /*0860*/ 	.word	0x00010d10


	//   ....[83]....
        /*0864*/ 	.word	0x00010db0


	//   ....[84]....
        /*0868*/ 	.word	0x00010e60


	//   ....[85]....
        /*086c*/ 	.word	0x00010f00


	//   ....[86]....
        /*0870*/ 	.word	0x00010fc0


	//   ....[87]....
        /*0874*/ 	.word	0x000110a0


	//   ....[88]....
        /*0878*/ 	.word	0x000113d0


	//   ....[89]....
        /*087c*/ 	.word	0x00011470


	//   ....[90]....
        /*0880*/ 	.word	0x00011590


	//   ....[91]....
        /*0884*/ 	.word	0x00011600


	//   ....[92]....
        /*0888*/ 	.word	0x00011670


	//   ....[93]....
        /*088c*/ 	.word	0x000116e0


	//   ....[94]....
        /*0890*/ 	.word	0x00011750


	//   ....[95]....
        /*0894*/ 	.word	0x000117d0


	//   ....[96]....
        /*0898*/ 	.word	0x00011860


	//   ....[97]....
        /*089c*/ 	.word	0x00011900


	//   ....[98]....
        /*08a0*/ 	.word	0x00011970


	//   ....[99]....
        /*08a4*/ 	.word	0x000119e0


	//   ....[100]....
        /*08a8*/ 	.word	0x00011a50


	//   ....[101]....
        /*08ac*/ 	.word	0x00011ad0


	//   ....[102]....
        /*08b0*/ 	.word	0x00011b40


	//   ....[103]....
        /*08b4*/ 	.word	0x00011be0


	//   ....[104]....
        /*08b8*/ 	.word	0x00011c70


	//   ....[105]....
        /*08bc*/ 	.word	0x00011d90


	//----- nvinfo : EIATTR_REG_RECONFIG
	.align		4
.L_198:
        /*08c0*/ 	.byte	0x01, 0x54
	.zero		2


	//----- nvinfo : EIATTR_SYSCALL_OFFSETS
	.align		4
        /*08c4*/ 	.byte	0x04, 0x46
        /*08c6*/ 	.short	(.L_200 - .L_199)


	//   ....[0]....
.L_199:
        /*08c8*/ 	.word	0x00003300


	//   ....[1]....
        /*08cc*/ 	.word	0x0000ad40


	//   ....[2]....
        /*08d0*/ 	.word	0x0000aea0


	//   ....[3]....
        /*08d4*/ 	.word	0x0000afa0


	//   ....[4]....
        /*08d8*/ 	.word	0x0000b8d0


	//----- nvinfo : EIATTR_MBARRIER_INSTR_OFFSETS
	.align		4
.L_200:
        /*08dc*/ 	.byte	0x04, 0x39
        /*08de*/ 	.short	(.L_202 - .L_201)


	//   ....[0]....
.L_201:
        /*08e0*/ 	.word	0x00000270
        /*08e4*/ 	.word	0x000000ff
        /*08e8*/ 	.word	0x00028c00
        /*08ec*/ 	.short	0x0100
        /*08ee*/ 	.byte	0x08
	.zero		1


	//   ....[1]....
        /*08f0*/ 	.word	0x00000280
        /*08f4*/ 	.word	0x000000ff
        /*08f8*/ 	.word	0x00028c20
        /*08fc*/ 	.short	0x0100
        /*08fe*/ 	.byte	0x08
	.zero		1


	//   ....[2]....
        /*0900*/ 	.word	0x00000330
        /*0904*/ 	.word	0x000000ff
        /*0908*/ 	.word	0x00028c30
        /*090c*/ 	.short	0x0100
        /*090e*/ 	.byte	0x06
	.zero		1


	//   ....[3]....
        /*0910*/ 	.word	0x00000340
        /*0914*/ 	.word	0x000000ff
        /*0918*/ 	.word	0x00028c40
        /*091c*/ 	.short	0x0100
        /*091e*/ 	.byte	0x06
	.zero		1


	//   ....[4]....
        /*0920*/ 	.word	0x00000350
        /*0924*/ 	.word	0x000000ff
        /*0928*/ 	.word	0x00028c38
        /*092c*/ 	.short	0x0100
        /*092e*/ 	.byte	0x06
	.zero		1


	//   ....[5]....
        /*0930*/ 	.word	0x00000360
        /*0934*/ 	.word	0x000000ff
        /*0938*/ 	.word	0x00028c48
        /*093c*/ 	.short	0x0100
        /*093e*/ 	.byte	0x06
	.zero		1


	//   ....[6]....
        /*0940*/ 	.word	0x00000490
        /*0944*/ 	.word	0x000000ff
        /*0948*/ 	.word	0x00028c50
        /*094c*/ 	.short	0x0100
        /*094e*/ 	.byte	0x08
	.zero		1


	//   ....[7]....
        /*0950*/ 	.word	0x000004a0
        /*0954*/ 	.word	0x000000ff
        /*0958*/ 	.word	0x00028c60
        /*095c*/ 	.short	0x0100
        /*095e*/ 	.byte	0x08
	.zero		1


	//   ....[8]....
        /*0960*/ 	.word	0x000004b0
        /*0964*/ 	.word	0x000000ff
        /*0968*/ 	.word	0x00028c58
        /*096c*/ 	.short	0x0100
        /*096e*/ 	.byte	0x08
	.zero		1


	//   ....[9]....
        /*0970*/ 	.word	0x000004c0
        /*0974*/ 	.word	0x000000ff
        /*0978*/ 	.word	0x00028c68
        /*097c*/ 	.short	0x0100
        /*097e*/ 	.byte	0x08
	.zero		1


	//   ....[10]....
        /*0980*/ 	.word	0x000005b0
        /*0984*/ 	.word	0x000000ff
        /*0988*/ 	.word	0x00028c70
        /*098c*/ 	.short	0x0100
        /*098e*/ 	.byte	0x06
	.zero		1


	//   ....[11]....
        /*0990*/ 	.word	0x000005c0
        /*0994*/ 	.word	0x000000ff
        /*0998*/ 	.word	0x00028c80
        /*099c*/ 	.short	0x0100
        /*099e*/ 	.byte	0x06
	.zero		1


	//   ....[12]....
        /*09a0*/ 	.word	0x000005d0
        /*09a4*/ 	.word	0x000000ff
        /*09a8*/ 	.word	0x00028c78
        /*09ac*/ 	.short	0x0100
        /*09ae*/ 	.byte	0x06
	.zero		1


	//   ....[13]....
        /*09b0*/ 	.word	0x000005e0
        /*09b4*/ 	.word	0x000000ff
        /*09b8*/ 	.word	0x00028c88
        /*09bc*/ 	.short	0x0100
        /*09be*/ 	.byte	0x06
	.zero		1


	//   ....[14]....
        /*09c0*/ 	.word	0x00000710
        /*09c4*/ 	.word	0x000000ff
        /*09c8*/ 	.word	0x00028c90
        /*09cc*/ 	.short	0x0100
        /*09ce*/ 	.byte	0x08
	.zero		1


	//   ....[15]....
        /*09d0*/ 	.word	0x00000720
        /*09d4*/ 	.word	0x000000ff
        /*09d8*/ 	.word	0x00028ca0
        /*09dc*/ 	.short	0x0100
        /*09de*/ 	.byte	0x08
	.zero		1


	//   ....[16]....
        /*09e0*/ 	.word	0x00000730
        /*09e4*/ 	.word	0x000000ff
        /*09e8*/ 	.word	0x00028c98
        /*09ec*/ 	.short	0x0100
        /*09ee*/ 	.byte	0x08
	.zero		1


	//   ....[17]....
        /*09f0*/ 	.word	0x00000740
        /*09f4*/ 	.word	0x000000ff
        /*09f8*/ 	.word	0x00028ca8
        /*09fc*/ 	.short	0x0100
        /*09fe*/ 	.byte	0x08
	.zero		1


	//   ....[18]....
        /*0a00*/ 	.word	0x00000870
        /*0a04*/ 	.word	0x000000ff
        /*0a08*/ 	.word	0x00028cb0
        /*0a0c*/ 	.short	0x0100
        /*0a0e*/ 	.byte	0x08
	.zero		1


	//   ....[19]....
        /*0a10*/ 	.word	0x00000880
        /*0a14*/ 	.word	0x000000ff
        /*0a18*/ 	.word	0x00028cc0
        /*0a1c*/ 	.short	0x0100
        /*0a1e*/ 	.byte	0x08
	.zero		1


	//   ....[20]....
        /*0a20*/ 	.word	0x00000890
        /*0a24*/ 	.word	0x000000ff
        /*0a28*/ 	.word	0x00028cb8
        /*0a2c*/ 	.short	0x0100
        /*0a2e*/ 	.byte	0x08
	.zero		1


	//   ....[21]....
        /*0a30*/ 	.word	0x000008a0
        /*0a34*/ 	.word	0x000000ff
        /*0a38*/ 	.word	0x00028cc8
        /*0a3c*/ 	.short	0x0100
        /*0a3e*/ 	.byte	0x08
	.zero		1


	//   ....[22]....
        /*0a40*/ 	.word	0x00001910
        /*0a44*/ 	.word	0x000000ff
        /*0a48*/ 	.word	0x00028c50
        /*0a4c*/ 	.short	0x010a
        /*0a4e*/ 	.byte	0x10
	.zero		1


	//   ....[23]....
        /*0a50*/ 	.word	0x00001be0
        /*0a54*/ 	.word	0x00000000
        /*0a58*/ 	.word	0x00000000
        /*0a5c*/ 	.short	0x0101
        /*0a5e*/ 	.byte	0x3f
	.zero		1


	//   ....[24]....
        /*0a60*/ 	.word	0x00002560
        /*0a64*/ 	.word	0x000000ff
        /*0a68*/ 	.word	0x00028c50
        /*0a6c*/ 	.short	0x010a
        /*0a6e*/ 	.byte	0x06
	.zero		1


	//   ....[25]....
        /*0a70*/ 	.word	0x000025a0
        /*0a74*/ 	.word	0x000000ff
        /*0a78*/ 	.word	0x00028c50
        /*0a7c*/ 	.short	0x010a
        /*0a7e*/ 	.byte	0x06
	.zero		1


	//   ....[26]....
        /*0a80*/ 	.word	0x000027f0
        /*0a84*/ 	.word	0x00000000
        /*0a88*/ 	.word	0x00000000
        /*0a8c*/ 	.short	0x0101
        /*0a8e*/ 	.byte	0x3f
	.zero		1


	//   ....[27]....
        /*0a90*/ 	.word	0x00003380
        /*0a94*/ 	.word	0x000000ff
        /*0a98*/ 	.word	0x00028c00
        /*0a9c*/ 	.short	0x010a
        /*0a9e*/ 	.byte	0x2a
	.zero		1


	//   ....[28]....
        /*0aa0*/ 	.word	0x00003400
        /*0aa4*/ 	.word	0x00000007
        /*0aa8*/ 	.word	0x00028c30
        /*0aac*/ 	.short	0x010a
        /*0aae*/ 	.byte	0x3f
	.zero		1


	//   ....[29]....
        /*0ab0*/ 	.word	0x00003440
        /*0ab4*/ 	.word	0x00000007
        /*0ab8*/ 	.word	0x00028c30
        /*0abc*/ 	.short	0x010a
        /*0abe*/ 	.byte	0x3f
	.zero		1


	//   ....[30]....
        /*0ac0*/ 	.word	0x00004010
        /*0ac4*/ 	.word	0x00000005
        /*0ac8*/ 	.word	0x00000000
        /*0acc*/ 	.short	0x0101
        /*0ace*/ 	.byte	0x3f
	.zero		1


	//   ....[31]....
        /*0ad0*/ 	.word	0x00004480
        /*0ad4*/ 	.word	0x00000007
        /*0ad8*/ 	.word	0x00028c50
        /*0adc*/ 	.short	0x010a
        /*0ade*/ 	.byte	0x3f
	.zero		1


	//   ....[32]....
        /*0ae0*/ 	.word	0x000044d0
        /*0ae4*/ 	.word	0x00000007
        /*0ae8*/ 	.word	0x00028c50
        /*0aec*/ 	.short	0x010a
        /*0aee*/ 	.byte	0x3f
	.zero		1


	//   ....[33]....
        /*0af0*/ 	.word	0x00004720
        /*0af4*/ 	.word	0x00000007
        /*0af8*/ 	.word	0x00000000
        /*0afc*/ 	.short	0x0101
        /*0afe*/ 	.byte	0x3f
	.zero		1


	//   ....[34]....
        /*0b00*/ 	.word	0x00004850
        /*0b04*/ 	.word	0x000000ff
        /*0b08*/ 	.word	0x00028c30
        /*0b0c*/ 	.short	0x010a
        /*0b0e*/ 	.byte	0x16
	.zero		1


	//   ....[35]....
        /*0b10*/ 	.word	0x00004890
        /*0b14*/ 	.word	0x000000ff
        /*0b18*/ 	.word	0x00028c30
        /*0b1c*/ 	.short	0x010a
        /*0b1e*/ 	.byte	0x16
	.zero		1


	//   ....[36]....
        /*0b20*/ 	.word	0x000053f0
        /*0b24*/ 	.word	0x0000009a
        /*0b28*/ 	.word	0x00000000
        /*0b2c*/ 	.short	0x0101
        /*0b2e*/ 	.byte	0x3f
	.zero		1


	//   ....[37]....
        /*0b30*/ 	.word	0x00005d70
        /*0b34*/ 	.word	0x000000ff
        /*0b38*/ 	.word	0x00028c50
        /*0b3c*/ 	.short	0x010a
        /*0b3e*/ 	.byte	0x16
	.zero		1


	//   ....[38]....
        /*0b40*/ 	.word	0x00005db0
        /*0b44*/ 	.word	0x000000ff
        /*0b48*/ 	.word	0x00028c50
        /*0b4c*/ 	.short	0x010a
        /*0b4e*/ 	.byte	0x16
	.zero		1


	//   ....[39]....
        /*0b50*/ 	.word	0x00006020
        /*0b54*/ 	.word	0x000000ab
        /*0b58*/ 	.word	0x00000000
        /*0b5c*/ 	.short	0x0101
        /*0b5e*/ 	.byte	0x3f
	.zero		1


	//   ....[40]....
        /*0b60*/ 	.word	0x000087e0
        /*0b64*/ 	.word	0x000000ff
        /*0b68*/ 	.word	0x00000000
        /*0b6c*/ 	.short	0x0101
        /*0b6e*/ 	.byte	0x04
	.zero		1


	//   ....[41]....
        /*0b70*/ 	.word	0x0000b3d0
        /*0b74*/ 	.word	0x00000000
        /*0b78*/ 	.word	0x00028c40
        /*0b7c*/ 	.short	0x010a
        /*0b7e*/ 	.byte	0x3f
	.zero		1


	//   ....[42]....
        /*0b80*/ 	.word	0x0000bf40
        /*0b84*/ 	.word	0x00000008
        /*0b88*/ 	.word	0x00028c00
        /*0b8c*/ 	.short	0x0107
        /*0b8e*/ 	.byte	0x3f
	.zero		1


	//   ....[43]....
        /*0b90*/ 	.word	0x0000c040
        /*0b94*/ 	.word	0x00000002
        /*0b98*/ 	.word	0x00028c00
        /*0b9c*/ 	.short	0x0101
        /*0b9e*/ 	.byte	0x3f
	.zero		1


	//   ....[44]....
        /*0ba0*/ 	.word	0x0000c060
        /*0ba4*/ 	.word	0x00000002
        /*0ba8*/ 	.word	0x00028c20
        /*0bac*/ 	.short	0x010a
        /*0bae*/ 	.byte	0x3f
	.zero		1


	//   ....[45]....
        /*0bb0*/ 	.word	0x0000c170
        /*0bb4*/ 	.word	0x00000003
        /*0bb8*/ 	.word	0x00028c60
        /*0bbc*/ 	.short	0x010a
        /*0bbe*/ 	.byte	0x3f
	.zero		1


	//   ....[46]....
        /*0bc0*/ 	.word	0x0000ce80
        /*0bc4*/ 	.word	0x00000003
        /*0bc8*/ 	.word	0x00028c40
        /*0bcc*/ 	.short	0x010a
        /*0bce*/ 	.byte	0x3f
	.zero		1


	//   ....[47]....
        /*0bd0*/ 	.word	0x0000d0e0
        /*0bd4*/ 	.word	0x00000003
        /*0bd8*/ 	.word	0x00028c60
        /*0bdc*/ 	.short	0x010a
        /*0bde*/ 	.byte	0x3f
	.zero		1


	//   ....[48]....
        /*0be0*/ 	.word	0x0000dd80
        /*0be4*/ 	.word	0x00000004
        /*0be8*/ 	.word	0x00028c40
        /*0bec*/ 	.short	0x010a
        /*0bee*/ 	.byte	0x3f
	.zero		1


	//   ....[49]....
        /*0bf0*/ 	.word	0x0000dfd0
        /*0bf4*/ 	.word	0x00000004
        /*0bf8*/ 	.word	0x00028c60
        /*0bfc*/ 	.short	0x010a
        /*0bfe*/ 	.byte	0x3f
	.zero		1


	//   ....[50]....
        /*0c00*/ 	.word	0x0000ebe0
        /*0c04*/ 	.word	0x00000004
        /*0c08*/ 	.word	0x00028c40
        /*0c0c*/ 	.short	0x010a
        /*0c0e*/ 	.byte	0x3f
	.zero		1


	//   ....[51]....
        /*0c10*/ 	.word	0x0000ee40
        /*0c14*/ 	.word	0x00000004
        /*0c18*/ 	.word	0x00028c60
        /*0c1c*/ 	.short	0x010a
        /*0c1e*/ 	.byte	0x3f
	.zero		1


	//   ....[52]....
        /*0c20*/ 	.word	0x00010480
        /*0c24*/ 	.word	0x00000000
        /*0c28*/ 	.word	0x00028c20
        /*0c2c*/ 	.short	0x010a
        /*0c2e*/ 	.byte	0x3f
	.zero		1


	//   ....[53]....
        /*0c30*/ 	.word	0x00010640
        /*0c34*/ 	.word	0x00000006
        /*0c38*/ 	.word	0x00000000
        /*0c3c*/ 	.short	0x010a
        /*0c3e*/ 	.byte	0x3f
	.zero		1


	//   ....[54]....
        /*0c40*/ 	.word	0x000106b0
        /*0c44*/ 	.word	0x00000007
        /*0c48*/ 	.word	0x00000000
        /*0c4c*/ 	.short	0x010a
        /*0c4e*/ 	.byte	0x3f
	.zero		1


	//   ....[55]....
        /*0c50*/ 	.word	0x00010720
        /*0c54*/ 	.word	0x00000004
        /*0c58*/ 	.word	0x00000000
        /*0c5c*/ 	.short	0x010a
        /*0c5e*/ 	.byte	0x3f
	.zero		1


	//   ....[56]....
        /*0c60*/ 	.word	0x00010750
        /*0c64*/ 	.word	0x00000003
        /*0c68*/ 	.word	0x00000000
        /*0c6c*/ 	.short	0x010a
        /*0c6e*/ 	.byte	0x3f
	.zero		1


	//   ....[57]....
        /*0c70*/ 	.word	0x000107c0
        /*0c74*/ 	.word	0x00000003
        /*0c78*/ 	.word	0x00028c50
        /*0c7c*/ 	.short	0x010a
        /*0c7e*/ 	.byte	0x3f
	.zero		1


	//   ....[58]....
        /*0c80*/ 	.word	0x00010820
        /*0c84*/ 	.word	0x00000003
        /*0c88*/ 	.word	0x00028c50
        /*0c8c*/ 	.short	0x010a
        /*0c8e*/ 	.byte	0x3f
	.zero		1


	//   ....[59]....
        /*0c90*/ 	.word	0x00010880
        /*0c94*/ 	.word	0x00000003
        /*0c98*/ 	.word	0x00028c00
        /*0c9c*/ 	.short	0x010a
        /*0c9e*/ 	.byte	0x3f
	.zero		1


	//   ....[60]....
        /*0ca0*/ 	.word	0x000108d0
        /*0ca4*/ 	.word	0x00000007
        /*0ca8*/ 	.word	0x00028c30
        /*0cac*/ 	.short	0x010a
        /*0cae*/ 	.byte	0x3f
	.zero		1


	//   ....[61]....
        /*0cb0*/ 	.word	0x00010920
        /*0cb4*/ 	.word	0x00000007
        /*0cb8*/ 	.word	0x00028c50
        /*0cbc*/ 	.short	0x010a
        /*0cbe*/ 	.byte	0x3f
	.zero		1


	//   ....[62]....
        /*0cc0*/ 	.word	0x00010980
        /*0cc4*/ 	.word	0x00000003
        /*0cc8*/ 	.word	0x00028c30
        /*0ccc*/ 	.short	0x010a
        /*0cce*/ 	.byte	0x3f
	.zero		1


	//   ....[63]....
        /*0cd0*/ 	.word	0x000109d0
        /*0cd4*/ 	.word	0x000000ab
        /*0cd8*/ 	.word	0x00028c50
        /*0cdc*/ 	.short	0x010a
        /*0cde*/ 	.byte	0x3f
	.zero		1


	//   ....[64]....
        /*0ce0*/ 	.word	0x00010b70
        /*0ce4*/ 	.word	0x00000000
        /*0ce8*/ 	.word	0x00028c40
        /*0cec*/ 	.short	0x010a
        /*0cee*/ 	.byte	0x3f
	.zero		1


	//   ....[65]....
        /*0cf0*/ 	.word	0x000110f0
        /*0cf4*/ 	.word	0x00000002
        /*0cf8*/ 	.word	0x00028c20
        /*0cfc*/ 	.short	0x010a
        /*0cfe*/ 	.byte	0x3f
	.zero		1


	//   ....[66]....
        /*0d00*/ 	.word	0x00011140
        /*0d04*/ 	.word	0x00000003
        /*0d08*/ 	.word	0x00028c60
        /*0d0c*/ 	.short	0x010a
        /*0d0e*/ 	.byte	0x3f
	.zero		1


	//   ....[67]....
        /*0d10*/ 	.word	0x00011190
        /*0d14*/ 	.word	0x00000003
        /*0d18*/ 	.word	0x00028c40
        /*0d1c*/ 	.short	0x010a
        /*0d1e*/ 	.byte	0x3f
	.zero		1


	//   ....[68]....
        /*0d20*/ 	.word	0x000111e0
        /*0d24*/ 	.word	0x00000003
        /*0d28*/ 	.word	0x00028c60
        /*0d2c*/ 	.short	0x010a
        /*0d2e*/ 	.byte	0x3f
	.zero		1


	//   ....[69]....
        /*0d30*/ 	.word	0x00011230
        /*0d34*/ 	.word	0x00000004
        /*0d38*/ 	.word	0x00028c40
        /*0d3c*/ 	.short	0x010a
        /*0d3e*/ 	.byte	0x3f
	.zero		1


	//   ....[70]....
        /*0d40*/ 	.word	0x00011280
        /*0d44*/ 	.word	0x00000004
        /*0d48*/ 	.word	0x00028c60
        /*0d4c*/ 	.short	0x010a
        /*0d4e*/ 	.byte	0x3f
	.zero		1


	//   ....[71]....
        /*0d50*/ 	.word	0x000112d0
        /*0d54*/ 	.word	0x00000004
        /*0d58*/ 	.word	0x00028c40
        /*0d5c*/ 	.short	0x010a
        /*0d5e*/ 	.byte	0x3f
	.zero		1


	//   ....[72]....
        /*0d60*/ 	.word	0x00011320
        /*0d64*/ 	.word	0x00000004
        /*0d68*/ 	.word	0x00028c60
        /*0d6c*/ 	.short	0x010a
        /*0d6e*/ 	.byte	0x3f
	.zero		1


	//   ....[73]....
        /*0d70*/ 	.word	0x00011cb0
        /*0d74*/ 	.word	0x00000000
        /*0d78*/ 	.word	0x00028c20
        /*0d7c*/ 	.short	0x010a
        /*0d7e*/ 	.byte	0x3f
	.zero		1


	//   ....[74]....
        /*0d80*/ 	.word	0x00011e50
        /*0d84*/ 	.word	0x00000006
        /*0d88*/ 	.word	0x00000000
        /*0d8c*/ 	.short	0x010a
        /*0d8e*/ 	.byte	0x3f
	.zero		1


	//   ....[75]....
        /*0d90*/ 	.word	0x00011ea0
        /*0d94*/ 	.word	0x00000007
        /*0d98*/ 	.word	0x00000000
        /*0d9c*/ 	.short	0x010a
        /*0d9e*/ 	.byte	0x3f
	.zero		1


	//   ....[76]....
        /*0da0*/ 	.word	0x00011ef0
        /*0da4*/ 	.word	0x00000004
        /*0da8*/ 	.word	0x00000000
        /*0dac*/ 	.short	0x010a
        /*0dae*/ 	.byte	0x3f
	.zero		1


	//----- nvinfo : EIATTR_NUM_MBARRIERS
	.align		4
.L_202:
        /*0db0*/ 	.byte	0x03, 0x38
        /*0db2*/ 	.short	0x0016


	//----- nvinfo : EIATTR_EXIT_INSTR_OFFSETS
	.align		4
        /*0db4*/ 	.byte	0x04, 0x1c
        /*0db6*/ 	.short	(.L_204 - .L_203)


	//   ....[0]....
.L_203:
        /*0db8*/ 	.word	0x00000a50


	//   ....[1]....
        /*0dbc*/ 	.word	0x00009ae0


	//   ....[2]....
        /*0dc0*/ 	.word	0x000107a0


	//----- nvinfo : EIATTR_MAX_THREADS
	.align		4
.L_204:
        /*0dc4*/ 	.byte	0x04, 0x05
        /*0dc6*/ 	.short	(.L_206 - .L_205)
.L_205:
        /*0dc8*/ 	.word	0x00000180
        /*0dcc*/ 	.word	0x00000001
        /*0dd0*/ 	.word	0x00000001


	//----- nvinfo : EIATTR_CRS_STACK_SIZE
	.align		4
.L_206:
        /*0dd4*/ 	.byte	0x04, 0x1e
        /*0dd6*/ 	.short	(.L_208 - .L_207)
.L_207:
        /*0dd8*/ 	.word	0x00000000


	//----- nvinfo : EIATTR_CBANK_PARAM_SIZE
	.align		4
.L_208:
        /*0ddc*/ 	.byte	0x03, 0x19
        /*0dde*/ 	.short	0x0af0


	//----- nvinfo : EIATTR_PARAM_CBANK
	.align		4
        /*0de0*/ 	.byte	0x04, 0x0a
        /*0de2*/ 	.short	(.L_210 - .L_209)
	.align		4
.L_209:
        /*0de4*/ 	.word	index@(.nv.constant0._ZN7cutlass13device_kernelIN5flash11enable_sm90INS1_16FlashAttnFwdSm90INS1_25CollectiveMainloopFwdSm90ILi2EN4cute5tupleIJNS5_1CILi1EEES8_S8_EEENS6_IJNS7_ILi64EEESA_SA_EEELi512ENS_10bfloat16_tEfNS_4arch4Sm90ELb0ELb0ELb0ELb1ELb0ELb0ELb0ELb0ELb0ELb1ELb0ELb0EEENS1_21CollectiveEpilogueFwdINS6_IJSA_NS7_ILi512EEESA_EEES9_SC_SE_Li256ELb1ELb1ELb0ELb0EEENS1_36VarlenDynamicPersistentTileSchedulerILi64ELi64ELi256ELi128ELb0ELb1ELb1ELb0ELb1ELb1EEEEEEEEEvNT_6ParamsE)
        /*0de8*/ 	.short	0x0210
        /*0dea*/ 	.short	0x0af0


	//----- nvinfo : EIATTR_SW_WAR
	.align		4
.L_210:
        /*0dec*/ 	.byte	0x04, 0x36
        /*0dee*/ 	.short	(.L_212 - .L_211)
.L_211:
        /*0df0*/ 	.word	0x00000008
.L_212:


//--------------------- .nv.info._ZN7cutlass13device_kernelIN5flash11enable_sm90INS1_16FlashAttnFwdSm90INS1_25CollectiveMainloopFwdSm90ILi2EN4cute5tupleIJNS5_1CILi1EEES8_S8_EEENS6_IJNS7_ILi64EEESA_SA_EEELi512ENS_10bfloat16_tEfNS_4arch4Sm90ELb0ELb0ELb0ELb1ELb0ELb1ELb0ELb0ELb0ELb1ELb0ELb0EEENS1_21CollectiveEpilogueFwdINS6_IJSA_NS7_ILi512EEESA_EEES9_SC_SE_Li256ELb1ELb1ELb0ELb0EEENS1_36VarlenDynamicPersistentTileSchedulerILi64ELi64ELi256ELi128ELb0ELb1ELb1ELb0ELb1ELb1EEEEEEEEEvNT_6ParamsE --------------------------
	.section	.nv.info._ZN7cutlass13device_kernelIN5flash11enable_sm90INS1_16FlashAttnFwdSm90INS1_25CollectiveMainloopFwdSm90ILi2EN4cute5tupleIJNS5_1CILi1EEES8_S8_EEENS6_IJNS7_ILi64EEESA_SA_EEELi512ENS_10bfloat16_tEfNS_4arch4Sm90ELb0ELb0ELb0ELb1ELb0ELb1ELb0ELb0ELb0ELb1ELb0ELb0EEENS1_21CollectiveEpilogueFwdINS6_IJSA_NS7_ILi512EEESA_EEES9_SC_SE_Li256ELb1ELb1ELb0ELb0EEENS1_36VarlenDynamicPersistentTileSchedulerILi64ELi64ELi256ELi128ELb0ELb1ELb1ELb0ELb1ELb1EEEEEEEEEvNT_6ParamsE,"",@"SHT_CUDA_INFO"
	.sectionflags	@""
	.align	4


	//----- nvinfo : EIATTR_CUDA_API_VERSION
	.align		4
        /*0000*/ 	.byte	0x04, 0x37
        /*0002*/ 	.short	(.L_214 - .L_213)
.L_213:
        /*0004*/ 	.word	0x00000082


	//----- nvinfo : EIATTR_KPARAM_INFO
	.align		4
.L_214:
        /*0008*/ 	.byte	0x04, 0x17
        /*000a*/ 	.short	(.L_216 - .L_215)
.L_215:
        /*000c*/ 	.word	0x00000000
        /*0010*/ 	.short	0x0000
        /*0012*/ 	.short	0x0070
        /*0014*/ 	.byte	0x00, 0xf0, 0x01, 0x2a


	//----- nvinfo : EIATTR_SPARSE_MMA_MASK
	.align		4
.L_216:
        /*0018*/ 	.byte	0x03, 0x50
        /*001a*/ 	.short	0x0000


	//----- nvinfo : EIATTR_MAXREG_COUNT
	.align		4
        /*001c*/ 	.byte	0x03, 0x1b
        /*001e*/ 	.short	0x00a8


	//----- nvinfo : EIATTR_NUM_BARRIERS
	.align		4
        /*0020*/ 	.byte	0x02, 0x4c
        /*0022*/ 	.byte	0x10
	.zero		1


	//----- nvinfo : EIATTR_EXTERNS
	.align		4
        /*0024*/ 	.byte	0x04, 0x0f
        /*0026*/ 	.short	(.L_218 - .L_217)


	//   ....[0]....
	.align		4
.L_217:
        /*0028*/ 	.word	index@(__assertfail)


	//----- nvinfo : EIATTR_ANNOTATIONS
	.align		4
.L_218:
        /*002c*/ 	.byte	0x04, 0x55
        /*002e*/ 	.short	(.L_220 - .L_219)


	//   ....[0]....
.L_219:
        /* <DEDUP_REMOVED lines=99> */


	//----- nvinfo : EIATTR_MERCURY_ISA_VERSION
	.align		4
.L_220:
        /*0650*/ 	.byte	0x03, 0x5f
        /*0652*/ 	.short	0x0101


	//----- nvinfo : EIATTR_UNUSED_LOAD_BYTE_OFFSET
	.align		4
        /*0654*/ 	.byte	0x04, 0x44
        /*0656*/ 	.short	(.L_222 - .L_221)


	//   ....[0]....
.L_221:
        /*0658*/ 	.word	0x00000ab0
        /*065c*/ 	.word	0x0000fff0


	//   ....[1]....
        /*0660*/ 	.word	0x0000c240
        /*0664*/ 	.word	0x0000fff0


	//----- nvinfo : EIATTR_INT_WARP_WIDE_INSTR_OFFSETS
	.align		4
.L_222:
        /*0668*/ 	.byte	0x04, 0x31
        /*066a*/ 	.short	(.L_224 - .L_223)


	//   ....[0]....
.L_223:
        /*066c*/ 	.word	0x00000190


	//   ....[1]....
        /*0670*/ 	.word	0x000001d0


	//   ....[2]....
        /*0674*/ 	.word	0x000002a0


	//   ....[3]....
        /*0678*/ 	.word	0x00011d50


	//   ....[4]....
        /*067c*/ 	.word	0x00011de0


	//   ....[5]....
        /*0680*/ 	.word	0x00016b10


	//   ....[6]....
        /*0684*/ 	.word	0x00016ba0


	//----- nvinfo : EIATTR_COOP_GROUP_MASK_REGIDS
	.align		4
.L_224:
        /*0688*/ 	.byte	0x04, 0x29
        /*068a*/ 	.short	(.L_226 - .L_225)


	//   ....[0]....
.L_225:
        /*068c*/ 	.word	0xffffffff


	//   ....[1]....
        /*0690*/ 	.word	0xffffffff


	//   ....[2]....
        /*0694*/ 	.word	0xffffffff


	//   ....[3]....
        /*0698*/ 	.word	0xffffffff


	//   ....[4]....
        /*069c*/ 	.word	0xffffffff


	//   ....[5]....
        /*06a0*/ 	.word	0xffffffff


	//   ....[6]....
        /*06a4*/ 	.word	0xffffffff


	//   ....[7]....
        /*06a8*/ 	.word	0xffffffff


	//   ....[8]....
        /*06ac*/ 	.word	0xffffffff


	//   ....[9]....
        /*06b0*/ 	.word	0xffffffff


	//   ....[10]....
        /*06b4*/ 	.word	0xffffffff


	//   ....[11]....
        /*06b8*/ 	.word	0xffffffff


	//   ....[12]....
        /*06bc*/ 	.word	0xffffffff


	//   ....[13]....
        /*06c0*/ 	.word	0xffffffff


	//   ....[14]....
        /*06c4*/ 	.word	0xffffffff


	//   ....[15]....
        /*06c8*/ 	.word	0xffffffff


	//   ....[16]....
        /*06cc*/ 	.word	0xffffffff


	//   ....[17]....
        /*06d0*/ 	.word	0xffffffff


	//   ....[18]....
        /*06d4*/ 	.word	0xffffffff


	//   ....[19]....
        /*06d8*/ 	.word	0xffffffff


	//   ....[20]....
        /*06dc*/ 	.word	0xffffffff


	//   ....[21]....
        /*06e0*/ 	.word	0xffffffff


	//   ....[22]....
        /*06e4*/ 	.word	0xffffffff


	//   ....[23]....
        /*06e8*/ 	.word	0xffffffff


	//   ....[24]....
        /*06ec*/ 	.word	0xffffffff


	//   ....[25]....
        /*06f0*/ 	.word	0xffffffff


	//   ....[26]....
        /*06f4*/ 	.word	0xffffffff


	//   ....[27]....
        /*06f8*/ 	.word	0xffffffff


	//   ....[28]....
        /*06fc*/ 	.word	0xffffffff


	//   ....[29]....
        /*0700*/ 	.word	0xffffffff


	//   ....[30]....
        /*0704*/ 	.word	0xffffffff


	//   ....[31]....
        /*0708*/ 	.word	0xffffffff


	//   ....[32]....
        /*070c*/ 	.word	0xffffffff


	//   ....[33]....
        /*0710*/ 	.word	0xffffffff


	//   ....[34]....
        /*0714*/ 	.word	0xffffffff


	//   ....[35]....
        /*0718*/ 	.word	0xffffffff


	//   ....[36]....
        /*071c*/ 	.word	0xffffffff


	//   ....[37]....
        /*0720*/ 	.word	0xffffffff


	//   ....[38]....
        /*0724*/ 	.word	0xffffffff


	//   ....[39]....
        /*0728*/ 	.word	0xffffffff


	//   ....[40]....
        /*072c*/ 	.word	0xffffffff


	//   ....[41]....
        /*0730*/ 	.word	0xffffffff


	//   ....[42]....
        /*0734*/ 	.word	0xffffffff


	//   ....[43]....
        /*0738*/ 	.word	0xffffffff


	//   ....[44]....
        /*073c*/ 	.word	0xffffffff


	//   ....[45]....
        /*0740*/ 	.word	0xffffffff


	//   ....[46]....
        /*0744*/ 	.word	0xffffffff


	//   ....[47]....
        /*0748*/ 	.word	0xffffffff


	//   ....[48]....
        /*074c*/ 	.word	0xffffffff


	//   ....[49]....
        /*0750*/ 	.word	0xffffffff


	//   ....[50]....
        /*0754*/ 	.word	0xffffffff


	//   ....[51]....
        /*0758*/ 	.word	0xffffffff


	//   ....[52]....
        /*075c*/ 	.word	0xffffffff


	//   ....[53]....
        /*0760*/ 	.word	0xffffffff


	//   ....[54]....
        /*0764*/ 	.word	0xffffffff


	//   ....[55]....
        /*0768*/ 	.word	0xffffffff


	//   ....[56]....
        /*076c*/ 	.word	0xffffffff


	//   ....[57]....
        /*0770*/ 	.word	0xffffffff


	//   ....[58]....
        /*0774*/ 	.word	0xffffffff


	//   ....[59]....
        /*0778*/ 	.word	0xffffffff


	//   ....[60]....
        /*077c*/ 	.word	0xffffffff


	//   ....[61]....
        /*0780*/ 	.word	0xffffffff


	//   ....[62]....
        /*0784*/ 	.word	0xffffffff


	//   ....[63]....
        /*0788*/ 	.word	0xffffffff


	//   ....[64]....
        /*078c*/ 	.word	0xffffffff


	//   ....[65]....
        /*0790*/ 	.word	0xffffffff


	//   ....[66]....
        /*0794*/ 	.word	0xffffffff


	//   ....[67]....
        /*0798*/ 	.word	0xffffffff


	//   ....[68]....
        /*079c*/ 	.word	0xffffffff


	//   ....[69]....
        /*07a0*/ 	.word	0xffffffff


	//   ....[70]....
        /*07a4*/ 	.word	0xffffffff


	//   ....[71]....
        /*07a8*/ 	.word	0xffffffff


	//   ....[72]....
        /*07ac*/ 	.word	0xffffffff


	//   ....[73]....
        /*07b0*/ 	.word	0xffffffff


	//   ....[74]....
        /*07b4*/ 	.word	0xffffffff


	//   ....[75]....
        /*07b8*/ 	.word	0xffffffff


	//   ....[76]....
        /*07bc*/ 	.word	0xffffffff


	//   ....[77]....
        /*07c0*/ 	.word	0xffffffff


	//   ....[78]....
        /*07c4*/ 	.word	0xffffffff


	//   ....[79]....
        /*07c8*/ 	.word	0xffffffff


	//   ....[80]....
        /*07cc*/ 	.word	0xffffffff


	//   ....[81]....
        /*07d0*/ 	.word	0xffffffff


	//   ....[82]....
        /*07d4*/ 	.word	0xffffffff


	//   ....[83]....
        /*07d8*/ 	.word	0xffffffff


	//   ....[84]....
        /*07dc*/ 	.word	0xffffffff


	//   ....[85]....
        /*07e0*/ 	.word	0xffffffff


	//   ....[86]....
        /*07e4*/ 	.word	0xffffffff


	//   ....[87]....
        /*07e8*/ 	.word	0xffffffff


	//   ....[88]....
        /*07ec*/ 	.word	0x0500000f


	//   ....[89]....
        /*07f0*/ 	.word	0x0500000f


	//   ....[90]....
        /*07f4*/ 	.word	0x0500000f


	//   ....[91]....
        /*07f8*/ 	.word	0x0500000f


	//   ....[92]....
        /*07fc*/ 	.word	0x0500000f


	//   ....[93]....
        /*0800*/ 	.word	0x0500000f


	//   ....[94]....
        /*0804*/ 	.word	0x0500000f


	//   ....[95]....
        /*0808*/ 	.word	0x0500000f


	//   ....[96]....
        /*080c*/ 	.word	0x0500000f


	//   ....[97]....
        /*0810*/ 	.word	0x0500000f


	//   ....[98]....
        /*0814*/ 	.word	0x0500000f


	//   ....[99]....
        /*0818*/ 	.word	0x0500000f


	//   ....[100]....
        /*081c*/ 	.word	0x0500000f


	//   ....[101]....
        /*0820*/ 	.word	0x0500000f


	//   ....[102]....
        /*0824*/ 	.word	0x0500000f


	//   ....[103]....
        /*0828*/ 	.word	0x0500000f


	//   ....[104]....
        /*082c*/ 	.word	0x0500000f


	//   ....[105]....
        /*0830*/ 	.word	0x0500000f


	//   ....[106]....
        /*0834*/ 	.word	0x0500000f


	//   ....[107]....
        /*0838*/ 	.word	0x0500000f


	//   ....[108]....
        /*083c*/ 	.word	0x0500000f


	//   ....[109]....
        /*0840*/ 	.word	0x0500000f


	//   ....[110]....
        /*0844*/ 	.word	0x0500000f


	//   ....[111]....
        /*0848*/ 	.word	0x0500000f


	//   ....[112]....
        /*084c*/ 	.word	0x0500000f


	//   ....[113]....
        /*0850*/ 	.word	0x0500000f


	//   ....[114]....
        /*0854*/ 	.word	0x0500000f


	//   ....[115]....
        /*0858*/ 	.word	0x0500000f


	//   ....[116]....
        /*085c*/ 	.word	0x0500000f


	//   ....[117]....
        /*0860*/ 	.word	0x0500000f


	//   ....[118]....
        /*0864*/ 	.word	0x0500000f


	//   ....[119]....
        /*0868*/ 	.word	0x0500000f


	//   ....[120]....
        /*086c*/ 	.word	0x0500000f


	//   ....[121]....
        /*0870*/ 	.word	0x0500000f


	//   ....[122]....
        /*0874*/ 	.word	0x0500000f


	//   ....[123]....
        /*0878*/ 	.word	0x0500000f


	//----- nvinfo : EIATTR_COOP_GROUP_INSTR_OFFSETS
	.align		4
.L_226:
        /*087c*/ 	.byte	0x04, 0x28
        /*087e*/ 	.short	(.L_228 - .L_227)


	//   ....[0]....
.L_227:
        /*0880*/ 	.word	0x00000060


	//   ....[1]....
        /*0884*/ 	.word	0x000001a0


	//   ....[2]....
        /*0888*/ 	.word	0x000001e0


	//   ....[3]....
        /*088c*/ 	.word	0x000003d0


	//   ....[4]....
        /*0890*/ 	.word	0x00000530


	//   ....[5]....
        /*0894*/ 	.word	0x00000650


	//   ....[6]....
        /*0898*/ 	.word	0x000007b0


	//   ....[7]....
        /*089c*/ 	.word	0x00004820


	//   ....[8]....
        /*08a0*/ 	.word	0x00006300


	//   ....[9]....
        /*08a4*/ 	.word	0x000068c0


	//   ....[10]....
        /*08a8*/ 	.word	0x000068d0


	//   ....[11]....
        /*08ac*/ 	.word	0x000068e0


	//   ....[12]....
        /*08b0*/ 	.word	0x000068f0


	//   ....[13]....
        /*08b4*/ 	.word	0x000078a0


	//   ....[14]....
        /*08b8*/ 	.word	0x000078b0


	//   ....[15]....
        /*08bc*/ 	.word	0x000078c0


	//   ....[16]....
        /*08c0*/ 	.word	0x000078d0


	//   ....[17]....
        /*08c4*/ 	.word	0x00008ff0


	//   ....[18]....
        /*08c8*/ 	.word	0x000090d0


	//   ....[19]....
        /*08cc*/ 	.word	0x00009240


	//   ....[20]....
        /*08d0*/ 	.word	0x00009320


	//   ....[21]....
        /*08d4*/ 	.word	0x00009cb0


	//   ....[22]....
        /*08d8*/ 	.word	0x0000a1e0


	//   ....[23]....
        /*08dc*/ 	.word	0x0000a200


	//   ....[24]....
        /*08e0*/ 	.word	0x0000a9b0


	//   ....[25]....
        /*08e4*/ 	.word	0x0000aa10


	//   ....[26]....
        /*08e8*/ 	.word	0x0000b700


	//   ....[27]....
        /*08ec*/ 	.word	0x0000b750


	//   ....[28]....
        /*08f0*/ 	.word	0x0000b780


	//   ....[29]....
        /*08f4*/ 	.word	0x0000b810


	//   ....[30]....
        /*08f8*/ 	.word	0x0000b820


	//   ....[31]....
        /*08fc*/ 	.word	0x0000d1f0


	//   ....[32]....
        /*0900*/ 	.word	0x0000d6d0


	//   ....[33]....
        /*0904*/ 	.word	0x0000d710


	//   ....[34]....
        /*0908*/ 	.word	0x0000d730


	//   ....[35]....
        /*090c*/ 	.word	0x0000d750


	//   ....[36]....
        /*0910*/ 	.word	0x0000dd50


	//   ....[37]....
        /*0914*/ 	.word	0x0000ddb0


	//   ....[38]....
        /*0918*/ 	.word	0x0000dff0


	//   ....[39]....
        /*091c*/ 	.word	0x0000e010


	//   ....[40]....
        /*0920*/ 	.word	0x0000eb10


	//   ....[41]....
        /*0924*/ 	.word	0x0000eb30


	//   ....[42]....
        /*0928*/ 	.word	0x0000ed60


	//   ....[43]....
        /*092c*/ 	.word	0x0000ed80


	//   ....[44]....
        /*0930*/ 	.word	0x0000f020


	//   ....[45]....
        /*0934*/ 	.word	0x0000f210


	//   ....[46]....
        /*0938*/ 	.word	0x0000f240


	//   ....[47]....
        /*093c*/ 	.word	0x0000f270


	//   ....[48]....
        /*0940*/ 	.word	0x0000f2a0


	//   ....[49]....
        /*0944*/ 	.word	0x0000f2d0


	//   ....[50]....
        /*0948*/ 	.word	0x0000f300


	//   ....[51]....
        /*094c*/ 	.word	0x0000f470


	//   ....[52]....
        /*0950*/ 	.word	0x0000f4a0


	//   ....[53]....
        /*0954*/ 	.word	0x0000f4d0


	//   ....[54]....
        /*0958*/ 	.word	0x0000f500


	//   ....[55]....
        /*095c*/ 	.word	0x0000f530


	//   ....[56]....
        /*0960*/ 	.word	0x0000f560


	//   ....[57]....
        /*0964*/ 	.word	0x0000f600


	//   ....[58]....
        /*0968*/ 	.word	0x0000f630


	//   ....[59]....
        /*096c*/ 	.word	0x0000f6c0


	//   ....[60]....
        /*0970*/ 	.word	0x000101f0


	//   ....[61]....
        /*0974*/ 	.word	0x00012360


	//   ....[62]....
        /*0978*/ 	.word	0x00012ef0


	//   ....[63]....
        /*097c*/ 	.word	0x00012f00


	//   ....[64]....
        /*0980*/ 	.word	0x00012f20


	//   ....[65]....
        /*0984*/ 	.word	0x00012fc0


	//   ....[66]....
        /*0988*/ 	.word	0x00012ff0


	//   ....[67]....
        /*098c*/ 	.word	0x00013060


	//   ....[68]....
        /*0990*/ 	.word	0x00013070


	//   ....[69]....
        /*0994*/ 	.word	0x000130e0


	//   ....[70]....
        /*0998*/ 	.word	0x00016da0


	//   ....[71]....
        /*099c*/ 	.word	0x00016e00


	//   ....[72]....
        /*09a0*/ 	.word	0x00016e30


	//   ....[73]....
        /*09a4*/ 	.word	0x00016e60


	//   ....[74]....
        /*09a8*/ 	.word	0x00016e90


	//   ....[75]....
        /*09ac*/ 	.word	0x00016ec0


	//   ....[76]....
        /*09b0*/ 	.word	0x00016ef0


	//   ....[77]....
        /*09b4*/ 	.word	0x00016f00


	//   ....[78]....
        /*09b8*/ 	.word	0x00017080


	//   ....[79]....
        /*09bc*/ 	.word	0x000170b0


	//   ....[80]....
        /*09c0*/ 	.word	0x000170e0


	//   ....[81]....
        /*09c4*/ 	.word	0x00017110


	//   ....[82]....
        /*09c8*/ 	.word	0x00017140


	//   ....[83]....
        /*09cc*/ 	.word	0x00017170


	//   ....[84]....
        /*09d0*/ 	.word	0x00017230


	//   ....[85]....
        /*09d4*/ 	.word	0x00017250


	//   ....[86]....
        /*09d8*/ 	.word	0x000172c0


	//   ....[87]....
        /*09dc*/ 	.word	0x00017750


	//   ....[88]....
        /*09e0*/ 	.word	0x00017c30


	//   ....[89]....
        /*09e4*/ 	.word	0x00017cc0


	//   ....[90]....
        /*09e8*/ 	.word	0x00017d10


	//   ....[91]....
        /*09ec*/ 	.word	0x00017d60


	//   ....[92]....
        /*09f0*/ 	.word	0x00017e40


	//   ....[93]....
        /*09f4*/ 	.word	0x00017ed0


	//   ....[94]....
        /*09f8*/ 	.word	0x00017f20


	//   ....[95]....
        /*09fc*/ 	.word	0x00017f70


	//   ....[96]....
        /*0a00*/ 	.word	0x000181e0


	//   ....[97]....
        /*0a04*/ 	.word	0x000184d0


	//   ....[98]....
        /*0a08*/ 	.word	0x00018680


	//   ....[99]....
        /*0a0c*/ 	.word	0x000186d0


	//   ....[100]....
        /*0a10*/ 	.word	0x00018730


	//   ....[101]....
        /*0a14*/ 	.word	0x000187d0


	//   ....[102]....
        /*0a18*/ 	.word	0x00018880


	//   ....[103]....
        /*0a1c*/ 	.word	0x00018920


	//   ....[104]....
        /*0a20*/ 	.word	0x000189e0


	//   ....[105]....
        /*0a24*/ 	.word	0x00018ac0


	//   ....[106]....
        /*0a28*/ 	.word	0x00018df0


	//   ....[107]....
        /*0a2c*/ 	.word	0x00018e90


	//   ....[108]....
        /*0a30*/ 	.word	0x00018fb0


	//   ....[109]....
        /*0a34*/ 	.word	0x00019030


	//   ....[110]....
        /*0a38*/ 	.word	0x000190b0


	//   ....[111]....
        /*0a3c*/ 	.word	0x00019130


	//   ....[112]....
        /*0a40*/ 	.word	0x000191b0


	//   ....[113]....
        /*0a44*/ 	.word	0x00019240


	//   ....[114]....
        /*0a48*/ 	.word	0x000192e0


	//   ....[115]....
        /*0a4c*/ 	.word	0x00019380


	//   ....[116]....
        /*0a50*/ 	.word	0x00019400


	//   ....[117]....
        /*0a54*/ 	.word	0x00019480


	//   ....[118]....
        /*0a58*/ 	.word	0x00019500


	//   ....[119]....
        /*0a5c*/ 	.word	0x00019590


	//   ....[120]....
        /*0a60*/ 	.word	0x00019610


	//   ....[121]....
        /*0a64*/ 	.word	0x000196b0


	//   ....[122]....
        /*0a68*/ 	.word	0x00019740


	//   ....[123]....
        /*0a6c*/ 	.word	0x00019870


	//----- nvinfo : EIATTR_REG_RECONFIG
	.align		4
.L_228:
        /*0a70*/ 	.byte	0x01, 0x54
	.zero		2


	//----- nvinfo : EIATTR_SYSCALL_OFFSETS
	.align		4
        /*0a74*/ 	.byte	0x04, 0x46
        /*0a76*/ 	.short	(.L_230 - .L_229)


	//   ....[0]....
.L_229:
        /*0a78*/ 	.word	0x00001980


	//   ....[1]....
        /*0a7c*/ 	.word	0x00001ad0


	//   ....[2]....
        /*0a80*/ 	.word	0x000064b0


	//   ....[3]....
        /*0a84*/ 	.word	0x00006830


	//   ....[4]....
        /*0a88*/ 	.word	0x00011f50


	//   ....[5]....
        /*0a8c*/ 	.word	0x000120b0


	//   ....[6]....
        /*0a90*/ 	.word	0x000121b0


	//   ....[7]....
        /*0a94*/ 	.word	0x00012b20


	//----- nvinfo : EIATTR_MBARRIER_INSTR_OFFSETS
	.align		4
.L_230:
        /*0a98*/ 	.byte	0x04, 0x39
        /*0a9a*/ 	.short	(.L_232 - .L_231)


	//   ....[0]....
.L_231:
        /*0a9c*/ 	.word	0x000002c0
        /*0aa0*/ 	.word	0x000000ff
        /*0aa4*/ 	.word	0x00028c00
        /*0aa8*/ 	.short	0x0100
        /*0aaa*/ 	.byte	0x08
	.zero		1


	//   ....[1]....
        /*0aac*/ 	.word	0x000002d0
        /*0ab0*/ 	.word	0x000000ff
        /*0ab4*/ 	.word	0x00028c20
        /*0ab8*/ 	.short	0x0100
        /*0aba*/ 	.byte	0x08
	.zero		1


	//   ....[2]....
        /*0abc*/ 	.word	0x00000380
        /*0ac0*/ 	.word	0x000000ff
        /*0ac4*/ 	.word	0x00028c30
        /*0ac8*/ 	.short	0x0100
        /*0aca*/ 	.byte	0x06
	.zero		1


	//   ....[3]....
        /*0acc*/ 	.word	0x00000390
        /*0ad0*/ 	.word	0x000000ff
        /*0ad4*/ 	.word	0x00028c40
        /*0ad8*/ 	.short	0x0100
        /*0ada*/ 	.byte	0x06
	.zero		1


	//   ....[4]....
        /*0adc*/ 	.word	0x000003a0
        /*0ae0*/ 	.word	0x000000ff
        /*0ae4*/ 	.word	0x00028c38
        /*0ae8*/ 	.short	0x0100
        /*0aea*/ 	.byte	0x06
	.zero		1


	//   ....[5]....
        /*0aec*/ 	.word	0x000003b0
        /*0af0*/ 	.word	0x000000ff
        /*0af4*/ 	.word	0x00028c48
        /*0af8*/ 	.short	0x0100
        /*0afa*/ 	.byte	0x06
	.zero		1


	//   ....[6]....
        /*0afc*/ 	.word	0x000004e0
        /*0b00*/ 	.word	0x000000ff
        /*0b04*/ 	.word	0x00028c50
        /*0b08*/ 	.short	0x0100
        /*0b0a*/ 	.byte	0x08
	.zero		1


	//   ....[7]....
        /*0b0c*/ 	.word	0x000004f0
        /*0b10*/ 	.word	0x000000ff
        /*0b14*/ 	.word	0x00028c60
        /*0b18*/ 	.short	0x0100
        /*0b1a*/ 	.byte	0x08
	.zero		1


	//   ....[8]....
        /*0b1c*/ 	.word	0x00000500
        /*0b20*/ 	.word	0x000000ff
        /*0b24*/ 	.word	0x00028c58
        /*0b28*/ 	.short	0x0100
        /*0b2a*/ 	.byte	0x08
	.zero		1


	//   ....[9]....
        /*0b2c*/ 	.word	0x00000510
        /*0b30*/ 	.word	0x000000ff
        /*0b34*/ 	.word	0x00028c68
        /*0b38*/ 	.short	0x0100
        /*0b3a*/ 	.byte	0x08
	.zero		1


	//   ....[10]....
        /*0b3c*/ 	.word	0x00000600
        /*0b40*/ 	.word	0x000000ff
        /*0b44*/ 	.word	0x00028c70
        /*0b48*/ 	.short	0x0100
        /*0b4a*/ 	.byte	0x06
	.zero		1


	//   ....[11]....
        /*0b4c*/ 	.word	0x00000610
        /*0b50*/ 	.word	0x000000ff
        /*0b54*/ 	.word	0x00028c80
        /*0b58*/ 	.short	0x0100
        /*0b5a*/ 	.byte	0x06
	.zero		1


	//   ....[12]....
        /*0b5c*/ 	.word	0x00000620
        /*0b60*/ 	.word	0x000000ff
        /*0b64*/ 	.word	0x00028c78
        /*0b68*/ 	.short	0x0100
        /*0b6a*/ 	.byte	0x06
	.zero		1


	//   ....[13]....
        /*0b6c*/ 	.word	0x00000630
        /*0b70*/ 	.word	0x000000ff
        /*0b74*/ 	.word	0x00028c88
        /*0b78*/ 	.short	0x0100
        /*0b7a*/ 	.byte	0x06
	.zero		1


	//   ....[14]....
        /*0b7c*/ 	.word	0x00000760
        /*0b80*/ 	.word	0x000000ff
        /*0b84*/ 	.word	0x00028c90
        /*0b88*/ 	.short	0x0100
        /*0b8a*/ 	.byte	0x08
	.zero		1


	//   ....[15]....
        /*0b8c*/ 	.word	0x00000770
        /*0b90*/ 	.word	0x000000ff
        /*0b94*/ 	.word	0x00028ca0
        /*0b98*/ 	.short	0x0100
        /*0b9a*/ 	.byte	0x08
	.zero		1


	//   ....[16]....
        /*0b9c*/ 	.word	0x00000780
        /*0ba0*/ 	.word	0x000000ff
        /*0ba4*/ 	.word	0x00028c98
        /*0ba8*/ 	.short	0x0100
        /*0baa*/ 	.byte	0x08
	.zero		1


	//   ....[17]....
        /*0bac*/ 	.word	0x00000790
        /*0bb0*/ 	.word	0x000000ff
        /*0bb4*/ 	.word	0x00028ca8
        /*0bb8*/ 	.short	0x0100
        /*0bba*/ 	.byte	0x08
	.zero		1


	//   ....[18]....
        /*0bbc*/ 	.word	0x000008c0
        /*0bc0*/ 	.word	0x000000ff
        /*0bc4*/ 	.word	0x00028cb0
        /*0bc8*/ 	.short	0x0100
        /*0bca*/ 	.byte	0x08
	.zero		1


	//   ....[19]....
        /*0bcc*/ 	.word	0x000008d0
        /*0bd0*/ 	.word	0x000000ff
        /*0bd4*/ 	.word	0x00028cc0
        /*0bd8*/ 	.short	0x0100
        /*0bda*/ 	.byte	0x08
	.zero		1


	//   ....[20]....
        /*0bdc*/ 	.word	0x000008e0
        /*0be0*/ 	.word	0x000000ff
        /*0be4*/ 	.word	0x00028cb8
        /*0be8*/ 	.short	0x0100
        /*0bea*/ 	.byte	0x08
	.zero		1


	//   ....[21]....
        /*0bec*/ 	.word	0x000008f0
        /*0bf0*/ 	.word	0x000000ff
        /*0bf4*/ 	.word	0x00028cc8
        /*0bf8*/ 	.short	0x0100
        /*0bfa*/ 	.byte	0x08
	.zero		1


	//   ....[22]....
        /*0bfc*/ 	.word	0x000026d0
        /*0c00*/ 	.word	0x00000042
        /*0c04*/ 	.word	0x00028c90
        /*0c08*/ 	.short	0x010a
        /*0c0a*/ 	.byte	0x3f
	.zero		1


	//   ....[23]....
        /*0c0c*/ 	.word	0x000030f0
        /*0c10*/ 	.word	0x00000042
        /*0c14*/ 	.word	0x00028c90
        /*0c18*/ 	.short	0x010a
        /*0c1a*/ 	.byte	0x3f
	.zero		1


	//   ....[24]....
        /*0c1c*/ 	.word	0x00003a00
        /*0c20*/ 	.word	0x00000042
        /*0c24*/ 	.word	0x00028c90
        /*0c28*/ 	.short	0x010a
        /*0c2a*/ 	.byte	0x3f
	.zero		1


	//   ....[25]....
        /*0c2c*/ 	.word	0x00003c00
        /*0c30*/ 	.word	0x00000004
        /*0c34*/ 	.word	0x00000000
        /*0c38*/ 	.short	0x0101
        /*0c3a*/ 	.byte	0x3f
	.zero		1


	//   ....[26]....
        /*0c3c*/ 	.word	0x00003c40
        /*0c40*/ 	.word	0x00000042
        /*0c44*/ 	.word	0x00028cb0
        /*0c48*/ 	.short	0x010a
        /*0c4a*/ 	.byte	0x3f
	.zero		1


	//   ....[27]....
        /*0c4c*/ 	.word	0x00004260
        /*0c50*/ 	.word	0x00000042
        /*0c54*/ 	.word	0x00000000
        /*0c58*/ 	.short	0x0101
        /*0c5a*/ 	.byte	0x3f
	.zero		1


	//   ....[28]....
        /*0c5c*/ 	.word	0x00004930
        /*0c60*/ 	.word	0x0000000d
        /*0c64*/ 	.word	0x00028c50
        /*0c68*/ 	.short	0x010a
        /*0c6a*/ 	.byte	0x3f
	.zero		1


	//   ....[29]....
        /*0c6c*/ 	.word	0x00004cd0
        /*0c70*/ 	.word	0x00000000
        /*0c74*/ 	.word	0x00000000
        /*0c78*/ 	.short	0x0101
        /*0c7a*/ 	.byte	0x3f
	.zero		1


	//   ....[30]....
        /*0c7c*/ 	.word	0x00005620
        /*0c80*/ 	.word	0x00000000
        /*0c84*/ 	.word	0x00028c50
        /*0c88*/ 	.short	0x010a
        /*0c8a*/ 	.byte	0x3f
	.zero		1


	//   ....[31]....
        /*0c8c*/ 	.word	0x00005670
        /*0c90*/ 	.word	0x00000000
        /*0c94*/ 	.word	0x00028c50
        /*0c98*/ 	.short	0x010a
        /*0c9a*/ 	.byte	0x3f
	.zero		1


	//   ....[32]....
        /*0c9c*/ 	.word	0x000059c0
        /*0ca0*/ 	.word	0x00000000
        /*0ca4*/ 	.word	0x00000000
        /*0ca8*/ 	.short	0x0101
        /*0caa*/ 	.byte	0x3f
	.zero		1


	//   ....[33]....
        /*0cac*/ 	.word	0x00006540
        /*0cb0*/ 	.word	0x00000002
        /*0cb4*/ 	.word	0x00028c00
        /*0cb8*/ 	.short	0x010a
        /*0cba*/ 	.byte	0x3f
	.zero		1


	//   ....[34]....
        /*0cbc*/ 	.word	0x00006590
        /*0cc0*/ 	.word	0x00000002
        /*0cc4*/ 	.word	0x00028c00
        /*0cc8*/ 	.short	0x010a
        /*0cca*/ 	.byte	0x3f
	.zero		1


	//   ....[35]....
        /*0ccc*/ 	.word	0x00006b40
        /*0cd0*/ 	.word	0x00000002
        /*0cd4*/ 	.word	0x00028c00
        /*0cd8*/ 	.short	0x010a
        /*0cda*/ 	.byte	0x3f
	.zero		1


	//   ....[36]....
        /*0cdc*/ 	.word	0x00007a80
        /*0ce0*/ 	.word	0x00000002
        /*0ce4*/ 	.word	0x00028c00
        /*0ce8*/ 	.short	0x010a
        /*0cea*/ 	.byte	0x3f
	.zero		1


	//   ....[37]....
        /*0cec*/ 	.word	0x00008840
        /*0cf0*/ 	.word	0x0000000f
        /*0cf4*/ 	.word	0x00028c30
        /*0cf8*/ 	.short	0x010a
        /*0cfa*/ 	.byte	0x3f
	.zero		1


	//   ....[38]....
        /*0cfc*/ 	.word	0x000088f0
        /*0d00*/ 	.word	0x0000000f
        /*0d04*/ 	.word	0x00028c30
        /*0d08*/ 	.short	0x010a
        /*0d0a*/ 	.byte	0x3f
	.zero		1


	//   ....[39]....
        /*0d0c*/ 	.word	0x00009540
        /*0d10*/ 	.word	0x0000000b
        /*0d14*/ 	.word	0x00000000
        /*0d18*/ 	.short	0x0101
        /*0d1a*/ 	.byte	0x3f
	.zero		1


	//   ....[40]....
        /*0d1c*/ 	.word	0x00009990
        /*0d20*/ 	.word	0x0000000f
        /*0d24*/ 	.word	0x00028c50
        /*0d28*/ 	.short	0x010a
        /*0d2a*/ 	.byte	0x3f
	.zero		1


	//   ....[41]....
        /*0d2c*/ 	.word	0x00009a20
        /*0d30*/ 	.word	0x0000000f
        /*0d34*/ 	.word	0x00028c50
        /*0d38*/ 	.short	0x010a
        /*0d3a*/ 	.byte	0x3f
	.zero		1


	//   ....[42]....
        /*0d3c*/ 	.word	0x00009cd0
        /*0d40*/ 	.word	0x0000000f
        /*0d44*/ 	.word	0x00000000
        /*0d48*/ 	.short	0x0101
        /*0d4a*/ 	.byte	0x3f
	.zero		1


	//   ....[43]....
        /*0d4c*/ 	.word	0x00009de0
        /*0d50*/ 	.word	0x000000d8
        /*0d54*/ 	.word	0x00028c30
        /*0d58*/ 	.short	0x010a
        /*0d5a*/ 	.byte	0x3f
	.zero		1


	//   ....[44]....
        /*0d5c*/ 	.word	0x00009e90
        /*0d60*/ 	.word	0x000000d8
        /*0d64*/ 	.word	0x00028c30
        /*0d68*/ 	.short	0x010a
        /*0d6a*/ 	.byte	0x3f
	.zero		1


	//   ....[45]....
        /*0d6c*/ 	.word	0x0000a390
        /*0d70*/ 	.word	0x0000000e
        /*0d74*/ 	.word	0x00000000
        /*0d78*/ 	.short	0x0101
        /*0d7a*/ 	.byte	0x3f
	.zero		1


	//   ....[46]....
        /*0d7c*/ 	.word	0x0000b3f0
        /*0d80*/ 	.word	0x000000d8
        /*0d84*/ 	.word	0x00028c50
        /*0d88*/ 	.short	0x010a
        /*0d8a*/ 	.byte	0x3f
	.zero		1


	//   ....[47]....
        /*0d8c*/ 	.word	0x0000b440
        /*0d90*/ 	.word	0x000000d8
        /*0d94*/ 	.word	0x00028c50
        /*0d98*/ 	.short	0x010a
        /*0d9a*/ 	.byte	0x3f
	.zero		1


	//   ....[48]....
        /*0d9c*/ 	.word	0x0000b720
        /*0da0*/ 	.word	0x000000d8
        /*0da4*/ 	.word	0x00000000
        /*0da8*/ 	.short	0x0101
        /*0daa*/ 	.byte	0x3f
	.zero		1


	//   ....[49]....
        /*0dac*/ 	.word	0x0000dd30
        /*0db0*/ 	.word	0x00000000
        /*0db4*/ 	.word	0x00000000
        /*0db8*/ 	.short	0x0101
        /*0dba*/ 	.byte	0x3f
	.zero		1


	//   ....[50]....
        /*0dbc*/ 	.word	0x000102e0
        /*0dc0*/ 	.word	0x00000006
        /*0dc4*/ 	.word	0x00028c20
        /*0dc8*/ 	.short	0x010a
        /*0dca*/ 	.byte	0x3f
	.zero		1


	//   ....[51]....
        /*0dcc*/ 	.word	0x000103d0
        /*0dd0*/ 	.word	0x00000005
        /*0dd4*/ 	.word	0x00028ca0
        /*0dd8*/ 	.short	0x010a
        /*0dda*/ 	.byte	0x3f
	.zero		1


	//   ....[52]....
        /*0ddc*/ 	.word	0x00010620
        /*0de0*/ 	.word	0x00000005
        /*0de4*/ 	.word	0x00028cc0
        /*0de8*/ 	.short	0x010a
        /*0dea*/ 	.byte	0x3f
	.zero		1


	//   ....[53]....
        /*0dec*/ 	.word	0x000110a0
        /*0df0*/ 	.word	0x00000005
        /*0df4*/ 	.word	0x00028ca0
        /*0df8*/ 	.short	0x010a
        /*0dfa*/ 	.byte	0x3f
	.zero		1


	//   ....[54]....
        /*0dfc*/ 	.word	0x000112e0
        /*0e00*/ 	.word	0x00000005
        /*0e04*/ 	.word	0x00028cc0
        /*0e08*/ 	.short	0x010a
        /*0e0a*/ 	.byte	0x3f
	.zero		1


	//   ....[55]....
        /*0e0c*/ 	.word	0x00012600
        /*0e10*/ 	.word	0x00000000
        /*0e14*/ 	.word	0x00028c40
        /*0e18*/ 	.short	0x010a
        /*0e1a*/ 	.byte	0x3f
	.zero		1


	//   ....[56]....
        /*0e1c*/ 	.word	0x00013190
        /*0e20*/ 	.word	0x00000008
        /*0e24*/ 	.word	0x00028c00
        /*0e28*/ 	.short	0x0107
        /*0e2a*/ 	.byte	0x3f
	.zero		1


	//   ....[57]....
        /*0e2c*/ 	.word	0x00013290
        /*0e30*/ 	.word	0x00000002
        /*0e34*/ 	.word	0x00028c00
        /*0e38*/ 	.short	0x0101
        /*0e3a*/ 	.byte	0x3f
	.zero		1


	//   ....[58]....
        /*0e3c*/ 	.word	0x000132b0
        /*0e40*/ 	.word	0x00000002
        /*0e44*/ 	.word	0x00028c20
        /*0e48*/ 	.short	0x010a
        /*0e4a*/ 	.byte	0x3f
	.zero		1


	//   ....[59]....
        /*0e4c*/ 	.word	0x000133c0
        /*0e50*/ 	.word	0x00000003
        /*0e54*/ 	.word	0x00028c60
        /*0e58*/ 	.short	0x010a
        /*0e5a*/ 	.byte	0x3f
	.zero		1


	//   ....[60]....
        /*0e5c*/ 	.word	0x000140d0
        /*0e60*/ 	.word	0x00000003
        /*0e64*/ 	.word	0x00028c40
        /*0e68*/ 	.short	0x010a
        /*0e6a*/ 	.byte	0x3f
	.zero		1


	//   ....[61]....
        /*0e6c*/ 	.word	0x00014330
        /*0e70*/ 	.word	0x00000003
        /*0e74*/ 	.word	0x00028c60
        /*0e78*/ 	.short	0x010a
        /*0e7a*/ 	.byte	0x3f
	.zero		1


	//   ....[62]....
        /*0e7c*/ 	.word	0x00014fd0
        /*0e80*/ 	.word	0x00000004
        /*0e84*/ 	.word	0x00028c40
        /*0e88*/ 	.short	0x010a
        /*0e8a*/ 	.byte	0x3f
	.zero		1


	//   ....[63]....
        /*0e8c*/ 	.word	0x00015220
        /*0e90*/ 	.word	0x00000004
        /*0e94*/ 	.word	0x00028c60
        /*0e98*/ 	.short	0x010a
        /*0e9a*/ 	.byte	0x3f
	.zero		1


	//   ....[64]....
        /*0e9c*/ 	.word	0x00015e30
        /*0ea0*/ 	.word	0x00000004
        /*0ea4*/ 	.word	0x00028c40
        /*0ea8*/ 	.short	0x010a
        /*0eaa*/ 	.byte	0x3f
	.zero		1


	//   ....[65]....
        /*0eac*/ 	.word	0x00016090
        /*0eb0*/ 	.word	0x00000004
        /*0eb4*/ 	.word	0x00028c60
        /*0eb8*/ 	.short	0x010a
        /*0eba*/ 	.byte	0x3f
	.zero		1


	//   ....[66]....
        /*0ebc*/ 	.word	0x000176d0
        /*0ec0*/ 	.word	0x00000000
        /*0ec4*/ 	.word	0x00028c20
        /*0ec8*/ 	.short	0x010a
        /*0eca*/ 	.byte	0x3f
	.zero		1


	//   ....[67]....
        /*0ecc*/ 	.word	0x00017880
        /*0ed0*/ 	.word	0x00000006
        /*0ed4*/ 	.word	0x00000000
        /*0ed8*/ 	.short	0x010a
        /*0eda*/ 	.byte	0x3f
	.zero		1


	//   ....[68]....
        /*0edc*/ 	.word	0x000178f0
        /*0ee0*/ 	.word	0x00000007
        /*0ee4*/ 	.word	0x00000000
        /*0ee8*/ 	.short	0x010a
        /*0eea*/ 	.byte	0x3f
	.zero		1


	//   ....[69]....
        /*0eec*/ 	.word	0x00017960
        /*0ef0*/ 	.word	0x00000004
        /*0ef4*/ 	.word	0x00000000
        /*0ef8*/ 	.short	0x010a
        /*0efa*/ 	.byte	0x3f
	.zero		1


	//   ....[70]....
        /*0efc*/ 	.word	0x00017990
        /*0f00*/ 	.word	0x00000003
        /*0f04*/ 	.word	0x00000000
        /*0f08*/ 	.short	0x010a
        /*0f0a*/ 	.byte	0x3f
	.zero		1


	//   ....[71]....
        /*0f0c*/ 	.word	0x000179f0
        /*0f10*/ 	.word	0x00000042
        /*0f14*/ 	.word	0x00028c90
        /*0f18*/ 	.short	0x010a
        /*0f1a*/ 	.byte	0x3f
	.zero		1


	//   ....[72]....
        /*0f1c*/ 	.word	0x00017a40
        /*0f20*/ 	.word	0x00000042
        /*0f24*/ 	.word	0x00028c90
        /*0f28*/ 	.short	0x010a
        /*0f2a*/ 	.byte	0x3f
	.zero		1


	//   ....[73]....
        /*0f2c*/ 	.word	0x00017a90
        /*0f30*/ 	.word	0x00000042
        /*0f34*/ 	.word	0x00028c90
        /*0f38*/ 	.short	0x010a
        /*0f3a*/ 	.byte	0x3f
	.zero		1


	//   ....[74]....
        /*0f3c*/ 	.word	0x00017ae0
        /*0f40*/ 	.word	0x00000042
        /*0f44*/ 	.word	0x00028cb0
        /*0f48*/ 	.short	0x010a
        /*0f4a*/ 	.byte	0x3f
	.zero		1


	//   ....[75]....
        /*0f4c*/ 	.word	0x00017b30
        /*0f50*/ 	.word	0x0000000d
        /*0f54*/ 	.word	0x00028c50
        /*0f58*/ 	.short	0x010a
        /*0f5a*/ 	.byte	0x3f
	.zero		1


	//   ....[76]....
        /*0f5c*/ 	.word	0x00017b80
        /*0f60*/ 	.word	0x00000000
        /*0f64*/ 	.word	0x00028c50
        /*0f68*/ 	.short	0x010a
        /*0f6a*/ 	.byte	0x3f
	.zero		1


	//   ....[77]....
        /*0f6c*/ 	.word	0x00017d90
        /*0f70*/ 	.word	0x00000002
        /*0f74*/ 	.word	0x00028c00
        /*0f78*/ 	.short	0x010a
        /*0f7a*/ 	.byte	0x3f
	.zero		1


	//   ....[78]....
        /*0f7c*/ 	.word	0x00017fc0
        /*0f80*/ 	.word	0x00000002
        /*0f84*/ 	.word	0x00028c00
        /*0f88*/ 	.short	0x010a
        /*0f8a*/ 	.byte	0x3f
	.zero		1


	//   ....[79]....
        /*0f8c*/ 	.word	0x00018010
        /*0f90*/ 	.word	0x0000000f
        /*0f94*/ 	.word	0x00028c30
        /*0f98*/ 	.short	0x010a
        /*0f9a*/ 	.byte	0x3f
	.zero		1


	//   ....[80]....
        /*0f9c*/ 	.word	0x00018060
        /*0fa0*/ 	.word	0x0000000f
        /*0fa4*/ 	.word	0x00028c50
        /*0fa8*/ 	.short	0x010a
        /*0faa*/ 	.byte	0x3f
	.zero		1


	//   ....[81]....
        /*0fac*/ 	.word	0x000180b0
        /*0fb0*/ 	.word	0x000000d8
        /*0fb4*/ 	.word	0x00028c30
        /*0fb8*/ 	.short	0x010a
        /*0fba*/ 	.byte	0x3f
	.zero		1


	//   ....[82]....
        /*0fbc*/ 	.word	0x00018100
        /*0fc0*/ 	.word	0x000000d8
        /*0fc4*/ 	.word	0x00028c50
        /*0fc8*/ 	.short	0x010a
        /*0fca*/ 	.byte	0x3f
	.zero		1


	//   ....[83]....
        /*0fcc*/ 	.word	0x000182b0
        /*0fd0*/ 	.word	0x00000005
        /*0fd4*/ 	.word	0x00028c20
        /*0fd8*/ 	.short	0x010a
        /*0fda*/ 	.byte	0x3f
	.zero		1


	//   ....[84]....
        /*0fdc*/ 	.word	0x00018300
        /*0fe0*/ 	.word	0x00000005
        /*0fe4*/ 	.word	0x00028ca0
        /*0fe8*/ 	.short	0x010a
        /*0fea*/ 	.byte	0x3f
	.zero		1


	//   ....[85]....
        /*0fec*/ 	.word	0x00018350
        /*0ff0*/ 	.word	0x00000005
        /*0ff4*/ 	.word	0x00028cc0
        /*0ff8*/ 	.short	0x010a
        /*0ffa*/ 	.byte	0x3f
	.zero		1


	//   ....[86]....
        /*0ffc*/ 	.word	0x000183a0
        /*1000*/ 	.word	0x00000005
        /*1004*/ 	.word	0x00028ca0
        /*1008*/ 	.short	0x010a
        /*100a*/ 	.byte	0x3f
	.zero		1


	//   ....[87]....
        /*100c*/ 	.word	0x000183f0
        /*1010*/ 	.word	0x00000005
        /*1014*/ 	.word	0x00028cc0
        /*1018*/ 	.short	0x010a
        /*101a*/ 	.byte	0x3f
	.zero		1


	//   ....[88]....
        /*101c*/ 	.word	0x00018590
        /*1020*/ 	.word	0x00000000
        /*1024*/ 	.word	0x00028c40
        /*1028*/ 	.short	0x010a
        /*102a*/ 	.byte	0x3f
	.zero		1


	//   ....[89]....
        /*102c*/ 	.word	0x00018b10
        /*1030*/ 	.word	0x00000002
        /*1034*/ 	.word	0x00028c20
        /*1038*/ 	.short	0x010a
        /*103a*/ 	.byte	0x3f
	.zero		1


	//   ....[90]....
        /*103c*/ 	.word	0x00018b60
        /*1040*/ 	.word	0x00000003
        /*1044*/ 	.word	0x00028c60
        /*1048*/ 	.short	0x010a
        /*104a*/ 	.byte	0x3f
	.zero		1


	//   ....[91]....
        /*104c*/ 	.word	0x00018bb0
        /*1050*/ 	.word	0x00000003
        /*1054*/ 	.word	0x00028c40
        /*1058*/ 	.short	0x010a
        /*105a*/ 	.byte	0x3f
	.zero		1


	//   ....[92]....
        /*105c*/ 	.word	0x00018c00
        /*1060*/ 	.word	0x00000003
        /*1064*/ 	.word	0x00028c60
        /*1068*/ 	.short	0x010a
        /*106a*/ 	.byte	0x3f
	.zero		1


	//   ....[93]....
        /*106c*/ 	.word	0x00018c50
        /*1070*/ 	.word	0x00000004
        /*1074*/ 	.word	0x00028c40
        /*1078*/ 	.short	0x010a
        /*107a*/ 	.byte	0x3f
	.zero		1


	//   ....[94]....
        /*107c*/ 	.word	0x00018ca0
        /*1080*/ 	.word	0x00000004
        /*1084*/ 	.word	0x00028c60
        /*1088*/ 	.short	0x010a
        /*108a*/ 	.byte	0x3f
	.zero		1


	//   ....[95]....
        /*108c*/ 	.word	0x00018cf0
        /*1090*/ 	.word	0x00000004
        /*1094*/ 	.word	0x00028c40
        /*1098*/ 	.short	0x010a
        /*109a*/ 	.byte	0x3f
	.zero		1


	//   ....[96]....
        /*109c*/ 	.word	0x00018d40
        /*10a0*/ 	.word	0x00000004
        /*10a4*/ 	.word	0x00028c60
        /*10a8*/ 	.short	0x010a
        /*10aa*/ 	.byte	0x3f
	.zero		1


	//   ....[97]....
        /*10ac*/ 	.word	0x00019790
        /*10b0*/ 	.word	0x00000000
        /*10b4*/ 	.word	0x00028c20
        /*10b8*/ 	.short	0x010a
        /*10ba*/ 	.byte	0x3f
	.zero		1


	//   ....[98]....
        /*10bc*/ 	.word	0x00019930
        /*10c0*/ 	.word	0x00000006
        /*10c4*/ 	.word	0x00000000
        /*10c8*/ 	.short	0x010a
        /*10ca*/ 	.byte	0x3f
	.zero		1


	//   ....[99]....
        /*10cc*/ 	.word	0x00019980
        /*10d0*/ 	.word	0x00000007
        /*10d4*/ 	.word	0x00000000
        /*10d8*/ 	.short	0x010a
        /*10da*/ 	.byte	0x3f
	.zero		1


	//   ....[100]....
        /*10dc*/ 	.word	0x000199d0
        /*10e0*/ 	.word	0x00000004
        /*10e4*/ 	.word	0x00000000
        /*10e8*/ 	.short	0x010a
        /*10ea*/ 	.byte	0x3f
	.zero		1


	//----- nvinfo : EIATTR_NUM_MBARRIERS
	.align		4
.L_232:
        /*10ec*/ 	.byte	0x03, 0x38
        /*10ee*/ 	.short	0x0016


	//----- nvinfo : EIATTR_EXIT_INSTR_OFFSETS
	.align		4
        /*10f0*/ 	.byte	0x04, 0x1c
        /*10f2*/ 	.short	(.L_234 - .L_233)


	//   ....[0]....
.L_233:
        /*10f4*/ 	.word	0x000179e0


	//----- nvinfo : EIATTR_MAX_THREADS
	.align		4
.L_234:
        /*10f8*/ 	.byte	0x04, 0x05
        /*10fa*/ 	.short	(.L_236 - .L_235)
.L_235:
        /*10fc*/ 	.word	0x00000180
        /*1100*/ 	.word	0x00000001
        /*1104*/ 	.word	0x00000001


	//----- nvinfo : EIATTR_CRS_STACK_SIZE
	.align		4
.L_236:
        /*1108*/ 	.byte	0x04, 0x1e
        /*110a*/ 	.short	(.L_238 - .L_237)
.L_237:
        /*110c*/ 	.word	0x00000000


	//----- nvinfo : EIATTR_CBANK_PARAM_SIZE
	.align		4
.L_238:
        /*1110*/ 	.byte	0x03, 0x19
        /*1112*/ 	.short	0x0af0


	//----- nvinfo : EIATTR_PARAM_CBANK
	.align		4
        /*1114*/ 	.byte	0x04, 0x0a
        /*1116*/ 	.short	(.L_240 - .L_239)
	.align		4
.L_239:
        /*1118*/ 	.word	index@(.nv.constant0._ZN7cutlass13device_kernelIN5flash11enable_sm90INS1_16FlashAttnFwdSm90INS1_25CollectiveMainloopFwdSm90ILi2EN4cute5tupleIJNS5_1CILi1EEES8_S8_EEENS6_IJNS7_ILi64EEESA_SA_EEELi512ENS_10bfloat16_tEfNS_4arch4Sm90ELb0ELb0ELb0ELb1ELb0ELb1ELb0ELb0ELb0ELb1ELb0ELb0EEENS1_21CollectiveEpilogueFwdINS6_IJSA_NS7_ILi512EEESA_EEES9_SC_SE_Li256ELb1ELb1ELb0ELb0EEENS1_36VarlenDynamicPersistentTileSchedulerILi64ELi64ELi256ELi128ELb0ELb1ELb1ELb0ELb1ELb1EEEEEEEEEvNT_6ParamsE)
        /*111c*/ 	.short	0x0210
        /*111e*/ 	.short	0x0af0


	//----- nvinfo : EIATTR_SW_WAR
	.align		4
.L_240:
        /*1120*/ 	.byte	0x04, 0x36
        /*1122*/ 	.short	(.L_242 - .L_241)
.L_241:
        /*1124*/ 	.word	0x00000008
.L_242:


//--------------------- .nv.info._ZN7cutlass13device_kernelIN5flash11enable_sm90INS1_16FlashAttnFwdSm90INS1_25CollectiveMainloopFwdSm90ILi2EN4cute5tupleIJNS5_1CILi1EEES8_S8_EEENS6_IJNS7_ILi64EEESA_SA_EEELi512ENS_10bfloat16_tEfNS_4arch4Sm90ELb0ELb0ELb0ELb1ELb0ELb0ELb1ELb0ELb0ELb1ELb0ELb0EEENS1_21CollectiveEpilogueFwdINS6_IJSA_NS7_ILi512EEESA_EEES9_SC_SE_Li256ELb1ELb1ELb0ELb0EEENS1_36VarlenDynamicPersistentTileSchedulerILi64ELi64ELi256ELi128ELb0ELb1ELb1ELb0ELb1ELb1EEEEEEEEEvNT_6ParamsE --------------------------
	.section	.nv.info._ZN7cutlass13device_kernelIN5flash11enable_sm90INS1_16FlashAttnFwdSm90INS1_25CollectiveMainloopFwdSm90ILi2EN4cute5tupleIJNS5_1CILi1EEES8_S8_EEENS6_IJNS7_ILi64EEESA_SA_EEELi512ENS_10bfloat16_tEfNS_4arch4Sm90ELb0ELb0ELb0ELb1ELb0ELb0ELb1ELb0ELb0ELb1ELb0ELb0EEENS1_21CollectiveEpilogueFwdINS6_IJSA_NS7_ILi512EEESA_EEES9_SC_SE_Li256ELb1ELb1ELb0ELb0EEENS1_36VarlenDynamicPersistentTileSchedulerILi64ELi64ELi256ELi128ELb0ELb1ELb1ELb0ELb1ELb1EEEEEEEEEvNT_6ParamsE,"",@"SHT_CUDA_INFO"
	.sectionflags	@""
	.align	4


	//----- nvinfo : EIATTR_CUDA_API_VERSION
	.align		4
        /*0000*/ 	.byte	0x04, 0x37
        /*0002*/ 	.short	(.L_244 - .L_243)
.L_243:
        /*0004*/ 	.word	0x00000082


	//----- nvinfo : EIATTR_KPARAM_INFO
	.align		4
.L_244:
        /*0008*/ 	.byte	0x04, 0x17
        /*000a*/ 	.short	(.L_246 - .L_245)
.L_245:
        /*000c*/ 	.word	0x00000000
        /*0010*/ 	.short	0x0000
        /*0012*/ 	.short	0x0070
        /*0014*/ 	.byte	0x00, 0xf0, 0x01, 0x2e


	//----- nvinfo : EIATTR_SPARSE_MMA_MASK
	.align		4
.L_246:
        /*0018*/ 	.byte	0x03, 0x50
        /*001a*/ 	.short	0x0000


	//----- nvinfo : EIATTR_MAXREG_COUNT
	.align		4
        /*001c*/ 	.byte	0x03, 0x1b
        /*001e*/ 	.short	0x00a8


	//----- nvinfo : EIATTR_NUM_BARRIERS
	.align		4
        /*0020*/ 	.byte	0x02, 0x4c
        /*0022*/ 	.byte	0x10
	.zero		1


	//----- nvinfo : EIATTR_EXTERNS
	.align		4
        /*0024*/ 	.byte	0x04, 0x0f
        /*0026*/ 	.short	(.L_248 - .L_247)


	//   ....[0]....
	.align		4
.L_247:
        /*0028*/ 	.word	index@(__assertfail)


	//----- nvinfo : EIATTR_ANNOTATIONS
	.align		4
.L_248:
        /*002c*/ 	.byte	0x04, 0x55
        /*002e*/ 	.short	(.L_250 - .L_249)


	//   ....[0]....
.L_249:
        /* <DEDUP_REMOVED lines=103> */


	//----- nvinfo : EIATTR_MERCURY_ISA_VERSION
	.align		4
.L_250:
        /*0690*/ 	.byte	0x03, 0x5f
        /*0692*/ 	.short	0x0101


	//----- nvinfo : EIATTR_UNUSED_LOAD_BYTE_OFFSET
	.align		4
        /*0694*/ 	.byte	0x04, 0x44
        /*0696*/ 	.short	(.L_252 - .L_251)


	//   ....[0]....
.L_251:
        /*0698*/ 	.word	0x00000a10
        /*069c*/ 	.word	0x0000fff0


	//   ....[1]....
        /*06a0*/ 	.word	0x00008b70
        /*06a4*/ 	.word	0x0000fff0


	//----- nvinfo : EIATTR_INT_WARP_WIDE_INSTR_OFFSETS
	.align		4
.L_252:
        /*06a8*/ 	.byte	0x04, 0x31
        /*06aa*/ 	.short	(.L_254 - .L_253)


	//   ....[0]....
.L_253:
        /*06ac*/ 	.word	0x00000130


	//   ....[1]....
        /*06b0*/ 	.word	0x00000170


	//   ....[2]....
        /*06b4*/ 	.word	0x000001e0


	//   ....[3]....
        /*06b8*/ 	.word	0x00000250


	//   ....[4]....
        /*06bc*/ 	.word	0x0000cc10


	//   ....[5]....
        /*06c0*/ 	.word	0x0000cc70


	//   ....[6]....
        /*06c4*/ 	.word	0x00012a50


	//   ....[7]....
        /*06c8*/ 	.word	0x00012ab0


	//----- nvinfo : EIATTR_COOP_GROUP_MASK_REGIDS
	.align		4
.L_254:
        /*06cc*/ 	.byte	0x04, 0x29
        /*06ce*/ 	.short	(.L_256 - .L_255)


	//   ....[0]....
.L_255:
        /*06d0*/ 	.word	0xffffffff


	//   ....[1]....
        /*06d4*/ 	.word	0xffffffff


	//   ....[2]....
        /*06d8*/ 	.word	0xffffffff


	//   ....[3]....
        /*06dc*/ 	.word	0xffffffff


	//   ....[4]....
        /*06e0*/ 	.word	0xffffffff


	//   ....[5]....
        /*06e4*/ 	.word	0xffffffff


	//   ....[6]....
        /*06e8*/ 	.word	0xffffffff


	//   ....[7]....
        /*06ec*/ 	.word	0xffffffff


	//   ....[8]....
        /*06f0*/ 	.word	0xffffffff


	//   ....[9]....
        /*06f4*/ 	.word	0xffffffff


	//   ....[10]....
        /*06f8*/ 	.word	0xffffffff


	//   ....[11]....
        /*06fc*/ 	.word	0xffffffff


	//   ....[12]....
        /*0700*/ 	.word	0xffffffff


	//   ....[13]....
        /*0704*/ 	.word	0xffffffff


	//   ....[14]....
        /*0708*/ 	.word	0xffffffff


	//   ....[15]....
        /*070c*/ 	.word	0xffffffff


	//   ....[16]....
        /*0710*/ 	.word	0xffffffff


	//   ....[17]....
        /*0714*/ 	.word	0xffffffff


	//   ....[18]....
        /*0718*/ 	.word	0xffffffff


	//   ....[19]....
        /*071c*/ 	.word	0xffffffff


	//   ....[20]....
        /*0720*/ 	.word	0xffffffff


	//   ....[21]....
        /*0724*/ 	.word	0xffffffff


	//   ....[22]....
        /*0728*/ 	.word	0xffffffff


	//   ....[23]....
        /*072c*/ 	.word	0xffffffff


	//   ....[24]....
        /*0730*/ 	.word	0xffffffff


	//   ....[25]....
        /*0734*/ 	.word	0xffffffff


	//   ....[26]....
        /*0738*/ 	.word	0xffffffff


	//   ....[27]....
        /*073c*/ 	.word	0xffffffff


	//   ....[28]....
        /*0740*/ 	.word	0xffffffff


	//   ....[29]....
        /*0744*/ 	.word	0xffffffff


	//   ....[30]....
        /*0748*/ 	.word	0xffffffff


	//   ....[31]....
        /*074c*/ 	.word	0xffffffff


	//   ....[32]....
        /*0750*/ 	.word	0xffffffff


	//   ....[33]....
        /*0754*/ 	.word	0xffffffff


	//   ....[34]....
        /*0758*/ 	.word	0xffffffff


	//   ....[35]....
        /*075c*/ 	.word	0xffffffff


	//   ....[36]....
        /*0760*/ 	.word	0xffffffff


	//   ....[37]....
        /*0764*/ 	.word	0xffffffff


	//   ....[38]....
        /*0768*/ 	.word	0xffffffff


	//   ....[39]....
        /*076c*/ 	.word	0xffffffff


	//   ....[40]....
        /*0770*/ 	.word	0xffffffff


	//   ....[41]....
        /*0774*/ 	.word	0xffffffff


	//   ....[42]....
        /*0778*/ 	.word	0xffffffff


	//   ....[43]....
        /*077c*/ 	.word	0xffffffff


	//   ....[44]....
        /*0780*/ 	.word	0xffffffff


	//   ....[45]....
        /*0784*/ 	.word	0xffffffff


	//   ....[46]....
        /*0788*/ 	.word	0xffffffff


	//   ....[47]....
        /*078c*/ 	.word	0xffffffff


	//   ....[48]....
        /*0790*/ 	.word	0xffffffff


	//   ....[49]....
        /*0794*/ 	.word	0xffffffff


	//   ....[50]....
        /*0798*/ 	.word	0xffffffff


	//   ....[51]....
        /*079c*/ 	.word	0xffffffff


	//   ....[52]....
        /*07a0*/ 	.word	0xffffffff


	//   ....[53]....
        /*07a4*/ 	.word	0xffffffff


	//   ....[54]....
        /*07a8*/ 	.word	0xffffffff


	//   ....[55]....
        /*07ac*/ 	.word	0xffffffff


	//   ....[56]....
        /*07b0*/ 	.word	0xffffffff


	//   ....[57]....
        /*07b4*/ 	.word	0xffffffff


	//   ....[58]....
        /*07b8*/ 	.word	0xffffffff


	//   ....[59]....
        /*07bc*/ 	.word	0xffffffff


	//   ....[60]....
        /*07c0*/ 	.word	0xffffffff


	//   ....[61]....
        /*07c4*/ 	.word	0xffffffff


	//   ....[62]....
        /*07c8*/ 	.word	0xffffffff


	//   ....[63]....
        /*07cc*/ 	.word	0xffffffff


	//   ....[64]....
        /*07d0*/ 	.word	0xffffffff


	//   ....[65]....
        /*07d4*/ 	.word	0xffffffff


	//   ....[66]....
        /*07d8*/ 	.word	0xffffffff


	//   ....[67]....
        /*07dc*/ 	.word	0xffffffff


	//   ....[68]....
        /*07e0*/ 	.word	0xffffffff


	//   ....[69]....
        /*07e4*/ 	.word	0xffffffff


	//   ....[70]....
        /*07e8*/ 	.word	0xffffffff


	//   ....[71]....
        /*07ec*/ 	.word	0xffffffff


	//   ....[72]....
        /*07f0*/ 	.word	0xffffffff


	//   ....[73]....
        /*07f4*/ 	.word	0xffffffff


	//   ....[74]....
        /*07f8*/ 	.word	0xffffffff


	//   ....[75]....
        /*07fc*/ 	.word	0xffffffff


	//   ....[76]....
        /*0800*/ 	.word	0xffffffff


	//   ....[77]....
        /*0804*/ 	.word	0xffffffff


	//   ....[78]....
        /*0808*/ 	.word	0xffffffff


	//   ....[79]....
        /*080c*/ 	.word	0xffffffff


	//   ....[80]....
        /*0810*/ 	.word	0xffffffff


	//   ....[81]....
        /*0814*/ 	.word	0xffffffff


	//   ....[82]....
        /*0818*/ 	.word	0xffffffff


	//   ....[83]....
        /*081c*/ 	.word	0xffffffff


	//   ....[84]....
        /*0820*/ 	.word	0xffffffff


	//   ....[85]....
        /*0824*/ 	.word	0xffffffff


	//   ....[86]....
        /*0828*/ 	.word	0xffffffff


	//   ....[87]....
        /*082c*/ 	.word	0xffffffff


	//   ....[88]....
        /*0830*/ 	.word	0xffffffff


	//   ....[89]....
        /*0834*/ 	.word	0x0500000f


	//   ....[90]....
        /*0838*/ 	.word	0x0500000f


	//   ....[91]....
        /*083c*/ 	.word	0x0500000f


	//   ....[92]....
        /*0840*/ 	.word	0x0500000f


	//   ....[93]....
        /*0844*/ 	.word	0x0500000f


	//   ....[94]....
        /*0848*/ 	.word	0x0500000f


	//   ....[95]....
        /*084c*/ 	.word	0x0500000f


	//   ....[96]....
        /*0850*/ 	.word	0x0500000f


	//   ....[97]....
        /*0854*/ 	.word	0x0500000f


	//   ....[98]....
        /*0858*/ 	.word	0x0500000f


	//   ....[99]....
        /*085c*/ 	.word	0x0500000f


	//   ....[100]....
        /*0860*/ 	.word	0x0500000f


	//   ....[101]....
        /*0864*/ 	.word	0x0500000f


	//   ....[102]....
        /*0868*/ 	.word	0x0500000f


	//   ....[103]....
        /*086c*/ 	.word	0x0500000f


	//   ....[104]....
        /*0870*/ 	.word	0x0500000f


	//   ....[105]....
        /*0874*/ 	.word	0x0500000f


	//   ....[106]....
        /*0878*/ 	.word	0x0500000f


	//   ....[107]....
        /*087c*/ 	.word	0x0500000f


	//   ....[108]....
        /*0880*/ 	.word	0x0500000f


	//   ....[109]....
        /*0884*/ 	.word	0x0500000f


	//   ....[110]....
        /*0888*/ 	.word	0x0500000f


	//   ....[111]....
        /*088c*/ 	.word	0x0500000f


	//   ....[112]....
        /*0890*/ 	.word	0x0500000f


	//   ....[113]....
        /*0894*/ 	.word	0x0500000f


	//   ....[114]....
        /*0898*/ 	.word	0x0500000f


	//   ....[115]....
        /*089c*/ 	.word	0x0500000f


	//   ....[116]....
        /*08a0*/ 	.word	0x0500000f


	//   ....[117]....
        /*08a4*/ 	.word	0x0500000f


	//   ....[118]....
        /*08a8*/ 	.word	0x0500000f


	//   ....[119]....
        /*08ac*/ 	.word	0x0500000f


	//   ....[120]....
        /*08b0*/ 	.word	0x0500000f


	//   ....[121]....
        /*08b4*/ 	.word	0x0500000f


	//   ....[122]....
        /*08b8*/ 	.word	0x0500000f


	//   ....[123]....
        /*08bc*/ 	.word	0x0500000f


	//----- nvinfo : EIATTR_COOP_GROUP_INSTR_OFFSETS
	.align		4
.L_256:
        /*08c0*/ 	.byte	0x04, 0x28
        /*08c2*/ 	.short	(.L_258 - .L_257)


	//   ....[0]....
.L_257:
        /*08c4*/ 	.word	0x00000060


	//   ....[1]....
        /*08c8*/ 	.word	0x00000140


	//   ....[2]....
        /*08cc*/ 	.word	0x00000180


	//   ....[3]....
        /*08d0*/ 	.word	0x00000390


	//   ....[4]....
        /*08d4*/ 	.word	0x000004f0


	//   ....[5]....
        /*08d8*/ 	.word	0x00000610


	//   ....[6]....
        /*08dc*/ 	.word	0x00000770


	//   ....[7]....
        /*08e0*/ 	.word	0x00001800


	//   ....[8]....
        /*08e4*/ 	.word	0x00002f50


	//   ....[9]....
        /*08e8*/ 	.word	0x000036e0


	//   ....[10]....
        /*08ec*/ 	.word	0x00004ac0


	//   ....[11]....
        /*08f0*/ 	.word	0x00004b40


	//   ....[12]....
        /*08f4*/ 	.word	0x00004d70


	//   ....[13]....
        /*08f8*/ 	.word	0x00004df0


	//   ....[14]....
        /*08fc*/ 	.word	0x00005610


	//   ....[15]....
        /*0900*/ 	.word	0x00005b30


	//   ....[16]....
        /*0904*/ 	.word	0x00006c20


	//   ....[17]....
        /*0908*/ 	.word	0x00006c50


	//   ....[18]....
        /*090c*/ 	.word	0x00006f50


	//   ....[19]....
        /*0910*/ 	.word	0x00007120


	//   ....[20]....
        /*0914*/ 	.word	0x00008030


	//   ....[21]....
        /*0918*/ 	.word	0x00008070


	//   ....[22]....
        /*091c*/ 	.word	0x000080a0


	//   ....[23]....
        /*0920*/ 	.word	0x00008120


	//   ....[24]....
        /*0924*/ 	.word	0x00008150


	//   ....[25]....
        /*0928*/ 	.word	0x00009aa0


	//   ....[26]....
        /*092c*/ 	.word	0x0000a0d0


	//   ....[27]....
        /*0930*/ 	.word	0x0000a100


	//   ....[28]....
        /*0934*/ 	.word	0x0000a120


	//   ....[29]....
        /*0938*/ 	.word	0x0000a150


	//   ....[30]....
        /*093c*/ 	.word	0x0000a800


	//   ....[31]....
        /*0940*/ 	.word	0x0000a820


	//   ....[32]....
        /*0944*/ 	.word	0x0000aa50


	//   ....[33]....
        /*0948*/ 	.word	0x0000aa70


	//   ....[34]....
        /*094c*/ 	.word	0x0000b640


	//   ....[35]....
        /*0950*/ 	.word	0x0000b660


	//   ....[36]....
        /*0954*/ 	.word	0x0000b8a0


	//   ....[37]....
        /*0958*/ 	.word	0x0000b8c0


	//   ....[38]....
        /*095c*/ 	.word	0x0000bb60


	//   ....[39]....
        /*0960*/ 	.word	0x0000bd50


	//   ....[40]....
        /*0964*/ 	.word	0x0000bd80


	//   ....[41]....
        /*0968*/ 	.word	0x0000bdb0


	//   ....[42]....
        /*096c*/ 	.word	0x0000bde0


	//   ....[43]....
        /*0970*/ 	.word	0x0000be10


	//   ....[44]....
        /*0974*/ 	.word	0x0000be40


	//   ....[45]....
        /*0978*/ 	.word	0x0000bfb0


	//   ....[46]....
        /*097c*/ 	.word	0x0000bfe0


	//   ....[47]....
        /*0980*/ 	.word	0x0000c010


	//   ....[48]....
        /*0984*/ 	.word	0x0000c040


	//   ....[49]....
        /*0988*/ 	.word	0x0000c070


	//   ....[50]....
        /*098c*/ 	.word	0x0000c0a0


	//   ....[51]....
        /*0990*/ 	.word	0x0000c140


	//   ....[52]....
        /*0994*/ 	.word	0x0000c170


	//   ....[53]....
        /*0998*/ 	.word	0x0000c200


	//   ....[54]....
        /*099c*/ 	.word	0x0000d220


	//   ....[55]....
        /*09a0*/ 	.word	0x0000dda0


	//   ....[56]....
        /*09a4*/ 	.word	0x0000ddb0


	//   ....[57]....
        /*09a8*/ 	.word	0x0000ddd0


	//   ....[58]....
        /*09ac*/ 	.word	0x0000dea0


	//   ....[59]....
        /*09b0*/ 	.word	0x0000ded0


	//   ....[60]....
        /*09b4*/ 	.word	0x0000df30


	//   ....[61]....
        /*09b8*/ 	.word	0x0000df40


	//   ....[62]....
        /*09bc*/ 	.word	0x0000dfb0


	//   ....[63]....
        /*09c0*/ 	.word	0x0000e900


	//   ....[64]....
        /*09c4*/ 	.word	0x0000e910


	//   ....[65]....
        /*09c8*/ 	.word	0x0000ea40


	//   ....[66]....
        /*09cc*/ 	.word	0x0000ea70


	//   ....[67]....
        /*09d0*/ 	.word	0x0000ecf0


	//   ....[68]....
        /*09d4*/ 	.word	0x0000ed20


	//   ....[69]....
        /*09d8*/ 	.word	0x0000ee90


	//   ....[70]....
        /*09dc*/ 	.word	0x0000eea0


	//   ....[71]....
        /*09e0*/ 	.word	0x00012ce0


	//   ....[72]....
        /*09e4*/ 	.word	0x00012d10


	//   ....[73]....
        /*09e8*/ 	.word	0x00012d50


	//   ....[74]....
        /*09ec*/ 	.word	0x00012d80


	//   ....[75]....
        /*09f0*/ 	.word	0x00012db0


	//   ....[76]....
        /*09f4*/ 	.word	0x00012de0


	//   ....[77]....
        /*09f8*/ 	.word	0x00012e10


	//   ....[78]....
        /*09fc*/ 	.word	0x00012e40


	//   ....[79]....
        /*0a00*/ 	.word	0x00012fc0


	//   ....[80]....
        /*0a04*/ 	.word	0x00012ff0


	//   ....[81]....
        /*0a08*/ 	.word	0x00013020


	//   ....[82]....
        /*0a0c*/ 	.word	0x00013050


	//   ....[83]....
        /*0a10*/ 	.word	0x00013080


	//   ....[84]....
        /*0a14*/ 	.word	0x000130b0


	//   ....[85]....
        /*0a18*/ 	.word	0x00013170


	//   ....[86]....
        /*0a1c*/ 	.word	0x00013190


	//   ....[87]....
        /*0a20*/ 	.word	0x00013200


	//   ....[88]....
        /*0a24*/ 	.word	0x00013690


	//   ....[89]....
        /*0a28*/ 	.word	0x00013b80


	//   ....[90]....
        /*0a2c*/ 	.word	0x00013d00


	//   ....[91]....
        /*0a30*/ 	.word	0x00013d50


	//   ....[92]....
        /*0a34*/ 	.word	0x00013db0


	//   ....[93]....
        /*0a38*/ 	.word	0x00013e10


	//   ....[94]....
        /*0a3c*/ 	.word	0x00013f60


	//   ....[95]....
        /*0a40*/ 	.word	0x00014000


	//   ....[96]....
        /*0a44*/ 	.word	0x000140b0


	//   ....[97]....
        /*0a48*/ 	.word	0x00014190


	//   ....[98]....
        /*0a4c*/ 	.word	0x00014360


	//   ....[99]....
        /*0a50*/ 	.word	0x00014420


	//   ....[100]....
        /*0a54*/ 	.word	0x000146d0


	//   ....[101]....
        /*0a58*/ 	.word	0x000147f0


	//   ....[102]....
        /*0a5c*/ 	.word	0x000149c0


	//   ....[103]....
        /*0a60*/ 	.word	0x00014a90


	//   ....[104]....
        /*0a64*/ 	.word	0x00014c90


	//   ....[105]....
        /*0a68*/ 	.word	0x00014d20


	//   ....[106]....
        /*0a6c*/ 	.word	0x00015050


	//   ....[107]....
        /*0a70*/ 	.word	0x000150f0


	//   ....[108]....
        /*0a74*/ 	.word	0x00015210


	//   ....[109]....
        /*0a78*/ 	.word	0x00015290


	//   ....[110]....
        /*0a7c*/ 	.word	0x00015310


	//   ....[111]....
        /*0a80*/ 	.word	0x00015390


	//   ....[112]....
        /*0a84*/ 	.word	0x00015410


	//   ....[113]....
        /*0a88*/ 	.word	0x000154a0


	//   ....[114]....
        /*0a8c*/ 	.word	0x00015540


	//   ....[115]....
        /*0a90*/ 	.word	0x000155f0


	//   ....[116]....
        /*0a94*/ 	.word	0x00015670


	//   ....[117]....
        /*0a98*/ 	.word	0x000156f0


	//   ....[118]....
        /*0a9c*/ 	.word	0x00015770


	//   ....[119]....
        /*0aa0*/ 	.word	0x00015800


	//   ....[120]....
        /*0aa4*/ 	.word	0x00015880


	//   ....[121]....
        /*0aa8*/ 	.word	0x00015920


	//   ....[122]....
        /*0aac*/ 	.word	0x000159b0


	//   ....[123]....
        /*0ab0*/ 	.word	0x00015ae0


	//----- nvinfo : EIATTR_REG_RECONFIG
	.align		4
.L_258:
        /*0ab4*/ 	.byte	0x01, 0x54
	.zero		2


	//----- nvinfo : EIATTR_SYSCALL_OFFSETS
	.align		4
        /*0ab8*/ 	.byte	0x04, 0x46
        /*0aba*/ 	.short	(.L_260 - .L_259)


	//   ....[0]....
.L_259:
        /*0abc*/ 	.word	0x00003110


	//   ....[1]....
        /*0ac0*/ 	.word	0x0000ce10


	//   ....[2]....
        /*0ac4*/ 	.word	0x0000cf70


	//   ....[3]....
        /*0ac8*/ 	.word	0x0000d070


	//   ....[4]....
        /*0acc*/ 	.word	0x0000d980


	//   ....[5]....
        /*0ad0*/ 	.word	0x0000e2d0


	//----- nvinfo : EIATTR_MBARRIER_INSTR_OFFSETS
	.align		4
.L_260:
        /*0ad4*/ 	.byte	0x04, 0x39
        /*0ad6*/ 	.short	(.L_262 - .L_261)


	//   ....[0]....
.L_261:
        /*0ad8*/ 	.word	0x00000270
        /*0adc*/ 	.word	0x000000ff
        /*0ae0*/ 	.word	0x00038800
        /*0ae4*/ 	.short	0x0100
        /*0ae6*/ 	.byte	0x08
	.zero		1


	//   ....[1]....
        /*0ae8*/ 	.word	0x00000280
        /*0aec*/ 	.word	0x000000ff
        /*0af0*/ 	.word	0x00038810
        /*0af4*/ 	.short	0x0100
        /*0af6*/ 	.byte	0x08
	.zero		1


	//   ....[2]....
        /*0af8*/ 	.word	0x00000290
        /*0afc*/ 	.word	0x000000ff
        /*0b00*/ 	.word	0x00038820
        /*0b04*/ 	.short	0x0100
        /*0b06*/ 	.byte	0x08
	.zero		1


	//   ....[3]....
        /*0b08*/ 	.word	0x00000340
        /*0b0c*/ 	.word	0x000000ff
        /*0b10*/ 	.word	0x00038830
        /*0b14*/ 	.short	0x0100
        /*0b16*/ 	.byte	0x06
	.zero		1


	//   ....[4]....
        /*0b18*/ 	.word	0x00000350
        /*0b1c*/ 	.word	0x000000ff
        /*0b20*/ 	.word	0x00038840
        /*0b24*/ 	.short	0x0100
        /*0b26*/ 	.byte	0x06
	.zero		1


	//   ....[5]....
        /*0b28*/ 	.word	0x00000360
        /*0b2c*/ 	.word	0x000000ff
        /*0b30*/ 	.word	0x00038838
        /*0b34*/ 	.short	0x0100
        /*0b36*/ 	.byte	0x06
	.zero		1


	//   ....[6]....
        /*0b38*/ 	.word	0x00000370
        /*0b3c*/ 	.word	0x000000ff
        /*0b40*/ 	.word	0x00038848
        /*0b44*/ 	.short	0x0100
        /*0b46*/ 	.byte	0x06
	.zero		1


	//   ....[7]....
        /*0b48*/ 	.word	0x000004a0
        /*0b4c*/ 	.word	0x000000ff
        /*0b50*/ 	.word	0x00038850
        /*0b54*/ 	.short	0x0100
        /*0b56*/ 	.byte	0x08
	.zero		1


	//   ....[8]....
        /*0b58*/ 	.word	0x000004b0
        /*0b5c*/ 	.word	0x000000ff
        /*0b60*/ 	.word	0x00038860
        /*0b64*/ 	.short	0x0100
        /*0b66*/ 	.byte	0x08
	.zero		1


	//   ....[9]....
        /*0b68*/ 	.word	0x000004c0
        /*0b6c*/ 	.word	0x000000ff
        /*0b70*/ 	.word	0x00038858
        /*0b74*/ 	.short	0x0100
        /*0b76*/ 	.byte	0x08
	.zero		1


	//   ....[10]....
        /*0b78*/ 	.word	0x000004d0
        /*0b7c*/ 	.word	0x000000ff
        /*0b80*/ 	.word	0x00038868
        /*0b84*/ 	.short	0x0100
        /*0b86*/ 	.byte	0x08
	.zero		1


	//   ....[11]....
        /*0b88*/ 	.word	0x000005c0
        /*0b8c*/ 	.word	0x000000ff
        /*0b90*/ 	.word	0x00038870
        /*0b94*/ 	.short	0x0100
        /*0b96*/ 	.byte	0x06
	.zero		1


	//   ....[12]....
        /*0b98*/ 	.word	0x000005d0
        /*0b9c*/ 	.word	0x000000ff
        /*0ba0*/ 	.word	0x00038880
        /*0ba4*/ 	.short	0x0100
        /*0ba6*/ 	.byte	0x06
	.zero		1


	//   ....[13]....
        /*0ba8*/ 	.word	0x000005e0
        /*0bac*/ 	.word	0x000000ff
        /*0bb0*/ 	.word	0x00038878
        /*0bb4*/ 	.short	0x0100
        /*0bb6*/ 	.byte	0x06
	.zero		1


	//   ....[14]....
        /*0bb8*/ 	.word	0x000005f0
        /*0bbc*/ 	.word	0x000000ff
        /*0bc0*/ 	.word	0x00038888
        /*0bc4*/ 	.short	0x0100
        /*0bc6*/ 	.byte	0x06
	.zero		1


	//   ....[15]....
        /*0bc8*/ 	.word	0x00000720
        /*0bcc*/ 	.word	0x000000ff
        /*0bd0*/ 	.word	0x00038890
        /*0bd4*/ 	.short	0x0100
        /*0bd6*/ 	.byte	0x08
	.zero		1


	//   ....[16]....
        /*0bd8*/ 	.word	0x00000730
        /*0bdc*/ 	.word	0x000000ff
        /*0be0*/ 	.word	0x000388a0
        /*0be4*/ 	.short	0x0100
        /*0be6*/ 	.byte	0x08
	.zero		1


	//   ....[17]....
        /*0be8*/ 	.word	0x00000740
        /*0bec*/ 	.word	0x000000ff
        /*0bf0*/ 	.word	0x00038898
        /*0bf4*/ 	.short	0x0100
        /*0bf6*/ 	.byte	0x08
	.zero		1


	//   ....[18]....
        /*0bf8*/ 	.word	0x00000750
        /*0bfc*/ 	.word	0x000000ff
        /*0c00*/ 	.word	0x000388a8
        /*0c04*/ 	.short	0x0100
        /*0c06*/ 	.byte	0x08
	.zero		1


	//   ....[19]....
        /*0c08*/ 	.word	0x00000880
        /*0c0c*/ 	.word	0x000000ff
        /*0c10*/ 	.word	0x000388b0
        /*0c14*/ 	.short	0x0100
        /*0c16*/ 	.byte	0x08
	.zero		1


	//   ....[20]....
        /*0c18*/ 	.word	0x00000890
        /*0c1c*/ 	.word	0x000000ff
        /*0c20*/ 	.word	0x000388c0
        /*0c24*/ 	.short	0x0100
        /*0c26*/ 	.byte	0x08
	.zero		1


	//   ....[21]....
        /*0c28*/ 	.word	0x000008a0
        /*0c2c*/ 	.word	0x000000ff
        /*0c30*/ 	.word	0x000388b8
        /*0c34*/ 	.short	0x0100
        /*0c36*/ 	.byte	0x08
	.zero		1


	//   ....[22]....
        /*0c38*/ 	.word	0x000008b0
        /*0c3c*/ 	.word	0x000000ff
        /*0c40*/ 	.word	0x000388c8
        /*0c44*/ 	.short	0x0100
        /*0c46*/ 	.byte	0x08
	.zero		1


	//   ....[23]....
        /*0c48*/ 	.word	0x00001b60
        /*0c4c*/ 	.word	0x00000003
        /*0c50*/ 	.word	0x00000000
        /*0c54*/ 	.short	0x0101
        /*0c56*/ 	.byte	0x3f
	.zero		1


	//   ....[24]....
        /*0c58*/ 	.word	0x00002620
        /*0c5c*/ 	.word	0x00000003
        /*0c60*/ 	.word	0x00000000
        /*0c64*/ 	.short	0x0101
        /*0c66*/ 	.byte	0x3f
	.zero		1


	//   ....[25]....
        /*0c68*/ 	.word	0x00003170
        /*0c6c*/ 	.word	0x000000ff
        /*0c70*/ 	.word	0x00038800
        /*0c74*/ 	.short	0x010a
        /*0c76*/ 	.byte	0x25
	.zero		1


	//   ....[26]....
        /*0c78*/ 	.word	0x000031f0
        /*0c7c*/ 	.word	0x00000004
        /*0c80*/ 	.word	0x00038830
        /*0c84*/ 	.short	0x010a
        /*0c86*/ 	.byte	0x3f
	.zero		1


	//   ....[27]....
        /*0c88*/ 	.word	0x00003230
        /*0c8c*/ 	.word	0x00000004
        /*0c90*/ 	.word	0x00038830
        /*0c94*/ 	.short	0x010a
        /*0c96*/ 	.byte	0x3f
	.zero		1


	//   ....[28]....
        /*0c98*/ 	.word	0x000034b0
        /*0c9c*/ 	.word	0x000000ff
        /*0ca0*/ 	.word	0x00038810
        /*0ca4*/ 	.short	0x010a
        /*0ca6*/ 	.byte	0x25
	.zero		1


	//   ....[29]....
        /*0ca8*/ 	.word	0x000034f0
        /*0cac*/ 	.word	0x00000004
        /*0cb0*/ 	.word	0x00038850
        /*0cb4*/ 	.short	0x010a
        /*0cb6*/ 	.byte	0x3f
	.zero		1


	//   ....[30]....
        /*0cb8*/ 	.word	0x00003530
        /*0cbc*/ 	.word	0x00000004
        /*0cc0*/ 	.word	0x00038850
        /*0cc4*/ 	.short	0x010a
        /*0cc6*/ 	.byte	0x3f
	.zero		1


	//   ....[31]....
        /*0cc8*/ 	.word	0x00005040
        /*0ccc*/ 	.word	0x00000018
        /*0cd0*/ 	.word	0x00000000
        /*0cd4*/ 	.short	0x0101
        /*0cd6*/ 	.byte	0x3f
	.zero		1


	//   ....[32]....
        /*0cd8*/ 	.word	0x00005630
        /*0cdc*/ 	.word	0x00000004
        /*0ce0*/ 	.word	0x00000000
        /*0ce4*/ 	.short	0x0101
        /*0ce6*/ 	.byte	0x3f
	.zero		1


	//   ....[33]....
        /*0ce8*/ 	.word	0x00005750
        /*0cec*/ 	.word	0x000000ff
        /*0cf0*/ 	.word	0x00038830
        /*0cf4*/ 	.short	0x010a
        /*0cf6*/ 	.byte	0x05
	.zero		1


	//   ....[34]....
        /*0cf8*/ 	.word	0x00005790
        /*0cfc*/ 	.word	0x000000ff
        /*0d00*/ 	.word	0x00038830
        /*0d04*/ 	.short	0x010a
        /*0d06*/ 	.byte	0x05
	.zero		1


	//   ....[35]....
        /*0d08*/ 	.word	0x00005970
        /*0d0c*/ 	.word	0x000000ff
        /*0d10*/ 	.word	0x00038850
        /*0d14*/ 	.short	0x010a
        /*0d16*/ 	.byte	0x05
	.zero		1


	//   ....[36]....
        /*0d18*/ 	.word	0x000059b0
        /*0d1c*/ 	.word	0x000000ff
        /*0d20*/ 	.word	0x00038850
        /*0d24*/ 	.short	0x010a
        /*0d26*/ 	.byte	0x05
	.zero		1


	//   ....[37]....
        /*0d28*/ 	.word	0x00007500
        /*0d2c*/ 	.word	0x00000099
        /*0d30*/ 	.word	0x00000000
        /*0d34*/ 	.short	0x0101
        /*0d36*/ 	.byte	0x3f
	.zero		1


	//   ....[38]....
        /*0d38*/ 	.word	0x00008050
        /*0d3c*/ 	.word	0x000000b3
        /*0d40*/ 	.word	0x00000000
        /*0d44*/ 	.short	0x0101
        /*0d46*/ 	.byte	0x3f
	.zero		1


	//   ....[39]....
        /*0d48*/ 	.word	0x0000a810
        /*0d4c*/ 	.word	0x000000ff
        /*0d50*/ 	.word	0x00000000
        /*0d54*/ 	.short	0x0101
        /*0d56*/ 	.byte	0x04
	.zero		1


	//   ....[40]....
        /*0d58*/ 	.word	0x0000d4c0
        /*0d5c*/ 	.word	0x00000000
        /*0d60*/ 	.word	0x00038840
        /*0d64*/ 	.short	0x010a
        /*0d66*/ 	.byte	0x3f
	.zero		1


	//   ....[41]....
        /*0d68*/ 	.word	0x0000e070
        /*0d6c*/ 	.word	0x00000008
        /*0d70*/ 	.word	0x00038800
        /*0d74*/ 	.short	0x0107
        /*0d76*/ 	.byte	0x3f
	.zero		1


	//   ....[42]....
        /*0d78*/ 	.word	0x0000e120
        /*0d7c*/ 	.word	0x00000000
        /*0d80*/ 	.word	0x00038800
        /*0d84*/ 	.short	0x0101
        /*0d86*/ 	.byte	0x3f
	.zero		1


	//   ....[43]....
        /*0d88*/ 	.word	0x0000f0d0
        /*0d8c*/ 	.word	0x00000000
        /*0d90*/ 	.word	0x00038810
        /*0d94*/ 	.short	0x0107
        /*0d96*/ 	.byte	0x3f
	.zero		1


	//   ....[44]....
        /*0d98*/ 	.word	0x0000f1d0
        /*0d9c*/ 	.word	0x00000002
        /*0da0*/ 	.word	0x00038810
        /*0da4*/ 	.short	0x0101
        /*0da6*/ 	.byte	0x3f
	.zero		1


	//   ....[45]....
        /*0da8*/ 	.word	0x0000f1f0
        /*0dac*/ 	.word	0x00000002
        /*0db0*/ 	.word	0x00038820
        /*0db4*/ 	.short	0x010a
        /*0db6*/ 	.byte	0x3f
	.zero		1


	//   ....[46]....
        /*0db8*/ 	.word	0x0000f300
        /*0dbc*/ 	.word	0x00000003
        /*0dc0*/ 	.word	0x00038860
        /*0dc4*/ 	.short	0x010a
        /*0dc6*/ 	.byte	0x3f
	.zero		1


	//   ....[47]....
        /*0dc8*/ 	.word	0x00010010
        /*0dcc*/ 	.word	0x00000003
        /*0dd0*/ 	.word	0x00038840
        /*0dd4*/ 	.short	0x010a
        /*0dd6*/ 	.byte	0x3f
	.zero		1


	//   ....[48]....
        /*0dd8*/ 	.word	0x00010270
        /*0ddc*/ 	.word	0x00000003
        /*0de0*/ 	.word	0x00038860
        /*0de4*/ 	.short	0x010a
        /*0de6*/ 	.byte	0x3f
	.zero		1


	//   ....[49]....
        /*0de8*/ 	.word	0x00010f10
        /*0dec*/ 	.word	0x00000004
        /*0df0*/ 	.word	0x00038840
        /*0df4*/ 	.short	0x010a
        /*0df6*/ 	.byte	0x3f
	.zero		1


	//   ....[50]....
        /*0df8*/ 	.word	0x00011160
        /*0dfc*/ 	.word	0x00000004
        /*0e00*/ 	.word	0x00038860
        /*0e04*/ 	.short	0x010a
        /*0e06*/ 	.byte	0x3f
	.zero		1


	//   ....[51]....
        /*0e08*/ 	.word	0x00011d70
        /*0e0c*/ 	.word	0x00000004
        /*0e10*/ 	.word	0x00038840
        /*0e14*/ 	.short	0x010a
        /*0e16*/ 	.byte	0x3f
	.zero		1


	//   ....[52]....
        /*0e18*/ 	.word	0x00011fd0
        /*0e1c*/ 	.word	0x00000004
        /*0e20*/ 	.word	0x00038860
        /*0e24*/ 	.short	0x010a
        /*0e26*/ 	.byte	0x3f
	.zero		1


	//   ....[53]....
        /*0e28*/ 	.word	0x00013610
        /*0e2c*/ 	.word	0x00000009
        /*0e30*/ 	.word	0x00038820
        /*0e34*/ 	.short	0x010a
        /*0e36*/ 	.byte	0x3f
	.zero		1


	//   ....[54]....
        /*0e38*/ 	.word	0x00013780
        /*0e3c*/ 	.word	0x00000005
        /*0e40*/ 	.word	0x00000000
        /*0e44*/ 	.short	0x010a
        /*0e46*/ 	.byte	0x3f
	.zero		1


	//   ....[55]....
        /*0e48*/ 	.word	0x00013800
        /*0e4c*/ 	.word	0x00000007
        /*0e50*/ 	.word	0x00000000
        /*0e54*/ 	.short	0x010a
        /*0e56*/ 	.byte	0x3f
	.zero		1


	//   ....[56]....
        /*0e58*/ 	.word	0x00013840
        /*0e5c*/ 	.word	0x00000005
        /*0e60*/ 	.word	0x00000000
        /*0e64*/ 	.short	0x010a
        /*0e66*/ 	.byte	0x3f
	.zero		1


	//   ....[57]....
        /*0e68*/ 	.word	0x00013870
        /*0e6c*/ 	.word	0x00000003
        /*0e70*/ 	.word	0x00000000
        /*0e74*/ 	.short	0x010a
        /*0e76*/ 	.byte	0x3f
	.zero		1


	//   ....[58]....
        /*0e78*/ 	.word	0x000138e0
        /*0e7c*/ 	.word	0x00000000
        /*0e80*/ 	.word	0x00038800
        /*0e84*/ 	.short	0x010a
        /*0e86*/ 	.byte	0x3f
	.zero		1


	//   ....[59]....
        /*0e88*/ 	.word	0x00013930
        /*0e8c*/ 	.word	0x00000004
        /*0e90*/ 	.word	0x00038830
        /*0e94*/ 	.short	0x010a
        /*0e96*/ 	.byte	0x3f
	.zero		1


	//   ....[60]....
        /*0e98*/ 	.word	0x00013990
        /*0e9c*/ 	.word	0x00000006
        /*0ea0*/ 	.word	0x00038810
        /*0ea4*/ 	.short	0x010a
        /*0ea6*/ 	.byte	0x3f
	.zero		1


	//   ....[61]....
        /*0ea8*/ 	.word	0x000139e0
        /*0eac*/ 	.word	0x00000004
        /*0eb0*/ 	.word	0x00038850
        /*0eb4*/ 	.short	0x010a
        /*0eb6*/ 	.byte	0x3f
	.zero		1


	//   ....[62]....
        /*0eb8*/ 	.word	0x00013a40
        /*0ebc*/ 	.word	0x0000000a
        /*0ec0*/ 	.word	0x00038830
        /*0ec4*/ 	.short	0x010a
        /*0ec6*/ 	.byte	0x3f
	.zero		1


	//   ....[63]....
        /*0ec8*/ 	.word	0x00013aa0
        /*0ecc*/ 	.word	0x0000000a
        /*0ed0*/ 	.word	0x00038850
        /*0ed4*/ 	.short	0x010a
        /*0ed6*/ 	.byte	0x3f
	.zero		1


	//   ....[64]....
        /*0ed8*/ 	.word	0x00013c40
        /*0edc*/ 	.word	0x00000000
        /*0ee0*/ 	.word	0x00038840
        /*0ee4*/ 	.short	0x010a
        /*0ee6*/ 	.byte	0x3f
	.zero		1


	//   ....[65]....
        /*0ee8*/ 	.word	0x00014d70
        /*0eec*/ 	.word	0x00000002
        /*0ef0*/ 	.word	0x00038820
        /*0ef4*/ 	.short	0x010a
        /*0ef6*/ 	.byte	0x3f
	.zero		1


	//   ....[66]....
        /*0ef8*/ 	.word	0x00014dc0
        /*0efc*/ 	.word	0x00000003
        /*0f00*/ 	.word	0x00038860
        /*0f04*/ 	.short	0x010a
        /*0f06*/ 	.byte	0x3f
	.zero		1


	//   ....[67]....
        /*0f08*/ 	.word	0x00014e10
        /*0f0c*/ 	.word	0x00000003
        /*0f10*/ 	.word	0x00038840
        /*0f14*/ 	.short	0x010a
        /*0f16*/ 	.byte	0x3f
	.zero		1


	//   ....[68]....
        /*0f18*/ 	.word	0x00014e60
        /*0f1c*/ 	.word	0x00000003
        /*0f20*/ 	.word	0x00038860
        /*0f24*/ 	.short	0x010a
        /*0f26*/ 	.byte	0x3f
	.zero		1


	//   ....[69]....
        /*0f28*/ 	.word	0x00014eb0
        /*0f2c*/ 	.word	0x00000004
        /*0f30*/ 	.word	0x00038840
        /*0f34*/ 	.short	0x010a
        /*0f36*/ 	.byte	0x3f
	.zero		1


	//   ....[70]....
        /*0f38*/ 	.word	0x00014f00
        /*0f3c*/ 	.word	0x00000004
        /*0f40*/ 	.word	0x00038860
        /*0f44*/ 	.short	0x010a
        /*0f46*/ 	.byte	0x3f
	.zero		1


	//   ....[71]....
        /*0f48*/ 	.word	0x00014f50
        /*0f4c*/ 	.word	0x00000004
        /*0f50*/ 	.word	0x00038840
        /*0f54*/ 	.short	0x010a
        /*0f56*/ 	.byte	0x3f
	.zero		1


	//   ....[72]....
        /*0f58*/ 	.word	0x00014fa0
        /*0f5c*/ 	.word	0x00000004
        /*0f60*/ 	.word	0x00038860
        /*0f64*/ 	.short	0x010a
        /*0f66*/ 	.byte	0x3f
	.zero		1


	//   ....[73]....
        /*0f68*/ 	.word	0x00015a00
        /*0f6c*/ 	.word	0x00000009
        /*0f70*/ 	.word	0x00038820
        /*0f74*/ 	.short	0x010a
        /*0f76*/ 	.byte	0x3f
	.zero		1


	//   ....[74]....
        /*0f78*/ 	.word	0x00015ba0
        /*0f7c*/ 	.word	0x00000005
        /*0f80*/ 	.word	0x00000000
        /*0f84*/ 	.short	0x010a
        /*0f86*/ 	.byte	0x3f
	.zero		1


	//   ....[75]....
        /*0f88*/ 	.word	0x00015bf0
        /*0f8c*/ 	.word	0x00000007
        /*0f90*/ 	.word	0x00000000
        /*0f94*/ 	.short	0x010a
        /*0f96*/ 	.byte	0x3f
	.zero		1


	//   ....[76]....
        /*0f98*/ 	.word	0x00015c40
        /*0f9c*/ 	.word	0x00000005
        /*0fa0*/ 	.word	0x00000000
        /*0fa4*/ 	.short	0x010a
        /*0fa6*/ 	.byte	0x3f
	.zero		1


	//----- nvinfo : EIATTR_NUM_MBARRIERS
	.align		4
.L_262:
        /*0fa8*/ 	.byte	0x03, 0x38
        /*0faa*/ 	.short	0x0017


	//----- nvinfo : EIATTR_EXIT_INSTR_OFFSETS
	.align		4
        /*0fac*/ 	.byte	0x04, 0x1c
        /*0fae*/ 	.short	(.L_264 - .L_263)


	//   ....[0]....
.L_263:
        /*0fb0*/ 	.word	0x00000a40


	//   ....[1]....
        /*0fb4*/ 	.word	0x0000bb10


	//   ....[2]....
        /*0fb8*/ 	.word	0x000138c0


	//----- nvinfo : EIATTR_MAX_THREADS
	.align		4
.L_264:
        /*0fbc*/ 	.byte	0x04, 0x05
        /*0fbe*/ 	.short	(.L_266 - .L_265)
.L_265:
        /*0fc0*/ 	.word	0x00000180
        /*0fc4*/ 	.word	0x00000001
        /*0fc8*/ 	.word	0x00000001


	//----- nvinfo : EIATTR_CRS_STACK_SIZE
	.align		4
.L_266:
        /*0fcc*/ 	.byte	0x04, 0x1e
        /*0fce*/ 	.short	(.L_268 - .L_267)
.L_267:
        /*0fd0*/ 	.word	0x00000000


	//----- nvinfo : EIATTR_CBANK_PARAM_SIZE
	.align		4
.L_268:
        /*0fd4*/ 	.byte	0x03, 0x19
        /*0fd6*/ 	.short	0x0bf0


	//----- nvinfo : EIATTR_PARAM_CBANK
	.align		4
        /*0fd8*/ 	.byte	0x04, 0x0a
        /*0fda*/ 	.short	(.L_270 - .L_269)
	.align		4
.L_269:
        /*0fdc*/ 	.word	index@(.nv.constant0._ZN7cutlass13device_kernelIN5flash11enable_sm90INS1_16FlashAttnFwdSm90INS1_25CollectiveMainloopFwdSm90ILi2EN4cute5tupleIJNS5_1CILi1EEES8_S8_EEENS6_IJNS7_ILi64EEESA_SA_EEELi512ENS_10bfloat16_tEfNS_4arch4Sm90ELb0ELb0ELb0ELb1ELb0ELb0ELb1ELb0ELb0ELb1ELb0ELb0EEENS1_21CollectiveEpilogueFwdINS6_IJSA_NS7_ILi512EEESA_EEES9_SC_SE_Li256ELb1ELb1ELb0ELb0EEENS1_36VarlenDynamicPersistentTileSchedulerILi64ELi64ELi256ELi128ELb0ELb1ELb1ELb0ELb1ELb1EEEEEEEEEvNT_6ParamsE)
        /*0fe0*/ 	.short	0x0210
        /*0fe2*/ 	.short	0x0bf0


	//----- nvinfo : EIATTR_SW_WAR
	.align		4
.L_270:
        /*0fe4*/ 	.byte	0x04, 0x36
        /*0fe6*/ 	.short	(.L_272 - .L_271)
.L_271:
        /*0fe8*/ 	.word	0x00000008
.L_272:


//--------------------- .nv.info._ZN7cutlass13device_kernelIN5flash11enable_sm90INS1_16FlashAttnFwdSm90INS1_25CollectiveMainloopFwdSm90ILi2EN4cute5tupleIJNS5_1CILi1EEES8_S8_EEENS6_IJNS7_ILi64EEESA_SA_EEELi512ENS_10bfloat16_tEfNS_4arch4Sm90ELb0ELb0ELb0ELb1ELb0ELb1ELb1ELb0ELb0ELb1ELb0ELb0EEENS1_21CollectiveEpilogueFwdINS6_IJSA_NS7_ILi512EEESA_EEES9_SC_SE_Li256ELb1ELb1ELb0ELb0EEENS1_36VarlenDynamicPersistentTileSchedulerILi64ELi64ELi256ELi128ELb0ELb1ELb1ELb0ELb1ELb1EEEEEEEEEvNT_6ParamsE --------------------------
	.section	.nv.info._ZN7cutlass13device_kernelIN5flash11enable_sm90INS1_16FlashAttnFwdSm90INS1_25CollectiveMainloopFwdSm90ILi2EN4cute5tupleIJNS5_1CILi1EEES8_S8_EEENS6_IJNS7_ILi64EEESA_SA_EEELi512ENS_10bfloat16_tEfNS_4arch4Sm90ELb0ELb0ELb0ELb1ELb0ELb1ELb1ELb0ELb0ELb1ELb0ELb0EEENS1_21CollectiveEpilogueFwdINS6_IJSA_NS7_ILi512EEESA_EEES9_SC_SE_Li256ELb1ELb1ELb0ELb0EEENS1_36VarlenDynamicPersistentTileSchedulerILi64ELi64ELi256ELi128ELb0ELb1ELb1ELb0ELb1ELb1EEEEEEEEEvNT_6ParamsE,"",@"SHT_CUDA_INFO"
	.sectionflags	@""
	.align	4


	//----- nvinfo : EIATTR_CUDA_API_VERSION
	.align		4
        /*0000*/ 	.byte	0x04, 0x37
        /*0002*/ 	.short	(.L_274 - .L_273)
.L_273:
        /*0004*/ 	.word	0x00000082


	//----- nvinfo : EIATTR_KPARAM_INFO
	.align		4
.L_274:
        /*0008*/ 	.byte	0x04, 0x17
        /*000a*/ 	.short	(.L_276 - .L_275)
.L_275:
        /*000c*/ 	.word	0x00000000
        /*0010*/ 	.short	0x0000
        /*0012*/ 	.short	0x0070
        /*0014*/ 	.byte	0x00, 0xf0, 0x01, 0x2e


	//----- nvinfo : EIATTR_SPARSE_MMA_MASK
	.align		4
.L_276:
        /*0018*/ 	.byte	0x03, 0x50
        /*001a*/ 	.short	0x0000


	//----- nvinfo : EIATTR_MAXREG_COUNT
	.align		4
        /*001c*/ 	.byte	0x03, 0x1b
        /*001e*/ 	.short	0x00a8


	//----- nvinfo : EIATTR_NUM_BARRIERS
	.align		4
        /*0020*/ 	.byte	0x02, 0x4c
        /*0022*/ 	.byte	0x10
	.zero		1


	//----- nvinfo : EIATTR_EXTERNS
	.align		4
        /*0024*/ 	.byte	0x04, 0x0f
        /*0026*/ 	.short	(.L_278 - .L_277)


	//   ....[0]....
	.align		4
.L_277:
        /*0028*/ 	.word	index@(__assertfail)


	//----- nvinfo : EIATTR_ANNOTATIONS
	.align		4
.L_278:
        /*002c*/ 	.byte	0x04, 0x55
        /*002e*/ 	.short	(.L_280 - .L_279)


	//   ....[0]....
.L_279:
        /* <DEDUP_REMOVED lines=118> */


	//----- nvinfo : EIATTR_MERCURY_ISA_VERSION
	.align		4
.L_280:
        /*0780*/ 	.byte	0x03, 0x5f
        /*0782*/ 	.short	0x0101


	//----- nvinfo : EIATTR_UNUSED_LOAD_BYTE_OFFSET
	.align		4
        /*0784*/ 	.byte	0x04, 0x44
        /*0786*/ 	.short	(.L_282 - .L_281)


	//   ....[0]....
.L_281:
        /*0788*/ 	.word	0x00000ad0
        /*078c*/ 	.word	0x0000fff0


	//   ....[1]....
        /*0790*/ 	.word	0x0000f2a0
        /*0794*/ 	.word	0x0000fff0


	//----- nvinfo : EIATTR_INT_WARP_WIDE_INSTR_OFFSETS
	.align		4
.L_282:
        /*0798*/ 	.byte	0x04, 0x31
        /*079a*/ 	.short	(.L_284 - .L_283)


	//   ....[0]....
.L_283:
        /*079c*/ 	.word	0x00000190


	//   ....[1]....
        /*07a0*/ 	.word	0x000001d0


	//   ....[2]....
        /*07a4*/ 	.word	0x00000240


	//   ....[3]....
        /*07a8*/ 	.word	0x000002b0


	//   ....[4]....
        /*07ac*/ 	.word	0x00014ed0


	//   ....[5]....
        /*07b0*/ 	.word	0x00014f30


	//   ....[6]....
        /*07b4*/ 	.word	0x0001ad10


	//   ....[7]....
        /*07b8*/ 	.word	0x0001ad70


	//----- nvinfo : EIATTR_COOP_GROUP_MASK_REGIDS
	.align		4
.L_284:
        /*07bc*/ 	.byte	0x04, 0x29
        /*07be*/ 	.short	(.L_286 - .L_285)


	//   ....[0]....
.L_285:
        /*07c0*/ 	.word	0xffffffff


	//   ....[1]....
        /*07c4*/ 	.word	0xffffffff


	//   ....[2]....
        /*07c8*/ 	.word	0xffffffff


	//   ....[3]....
        /*07cc*/ 	.word	0xffffffff


	//   ....[4]....
        /*07d0*/ 	.word	0xffffffff


	//   ....[5]....
        /*07d4*/ 	.word	0xffffffff


	//   ....[6]....
        /*07d8*/ 	.word	0xffffffff


	//   ....[7]....
        /*07dc*/ 	.word	0xffffffff


	//   ....[8]....
        /*07e0*/ 	.word	0xffffffff


	//   ....[9]....
        /*07e4*/ 	.word	0xffffffff


	//   ....[10]....
        /*07e8*/ 	.word	0xffffffff


	//   ....[11]....
        /*07ec*/ 	.word	0xffffffff


	//   ....[12]....
        /*07f0*/ 	.word	0xffffffff


	//   ....[13]....
        /*07f4*/ 	.word	0xffffffff


	//   ....[14]....
        /*07f8*/ 	.word	0xffffffff


	//   ....[15]....
        /*07fc*/ 	.word	0xffffffff


	//   ....[16]....
        /*0800*/ 	.word	0xffffffff


	//   ....[17]....
        /*0804*/ 	.word	0xffffffff


	//   ....[18]....
        /*0808*/ 	.word	0xffffffff


	//   ....[19]....
        /*080c*/ 	.word	0xffffffff


	//   ....[20]....
        /*0810*/ 	.word	0xffffffff


	//   ....[21]....
        /*0814*/ 	.word	0xffffffff


	//   ....[22]....
        /*0818*/ 	.word	0xffffffff


	//   ....[23]....
        /*081c*/ 	.word	0xffffffff


	//   ....[24]....
        /*0820*/ 	.word	0xffffffff


	//   ....[25]....
        /*0824*/ 	.word	0xffffffff


	//   ....[26]....
        /*0828*/ 	.word	0xffffffff


	//   ....[27]....
        /*082c*/ 	.word	0xffffffff


	//   ....[28]....
        /*0830*/ 	.word	0xffffffff


	//   ....[29]....
        /*0834*/ 	.word	0xffffffff


	//   ....[30]....
        /*0838*/ 	.word	0xffffffff


	//   ....[31]....
        /*083c*/ 	.word	0xffffffff


	//   ....[32]....
        /*0840*/ 	.word	0xffffffff


	//   ....[33]....
        /*0844*/ 	.word	0xffffffff


	//   ....[34]....
        /*0848*/ 	.word	0xffffffff


	//   ....[35]....
        /*084c*/ 	.word	0xffffffff


	//   ....[36]....
        /*0850*/ 	.word	0xffffffff


	//   ....[37]....
        /*0854*/ 	.word	0xffffffff


	//   ....[38]....
        /*0858*/ 	.word	0xffffffff


	//   ....[39]....
        /*085c*/ 	.word	0xffffffff


	//   ....[40]....
        /*0860*/ 	.word	0xffffffff


	//   ....[41]....
        /*0864*/ 	.word	0xffffffff


	//   ....[42]....
        /*0868*/ 	.word	0xffffffff


	//   ....[43]....
        /*086c*/ 	.word	0xffffffff


	//   ....[44]....
        /*0870*/ 	.word	0xffffffff


	//   ....[45]....
        /*0874*/ 	.word	0xffffffff


	//   ....[46]....
        /*0878*/ 	.word	0xffffffff


	//   ....[47]....
        /*087c*/ 	.word	0xffffffff


	//   ....[48]....
        /*0880*/ 	.word	0xffffffff


	//   ....[49]....
        /*0884*/ 	.word	0xffffffff


	//   ....[50]....
        /*0888*/ 	.word	0xffffffff


	//   ....[51]....
        /*088c*/ 	.word	0xffffffff


	//   ....[52]....
        /*0890*/ 	.word	0xffffffff


	//   ....[53]....
        /*0894*/ 	.word	0xffffffff


	//   ....[54]....
        /*0898*/ 	.word	0xffffffff


	//   ....[55]....
        /*089c*/ 	.word	0xffffffff


	//   ....[56]....
        /*08a0*/ 	.word	0xffffffff


	//   ....[57]....
        /*08a4*/ 	.word	0xffffffff


	//   ....[58]....
        /*08a8*/ 	.word	0xffffffff


	//   ....[59]....
        /*08ac*/ 	.word	0xffffffff


	//   ....[60]....
        /*08b0*/ 	.word	0xffffffff


	//   ....[61]....
        /*08b4*/ 	.word	0xffffffff


	//   ....[62]....
        /*08b8*/ 	.word	0xffffffff


	//   ....[63]....
        /*08bc*/ 	.word	0xffffffff


	//   ....[64]....
        /*08c0*/ 	.word	0xffffffff


	//   ....[65]....
        /*08c4*/ 	.word	0xffffffff


	//   ....[66]....
        /*08c8*/ 	.word	0xffffffff


	//   ....[67]....
        /*08cc*/ 	.word	0xffffffff


	//   ....[68]....
        /*08d0*/ 	.word	0xffffffff


	//   ....[69]....
        /*08d4*/ 	.word	0xffffffff


	//   ....[70]....
        /*08d8*/ 	.word	0xffffffff


	//   ....[71]....
        /*08dc*/ 	.word	0xffffffff


	//   ....[72]....
        /*08e0*/ 	.word	0xffffffff


	//   ....[73]....
        /*08e4*/ 	.word	0xffffffff


	//   ....[74]....
        /*08e8*/ 	.word	0xffffffff


	//   ....[75]....
        /*08ec*/ 	.word	0xffffffff


	//   ....[76]....
        /*08f0*/ 	.word	0xffffffff


	//   ....[77]....
        /*08f4*/ 	.word	0xffffffff


	//   ....[78]....
        /*08f8*/ 	.word	0xffffffff


	//   ....[79]....
        /*08fc*/ 	.word	0xffffffff


	//   ....[80]....
        /*0900*/ 	.word	0xffffffff


	//   ....[81]....
        /*0904*/ 	.word	0xffffffff


	//   ....[82]....
        /*0908*/ 	.word	0xffffffff


	//   ....[83]....
        /*090c*/ 	.word	0xffffffff


	//   ....[84]....
        /*0910*/ 	.word	0xffffffff


	//   ....[85]....
        /*0914*/ 	.word	0xffffffff


	//   ....[86]....
        /*0918*/ 	.word	0xffffffff


	//   ....[87]....
        /*091c*/ 	.word	0xffffffff


	//   ....[88]....
        /*0920*/ 	.word	0xffffffff


	//   ....[89]....
        /*0924*/ 	.word	0xffffffff


	//   ....[90]....
        /*0928*/ 	.word	0xffffffff


	//   ....[91]....
        /*092c*/ 	.word	0xffffffff


	//   ....[92]....
        /*0930*/ 	.word	0xffffffff


	//   ....[93]....
        /*0934*/ 	.word	0xffffffff


	//   ....[94]....
        /*0938*/ 	.word	0xffffffff


	//   ....[95]....
        /*093c*/ 	.word	0xffffffff


	//   ....[96]....
        /*0940*/ 	.word	0xffffffff


	//   ....[97]....
        /*0944*/ 	.word	0xffffffff


	//   ....[98]....
        /*0948*/ 	.word	0x0500000f


	//   ....[99]....
        /*094c*/ 	.word	0x0500000f


	//   ....[100]....
        /*0950*/ 	.word	0x0500000f


	//   ....[101]....
        /*0954*/ 	.word	0x0500000f


	//   ....[102]....
        /*0958*/ 	.word	0x0500000f


	//   ....[103]....
        /*095c*/ 	.word	0x0500000f


	//   ....[104]....
        /*0960*/ 	.word	0x0500000f


	//   ....[105]....
        /*0964*/ 	.word	0x0500000f


	//   ....[106]....
        /*0968*/ 	.word	0x0500000f


	//   ....[107]....
        /*096c*/ 	.word	0x0500000f


	//   ....[108]....
        /*0970*/ 	.word	0x0500000f


	//   ....[109]....
        /*0974*/ 	.word	0x0500000f


	//   ....[110]....
        /*0978*/ 	.word	0x0500000f


	//   ....[111]....
        /*097c*/ 	.word	0x0500000f


	//   ....[112]....
        /*0980*/ 	.word	0x0500000f


	//   ....[113]....
        /*0984*/ 	.word	0x0500000f


	//   ....[114]....
        /*0988*/ 	.word	0x0500000f


	//   ....[115]....
        /*098c*/ 	.word	0x0500000f


	//   ....[116]....
        /*0990*/ 	.word	0x0500000f


	//   ....[117]....
        /*0994*/ 	.word	0x0500000f


	//   ....[118]....
        /*0998*/ 	.word	0x0500000f


	//   ....[119]....
        /*099c*/ 	.word	0x0500000f


	//   ....[120]....
        /*09a0*/ 	.word	0x0500000f


	//   ....[121]....
        /*09a4*/ 	.word	0x0500000f


	//   ....[122]....
        /*09a8*/ 	.word	0x0500000f


	//   ....[123]....
        /*09ac*/ 	.word	0x0500000f


	//   ....[124]....
        /*09b0*/ 	.word	0x0500000f


	//   ....[125]....
        /*09b4*/ 	.word	0x0500000f


	//   ....[126]....
        /*09b8*/ 	.word	0x0500000f


	//   ....[127]....
        /*09bc*/ 	.word	0x0500000f


	//   ....[128]....
        /*09c0*/ 	.word	0x0500000f


	//   ....[129]....
        /*09c4*/ 	.word	0x0500000f


	//   ....[130]....
        /*09c8*/ 	.word	0x0500000f


	//   ....[131]....
        /*09cc*/ 	.word	0x0500000f


	//   ....[132]....
        /*09d0*/ 	.word	0x0500000f


	//   ....[133]....
        /*09d4*/ 	.word	0x0500000f


	//   ....[134]....
        /*09d8*/ 	.word	0x0500000f


	//   ....[135]....
        /*09dc*/ 	.word	0x0500000f


	//   ....[136]....
        /*09e0*/ 	.word	0x0500000f


	//   ....[137]....
        /*09e4*/ 	.word	0x0500000f


	//   ....[138]....
        /*09e8*/ 	.word	0x0500000f


	//   ....[139]....
        /*09ec*/ 	.word	0x0500000f


	//   ....[140]....
        /*09f0*/ 	.word	0x0500000f


	//   ....[141]....
        /*09f4*/ 	.word	0x0500000f


	//----- nvinfo : EIATTR_COOP_GROUP_INSTR_OFFSETS
	.align		4
.L_286:
        /*09f8*/ 	.byte	0x04, 0x28
        /*09fa*/ 	.short	(.L_288 - .L_287)


	//   ....[0]....
.L_287:
        /*09fc*/ 	.word	0x00000060


	//   ....[1]....
        /*0a00*/ 	.word	0x000001a0


	//   ....[2]....
        /*0a04*/ 	.word	0x000001e0


	//   ....[3]....
        /*0a08*/ 	.word	0x000003f0


	//   ....[4]....
        /*0a0c*/ 	.word	0x00000550


	//   ....[5]....
        /*0a10*/ 	.word	0x00000670


	//   ....[6]....
        /*0a14*/ 	.word	0x000007d0


	//   ....[7]....
        /*0a18*/ 	.word	0x00004830


	//   ....[8]....
        /*0a1c*/ 	.word	0x00006130


	//   ....[9]....
        /*0a20*/ 	.word	0x000066f0


	//   ....[10]....
        /*0a24*/ 	.word	0x00006700


	//   ....[11]....
        /*0a28*/ 	.word	0x00006710


	//   ....[12]....
        /*0a2c*/ 	.word	0x00006720


	//   ....[13]....
        /*0a30*/ 	.word	0x000076d0


	//   ....[14]....
        /*0a34*/ 	.word	0x000076e0


	//   ....[15]....
        /*0a38*/ 	.word	0x000076f0


	//   ....[16]....
        /*0a3c*/ 	.word	0x00007700


	//   ....[17]....
        /*0a40*/ 	.word	0x00008da0


	//   ....[18]....
        /*0a44*/ 	.word	0x0000a840


	//   ....[19]....
        /*0a48*/ 	.word	0x0000a920


	//   ....[20]....
        /*0a4c*/ 	.word	0x0000aad0


	//   ....[21]....
        /*0a50*/ 	.word	0x0000ab80


	//   ....[22]....
        /*0a54*/ 	.word	0x0000b450


	//   ....[23]....
        /*0a58*/ 	.word	0x0000bad0


	//   ....[24]....
        /*0a5c*/ 	.word	0x0000d430


	//   ....[25]....
        /*0a60*/ 	.word	0x0000d440


	//   ....[26]....
        /*0a64*/ 	.word	0x0000d470


	//   ....[27]....
        /*0a68*/ 	.word	0x0000d500


	//   ....[28]....
        /*0a6c*/ 	.word	0x0000e770


	//   ....[29]....
        /*0a70*/ 	.word	0x0000e7c0


	//   ....[30]....
        /*0a74*/ 	.word	0x0000e7f0


	//   ....[31]....
        /*0a78*/ 	.word	0x0000e850


	//   ....[32]....
        /*0a7c*/ 	.word	0x0000e870


	//   ....[33]....
        /*0a80*/ 	.word	0x00010250


	//   ....[34]....
        /*0a84*/ 	.word	0x00010720


	//   ....[35]....
        /*0a88*/ 	.word	0x00010760


	//   ....[36]....
        /*0a8c*/ 	.word	0x00010780


	//   ....[37]....
        /*0a90*/ 	.word	0x000107a0


	//   ....[38]....
        /*0a94*/ 	.word	0x00010db0


	//   ....[39]....
        /*0a98*/ 	.word	0x00010e10


	//   ....[40]....
        /*0a9c*/ 	.word	0x00011080


	//   ....[41]....
        /*0aa0*/ 	.word	0x000110a0


	//   ....[42]....
        /*0aa4*/ 	.word	0x00011c00


	//   ....[43]....
        /*0aa8*/ 	.word	0x00011c20


	//   ....[44]....
        /*0aac*/ 	.word	0x00011e50


	//   ....[45]....
        /*0ab0*/ 	.word	0x00011e70


	//   ....[46]....
        /*0ab4*/ 	.word	0x00012110


	//   ....[47]....
        /*0ab8*/ 	.word	0x00012300


	//   ....[48]....
        /*0abc*/ 	.word	0x00012330


	//   ....[49]....
        /*0ac0*/ 	.word	0x00012360


	//   ....[50]....
        /*0ac4*/ 	.word	0x00012390


	//   ....[51]....
        /*0ac8*/ 	.word	0x000123c0


	//   ....[52]....
        /*0acc*/ 	.word	0x000123f0


	//   ....[53]....
        /*0ad0*/ 	.word	0x00012560


	//   ....[54]....
        /*0ad4*/ 	.word	0x00012590


	//   ....[55]....
        /*0ad8*/ 	.word	0x000125c0


	//   ....[56]....
        /*0adc*/ 	.word	0x000125f0


	//   ....[57]....
        /*0ae0*/ 	.word	0x00012620


	//   ....[58]....
        /*0ae4*/ 	.word	0x00012650


	//   ....[59]....
        /*0ae8*/ 	.word	0x000126f0


	//   ....[60]....
        /*0aec*/ 	.word	0x00012720


	//   ....[61]....
        /*0af0*/ 	.word	0x000127b0


	//   ....[62]....
        /*0af4*/ 	.word	0x00013370


	//   ....[63]....
        /*0af8*/ 	.word	0x000154e0


	//   ....[64]....
        /*0afc*/ 	.word	0x00016060


	//   ....[65]....
        /*0b00*/ 	.word	0x00016070


	//   ....[66]....
        /*0b04*/ 	.word	0x00016090


	//   ....[67]....
        /*0b08*/ 	.word	0x00016160


	//   ....[68]....
        /*0b0c*/ 	.word	0x00016190


	//   ....[69]....
        /*0b10*/ 	.word	0x000161f0


	//   ....[70]....
        /*0b14*/ 	.word	0x00016200


	//   ....[71]....
        /*0b18*/ 	.word	0x00016270


	//   ....[72]....
        /*0b1c*/ 	.word	0x00016bc0


	//   ....[73]....
        /*0b20*/ 	.word	0x00016bd0


	//   ....[74]....
        /*0b24*/ 	.word	0x00016d10


	//   ....[75]....
        /*0b28*/ 	.word	0x00016d20


	//   ....[76]....
        /*0b2c*/ 	.word	0x00016fd0


	//   ....[77]....
        /*0b30*/ 	.word	0x00016fe0


	//   ....[78]....
        /*0b34*/ 	.word	0x00017150


	//   ....[79]....
        /*0b38*/ 	.word	0x00017160


	//   ....[80]....
        /*0b3c*/ 	.word	0x0001afa0


	//   ....[81]....
        /*0b40*/ 	.word	0x0001afd0


	//   ....[82]....
        /*0b44*/ 	.word	0x0001b010


	//   ....[83]....
        /*0b48*/ 	.word	0x0001b040


	//   ....[84]....
        /*0b4c*/ 	.word	0x0001b070


	//   ....[85]....
        /*0b50*/ 	.word	0x0001b0a0


	//   ....[86]....
        /*0b54*/ 	.word	0x0001b0d0


	//   ....[87]....
        /*0b58*/ 	.word	0x0001b100


	//   ....[88]....
        /*0b5c*/ 	.word	0x0001b280


	//   ....[89]....
        /*0b60*/ 	.word	0x0001b2b0


	//   ....[90]....
        /*0b64*/ 	.word	0x0001b2e0


	//   ....[91]....
        /*0b68*/ 	.word	0x0001b310


	//   ....[92]....
        /*0b6c*/ 	.word	0x0001b340


	//   ....[93]....
        /*0b70*/ 	.word	0x0001b370


	//   ....[94]....
        /*0b74*/ 	.word	0x0001b430


	//   ....[95]....
        /*0b78*/ 	.word	0x0001b450


	//   ....[96]....
        /*0b7c*/ 	.word	0x0001b4c0


	//   ....[97]....
        /*0b80*/ 	.word	0x0001b960


	//   ....[98]....
        /*0b84*/ 	.word	0x0001bda0


	//   ....[99]....
        /*0b88*/ 	.word	0x0001be30


	//   ....[100]....
        /*0b8c*/ 	.word	0x0001be80


	//   ....[101]....
        /*0b90*/ 	.word	0x0001bed0


	//   ....[102]....
        /*0b94*/ 	.word	0x0001bfb0


	//   ....[103]....
        /*0b98*/ 	.word	0x0001c040


	//   ....[104]....
        /*0b9c*/ 	.word	0x0001c0a0


	//   ....[105]....
        /*0ba0*/ 	.word	0x0001c100


	//   ....[106]....
        /*0ba4*/ 	.word	0x0001c3a0


	//   ....[107]....
        /*0ba8*/ 	.word	0x0001c690


	//   ....[108]....
        /*0bac*/ 	.word	0x0001c810


	//   ....[109]....
        /*0bb0*/ 	.word	0x0001c860


	//   ....[110]....
        /*0bb4*/ 	.word	0x0001c8c0


	//   ....[111]....
        /*0bb8*/ 	.word	0x0001c920


	//   ....[112]....
        /*0bbc*/ 	.word	0x0001ca70


	//   ....[113]....
        /*0bc0*/ 	.word	0x0001cb10


	//   ....[114]....
        /*0bc4*/ 	.word	0x0001cbc0


	//   ....[115]....
        /*0bc8*/ 	.word	0x0001cca0


	//   ....[116]....
        /*0bcc*/ 	.word	0x0001ce70


	//   ....[117]....
        /*0bd0*/ 	.word	0x0001cf30


	//   ....[118]....
        /*0bd4*/ 	.word	0x0001d1e0


	//   ....[119]....
        /*0bd8*/ 	.word	0x0001d300


	//   ....[120]....
        /*0bdc*/ 	.word	0x0001d4d0


	//   ....[121]....
        /*0be0*/ 	.word	0x0001d5a0


	//   ....[122]....
        /*0be4*/ 	.word	0x0001d7a0


	//   ....[123]....
        /*0be8*/ 	.word	0x0001d830


	//   ....[124]....
        /*0bec*/ 	.word	0x0001db60


	//   ....[125]....
        /*0bf0*/ 	.word	0x0001dc00


	//   ....[126]....
        /*0bf4*/ 	.word	0x0001dd20


	//   ....[127]....
        /*0bf8*/ 	.word	0x0001dda0


	//   ....[128]....
        /*0bfc*/ 	.word	0x0001de20


	//   ....[129]....
        /*0c00*/ 	.word	0x0001dea0


	//   ....[130]....
        /*0c04*/ 	.word	0x0001df20


	//   ....[131]....
        /*0c08*/ 	.word	0x0001dfb0


	//   ....[132]....
        /*0c0c*/ 	.word	0x0001e050


	//   ....[133]....
        /*0c10*/ 	.word	0x0001e100


	//   ....[134]....
        /*0c14*/ 	.word	0x0001e180


	//   ....[135]....
        /*0c18*/ 	.word	0x0001e200


	//   ....[136]....
        /*0c1c*/ 	.word	0x0001e280


	//   ....[137]....
        /*0c20*/ 	.word	0x0001e310


	//   ....[138]....
        /*0c24*/ 	.word	0x0001e390


	//   ....[139]....
        /*0c28*/ 	.word	0x0001e430


	//   ....[140]....
        /*0c2c*/ 	.word	0x0001e4c0


	//   ....[141]....
        /*0c30*/ 	.word	0x0001e5f0


	//----- nvinfo : EIATTR_REG_RECONFIG
	.align		4
.L_288:
        /*0c34*/ 	.byte	0x01, 0x54
	.zero		2


	//----- nvinfo : EIATTR_SYSCALL_OFFSETS
	.align		4
        /*0c38*/ 	.byte	0x04, 0x46
        /*0c3a*/ 	.short	(.L_290 - .L_289)


	//   ....[0]....
.L_289:
        /*0c3c*/ 	.word	0x000019a0


	//   ....[1]....
        /*0c40*/ 	.word	0x00001af0


	//   ....[2]....
        /*0c44*/ 	.word	0x000062e0


	//   ....[3]....
        /*0c48*/ 	.word	0x00006660


	//   ....[4]....
        /*0c4c*/ 	.word	0x000150d0


	//   ....[5]....
        /*0c50*/ 	.word	0x00015230


	//   ....[6]....
        /*0c54*/ 	.word	0x00015330


	//   ....[7]....
        /*0c58*/ 	.word	0x00015c40


	//   ....[8]....
        /*0c5c*/ 	.word	0x00016590


	//----- nvinfo : EIATTR_MBARRIER_INSTR_OFFSETS
	.align		4
.L_290:
        /*0c60*/ 	.byte	0x04, 0x39
        /*0c62*/ 	.short	(.L_292 - .L_291)


	//   ....[0]....
.L_291:
        /*0c64*/ 	.word	0x000002d0
        /*0c68*/ 	.word	0x000000ff
        /*0c6c*/ 	.word	0x00038800
        /*0c70*/ 	.short	0x0100
        /*0c72*/ 	.byte	0x08
	.zero		1


	//   ....[1]....
        /*0c74*/ 	.word	0x000002e0
        /*0c78*/ 	.word	0x000000ff
        /*0c7c*/ 	.word	0x00038810
        /*0c80*/ 	.short	0x0100
        /*0c82*/ 	.byte	0x08
	.zero		1


	//   ....[2]....
        /*0c84*/ 	.word	0x000002f0
        /*0c88*/ 	.word	0x000000ff
        /*0c8c*/ 	.word	0x00038820
        /*0c90*/ 	.short	0x0100
        /*0c92*/ 	.byte	0x08
	.zero		1


	//   ....[3]....
        /*0c94*/ 	.word	0x000003a0
        /*0c98*/ 	.word	0x000000ff
        /*0c9c*/ 	.word	0x00038830
        /*0ca0*/ 	.short	0x0100
        /*0ca2*/ 	.byte	0x06
	.zero		1


	//   ....[4]....
        /*0ca4*/ 	.word	0x000003b0
        /*0ca8*/ 	.word	0x000000ff
        /*0cac*/ 	.word	0x00038840
        /*0cb0*/ 	.short	0x0100
        /*0cb2*/ 	.byte	0x06
	.zero		1


	//   ....[5]....
        /*0cb4*/ 	.word	0x000003c0
        /*0cb8*/ 	.word	0x000000ff
        /*0cbc*/ 	.word	0x00038838
        /*0cc0*/ 	.short	0x0100
        /*0cc2*/ 	.byte	0x06
	.zero		1


	//   ....[6]....
        /*0cc4*/ 	.word	0x000003d0
        /*0cc8*/ 	.word	0x000000ff
        /*0ccc*/ 	.word	0x00038848
        /*0cd0*/ 	.short	0x0100
        /*0cd2*/ 	.byte	0x06
	.zero		1


	//   ....[7]....
        /*0cd4*/ 	.word	0x00000500
        /*0cd8*/ 	.word	0x000000ff
        /*0cdc*/ 	.word	0x00038850
        /*0ce0*/ 	.short	0x0100
        /*0ce2*/ 	.byte	0x08
	.zero		1


	//   ....[8]....
        /*0ce4*/ 	.word	0x00000510
        /*0ce8*/ 	.word	0x000000ff
        /*0cec*/ 	.word	0x00038860
        /*0cf0*/ 	.short	0x0100
        /*0cf2*/ 	.byte	0x08
	.zero		1


	//   ....[9]....
        /*0cf4*/ 	.word	0x00000520
        /*0cf8*/ 	.word	0x000000ff
        /*0cfc*/ 	.word	0x00038858
        /*0d00*/ 	.short	0x0100
        /*0d02*/ 	.byte	0x08
	.zero		1


	//   ....[10]....
        /*0d04*/ 	.word	0x00000530
        /*0d08*/ 	.word	0x000000ff
        /*0d0c*/ 	.word	0x00038868
        /*0d10*/ 	.short	0x0100
        /*0d12*/ 	.byte	0x08
	.zero		1


	//   ....[11]....
        /*0d14*/ 	.word	0x00000620
        /*0d18*/ 	.word	0x000000ff
        /*0d1c*/ 	.word	0x00038870
        /*0d20*/ 	.short	0x0100
        /*0d22*/ 	.byte	0x06
	.zero		1


	//   ....[12]....
        /*0d24*/ 	.word	0x00000630
        /*0d28*/ 	.word	0x000000ff
        /*0d2c*/ 	.word	0x00038880
        /*0d30*/ 	.short	0x0100
        /*0d32*/ 	.byte	0x06
	.zero		1


	//   ....[13]....
        /*0d34*/ 	.word	0x00000640
        /*0d38*/ 	.word	0x000000ff
        /*0d3c*/ 	.word	0x00038878
        /*0d40*/ 	.short	0x0100
        /*0d42*/ 	.byte	0x06
	.zero		1


	//   ....[14]....
        /*0d44*/ 	.word	0x00000650
        /*0d48*/ 	.word	0x000000ff
        /*0d4c*/ 	.word	0x00038888
        /*0d50*/ 	.short	0x0100
        /*0d52*/ 	.byte	0x06
	.zero		1


	//   ....[15]....
        /*0d54*/ 	.word	0x00000780
        /*0d58*/ 	.word	0x000000ff
        /*0d5c*/ 	.word	0x00038890
        /*0d60*/ 	.short	0x0100
        /*0d62*/ 	.byte	0x08
	.zero		1


	//   ....[16]....
        /*0d64*/ 	.word	0x00000790
        /*0d68*/ 	.word	0x000000ff
        /*0d6c*/ 	.word	0x000388a0
        /*0d70*/ 	.short	0x0100
        /*0d72*/ 	.byte	0x08
	.zero		1


	//   ....[17]....
        /*0d74*/ 	.word	0x000007a0
        /*0d78*/ 	.word	0x000000ff
        /*0d7c*/ 	.word	0x00038898
        /*0d80*/ 	.short	0x0100
        /*0d82*/ 	.byte	0x08
	.zero		1


	//   ....[18]....
        /*0d84*/ 	.word	0x000007b0
        /*0d88*/ 	.word	0x000000ff
        /*0d8c*/ 	.word	0x000388a8
        /*0d90*/ 	.short	0x0100
        /*0d92*/ 	.byte	0x08
	.zero		1


	//   ....[19]....
        /*0d94*/ 	.word	0x000008e0
        /*0d98*/ 	.word	0x000000ff
        /*0d9c*/ 	.word	0x000388b0
        /*0da0*/ 	.short	0x0100
        /*0da2*/ 	.byte	0x08
	.zero		1


	//   ....[20]....
        /*0da4*/ 	.word	0x000008f0
        /*0da8*/ 	.word	0x000000ff
        /*0dac*/ 	.word	0x000388c0
        /*0db0*/ 	.short	0x0100
        /*0db2*/ 	.byte	0x08
	.zero		1


	//   ....[21]....
        /*0db4*/ 	.word	0x00000900
        /*0db8*/ 	.word	0x000000ff
        /*0dbc*/ 	.word	0x000388b8
        /*0dc0*/ 	.short	0x0100
        /*0dc2*/ 	.byte	0x08
	.zero		1


	//   ....[22]....
        /*0dc4*/ 	.word	0x00000910
        /*0dc8*/ 	.word	0x000000ff
        /*0dcc*/ 	.word	0x000388c8
        /*0dd0*/ 	.short	0x0100
        /*0dd2*/ 	.byte	0x08
	.zero		1


	//   ....[23]....
        /*0dd4*/ 	.word	0x000026f0
        /*0dd8*/ 	.word	0x00000042
        /*0ddc*/ 	.word	0x00038890
        /*0de0*/ 	.short	0x010a
        /*0de2*/ 	.byte	0x3f
	.zero		1


	//   ....[24]....
        /*0de4*/ 	.word	0x00003110
        /*0de8*/ 	.word	0x00000042
        /*0dec*/ 	.word	0x00038890
        /*0df0*/ 	.short	0x010a
        /*0df2*/ 	.byte	0x3f
	.zero		1


	//   ....[25]....
        /*0df4*/ 	.word	0x00003a20
        /*0df8*/ 	.word	0x00000042
        /*0dfc*/ 	.word	0x00038890
        /*0e00*/ 	.short	0x010a
        /*0e02*/ 	.byte	0x3f
	.zero		1


	//   ....[26]....
        /*0e04*/ 	.word	0x00003c20
        /*0e08*/ 	.word	0x00000004
        /*0e0c*/ 	.word	0x00000000
        /*0e10*/ 	.short	0x0101
        /*0e12*/ 	.byte	0x3f
	.zero		1


	//   ....[27]....
        /*0e14*/ 	.word	0x00003c60
        /*0e18*/ 	.word	0x00000042
        /*0e1c*/ 	.word	0x000388b0
        /*0e20*/ 	.short	0x010a
        /*0e22*/ 	.byte	0x3f
	.zero		1


	//   ....[28]....
        /*0e24*/ 	.word	0x00004280
        /*0e28*/ 	.word	0x00000042
        /*0e2c*/ 	.word	0x00000000
        /*0e30*/ 	.short	0x0101
        /*0e32*/ 	.byte	0x3f
	.zero		1


	//   ....[29]....
        /*0e34*/ 	.word	0x00004c70
        /*0e38*/ 	.word	0x00000000
        /*0e3c*/ 	.word	0x00000000
        /*0e40*/ 	.short	0x0101
        /*0e42*/ 	.byte	0x3f
	.zero		1


	//   ....[30]....
        /*0e44*/ 	.word	0x000057e0
        /*0e48*/ 	.word	0x00000000
        /*0e4c*/ 	.word	0x00000000
        /*0e50*/ 	.short	0x0101
        /*0e52*/ 	.byte	0x3f
	.zero		1


	//   ....[31]....
        /*0e54*/ 	.word	0x00006370
        /*0e58*/ 	.word	0x00000002
        /*0e5c*/ 	.word	0x00038800
        /*0e60*/ 	.short	0x010a
        /*0e62*/ 	.byte	0x3f
	.zero		1


	//   ....[32]....
        /*0e64*/ 	.word	0x000063c0
        /*0e68*/ 	.word	0x00000002
        /*0e6c*/ 	.word	0x00038800
        /*0e70*/ 	.short	0x010a
        /*0e72*/ 	.byte	0x3f
	.zero		1


	//   ....[33]....
        /*0e74*/ 	.word	0x00006970
        /*0e78*/ 	.word	0x00000002
        /*0e7c*/ 	.word	0x00038800
        /*0e80*/ 	.short	0x010a
        /*0e82*/ 	.byte	0x3f
	.zero		1


	//   ....[34]....
        /*0e84*/ 	.word	0x000078b0
        /*0e88*/ 	.word	0x00000002
        /*0e8c*/ 	.word	0x00038800
        /*0e90*/ 	.short	0x010a
        /*0e92*/ 	.byte	0x3f
	.zero		1


	//   ....[35]....
        /*0e94*/ 	.word	0x00008680
        /*0e98*/ 	.word	0x00000014
        /*0e9c*/ 	.word	0x00038830
        /*0ea0*/ 	.short	0x010a
        /*0ea2*/ 	.byte	0x3f
	.zero		1


	//   ....[36]....
        /*0ea4*/ 	.word	0x00008730
        /*0ea8*/ 	.word	0x00000014
        /*0eac*/ 	.word	0x00038830
        /*0eb0*/ 	.short	0x010a
        /*0eb2*/ 	.byte	0x3f
	.zero		1


	//   ....[37]....
        /*0eb4*/ 	.word	0x00008a40
        /*0eb8*/ 	.word	0x00000002
        /*0ebc*/ 	.word	0x00038810
        /*0ec0*/ 	.short	0x010a
        /*0ec2*/ 	.byte	0x3f
	.zero		1


	//   ....[38]....
        /*0ec4*/ 	.word	0x00008a90
        /*0ec8*/ 	.word	0x00000014
        /*0ecc*/ 	.word	0x00038850
        /*0ed0*/ 	.short	0x010a
        /*0ed2*/ 	.byte	0x3f
	.zero		1


	//   ....[39]....
        /*0ed4*/ 	.word	0x00008b50
        /*0ed8*/ 	.word	0x00000014
        /*0edc*/ 	.word	0x00038850
        /*0ee0*/ 	.short	0x010a
        /*0ee2*/ 	.byte	0x3f
	.zero		1


	//   ....[40]....
        /*0ee4*/ 	.word	0x0000aeb0
        /*0ee8*/ 	.word	0x0000000e
        /*0eec*/ 	.word	0x00000000
        /*0ef0*/ 	.short	0x0101
        /*0ef2*/ 	.byte	0x3f
	.zero		1


	//   ....[41]....
        /*0ef4*/ 	.word	0x0000b470
        /*0ef8*/ 	.word	0x00000014
        /*0efc*/ 	.word	0x00000000
        /*0f00*/ 	.short	0x0101
        /*0f02*/ 	.byte	0x3f
	.zero		1


	//   ....[42]....
        /*0f04*/ 	.word	0x0000b580
        /*0f08*/ 	.word	0x0000000e
        /*0f0c*/ 	.word	0x00038830
        /*0f10*/ 	.short	0x010a
        /*0f12*/ 	.byte	0x3f
	.zero		1


	//   ....[43]....
        /*0f14*/ 	.word	0x0000b630
        /*0f18*/ 	.word	0x0000000e
        /*0f1c*/ 	.word	0x00038830
        /*0f20*/ 	.short	0x010a
        /*0f22*/ 	.byte	0x3f
	.zero		1


	//   ....[44]....
        /*0f24*/ 	.word	0x0000b8a0
        /*0f28*/ 	.word	0x0000000e
        /*0f2c*/ 	.word	0x00038850
        /*0f30*/ 	.short	0x010a
        /*0f32*/ 	.byte	0x3f
	.zero		1


	//   ....[45]....
        /*0f34*/ 	.word	0x0000b8f0
        /*0f38*/ 	.word	0x0000000e
        /*0f3c*/ 	.word	0x00038850
        /*0f40*/ 	.short	0x010a
        /*0f42*/ 	.byte	0x3f
	.zero		1


	//   ....[46]....
        /*0f44*/ 	.word	0x0000d820
        /*0f48*/ 	.word	0x000000a2
        /*0f4c*/ 	.word	0x00000000
        /*0f50*/ 	.short	0x0101
        /*0f52*/ 	.byte	0x3f
	.zero		1


	//   ....[47]....
        /*0f54*/ 	.word	0x0000e790
        /*0f58*/ 	.word	0x0000000e
        /*0f5c*/ 	.word	0x00000000
        /*0f60*/ 	.short	0x0101
        /*0f62*/ 	.byte	0x3f
	.zero		1


	//   ....[48]....
        /*0f64*/ 	.word	0x00010e30
        /*0f68*/ 	.word	0x00000000
        /*0f6c*/ 	.word	0x00000000
        /*0f70*/ 	.short	0x0101
        /*0f72*/ 	.byte	0x3f
	.zero		1


	//   ....[49]....
        /*0f74*/ 	.word	0x00013460
        /*0f78*/ 	.word	0x00000005
        /*0f7c*/ 	.word	0x00038820
        /*0f80*/ 	.short	0x010a
        /*0f82*/ 	.byte	0x3f
	.zero		1


	//   ....[50]....
        /*0f84*/ 	.word	0x00013550
        /*0f88*/ 	.word	0x00000004
        /*0f8c*/ 	.word	0x000388a0
        /*0f90*/ 	.short	0x010a
        /*0f92*/ 	.byte	0x3f
	.zero		1


	//   ....[51]....
        /*0f94*/ 	.word	0x000137a0
        /*0f98*/ 	.word	0x00000004
        /*0f9c*/ 	.word	0x000388c0
        /*0fa0*/ 	.short	0x010a
        /*0fa2*/ 	.byte	0x3f
	.zero		1


	//   ....[52]....
        /*0fa4*/ 	.word	0x00014220
        /*0fa8*/ 	.word	0x00000004
        /*0fac*/ 	.word	0x000388a0
        /*0fb0*/ 	.short	0x010a
        /*0fb2*/ 	.byte	0x3f
	.zero		1


	//   ....[53]....
        /*0fb4*/ 	.word	0x00014460
        /*0fb8*/ 	.word	0x00000004
        /*0fbc*/ 	.word	0x000388c0
        /*0fc0*/ 	.short	0x010a
        /*0fc2*/ 	.byte	0x3f
	.zero		1


	//   ....[54]....
        /*0fc4*/ 	.word	0x00015780
        /*0fc8*/ 	.word	0x00000000
        /*0fcc*/ 	.word	0x00038840
        /*0fd0*/ 	.short	0x010a
        /*0fd2*/ 	.byte	0x3f
	.zero		1


	//   ....[55]....
        /*0fd4*/ 	.word	0x00016330
        /*0fd8*/ 	.word	0x00000008
        /*0fdc*/ 	.word	0x00038800
        /*0fe0*/ 	.short	0x0107
        /*0fe2*/ 	.byte	0x3f
	.zero		1


	//   ....[56]....
        /*0fe4*/ 	.word	0x000163e0
        /*0fe8*/ 	.word	0x00000000
        /*0fec*/ 	.word	0x00038800
        /*0ff0*/ 	.short	0x0101
        /*0ff2*/ 	.byte	0x3f
	.zero		1


	//   ....[57]....
        /*0ff4*/ 	.word	0x00017390
        /*0ff8*/ 	.word	0x00000000
        /*0ffc*/ 	.word	0x00038810
        /*1000*/ 	.short	0x0107
        /*1002*/ 	.byte	0x3f
	.zero		1


	//   ....[58]....
        /*1004*/ 	.word	0x00017490
        /*1008*/ 	.word	0x00000002
        /*100c*/ 	.word	0x00038810
        /*1010*/ 	.short	0x0101
        /*1012*/ 	.byte	0x3f
	.zero		1


	//   ....[59]....
        /*1014*/ 	.word	0x000174b0
        /*1018*/ 	.word	0x00000002
        /*101c*/ 	.word	0x00038820
        /*1020*/ 	.short	0x010a
        /*1022*/ 	.byte	0x3f
	.zero		1


	//   ....[60]....
        /*1024*/ 	.word	0x000175c0
        /*1028*/ 	.word	0x00000003
        /*102c*/ 	.word	0x00038860
        /*1030*/ 	.short	0x010a
        /*1032*/ 	.byte	0x3f
	.zero		1


	//   ....[61]....
        /*1034*/ 	.word	0x000182d0
        /*1038*/ 	.word	0x00000002
        /*103c*/ 	.word	0x00038840
        /*1040*/ 	.short	0x010a
        /*1042*/ 	.byte	0x3f
	.zero		1


	//   ....[62]....
        /*1044*/ 	.word	0x00018530
        /*1048*/ 	.word	0x00000002
        /*104c*/ 	.word	0x00038860
        /*1050*/ 	.short	0x010a
        /*1052*/ 	.byte	0x3f
	.zero		1


	//   ....[63]....
        /*1054*/ 	.word	0x000191d0
        /*1058*/ 	.word	0x00000002
        /*105c*/ 	.word	0x00038840
        /*1060*/ 	.short	0x010a
        /*1062*/ 	.byte	0x3f
	.zero		1


	//   ....[64]....
        /*1064*/ 	.word	0x00019420
        /*1068*/ 	.word	0x00000002
        /*106c*/ 	.word	0x00038860
        /*1070*/ 	.short	0x010a
        /*1072*/ 	.byte	0x3f
	.zero		1


	//   ....[65]....
        /*1074*/ 	.word	0x0001a030
        /*1078*/ 	.word	0x00000002
        /*107c*/ 	.word	0x00038840
        /*1080*/ 	.short	0x010a
        /*1082*/ 	.byte	0x3f
	.zero		1


	//   ....[66]....
        /*1084*/ 	.word	0x0001a290
        /*1088*/ 	.word	0x00000002
        /*108c*/ 	.word	0x00038860
        /*1090*/ 	.short	0x010a
        /*1092*/ 	.byte	0x3f
	.zero		1


	//   ....[67]....
        /*1094*/ 	.word	0x0001b8e0
        /*1098*/ 	.word	0x00000000
        /*109c*/ 	.word	0x00038820
        /*10a0*/ 	.short	0x010a
        /*10a2*/ 	.byte	0x3f
	.zero		1


	//   ....[68]....
        /*10a4*/ 	.word	0x0001ba90
        /*10a8*/ 	.word	0x00000006
        /*10ac*/ 	.word	0x00000000
        /*10b0*/ 	.short	0x010a
        /*10b2*/ 	.byte	0x3f
	.zero		1


	//   ....[69]....
        /*10b4*/ 	.word	0x0001bb00
        /*10b8*/ 	.word	0x00000007
        /*10bc*/ 	.word	0x00000000
        /*10c0*/ 	.short	0x010a
        /*10c2*/ 	.byte	0x3f
	.zero		1


	//   ....[70]....
        /*10c4*/ 	.word	0x0001bb70
        /*10c8*/ 	.word	0x00000004
        /*10cc*/ 	.word	0x00000000
        /*10d0*/ 	.short	0x010a
        /*10d2*/ 	.byte	0x3f
	.zero		1


	//   ....[71]....
        /*10d4*/ 	.word	0x0001bba0
        /*10d8*/ 	.word	0x00000003
        /*10dc*/ 	.word	0x00000000
        /*10e0*/ 	.short	0x010a
        /*10e2*/ 	.byte	0x3f
	.zero		1


	//   ....[72]....
        /*10e4*/ 	.word	0x0001bc00
        /*10e8*/ 	.word	0x00000042
        /*10ec*/ 	.word	0x00038890
        /*10f0*/ 	.short	0x010a
        /*10f2*/ 	.byte	0x3f
	.zero		1


	//   ....[73]....
        /*10f4*/ 	.word	0x0001bc50
        /*10f8*/ 	.word	0x00000042
        /*10fc*/ 	.word	0x00038890
        /*1100*/ 	.short	0x010a
        /*1102*/ 	.byte	0x3f
	.zero		1


	//   ....[74]....
        /*1104*/ 	.word	0x0001bca0
        /*1108*/ 	.word	0x00000042
        /*110c*/ 	.word	0x00038890
        /*1110*/ 	.short	0x010a
        /*1112*/ 	.byte	0x3f
	.zero		1


	//   ....[75]....
        /*1114*/ 	.word	0x0001bcf0
        /*1118*/ 	.word	0x00000042
        /*111c*/ 	.word	0x000388b0
        /*1120*/ 	.short	0x010a
        /*1122*/ 	.byte	0x3f
	.zero		1


	//   ....[76]....
        /*1124*/ 	.word	0x0001bf00
        /*1128*/ 	.word	0x00000002
        /*112c*/ 	.word	0x00038800
        /*1130*/ 	.short	0x010a
        /*1132*/ 	.byte	0x3f
	.zero		1


	//   ....[77]....
        /*1134*/ 	.word	0x0001c130
        /*1138*/ 	.word	0x00000002
        /*113c*/ 	.word	0x00038800
        /*1140*/ 	.short	0x010a
        /*1142*/ 	.byte	0x3f
	.zero		1


	//   ....[78]....
        /*1144*/ 	.word	0x0001c180
        /*1148*/ 	.word	0x00000014
        /*114c*/ 	.word	0x00038830
        /*1150*/ 	.short	0x010a
        /*1152*/ 	.byte	0x3f
	.zero		1


	//   ....[79]....
        /*1154*/ 	.word	0x0001c1d0
        /*1158*/ 	.word	0x00000002
        /*115c*/ 	.word	0x00038810
        /*1160*/ 	.short	0x010a
        /*1162*/ 	.byte	0x3f
	.zero		1


	//   ....[80]....
        /*1164*/ 	.word	0x0001c220
        /*1168*/ 	.word	0x00000014
        /*116c*/ 	.word	0x00038850
        /*1170*/ 	.short	0x010a
        /*1172*/ 	.byte	0x3f
	.zero		1


	//   ....[81]....
        /*1174*/ 	.word	0x0001c270
        /*1178*/ 	.word	0x0000000e
        /*117c*/ 	.word	0x00038830
        /*1180*/ 	.short	0x010a
        /*1182*/ 	.byte	0x3f
	.zero		1


	//   ....[82]....
        /*1184*/ 	.word	0x0001c2c0
        /*1188*/ 	.word	0x0000000e
        /*118c*/ 	.word	0x00038850
        /*1190*/ 	.short	0x010a
        /*1192*/ 	.byte	0x3f
	.zero		1


	//   ....[83]....
        /*1194*/ 	.word	0x0001c470
        /*1198*/ 	.word	0x00000004
        /*119c*/ 	.word	0x00038820
        /*11a0*/ 	.short	0x010a
        /*11a2*/ 	.byte	0x3f
	.zero		1


	//   ....[84]....
        /*11a4*/ 	.word	0x0001c4c0
        /*11a8*/ 	.word	0x00000004
        /*11ac*/ 	.word	0x000388a0
        /*11b0*/ 	.short	0x010a
        /*11b2*/ 	.byte	0x3f
	.zero		1


	//   ....[85]....
        /*11b4*/ 	.word	0x0001c510
        /*11b8*/ 	.word	0x00000004
        /*11bc*/ 	.word	0x000388c0
        /*11c0*/ 	.short	0x010a
        /*11c2*/ 	.byte	0x3f
	.zero		1


	//   ....[86]....
        /*11c4*/ 	.word	0x0001c560
        /*11c8*/ 	.word	0x00000004
        /*11cc*/ 	.word	0x000388a0
        /*11d0*/ 	.short	0x010a
        /*11d2*/ 	.byte	0x3f
	.zero		1


	//   ....[87]....
        /*11d4*/ 	.word	0x0001c5b0
        /*11d8*/ 	.word	0x00000004
        /*11dc*/ 	.word	0x000388c0
        /*11e0*/ 	.short	0x010a
        /*11e2*/ 	.byte	0x3f
	.zero		1


	//   ....[88]....
        /*11e4*/ 	.word	0x0001c750
        /*11e8*/ 	.word	0x00000000
        /*11ec*/ 	.word	0x00038840
        /*11f0*/ 	.short	0x010a
        /*11f2*/ 	.byte	0x3f
	.zero		1


	//   ....[89]....
        /*11f4*/ 	.word	0x0001d880
        /*11f8*/ 	.word	0x00000002
        /*11fc*/ 	.word	0x00038820
        /*1200*/ 	.short	0x010a
        /*1202*/ 	.byte	0x3f
	.zero		1


	//   ....[90]....
        /*1204*/ 	.word	0x0001d8d0
        /*1208*/ 	.word	0x00000003
        /*120c*/ 	.word	0x00038860
        /*1210*/ 	.short	0x010a
        /*1212*/ 	.byte	0x3f
	.zero		1


	//   ....[91]....
        /*1214*/ 	.word	0x0001d920
        /*1218*/ 	.word	0x00000002
        /*121c*/ 	.word	0x00038840
        /*1220*/ 	.short	0x010a
        /*1222*/ 	.byte	0x3f
	.zero		1


	//   ....[92]....
        /*1224*/ 	.word	0x0001d970
        /*1228*/ 	.word	0x00000002
        /*122c*/ 	.word	0x00038860
        /*1230*/ 	.short	0x010a
        /*1232*/ 	.byte	0x3f
	.zero		1


	//   ....[93]....
        /*1234*/ 	.word	0x0001d9c0
        /*1238*/ 	.word	0x00000002
        /*123c*/ 	.word	0x00038840
        /*1240*/ 	.short	0x010a
        /*1242*/ 	.byte	0x3f
	.zero		1


	//   ....[94]....
        /*1244*/ 	.word	0x0001da10
        /*1248*/ 	.word	0x00000002
        /*124c*/ 	.word	0x00038860
        /*1250*/ 	.short	0x010a
        /*1252*/ 	.byte	0x3f
	.zero		1


	//   ....[95]....
        /*1254*/ 	.word	0x0001da60
        /*1258*/ 	.word	0x00000002
        /*125c*/ 	.word	0x00038840
        /*1260*/ 	.short	0x010a
        /*1262*/ 	.byte	0x3f
	.zero		1


	//   ....[96]....
        /*1264*/ 	.word	0x0001dab0
        /*1268*/ 	.word	0x00000002
        /*126c*/ 	.word	0x00038860
        /*1270*/ 	.short	0x010a
        /*1272*/ 	.byte	0x3f
	.zero		1


	//   ....[97]....
        /*1274*/ 	.word	0x0001e510
        /*1278*/ 	.word	0x00000000
        /*127c*/ 	.word	0x00038820
        /*1280*/ 	.short	0x010a
        /*1282*/ 	.byte	0x3f
	.zero		1


	//   ....[98]....
        /*1284*/ 	.word	0x0001e6b0
        /*1288*/ 	.word	0x00000006
        /*128c*/ 	.word	0x00000000
        /*1290*/ 	.short	0x010a
        /*1292*/ 	.byte	0x3f
	.zero		1


	//   ....[99]....
        /*1294*/ 	.word	0x0001e700
        /*1298*/ 	.word	0x00000007
        /*129c*/ 	.word	0x00000000
        /*12a0*/ 	.short	0x010a
        /*12a2*/ 	.byte	0x3f
	.zero		1


	//   ....[100]....
        /*12a4*/ 	.word	0x0001e750
        /*12a8*/ 	.word	0x00000004
        /*12ac*/ 	.word	0x00000000
        /*12b0*/ 	.short	0x010a
        /*12b2*/ 	.byte	0x3f
	.zero		1


	//----- nvinfo : EIATTR_NUM_MBARRIERS
	.align		4
.L_292:
        /*12b4*/ 	.byte	0x03, 0x38
        /*12b6*/ 	.short	0x0017


	//----- nvinfo : EIATTR_EXIT_INSTR_OFFSETS
	.align		4
        /*12b8*/ 	.byte	0x04, 0x1c
        /*12ba*/ 	.short	(.L_294 - .L_293)


	//   ....[0]....
.L_293:
        /*12bc*/ 	.word	0x0001bbf0


	//----- nvinfo : EIATTR_MAX_THREADS
	.align		4
.L_294:
        /*12c0*/ 	.byte	0x04, 0x05
        /*12c2*/ 	.short	(.L_296 - .L_295)
.L_295:
        /*12c4*/ 	.word	0x00000180
        /*12c8*/ 	.word	0x00000001
        /*12cc*/ 	.word	0x00000001


	//----- nvinfo : EIATTR_CRS_STACK_SIZE
	.align		4
.L_296:
        /*12d0*/ 	.byte	0x04, 0x1e
        /*12d2*/ 	.short	(.L_298 - .L_297)
.L_297:
        /*12d4*/ 	.word	0x00000000


	//----- nvinfo : EIATTR_CBANK_PARAM_SIZE
	.align		4
.L_298:
        /*12d8*/ 	.byte	0x03, 0x19
        /*12da*/ 	.short	0x0bf0


	//----- nvinfo : EIATTR_PARAM_CBANK
	.align		4
        /*12dc*/ 	.byte	0x04, 0x0a
        /*12de*/ 	.short	(.L_300 - .L_299)
	.align		4
.L_299:
        /*12e0*/ 	.word	index@(.nv.constant0._ZN7cutlass13device_kernelIN5flash11enable_sm90INS1_16FlashAttnFwdSm90INS1_25CollectiveMainloopFwdSm90ILi2EN4cute5tupleIJNS5_1CILi1EEES8_S8_EEENS6_IJNS7_ILi64EEESA_SA_EEELi512ENS_10bfloat16_tEfNS_4arch4Sm90ELb0ELb0ELb0ELb1ELb0ELb1ELb1ELb0ELb0ELb1ELb0ELb0EEENS1_21CollectiveEpilogueFwdINS6_IJSA_NS7_ILi512EEESA_EEES9_SC_SE_Li256ELb1ELb1ELb0ELb0EEENS1_36VarlenDynamicPersistentTileSchedulerILi64ELi64ELi256ELi128ELb0ELb1ELb1ELb0ELb1ELb1EEEEEEEEEvNT_6ParamsE)
        /*12e4*/ 	.short	0x0210
        /*12e6*/ 	.short	0x0bf0


	//----- nvinfo : EIATTR_SW_WAR
	.align		4
.L_300:
        /*12e8*/ 	.byte	0x04, 0x36
        /*12ea*/ 	.short	(.L_302 - .L_301)
.L_301:
        /*12ec*/ 	.word	0x00000008
.L_302:


//--------------------- .nv.info._ZN7cutlass13device_kernelIN5flash11enable_sm90INS1_16FlashAttnFwdSm90INS1_25CollectiveMainloopFwdSm90ILi2EN4cute5tupleIJNS5_1CILi1EEES8_S8_EEENS6_IJNS7_ILi64EEESA_SA_EEELi512ENS_10bfloat16_tEfNS_4arch4Sm90ELb0ELb1ELb0ELb0ELb0ELb0ELb0ELb0ELb0ELb1ELb0ELb0EEENS1_21CollectiveEpilogueFwdINS6_IJSA_NS7_ILi512EEESA_EEES9_SC_SE_Li256ELb0ELb1ELb0ELb0EEENS1_30DynamicPersistentTileSchedulerILi256ELi128ELb0ELb1ELb1EEEEEEEEEvNT_6ParamsE --------------------------
	.section	.nv.info._ZN7cutlass13device_kernelIN5flash11enable_sm90INS1_16FlashAttnFwdSm90INS1_25CollectiveMainloopFwdSm90ILi2EN4cute5tupleIJNS5_1CILi1EEES8_S8_EEENS6_IJNS7_ILi64EEESA_SA_EEELi512ENS_10bfloat16_tEfNS_4arch4Sm90ELb0ELb1ELb0ELb0ELb0ELb0ELb0ELb0ELb0ELb1ELb0ELb0EEENS1_21CollectiveEpilogueFwdINS6_IJSA_NS7_ILi512EEESA_EEES9_SC_SE_Li256ELb0ELb1ELb0ELb0EEENS1_30DynamicPersistentTileSchedulerILi256ELi128ELb0ELb1ELb1EEEEEEEEEvNT_6ParamsE,"",@"SHT_CUDA_INFO"
	.sectionflags	@""
	.align	4


	//----- nvinfo : EIATTR_CUDA_API_VERSION
	.align		4
        /*0000*/ 	.byte	0x04, 0x37
        /*0002*/ 	.short	(.L_304 - .L_303)
.L_303:
        /*0004*/ 	.word	0x00000082


	//----- nvinfo : EIATTR_KPARAM_INFO
	.align		4
.L_304:
        /*0008*/ 	.byte	0x04, 0x17
        /*000a*/ 	.short	(.L_306 - .L_305)
.L_305:
        /*000c*/ 	.word	0x00000000
        /*0010*/ 	.short	0x0000
        /*0012*/ 	.short	0x0070
        /*0014*/ 	.byte	0x00, 0xf0, 0x01, 0x2a


	//----- nvinfo : EIATTR_SPARSE_MMA_MASK
	.align		4
.L_306:
        /*0018*/ 	.byte	0x03, 0x50
        /*001a*/ 	.short	0x0000


	//----- nvinfo : EIATTR_MAXREG_COUNT
	.align		4
        /*001c*/ 	.byte	0x03, 0x1b
        /*001e*/ 	.short	0x00a8


	//----- nvinfo : EIATTR_NUM_BARRIERS
	.align		4
        /*0020*/ 	.byte	0x02, 0x4c
        /*0022*/ 	.byte	0x10
	.zero		1


	//----- nvinfo : EIATTR_EXTERNS
	.align		4
        /*0024*/ 	.byte	0x04, 0x0f
        /*0026*/ 	.short	(.L_308 - .L_307)


	//   ....[0]....
	.align		4
.L_307:
        /*0028*/ 	.word	index@(__assertfail)


	//----- nvinfo : EIATTR_ANNOTATIONS
	.align		4
.L_308:
        /*002c*/ 	.byte	0x04, 0x55
        /*002e*/ 	.short	(.L_310 - .L_309)


	//   ....[0]....
.L_309:
        /* <DEDUP_REMOVED lines=24> */


	//----- nvinfo : EIATTR_MERCURY_ISA_VERSION
	.align		4
.L_310:
        /*01a0*/ 	.byte	0x03, 0x5f
        /*01a2*/ 	.short	0x0101


	//----- nvinfo : EIATTR_INT_WARP_WIDE_INSTR_OFFSETS
	.align		4
        /*01a4*/ 	.byte	0x04, 0x31
        /*01a6*/ 	.short	(.L_312 - .L_311)


	//   ....[0]....
.L_311:
        /*01a8*/ 	.word	0x00000130


	//   ....[1]....
        /*01ac*/ 	.word	0x00000170


	//   ....[2]....
        /*01b0*/ 	.word	0x000001e0


	//   ....[3]....
        /*01b4*/ 	.word	0x000104f0


	//   ....[4]....
        /*01b8*/ 	.word	0x00010580


	//   ....[5]....
        /*01bc*/ 	.word	0x00014ba0


	//   ....[6]....
        /*01c0*/ 	.word	0x00014c30


	//----- nvinfo : EIATTR_COOP_GROUP_MASK_REGIDS
	.align		4
.L_312:
        /*01c4*/ 	.byte	0x04, 0x29
        /*01c6*/ 	.short	(.L_314 - .L_313)


	//   ....[0]....
.L_313:
        /*01c8*/ 	.word	0xffffffff


	//   ....[1]....
        /*01cc*/ 	.word	0xffffffff


	//   ....[2]....
        /*01d0*/ 	.word	0xffffffff


	//   ....[3]....
        /*01d4*/ 	.word	0xffffffff


	//   ....[4]....
        /*01d8*/ 	.word	0xffffffff


	//   ....[5]....
        /*01dc*/ 	.word	0xffffffff


	//   ....[6]....
        /*01e0*/ 	.word	0xffffffff


	//   ....[7]....
        /*01e4*/ 	.word	0xffffffff


	//   ....[8]....
        /*01e8*/ 	.word	0xffffffff


	//   ....[9]....
        /*01ec*/ 	.word	0xffffffff


	//   ....[10]....
        /*01f0*/ 	.word	0xffffffff


	//   ....[11]....
        /*01f4*/ 	.word	0xffffffff


	//   ....[12]....
        /*01f8*/ 	.word	0xffffffff


	//   ....[13]....
        /*01fc*/ 	.word	0xffffffff


	//   ....[14]....
        /*0200*/ 	.word	0xffffffff


	//   ....[15]....
        /*0204*/ 	.word	0xffffffff


	//   ....[16]....
        /*0208*/ 	.word	0xffffffff


	//   ....[17]....
        /*020c*/ 	.word	0xffffffff


	//   ....[18]....
        /*0210*/ 	.word	0xffffffff


	//   ....[19]....
        /*0214*/ 	.word	0xffffffff


	//   ....[20]....
        /*0218*/ 	.word	0xffffffff


	//   ....[21]....
        /*021c*/ 	.word	0xffffffff


	//   ....[22]....
        /*0220*/ 	.word	0xffffffff


	//   ....[23]....
        /*0224*/ 	.word	0xffffffff


	//   ....[24]....
        /*0228*/ 	.word	0xffffffff


	//   ....[25]....
        /*022c*/ 	.word	0xffffffff


	//   ....[26]....
        /*0230*/ 	.word	0xffffffff


	//   ....[27]....
        /*0234*/ 	.word	0xffffffff


	//   ....[28]....
        /*0238*/ 	.word	0xffffffff


	//   ....[29]....
        /*023c*/ 	.word	0xffffffff


	//   ....[30]....
        /*0240*/ 	.word	0xffffffff


	//   ....[31]....
        /*0244*/ 	.word	0xffffffff


	//   ....[32]....
        /*0248*/ 	.word	0xffffffff


	//   ....[33]....
        /*024c*/ 	.word	0xffffffff


	//   ....[34]....
        /*0250*/ 	.word	0xffffffff


	//   ....[35]....
        /*0254*/ 	.word	0xffffffff


	//   ....[36]....
        /*0258*/ 	.word	0xffffffff


	//   ....[37]....
        /*025c*/ 	.word	0xffffffff


	//   ....[38]....
        /*0260*/ 	.word	0xffffffff


	//   ....[39]....
        /*0264*/ 	.word	0xffffffff


	//   ....[40]....
        /*0268*/ 	.word	0xffffffff


	//   ....[41]....
        /*026c*/ 	.word	0xffffffff


	//   ....[42]....
        /*0270*/ 	.word	0xffffffff


	//   ....[43]....
        /*0274*/ 	.word	0xffffffff


	//   ....[44]....
        /*0278*/ 	.word	0xffffffff


	//   ....[45]....
        /*027c*/ 	.word	0xffffffff


	//   ....[46]....
        /*0280*/ 	.word	0xffffffff


	//   ....[47]....
        /*0284*/ 	.word	0xffffffff


	//   ....[48]....
        /*0288*/ 	.word	0xffffffff


	//   ....[49]....
        /*028c*/ 	.word	0xffffffff


	//   ....[50]....
        /*0290*/ 	.word	0xffffffff


	//   ....[51]....
        /*0294*/ 	.word	0xffffffff


	//   ....[52]....
        /*0298*/ 	.word	0xffffffff


	//   ....[53]....
        /*029c*/ 	.word	0xffffffff


	//   ....[54]....
        /*02a0*/ 	.word	0xffffffff


	//   ....[55]....
        /*02a4*/ 	.word	0xffffffff


	//   ....[56]....
        /*02a8*/ 	.word	0xffffffff


	//   ....[57]....
        /*02ac*/ 	.word	0xffffffff


	//   ....[58]....
        /*02b0*/ 	.word	0xffffffff


	//   ....[59]....
        /*02b4*/ 	.word	0xffffffff


	//   ....[60]....
        /*02b8*/ 	.word	0xffffffff


	//   ....[61]....
        /*02bc*/ 	.word	0xffffffff


	//   ....[62]....
        /*02c0*/ 	.word	0xffffffff


	//   ....[63]....
        /*02c4*/ 	.word	0xffffffff


	//   ....[64]....
        /*02c8*/ 	.word	0x0500000f


	//   ....[65]....
        /*02cc*/ 	.word	0x0500000f


	//   ....[66]....
        /*02d0*/ 	.word	0x0500000f


	//   ....[67]....
        /*02d4*/ 	.word	0x0500000f


	//   ....[68]....
        /*02d8*/ 	.word	0x0500000f


	//   ....[69]....
        /*02dc*/ 	.word	0x0500000f


	//   ....[70]....
        /*02e0*/ 	.word	0x0500000f


	//   ....[71]....
        /*02e4*/ 	.word	0x0500000f


	//   ....[72]....
        /*02e8*/ 	.word	0x0500000f


	//   ....[73]....
        /*02ec*/ 	.word	0x0500000f


	//   ....[74]....
        /*02f0*/ 	.word	0x0500000f


	//----- nvinfo : EIATTR_COOP_GROUP_INSTR_OFFSETS
	.align		4
.L_314:
        /*02f4*/ 	.byte	0x04, 0x28
        /*02f6*/ 	.short	(.L_316 - .L_315)


	//   ....[0]....
.L_315:
        /*02f8*/ 	.word	0x00000060


	//   ....[1]....
        /*02fc*/ 	.word	0x00000140


	//   ....[2]....
        /*0300*/ 	.word	0x00000190


	//   ....[3]....
        /*0304*/ 	.word	0x00000380


	//   ....[4]....
        /*0308*/ 	.word	0x000004e0


	//   ....[5]....
        /*030c*/ 	.word	0x00000600


	//   ....[6]....
        /*0310*/ 	.word	0x00000760


	//   ....[7]....
        /*0314*/ 	.word	0x00001c10


	//   ....[8]....
        /*0318*/ 	.word	0x00003d20


	//   ....[9]....
        /*031c*/ 	.word	0x00004310


	//   ....[10]....
        /*0320*/ 	.word	0x00004650


	//   ....[11]....
        /*0324*/ 	.word	0x00005040


	//   ....[12]....
        /*0328*/ 	.word	0x000050f0


	//   ....[13]....
        /*032c*/ 	.word	0x000056c0


	//   ....[14]....
        /*0330*/ 	.word	0x00005760


	//   ....[15]....
        /*0334*/ 	.word	0x00005f70


	//   ....[16]....
        /*0338*/ 	.word	0x000063e0


	//   ....[17]....
        /*033c*/ 	.word	0x00006710


	//   ....[18]....
        /*0340*/ 	.word	0x00006df0


	//   ....[19]....
        /*0344*/ 	.word	0x00006eb0


	//   ....[20]....
        /*0348*/ 	.word	0x00007270


	//   ....[21]....
        /*034c*/ 	.word	0x00007330


	//   ....[22]....
        /*0350*/ 	.word	0x000084d0


	//   ....[23]....
        /*0354*/ 	.word	0x00008b80


	//   ....[24]....
        /*0358*/ 	.word	0x00008bb0


	//   ....[25]....
        /*035c*/ 	.word	0x00008de0


	//   ....[26]....
        /*0360*/ 	.word	0x00008fb0


	//   ....[27]....
        /*0364*/ 	.word	0x0000a020


	//   ....[28]....
        /*0368*/ 	.word	0x0000a340


	//   ....[29]....
        /*036c*/ 	.word	0x0000a640


	//   ....[30]....
        /*0370*/ 	.word	0x0000ad20


	//   ....[31]....
        /*0374*/ 	.word	0x0000ae20


	//   ....[32]....
        /*0378*/ 	.word	0x0000b0a0


	//   ....[33]....
        /*037c*/ 	.word	0x0000b1f0


	//   ....[34]....
        /*0380*/ 	.word	0x0000c400


	//   ....[35]....
        /*0384*/ 	.word	0x0000c440


	//   ....[36]....
        /*0388*/ 	.word	0x0000c480


	//   ....[37]....
        /*038c*/ 	.word	0x0000c4f0


	//   ....[38]....
        /*0390*/ 	.word	0x0000c520


	//   ....[39]....
        /*0394*/ 	.word	0x0000cfa0


	//   ....[40]....
        /*0398*/ 	.word	0x0000e260


	//   ....[41]....
        /*039c*/ 	.word	0x0000e290


	//   ....[42]....
        /*03a0*/ 	.word	0x0000e2c0


	//   ....[43]....
        /*03a4*/ 	.word	0x0000e2e0


	//   ....[44]....
        /*03a8*/ 	.word	0x0000e930


	//   ....[45]....
        /*03ac*/ 	.word	0x0000e940


	//   ....[46]....
        /*03b0*/ 	.word	0x0000eb70


	//   ....[47]....
        /*03b4*/ 	.word	0x0000eb90


	//   ....[48]....
        /*03b8*/ 	.word	0x0000f520


	//   ....[49]....
        /*03bc*/ 	.word	0x0000f540


	//   ....[50]....
        /*03c0*/ 	.word	0x0000f770


	//   ....[51]....
        /*03c4*/ 	.word	0x0000f790


	//   ....[52]....
        /*03c8*/ 	.word	0x0000fa50


	//   ....[53]....
        /*03cc*/ 	.word	0x00010ae0


	//   ....[54]....
        /*03d0*/ 	.word	0x00011420


	//   ....[55]....
        /*03d4*/ 	.word	0x00011430


	//   ....[56]....
        /*03d8*/ 	.word	0x000114f0


	//   ....[57]....
        /*03dc*/ 	.word	0x00011500


	//   ....[58]....
        /*03e0*/ 	.word	0x00011570


	//   ....[59]....
        /*03e4*/ 	.word	0x00011580


	//   ....[60]....
        /*03e8*/ 	.word	0x00011590


	//   ....[61]....
        /*03ec*/ 	.word	0x000115d0


	//   ....[62]....
        /*03f0*/ 	.word	0x00014d90


	//   ....[63]....
        /*03f4*/ 	.word	0x00014f80


	//   ....[64]....
        /*03f8*/ 	.word	0x00015630


	//   ....[65]....
        /*03fc*/ 	.word	0x00015790


	//   ....[66]....
        /*0400*/ 	.word	0x000157f0


	//   ....[67]....
        /*0404*/ 	.word	0x000158b0


	//   ....[68]....
        /*0408*/ 	.word	0x00015980


	//   ....[69]....
        /*040c*/ 	.word	0x000159e0


	//   ....[70]....
        /*0410*/ 	.word	0x00015ac0


	//   ....[71]....
        /*0414*/ 	.word	0x00015b20


	//   ....[72]....
        /*0418*/ 	.word	0x00015be0


	//   ....[73]....
        /*041c*/ 	.word	0x00015f00


	//   ....[74]....
        /*0420*/ 	.word	0x00016020


	//----- nvinfo : EIATTR_REG_RECONFIG
	.align		4
.L_316:
        /*0424*/ 	.byte	0x01, 0x54
	.zero		2


	//----- nvinfo : EIATTR_SYSCALL_OFFSETS
	.align		4
        /*0428*/ 	.byte	0x04, 0x46
        /*042a*/ 	.short	(.L_318 - .L_317)


	//   ....[0]....
.L_317:
        /*042c*/ 	.word	0x00003ef0


	//   ....[1]....
        /*0430*/ 	.word	0x000106f0


	//   ....[2]....
        /*0434*/ 	.word	0x00010840


	//   ....[3]....
        /*0438*/ 	.word	0x00010930


	//   ....[4]....
        /*043c*/ 	.word	0x00011060


	//----- nvinfo : EIATTR_MBARRIER_INSTR_OFFSETS
	.align		4
.L_318:
        /*0440*/ 	.byte	0x04, 0x39
        /*0442*/ 	.short	(.L_320 - .L_319)


	//   ....[0]....
.L_319:
        /*0444*/ 	.word	0x00000270
        /*0448*/ 	.word	0x000000ff
        /*044c*/ 	.word	0x00028c00
        /*0450*/ 	.short	0x0100
        /*0452*/ 	.byte	0x08
	.zero		1


	//   ....[1]....
        /*0454*/ 	.word	0x00000280
        /*0458*/ 	.word	0x000000ff
        /*045c*/ 	.word	0x00028c20
        /*0460*/ 	.short	0x0100
        /*0462*/ 	.byte	0x08
	.zero		1


	//   ....[2]....
        /*0464*/ 	.word	0x00000330
        /*0468*/ 	.word	0x000000ff
        /*046c*/ 	.word	0x00028c30
        /*0470*/ 	.short	0x0100
        /*0472*/ 	.byte	0x06
	.zero		1


	//   ....[3]....
        /*0474*/ 	.word	0x00000340
        /*0478*/ 	.word	0x000000ff
        /*047c*/ 	.word	0x00028c40
        /*0480*/ 	.short	0x0100
        /*0482*/ 	.byte	0x06
	.zero		1


	//   ....[4]....
        /*0484*/ 	.word	0x00000350
        /*0488*/ 	.word	0x000000ff
        /*048c*/ 	.word	0x00028c38
        /*0490*/ 	.short	0x0100
        /*0492*/ 	.byte	0x06
	.zero		1


	//   ....[5]....
        /*0494*/ 	.word	0x00000360
        /*0498*/ 	.word	0x000000ff
        /*049c*/ 	.word	0x00028c48
        /*04a0*/ 	.short	0x0100
        /*04a2*/ 	.byte	0x06
	.zero		1


	//   ....[6]....
        /*04a4*/ 	.word	0x00000490
        /*04a8*/ 	.word	0x000000ff
        /*04ac*/ 	.word	0x00028c50
        /*04b0*/ 	.short	0x0100
        /*04b2*/ 	.byte	0x08
	.zero		1


	//   ....[7]....
        /*04b4*/ 	.word	0x000004a0
        /*04b8*/ 	.word	0x000000ff
        /*04bc*/ 	.word	0x00028c60
        /*04c0*/ 	.short	0x0100
        /*04c2*/ 	.byte	0x08
	.zero		1


	//   ....[8]....
        /*04c4*/ 	.word	0x000004b0
        /*04c8*/ 	.word	0x000000ff
        /*04cc*/ 	.word	0x00028c58
        /*04d0*/ 	.short	0x0100
        /*04d2*/ 	.byte	0x08
	.zero		1


	//   ....[9]....
        /*04d4*/ 	.word	0x000004c0
        /*04d8*/ 	.word	0x000000ff
        /*04dc*/ 	.word	0x00028c68
        /*04e0*/ 	.short	0x0100
        /*04e2*/ 	.byte	0x08
	.zero		1


	//   ....[10]....
        /*04e4*/ 	.word	0x000005b0
        /*04e8*/ 	.word	0x000000ff
        /*04ec*/ 	.word	0x00028c70
        /*04f0*/ 	.short	0x0100
        /*04f2*/ 	.byte	0x06
	.zero		1


	//   ....[11]....
        /*04f4*/ 	.word	0x000005c0
        /*04f8*/ 	.word	0x000000ff
        /*04fc*/ 	.word	0x00028c80
        /*0500*/ 	.short	0x0100
        /*0502*/ 	.byte	0x06
	.zero		1


	//   ....[12]....
        /*0504*/ 	.word	0x000005d0
        /*0508*/ 	.word	0x000000ff
        /*050c*/ 	.word	0x00028c78
        /*0510*/ 	.short	0x0100
        /*0512*/ 	.byte	0x06
	.zero		1


	//   ....[13]....
        /*0514*/ 	.word	0x000005e0
        /*0518*/ 	.word	0x000000ff
        /*051c*/ 	.word	0x00028c88
        /*0520*/ 	.short	0x0100
        /*0522*/ 	.byte	0x06
	.zero		1


	//   ....[14]....
        /*0524*/ 	.word	0x00000710
        /*0528*/ 	.word	0x000000ff
        /*052c*/ 	.word	0x00028c90
        /*0530*/ 	.short	0x0100
        /*0532*/ 	.byte	0x08
	.zero		1


	//   ....[15]....
        /*0534*/ 	.word	0x00000720
        /*0538*/ 	.word	0x000000ff
        /*053c*/ 	.word	0x00028ca0
        /*0540*/ 	.short	0x0100
        /*0542*/ 	.byte	0x08
	.zero		1


	//   ....[16]....
        /*0544*/ 	.word	0x00000730
        /*0548*/ 	.word	0x000000ff
        /*054c*/ 	.word	0x00028c98
        /*0550*/ 	.short	0x0100
        /*0552*/ 	.byte	0x08
	.zero		1


	//   ....[17]....
        /*0554*/ 	.word	0x00000740
        /*0558*/ 	.word	0x000000ff
        /*055c*/ 	.word	0x00028ca8
        /*0560*/ 	.short	0x0100
        /*0562*/ 	.byte	0x08
	.zero		1


	//   ....[18]....
        /*0564*/ 	.word	0x00000870
        /*0568*/ 	.word	0x000000ff
        /*056c*/ 	.word	0x00028cb0
        /*0570*/ 	.short	0x0100
        /*0572*/ 	.byte	0x08
	.zero		1


	//   ....[19]....
        /*0574*/ 	.word	0x00000880
        /*0578*/ 	.word	0x000000ff
        /*057c*/ 	.word	0x00028cc0
        /*0580*/ 	.short	0x0100
        /*0582*/ 	.byte	0x08
	.zero		1


	//   ....[20]....
        /*0584*/ 	.word	0x00000890
        /*0588*/ 	.word	0x000000ff
        /*058c*/ 	.word	0x00028cb8
        /*0590*/ 	.short	0x0100
        /*0592*/ 	.byte	0x08
	.zero		1


	//   ....[21]....
        /*0594*/ 	.word	0x000008a0
        /*0598*/ 	.word	0x000000ff
        /*059c*/ 	.word	0x00028cc8
        /*05a0*/ 	.short	0x0100
        /*05a2*/ 	.byte	0x08
	.zero		1


	//   ....[22]....
        /*05a4*/ 	.word	0x00001d20
        /*05a8*/ 	.word	0x000000ff
        /*05ac*/ 	.word	0x00028c50
        /*05b0*/ 	.short	0x010a
        /*05b2*/ 	.byte	0x15
	.zero		1


	//   ....[23]....
        /*05b4*/ 	.word	0x00001ff0
        /*05b8*/ 	.word	0x00000000
        /*05bc*/ 	.word	0x00000000
        /*05c0*/ 	.short	0x0101
        /*05c2*/ 	.byte	0x3f
	.zero		1


	//   ....[24]....
        /*05c4*/ 	.word	0x00002930
        /*05c8*/ 	.word	0x000000ff
        /*05cc*/ 	.word	0x00028c50
        /*05d0*/ 	.short	0x010a
        /*05d2*/ 	.byte	0x15
	.zero		1


	//   ....[25]....
        /*05d4*/ 	.word	0x00002970
        /*05d8*/ 	.word	0x000000ff
        /*05dc*/ 	.word	0x00028c50
        /*05e0*/ 	.short	0x010a
        /*05e2*/ 	.byte	0x15
	.zero		1


	//   ....[26]....
        /*05e4*/ 	.word	0x00002b40
        /*05e8*/ 	.word	0x00000000
        /*05ec*/ 	.word	0x00000000
        /*05f0*/ 	.short	0x0101
        /*05f2*/ 	.byte	0x3f
	.zero		1


	//   ....[27]....
        /*05f4*/ 	.word	0x00003f70
        /*05f8*/ 	.word	0x000000ff
        /*05fc*/ 	.word	0x00028c00
        /*0600*/ 	.short	0x010a
        /*0602*/ 	.byte	0x2b
	.zero		1


	//   ....[28]....
        /*0604*/ 	.word	0x00003ff0
        /*0608*/ 	.word	0x00000007
        /*060c*/ 	.word	0x00028c30
        /*0610*/ 	.short	0x010a
        /*0612*/ 	.byte	0x3f
	.zero		1


	//   ....[29]....
        /*0614*/ 	.word	0x00004030
        /*0618*/ 	.word	0x00000007
        /*061c*/ 	.word	0x00028c30
        /*0620*/ 	.short	0x010a
        /*0622*/ 	.byte	0x3f
	.zero		1


	//   ....[30]....
        /*0624*/ 	.word	0x00004450
        /*0628*/ 	.word	0x00000003
        /*062c*/ 	.word	0x00000000
        /*0630*/ 	.short	0x0101
        /*0632*/ 	.byte	0x3f
	.zero		1


	//   ....[31]....
        /*0634*/ 	.word	0x00005cc0
        /*0638*/ 	.word	0x00000007
        /*063c*/ 	.word	0x00028c50
        /*0640*/ 	.short	0x010a
        /*0642*/ 	.byte	0x3f
	.zero		1


	//   ....[32]....
        /*0644*/ 	.word	0x00005d00
        /*0648*/ 	.word	0x00000007
        /*064c*/ 	.word	0x00028c50
        /*0650*/ 	.short	0x010a
        /*0652*/ 	.byte	0x3f
	.zero		1


	//   ....[33]....
        /*0654*/ 	.word	0x00005f90
        /*0658*/ 	.word	0x00000007
        /*065c*/ 	.word	0x00000000
        /*0660*/ 	.short	0x0101
        /*0662*/ 	.byte	0x3f
	.zero		1


	//   ....[34]....
        /*0664*/ 	.word	0x00006250
        /*0668*/ 	.word	0x000000ff
        /*066c*/ 	.word	0x00028c30
        /*0670*/ 	.short	0x010a
        /*0672*/ 	.byte	0x1b
	.zero		1


	//   ....[35]....
        /*0674*/ 	.word	0x00006290
        /*0678*/ 	.word	0x000000ff
        /*067c*/ 	.word	0x00028c30
        /*0680*/ 	.short	0x010a
        /*0682*/ 	.byte	0x1b
	.zero		1


	//   ....[36]....
        /*0684*/ 	.word	0x00006570
        /*0688*/ 	.word	0x00000008
        /*068c*/ 	.word	0x00000000
        /*0690*/ 	.short	0x0101
        /*0692*/ 	.byte	0x3f
	.zero		1


	//   ....[37]....
        /*0694*/ 	.word	0x00008220
        /*0698*/ 	.word	0x000000ff
        /*069c*/ 	.word	0x00028c50
        /*06a0*/ 	.short	0x010a
        /*06a2*/ 	.byte	0x1b
	.zero		1


	//   ....[38]....
        /*06a4*/ 	.word	0x00008260
        /*06a8*/ 	.word	0x000000ff
        /*06ac*/ 	.word	0x00028c50
        /*06b0*/ 	.short	0x010a
        /*06b2*/ 	.byte	0x1b
	.zero		1


	//   ....[39]....
        /*06b4*/ 	.word	0x000084f0
        /*06b8*/ 	.word	0x00000007
        /*06bc*/ 	.word	0x00000000
        /*06c0*/ 	.short	0x0101
        /*06c2*/ 	.byte	0x3f
	.zero		1


	//   ....[40]....
        /*06c4*/ 	.word	0x000088b0
        /*06c8*/ 	.word	0x000000ff
        /*06cc*/ 	.word	0x00028c30
        /*06d0*/ 	.short	0x010a
        /*06d2*/ 	.byte	0x17
	.zero		1


	//   ....[41]....
        /*06d4*/ 	.word	0x000088f0
        /*06d8*/ 	.word	0x000000ff
        /*06dc*/ 	.word	0x00028c30
        /*06e0*/ 	.short	0x010a
        /*06e2*/ 	.byte	0x17
	.zero		1


	//   ....[42]....
        /*06e4*/ 	.word	0x00009350
        /*06e8*/ 	.word	0x0000009a
        /*06ec*/ 	.word	0x00000000
        /*06f0*/ 	.short	0x0101
        /*06f2*/ 	.byte	0x3f
	.zero		1


	//   ....[43]....
        /*06f4*/ 	.word	0x00009d90
        /*06f8*/ 	.word	0x000000ff
        /*06fc*/ 	.word	0x00028c50
        /*0700*/ 	.short	0x010a
        /*0702*/ 	.byte	0x17
	.zero		1


	//   ....[44]....
        /*0704*/ 	.word	0x00009dd0
        /*0708*/ 	.word	0x000000ff
        /*070c*/ 	.word	0x00028c50
        /*0710*/ 	.short	0x010a
        /*0712*/ 	.byte	0x17
	.zero		1


	//   ....[45]....
        /*0714*/ 	.word	0x0000a040
        /*0718*/ 	.word	0x000000ab
        /*071c*/ 	.word	0x00000000
        /*0720*/ 	.short	0x0101
        /*0722*/ 	.byte	0x3f
	.zero		1


	//   ....[46]....
        /*0724*/ 	.word	0x0000a1b0
        /*0728*/ 	.word	0x000000ff
        /*072c*/ 	.word	0x00028c30
        /*0730*/ 	.short	0x010a
        /*0732*/ 	.byte	0x1a
	.zero		1


	//   ....[47]....
        /*0734*/ 	.word	0x0000a1f0
        /*0738*/ 	.word	0x000000ff
        /*073c*/ 	.word	0x00028c30
        /*0740*/ 	.short	0x010a
        /*0742*/ 	.byte	0x1a
	.zero		1


	//   ....[48]....
        /*0744*/ 	.word	0x0000a4a0
        /*0748*/ 	.word	0x00000006
        /*074c*/ 	.word	0x00000000
        /*0750*/ 	.short	0x0101
        /*0752*/ 	.byte	0x3f
	.zero		1


	//   ....[49]....
        /*0754*/ 	.word	0x0000c150
        /*0758*/ 	.word	0x000000ff
        /*075c*/ 	.word	0x00028c50
        /*0760*/ 	.short	0x010a
        /*0762*/ 	.byte	0x1a
	.zero		1


	//   ....[50]....
        /*0764*/ 	.word	0x0000c190
        /*0768*/ 	.word	0x000000ff
        /*076c*/ 	.word	0x00028c50
        /*0770*/ 	.short	0x010a
        /*0772*/ 	.byte	0x1a
	.zero		1


	//   ....[51]....
        /*0774*/ 	.word	0x0000c420
        /*0778*/ 	.word	0x00000008
        /*077c*/ 	.word	0x00000000
        /*0780*/ 	.short	0x0101
        /*0782*/ 	.byte	0x3f
	.zero		1


	//   ....[52]....
        /*0784*/ 	.word	0x0000e8e0
        /*0788*/ 	.word	0x000000ff
        /*078c*/ 	.word	0x00000000
        /*0790*/ 	.short	0x0101
        /*0792*/ 	.byte	0x05
	.zero		1


	//   ....[53]....
        /*0794*/ 	.word	0x00010d40
        /*0798*/ 	.word	0x00000003
        /*079c*/ 	.word	0x00028c40
        /*07a0*/ 	.short	0x010a
        /*07a2*/ 	.byte	0x3f
	.zero		1


	//   ....[54]....
        /*07a4*/ 	.word	0x00011680
        /*07a8*/ 	.word	0x00000011
        /*07ac*/ 	.word	0x00028c00
        /*07b0*/ 	.short	0x0107
        /*07b2*/ 	.byte	0x3f
	.zero		1


	//   ....[55]....
        /*07b4*/ 	.word	0x00011770
        /*07b8*/ 	.word	0x00000011
        /*07bc*/ 	.word	0x00028c00
        /*07c0*/ 	.short	0x0101
        /*07c2*/ 	.byte	0x3f
	.zero		1


	//   ....[56]....
        /*07c4*/ 	.word	0x00011790
        /*07c8*/ 	.word	0x00000011
        /*07cc*/ 	.word	0x00028c20
        /*07d0*/ 	.short	0x010a
        /*07d2*/ 	.byte	0x3f
	.zero		1


	//   ....[57]....
        /*07d4*/ 	.word	0x00011870
        /*07d8*/ 	.word	0x00000000
        /*07dc*/ 	.word	0x00028c60
        /*07e0*/ 	.short	0x010a
        /*07e2*/ 	.byte	0x3f
	.zero		1


	//   ....[58]....
        /*07e4*/ 	.word	0x00012440
        /*07e8*/ 	.word	0x00000002
        /*07ec*/ 	.word	0x00028c40
        /*07f0*/ 	.short	0x010a
        /*07f2*/ 	.byte	0x3f
	.zero		1


	//   ....[59]....
        /*07f4*/ 	.word	0x00012680
        /*07f8*/ 	.word	0x00000002
        /*07fc*/ 	.word	0x00028c60
        /*0800*/ 	.short	0x010a
        /*0802*/ 	.byte	0x3f
	.zero		1


	//   ....[60]....
        /*0804*/ 	.word	0x00013220
        /*0808*/ 	.word	0x00000004
        /*080c*/ 	.word	0x00028c40
        /*0810*/ 	.short	0x010a
        /*0812*/ 	.byte	0x3f
	.zero		1


	//   ....[61]....
        /*0814*/ 	.word	0x00013460
        /*0818*/ 	.word	0x00000004
        /*081c*/ 	.word	0x00028c60
        /*0820*/ 	.short	0x010a
        /*0822*/ 	.byte	0x3f
	.zero		1


	//   ....[62]....
        /*0824*/ 	.word	0x00013f90
        /*0828*/ 	.word	0x00000004
        /*082c*/ 	.word	0x00028c40
        /*0830*/ 	.short	0x010a
        /*0832*/ 	.byte	0x3f
	.zero		1


	//   ....[63]....
        /*0834*/ 	.word	0x000141d0
        /*0838*/ 	.word	0x00000004
        /*083c*/ 	.word	0x00028c60
        /*0840*/ 	.short	0x010a
        /*0842*/ 	.byte	0x3f
	.zero		1


	//   ....[64]....
        /*0844*/ 	.word	0x00014f00
        /*0848*/ 	.word	0x00000000
        /*084c*/ 	.word	0x00028c20
        /*0850*/ 	.short	0x010a
        /*0852*/ 	.byte	0x3f
	.zero		1


	//   ....[65]....
        /*0854*/ 	.word	0x000150d0
        /*0858*/ 	.word	0x00000006
        /*085c*/ 	.word	0x00000000
        /*0860*/ 	.short	0x010a
        /*0862*/ 	.byte	0x3f
	.zero		1


	//   ....[66]....
        /*0864*/ 	.word	0x00015120
        /*0868*/ 	.word	0x00000003
        /*086c*/ 	.word	0x00000000
        /*0870*/ 	.short	0x010a
        /*0872*/ 	.byte	0x3f
	.zero		1


	//   ....[67]....
        /*0874*/ 	.word	0x00015180
        /*0878*/ 	.word	0x00000012
        /*087c*/ 	.word	0x00000000
        /*0880*/ 	.short	0x010a
        /*0882*/ 	.byte	0x3f
	.zero		1


	//   ....[68]....
        /*0884*/ 	.word	0x000151b0
        /*0888*/ 	.word	0x00000003
        /*088c*/ 	.word	0x00000000
        /*0890*/ 	.short	0x010a
        /*0892*/ 	.byte	0x3f
	.zero		1


	//   ....[69]....
        /*0894*/ 	.word	0x00015220
        /*0898*/ 	.word	0x00000003
        /*089c*/ 	.word	0x00028c50
        /*08a0*/ 	.short	0x010a
        /*08a2*/ 	.byte	0x3f
	.zero		1


	//   ....[70]....
        /*08a4*/ 	.word	0x00015280
        /*08a8*/ 	.word	0x00000003
        /*08ac*/ 	.word	0x00028c50
        /*08b0*/ 	.short	0x010a
        /*08b2*/ 	.byte	0x3f
	.zero		1


	//   ....[71]....
        /*08b4*/ 	.word	0x000152e0
        /*08b8*/ 	.word	0x00000003
        /*08bc*/ 	.word	0x00028c00
        /*08c0*/ 	.short	0x010a
        /*08c2*/ 	.byte	0x3f
	.zero		1


	//   ....[72]....
        /*08c4*/ 	.word	0x00015330
        /*08c8*/ 	.word	0x00000007
        /*08cc*/ 	.word	0x00028c30
        /*08d0*/ 	.short	0x010a
        /*08d2*/ 	.byte	0x3f
	.zero		1


	//   ....[73]....
        /*08d4*/ 	.word	0x00015380
        /*08d8*/ 	.word	0x00000007
        /*08dc*/ 	.word	0x00028c50
        /*08e0*/ 	.short	0x010a
        /*08e2*/ 	.byte	0x3f
	.zero		1


	//   ....[74]....
        /*08e4*/ 	.word	0x000153e0
        /*08e8*/ 	.word	0x00000007
        /*08ec*/ 	.word	0x00028c30
        /*08f0*/ 	.short	0x010a
        /*08f2*/ 	.byte	0x3f
	.zero		1


	//   ....[75]....
        /*08f4*/ 	.word	0x00015430
        /*08f8*/ 	.word	0x00000007
        /*08fc*/ 	.word	0x00028c50
        /*0900*/ 	.short	0x010a
        /*0902*/ 	.byte	0x3f
	.zero		1


	//   ....[76]....
        /*0904*/ 	.word	0x00015490
        /*0908*/ 	.word	0x00000005
        /*090c*/ 	.word	0x00028c30
        /*0910*/ 	.short	0x010a
        /*0912*/ 	.byte	0x3f
	.zero		1


	//   ....[77]....
        /*0914*/ 	.word	0x000154e0
        /*0918*/ 	.word	0x000000ab
        /*091c*/ 	.word	0x00028c50
        /*0920*/ 	.short	0x010a
        /*0922*/ 	.byte	0x3f
	.zero		1


	//   ....[78]....
        /*0924*/ 	.word	0x00015540
        /*0928*/ 	.word	0x00000006
        /*092c*/ 	.word	0x00028c30
        /*0930*/ 	.short	0x010a
        /*0932*/ 	.byte	0x3f
	.zero		1


	//   ....[79]....
        /*0934*/ 	.word	0x00015590
        /*0938*/ 	.word	0x00000008
        /*093c*/ 	.word	0x00028c50
        /*0940*/ 	.short	0x010a
        /*0942*/ 	.byte	0x3f
	.zero		1


	//   ....[80]....
        /*0944*/ 	.word	0x000156e0
        /*0948*/ 	.word	0x00000003
        /*094c*/ 	.word	0x00028c40
        /*0950*/ 	.short	0x010a
        /*0952*/ 	.byte	0x3f
	.zero		1


	//   ....[81]....
        /*0954*/ 	.word	0x00015c20
        /*0958*/ 	.word	0x00000011
        /*095c*/ 	.word	0x00028c20
        /*0960*/ 	.short	0x010a
        /*0962*/ 	.byte	0x3f
	.zero		1


	//   ....[82]....
        /*0964*/ 	.word	0x00015c70
        /*0968*/ 	.word	0x00000000
        /*096c*/ 	.word	0x00028c60
        /*0970*/ 	.short	0x010a
        /*0972*/ 	.byte	0x3f
	.zero		1


	//   ....[83]....
        /*0974*/ 	.word	0x00015cc0
        /*0978*/ 	.word	0x00000002
        /*097c*/ 	.word	0x00028c40
        /*0980*/ 	.short	0x010a
        /*0982*/ 	.byte	0x3f
	.zero		1


	//   ....[84]....
        /*0984*/ 	.word	0x00015d10
        /*0988*/ 	.word	0x00000002
        /*098c*/ 	.word	0x00028c60
        /*0990*/ 	.short	0x010a
        /*0992*/ 	.byte	0x3f
	.zero		1


	//   ....[85]....
        /*0994*/ 	.word	0x00015d60
        /*0998*/ 	.word	0x00000004
        /*099c*/ 	.word	0x00028c40
        /*09a0*/ 	.short	0x010a
        /*09a2*/ 	.byte	0x3f
	.zero		1


	//   ....[86]....
        /*09a4*/ 	.word	0x00015db0
        /*09a8*/ 	.word	0x00000004
        /*09ac*/ 	.word	0x00028c60
        /*09b0*/ 	.short	0x010a
        /*09b2*/ 	.byte	0x3f
	.zero		1


	//   ....[87]....
        /*09b4*/ 	.word	0x00015e00
        /*09b8*/ 	.word	0x00000004
        /*09bc*/ 	.word	0x00028c40
        /*09c0*/ 	.short	0x010a
        /*09c2*/ 	.byte	0x3f
	.zero		1


	//   ....[88]....
        /*09c4*/ 	.word	0x00015e50
        /*09c8*/ 	.word	0x00000004
        /*09cc*/ 	.word	0x00028c60
        /*09d0*/ 	.short	0x010a
        /*09d2*/ 	.byte	0x3f
	.zero		1


	//   ....[89]....
        /*09d4*/ 	.word	0x00015f40
        /*09d8*/ 	.word	0x00000000
        /*09dc*/ 	.word	0x00028c20
        /*09e0*/ 	.short	0x010a
        /*09e2*/ 	.byte	0x3f
	.zero		1


	//   ....[90]....
        /*09e4*/ 	.word	0x000160e0
        /*09e8*/ 	.word	0x00000006
        /*09ec*/ 	.word	0x00000000
        /*09f0*/ 	.short	0x010a
        /*09f2*/ 	.byte	0x3f
	.zero		1


	//   ....[91]....
        /*09f4*/ 	.word	0x00016130
        /*09f8*/ 	.word	0x00000003
        /*09fc*/ 	.word	0x00000000
        /*0a00*/ 	.short	0x010a
        /*0a02*/ 	.byte	0x3f
	.zero		1


	//   ....[92]....
        /*0a04*/ 	.word	0x00016180
        /*0a08*/ 	.word	0x00000012
        /*0a0c*/ 	.word	0x00000000
        /*0a10*/ 	.short	0x010a
        /*0a12*/ 	.byte	0x3f
	.zero		1


	//----- nvinfo : EIATTR_NUM_MBARRIERS
	.align		4
.L_320:
        /*0a14*/ 	.byte	0x03, 0x38
        /*0a16*/ 	.short	0x0016


	//----- nvinfo : EIATTR_EXIT_INSTR_OFFSETS
	.align		4
        /*0a18*/ 	.byte	0x04, 0x1c
        /*0a1a*/ 	.short	(.L_322 - .L_321)


	//   ....[0]....
.L_321:
        /*0a1c*/ 	.word	0x00000a00


	//   ....[1]....
        /*0a20*/ 	.word	0x0000f9f0


	//   ....[2]....
        /*0a24*/ 	.word	0x00015200


	//----- nvinfo : EIATTR_MAX_THREADS
	.align		4
.L_322:
        /*0a28*/ 	.byte	0x04, 0x05
        /*0a2a*/ 	.short	(.L_324 - .L_323)
.L_323:
        /*0a2c*/ 	.word	0x00000180
        /*0a30*/ 	.word	0x00000001
        /*0a34*/ 	.word	0x00000001


	//----- nvinfo : EIATTR_CRS_STACK_SIZE
	.align		4
.L_324:
        /*0a38*/ 	.byte	0x04, 0x1e
        /*0a3a*/ 	.short	(.L_326 - .L_325)
.L_325:
        /*0a3c*/ 	.word	0x00000000


	//----- nvinfo : EIATTR_CBANK_PARAM_SIZE
	.align		4
.L_326:
        /*0a40*/ 	.byte	0x03, 0x19
        /*0a42*/ 	.short	0x0af0


	//----- nvinfo : EIATTR_PARAM_CBANK
	.align		4
        /*0a44*/ 	.byte	0x04, 0x0a
        /*0a46*/ 	.short	(.L_328 - .L_327)
	.align		4
.L_327:
        /*0a48*/ 	.word	index@(.nv.constant0._ZN7cutlass13device_kernelIN5flash11enable_sm90INS1_16FlashAttnFwdSm90INS1_25CollectiveMainloopFwdSm90ILi2EN4cute5tupleIJNS5_1CILi1EEES8_S8_EEENS6_IJNS7_ILi64EEESA_SA_EEELi512ENS_10bfloat16_tEfNS_4arch4Sm90ELb0ELb1ELb0ELb0ELb0ELb0ELb0ELb0ELb0ELb1ELb0ELb0EEENS1_21CollectiveEpilogueFwdINS6_IJSA_NS7_ILi512EEESA_EEES9_SC_SE_Li256ELb0ELb1ELb0ELb0EEENS1_30DynamicPersistentTileSchedulerILi256ELi128ELb0ELb1ELb1EEEEEEEEEvNT_6ParamsE)
        /*0a4c*/ 	.short	0x0210
        /*0a4e*/ 	.short	0x0af0


	//----- nvinfo : EIATTR_SW_WAR
	.align		4
.L_328:
        /*0a50*/ 	.byte	0x04, 0x36
        /*0a52*/ 	.short	(.L_330 - .L_329)
.L_329:
        /*0a54*/ 	.word	0x00000008
.L_330:


//--------------------- .nv.info._ZN7cutlass13device_kernelIN5flash11enable_sm90INS1_16FlashAttnFwdSm90INS1_25CollectiveMainloopFwdSm90ILi2EN4cute5tupleIJNS5_1CILi1EEES8_S8_EEENS6_IJNS7_ILi64EEESA_SA_EEELi512ENS_10bfloat16_tEfNS_4arch4Sm90ELb0ELb1ELb0ELb0ELb0ELb0ELb1ELb0ELb0ELb1ELb0ELb0EEENS1_21CollectiveEpilogueFwdINS6_IJSA_NS7_ILi512EEESA_EEES9_SC_SE_Li256ELb0ELb1ELb0ELb0EEENS1_30DynamicPersistentTileSchedulerILi256ELi128ELb0ELb1ELb1EEEEEEEEEvNT_6ParamsE --------------------------
	.section	.nv.info._ZN7cutlass13device_kernelIN5flash11enable_sm90INS1_16FlashAttnFwdSm90INS1_25CollectiveMainloopFwdSm90ILi2EN4cute5tupleIJNS5_1CILi1EEES8_S8_EEENS6_IJNS7_ILi64EEESA_SA_EEELi512ENS_10bfloat16_tEfNS_4arch4Sm90ELb0ELb1ELb0ELb0ELb0ELb0ELb1ELb0ELb0ELb1ELb0ELb0EEENS1_21CollectiveEpilogueFwdINS6_IJSA_NS7_ILi512EEESA_EEES9_SC_SE_Li256ELb0ELb1ELb0ELb0EEENS1_30DynamicPersistentTileSchedulerILi256ELi128ELb0ELb1ELb1EEEEEEEEEvNT_6ParamsE,"",@"SHT_CUDA_INFO"
	.sectionflags	@""
	.align	4


	//----- nvinfo : EIATTR_CUDA_API_VERSION
	.align		4
        /*0000*/ 	.byte	0x04, 0x37
        /*0002*/ 	.short	(.L_332 - .L_331)
.L_331:
        /*0004*/ 	.word	0x00000082


	//----- nvinfo : EIATTR_KPARAM_INFO
	.align		4
.L_332:
        /*0008*/ 	.byte	0x04, 0x17
        /*000a*/ 	.short	(.L_334 - .L_333)
.L_333:
        /*000c*/ 	.word	0x00000000
        /*0010*/ 	.short	0x0000
        /*0012*/ 	.short	0x0070
        /*0014*/ 	.byte	0x00, 0xf0, 0x01, 0x2e


	//----- nvinfo : EIATTR_SPARSE_MMA_MASK
	.align		4
.L_334:
        /*0018*/ 	.byte	0x03, 0x50
        /*001a*/ 	.short	0x0000


	//----- nvinfo : EIATTR_MAXREG_COUNT
	.align		4
        /*001c*/ 	.byte	0x03, 0x1b
        /*001e*/ 	.short	0x00a8


	//----- nvinfo : EIATTR_NUM_BARRIERS
	.align		4
        /*0020*/ 	.byte	0x02, 0x4c
        /*0022*/ 	.byte	0x10
	.zero		1


	//----- nvinfo : EIATTR_EXTERNS
	.align		4
        /*0024*/ 	.byte	0x04, 0x0f
        /*0026*/ 	.short	(.L_336 - .L_335)


	//   ....[0]....
	.align		4
.L_335:
        /*0028*/ 	.word	index@(__assertfail)


	//----- nvinfo : EIATTR_ANNOTATIONS
	.align		4
.L_336:
        /*002c*/ 	.byte	0x04, 0x55
        /*002e*/ 	.short	(.L_338 - .L_337)


	//   ....[0]....
.L_337:
        /* <DEDUP_REMOVED lines=36> */


	//----- nvinfo : EIATTR_MERCURY_ISA_VERSION
	.align		4
.L_338:
        /*0258*/ 	.byte	0x03, 0x5f
        /*025a*/ 	.short	0x0101


	//----- nvinfo : EIATTR_INT_WARP_WIDE_INSTR_OFFSETS
	.align		4
        /*025c*/ 	.byte	0x04, 0x31
        /*025e*/ 	.short	(.L_340 - .L_339)


	//   ....[0]....
.L_339:
        /*0260*/ 	.word	0x00000130


	//   ....[1]....
        /*0264*/ 	.word	0x00000170


	//   ....[2]....
        /*0268*/ 	.word	0x000001e0


	//   ....[3]....
        /*026c*/ 	.word	0x00000250


	//   ....[4]....
        /*0270*/ 	.word	0x00014370


	//   ....[5]....
        /*0274*/ 	.word	0x000143d0


	//   ....[6]....
        /*0278*/ 	.word	0x00019a90


	//   ....[7]....
        /*027c*/ 	.word	0x00019af0


	//----- nvinfo : EIATTR_COOP_GROUP_MASK_REGIDS
	.align		4
.L_340:
        /*0280*/ 	.byte	0x04, 0x29
        /*0282*/ 	.short	(.L_342 - .L_341)


	//   ....[0]....
.L_341:
        /*0284*/ 	.word	0xffffffff


	//   ....[1]....
        /*0288*/ 	.word	0xffffffff


	//   ....[2]....
        /*028c*/ 	.word	0xffffffff


	//   ....[3]....
        /*0290*/ 	.word	0xffffffff


	//   ....[4]....
        /*0294*/ 	.word	0xffffffff


	//   ....[5]....
        /*0298*/ 	.word	0xffffffff


	//   ....[6]....
        /*029c*/ 	.word	0xffffffff


	//   ....[7]....
        /*02a0*/ 	.word	0xffffffff


	//   ....[8]....
        /*02a4*/ 	.word	0xffffffff


	//   ....[9]....
        /*02a8*/ 	.word	0xffffffff


	//   ....[10]....
        /*02ac*/ 	.word	0xffffffff


	//   ....[11]....
        /*02b0*/ 	.word	0xffffffff


	//   ....[12]....
        /*02b4*/ 	.word	0xffffffff


	//   ....[13]....
        /*02b8*/ 	.word	0xffffffff


	//   ....[14]....
        /*02bc*/ 	.word	0xffffffff


	//   ....[15]....
        /*02c0*/ 	.word	0xffffffff


	//   ....[16]....
        /*02c4*/ 	.word	0xffffffff


	//   ....[17]....
        /*02c8*/ 	.word	0xffffffff


	//   ....[18]....
        /*02cc*/ 	.word	0xffffffff


	//   ....[19]....
        /*02d0*/ 	.word	0xffffffff


	//   ....[20]....
        /*02d4*/ 	.word	0xffffffff


	//   ....[21]....
        /*02d8*/ 	.word	0xffffffff


	//   ....[22]....
        /*02dc*/ 	.word	0xffffffff


	//   ....[23]....
        /*02e0*/ 	.word	0xffffffff


	//   ....[24]....
        /*02e4*/ 	.word	0xffffffff


	//   ....[25]....
        /*02e8*/ 	.word	0xffffffff


	//   ....[26]....
        /*02ec*/ 	.word	0xffffffff


	//   ....[27]....
        /*02f0*/ 	.word	0xffffffff


	//   ....[28]....
        /*02f4*/ 	.word	0xffffffff


	//   ....[29]....
        /*02f8*/ 	.word	0xffffffff


	//   ....[30]....
        /*02fc*/ 	.word	0xffffffff


	//   ....[31]....
        /*0300*/ 	.word	0xffffffff


	//   ....[32]....
        /*0304*/ 	.word	0xffffffff


	//   ....[33]....
        /*0308*/ 	.word	0xffffffff


	//   ....[34]....
        /*030c*/ 	.word	0xffffffff


	//   ....[35]....
        /*0310*/ 	.word	0xffffffff


	//   ....[36]....
        /*0314*/ 	.word	0xffffffff


	//   ....[37]....
        /*0318*/ 	.word	0xffffffff


	//   ....[38]....
        /*031c*/ 	.word	0xffffffff


	//   ....[39]....
        /*0320*/ 	.word	0xffffffff


	//   ....[40]....
        /*0324*/ 	.word	0xffffffff


	//   ....[41]....
        /*0328*/ 	.word	0xffffffff


	//   ....[42]....
        /*032c*/ 	.word	0xffffffff


	//   ....[43]....
        /*0330*/ 	.word	0xffffffff


	//   ....[44]....
        /*0334*/ 	.word	0xffffffff


	//   ....[45]....
        /*0338*/ 	.word	0xffffffff


	//   ....[46]....
        /*033c*/ 	.word	0xffffffff


	//   ....[47]....
        /*0340*/ 	.word	0xffffffff


	//   ....[48]....
        /*0344*/ 	.word	0xffffffff


	//   ....[49]....
        /*0348*/ 	.word	0xffffffff


	//   ....[50]....
        /*034c*/ 	.word	0xffffffff


	//   ....[51]....
        /*0350*/ 	.word	0xffffffff


	//   ....[52]....
        /*0354*/ 	.word	0xffffffff


	//   ....[53]....
        /*0358*/ 	.word	0xffffffff


	//   ....[54]....
        /*035c*/ 	.word	0xffffffff


	//   ....[55]....
        /*0360*/ 	.word	0xffffffff


	//   ....[56]....
        /*0364*/ 	.word	0xffffffff


	//   ....[57]....
        /*0368*/ 	.word	0xffffffff


	//   ....[58]....
        /*036c*/ 	.word	0xffffffff


	//   ....[59]....
        /*0370*/ 	.word	0xffffffff


	//   ....[60]....
        /*0374*/ 	.word	0xffffffff


	//   ....[61]....
        /*0378*/ 	.word	0xffffffff


	//   ....[62]....
        /*037c*/ 	.word	0xffffffff


	//   ....[63]....
        /*0380*/ 	.word	0xffffffff


	//   ....[64]....
        /*0384*/ 	.word	0xffffffff


	//   ....[65]....
        /*0388*/ 	.word	0xffffffff


	//   ....[66]....
        /*038c*/ 	.word	0xffffffff


	//   ....[67]....
        /*0390*/ 	.word	0xffffffff


	//   ....[68]....
        /*0394*/ 	.word	0xffffffff


	//   ....[69]....
        /*0398*/ 	.word	0xffffffff


	//   ....[70]....
        /*039c*/ 	.word	0xffffffff


	//   ....[71]....
        /*03a0*/ 	.word	0xffffffff


	//   ....[72]....
        /*03a4*/ 	.word	0xffffffff


	//   ....[73]....
        /*03a8*/ 	.word	0xffffffff


	//   ....[74]....
        /*03ac*/ 	.word	0xffffffff


	//   ....[75]....
        /*03b0*/ 	.word	0xffffffff


	//   ....[76]....
        /*03b4*/ 	.word	0x0500000f


	//   ....[77]....
        /*03b8*/ 	.word	0x0500000f


	//   ....[78]....
        /*03bc*/ 	.word	0x0500000f


	//   ....[79]....
        /*03c0*/ 	.word	0x0500000f


	//   ....[80]....
        /*03c4*/ 	.word	0x0500000f


	//   ....[81]....
        /*03c8*/ 	.word	0x0500000f


	//   ....[82]....
        /*03cc*/ 	.word	0x0500000f


	//   ....[83]....
        /*03d0*/ 	.word	0x0500000f


	//   ....[84]....
        /*03d4*/ 	.word	0x0500000f


	//   ....[85]....
        /*03d8*/ 	.word	0x0500000f


	//   ....[86]....
        /*03dc*/ 	.word	0x0500000f


	//   ....[87]....
        /*03e0*/ 	.word	0x0500000f


	//   ....[88]....
        /*03e4*/ 	.word	0x0500000f


	//   ....[89]....
        /*03e8*/ 	.word	0x0500000f


	//   ....[90]....
        /*03ec*/ 	.word	0x0500000f


	//   ....[91]....
        /*03f0*/ 	.word	0x0500000f


	//   ....[92]....
        /*03f4*/ 	.word	0x0500000f


	//   ....[93]....
        /*03f8*/ 	.word	0x0500000f


	//   ....[94]....
        /*03fc*/ 	.word	0x0500000f


	//----- nvinfo : EIATTR_COOP_GROUP_INSTR_OFFSETS
	.align		4
.L_342:
        /*0400*/ 	.byte	0x04, 0x28
        /*0402*/ 	.short	(.L_344 - .L_343)


	//   ....[0]....
.L_343:
        /*0404*/ 	.word	0x00000060


	//   ....[1]....
        /*0408*/ 	.word	0x00000140


	//   ....[2]....
        /*040c*/ 	.word	0x00000180


	//   ....[3]....
        /*0410*/ 	.word	0x00000390


	//   ....[4]....
        /*0414*/ 	.word	0x000004f0


	//   ....[5]....
        /*0418*/ 	.word	0x00000610


	//   ....[6]....
        /*041c*/ 	.word	0x00000770


	//   ....[7]....
        /*0420*/ 	.word	0x00001c50


	//   ....[8]....
        /*0424*/ 	.word	0x00003c20


	//   ....[9]....
        /*0428*/ 	.word	0x00004400


	//   ....[10]....
        /*042c*/ 	.word	0x000054a0


	//   ....[11]....
        /*0430*/ 	.word	0x00005b90


	//   ....[12]....
        /*0434*/ 	.word	0x000060f0


	//   ....[13]....
        /*0438*/ 	.word	0x00006200


	//   ....[14]....
        /*043c*/ 	.word	0x00006550


	//   ....[15]....
        /*0440*/ 	.word	0x000065f0


	//   ....[16]....
        /*0444*/ 	.word	0x00006da0


	//   ....[17]....
        /*0448*/ 	.word	0x00007360


	//   ....[18]....
        /*044c*/ 	.word	0x00008380


	//   ....[19]....
        /*0450*/ 	.word	0x000085f0


	//   ....[20]....
        /*0454*/ 	.word	0x00008d20


	//   ....[21]....
        /*0458*/ 	.word	0x00008e20


	//   ....[22]....
        /*045c*/ 	.word	0x000091d0


	//   ....[23]....
        /*0460*/ 	.word	0x00009260


	//   ....[24]....
        /*0464*/ 	.word	0x0000a320


	//   ....[25]....
        /*0468*/ 	.word	0x0000a9e0


	//   ....[26]....
        /*046c*/ 	.word	0x0000bad0


	//   ....[27]....
        /*0470*/ 	.word	0x0000bb00


	//   ....[28]....
        /*0474*/ 	.word	0x0000be00


	//   ....[29]....
        /*0478*/ 	.word	0x0000bfd0


	//   ....[30]....
        /*047c*/ 	.word	0x0000ceb0


	//   ....[31]....
        /*0480*/ 	.word	0x0000d330


	//   ....[32]....
        /*0484*/ 	.word	0x0000d440


	//   ....[33]....
        /*0488*/ 	.word	0x0000e590


	//   ....[34]....
        /*048c*/ 	.word	0x0000ecb0


	//   ....[35]....
        /*0490*/ 	.word	0x0000edb0


	//   ....[36]....
        /*0494*/ 	.word	0x0000f170


	//   ....[37]....
        /*0498*/ 	.word	0x0000f1f0


	//   ....[38]....
        /*049c*/ 	.word	0x000102b0


	//   ....[39]....
        /*04a0*/ 	.word	0x000102f0


	//   ....[40]....
        /*04a4*/ 	.word	0x00010320


	//   ....[41]....
        /*04a8*/ 	.word	0x000103a0


	//   ....[42]....
        /*04ac*/ 	.word	0x000103d0


	//   ....[43]....
        /*04b0*/ 	.word	0x00011690


	//   ....[44]....
        /*04b4*/ 	.word	0x000120e0


	//   ....[45]....
        /*04b8*/ 	.word	0x00012120


	//   ....[46]....
        /*04bc*/ 	.word	0x00012150


	//   ....[47]....
        /*04c0*/ 	.word	0x00012170


	//   ....[48]....
        /*04c4*/ 	.word	0x00012780


	//   ....[49]....
        /*04c8*/ 	.word	0x000127a0


	//   ....[50]....
        /*04cc*/ 	.word	0x000129d0


	//   ....[51]....
        /*04d0*/ 	.word	0x000129f0


	//   ....[52]....
        /*04d4*/ 	.word	0x00013310


	//   ....[53]....
        /*04d8*/ 	.word	0x00013340


	//   ....[54]....
        /*04dc*/ 	.word	0x00013580


	//   ....[55]....
        /*04e0*/ 	.word	0x000135a0


	//   ....[56]....
        /*04e4*/ 	.word	0x00013870


	//   ....[57]....
        /*04e8*/ 	.word	0x00014970


	//   ....[58]....
        /*04ec*/ 	.word	0x000152c0


	//   ....[59]....
        /*04f0*/ 	.word	0x000152f0


	//   ....[60]....
        /*04f4*/ 	.word	0x000153f0


	//   ....[61]....
        /*04f8*/ 	.word	0x00015400


	//   ....[62]....
        /*04fc*/ 	.word	0x00015480


	//   ....[63]....
        /*0500*/ 	.word	0x00015490


	//   ....[64]....
        /*0504*/ 	.word	0x000154a0


	//   ....[65]....
        /*0508*/ 	.word	0x000154b0


	//   ....[66]....
        /*050c*/ 	.word	0x00015ef0


	//   ....[67]....
        /*0510*/ 	.word	0x00015f10


	//   ....[68]....
        /*0514*/ 	.word	0x00015f30


	//   ....[69]....
        /*0518*/ 	.word	0x00016060


	//   ....[70]....
        /*051c*/ 	.word	0x00016220


	//   ....[71]....
        /*0520*/ 	.word	0x00016230


	//   ....[72]....
        /*0524*/ 	.word	0x00016380


	//   ....[73]....
        /*0528*/ 	.word	0x00016390


	//   ....[74]....
        /*052c*/ 	.word	0x00019c70


	//   ....[75]....
        /*0530*/ 	.word	0x00019e60


	//   ....[76]....
        /*0534*/ 	.word	0x0001a4e0


	//   ....[77]....
        /*0538*/ 	.word	0x0001a640


	//   ....[78]....
        /*053c*/ 	.word	0x0001a6c0


	//   ....[79]....
        /*0540*/ 	.word	0x0001a770


	//   ....[80]....
        /*0544*/ 	.word	0x0001a860


	//   ....[81]....
        /*0548*/ 	.word	0x0001a8c0


	//   ....[82]....
        /*054c*/ 	.word	0x0001a9b0


	//   ....[83]....
        /*0550*/ 	.word	0x0001aa10


	//   ....[84]....
        /*0554*/ 	.word	0x0001aab0


	//   ....[85]....
        /*0558*/ 	.word	0x0001ab90


	//   ....[86]....
        /*055c*/ 	.word	0x0001ac40


	//   ....[87]....
        /*0560*/ 	.word	0x0001af20


	//   ....[88]....
        /*0564*/ 	.word	0x0001af70


	//   ....[89]....
        /*0568*/ 	.word	0x0001b0d0


	//   ....[90]....
        /*056c*/ 	.word	0x0001b220


	//   ....[91]....
        /*0570*/ 	.word	0x0001b3f0


	//   ....[92]....
        /*0574*/ 	.word	0x0001b440


	//   ....[93]....
        /*0578*/ 	.word	0x0001b760


	//   ....[94]....
        /*057c*/ 	.word	0x0001b880


	//----- nvinfo : EIATTR_REG_RECONFIG
	.align		4
.L_344:
        /*0580*/ 	.byte	0x01, 0x54
	.zero		2


	//----- nvinfo : EIATTR_SYSCALL_OFFSETS
	.align		4
        /*0584*/ 	.byte	0x04, 0x46
        /*0586*/ 	.short	(.L_346 - .L_345)


	//   ....[0]....
.L_345:
        /*0588*/ 	.word	0x00003df0


	//   ....[1]....
        /*058c*/ 	.word	0x00014570


	//   ....[2]....
        /*0590*/ 	.word	0x000146c0


	//   ....[3]....
        /*0594*/ 	.word	0x000147b0


	//   ....[4]....
        /*0598*/ 	.word	0x00014f10


	//   ....[5]....
        /*059c*/ 	.word	0x00015800


	//----- nvinfo : EIATTR_MBARRIER_INSTR_OFFSETS
	.align		4
.L_346:
        /*05a0*/ 	.byte	0x04, 0x39
        /*05a2*/ 	.short	(.L_348 - .L_347)


	//   ....[0]....
.L_347:
        /*05a4*/ 	.word	0x00000270
        /*05a8*/ 	.word	0x000000ff
        /*05ac*/ 	.word	0x00038800
        /*05b0*/ 	.short	0x0100
        /*05b2*/ 	.byte	0x08
	.zero		1


	//   ....[1]....
        /*05b4*/ 	.word	0x00000280
        /*05b8*/ 	.word	0x000000ff
        /*05bc*/ 	.word	0x00038810
        /*05c0*/ 	.short	0x0100
        /*05c2*/ 	.byte	0x08
	.zero		1


	//   ....[2]....
        /*05c4*/ 	.word	0x00000290
        /*05c8*/ 	.word	0x000000ff
        /*05cc*/ 	.word	0x00038820
        /*05d0*/ 	.short	0x0100
        /*05d2*/ 	.byte	0x08
	.zero		1


	//   ....[3]....
        /*05d4*/ 	.word	0x00000340
        /*05d8*/ 	.word	0x000000ff
        /*05dc*/ 	.word	0x00038830
        /*05e0*/ 	.short	0x0100
        /*05e2*/ 	.byte	0x06
	.zero		1


	//   ....[4]....
        /*05e4*/ 	.word	0x00000350
        /*05e8*/ 	.word	0x000000ff
        /*05ec*/ 	.word	0x00038840
        /*05f0*/ 	.short	0x0100
        /*05f2*/ 	.byte	0x06
	.zero		1


	//   ....[5]....
        /*05f4*/ 	.word	0x00000360
        /*05f8*/ 	.word	0x000000ff
        /*05fc*/ 	.word	0x00038838
        /*0600*/ 	.short	0x0100
        /*0602*/ 	.byte	0x06
	.zero		1


	//   ....[6]....
        /*0604*/ 	.word	0x00000370
        /*0608*/ 	.word	0x000000ff
        /*060c*/ 	.word	0x00038848
        /*0610*/ 	.short	0x0100
        /*0612*/ 	.byte	0x06
	.zero		1


	//   ....[7]....
        /*0614*/ 	.word	0x000004a0
        /*0618*/ 	.word	0x000000ff
        /*061c*/ 	.word	0x00038850
        /*0620*/ 	.short	0x0100
        /*0622*/ 	.byte	0x08
	.zero		1


	//   ....[8]....
        /*0624*/ 	.word	0x000004b0
        /*0628*/ 	.word	0x000000ff
        /*062c*/ 	.word	0x00038860
        /*0630*/ 	.short	0x0100
        /*0632*/ 	.byte	0x08
	.zero		1


	//   ....[9]....
        /*0634*/ 	.word	0x000004c0
        /*0638*/ 	.word	0x000000ff
        /*063c*/ 	.word	0x00038858
        /*0640*/ 	.short	0x0100
        /*0642*/ 	.byte	0x08
	.zero		1


	//   ....[10]....
        /*0644*/ 	.word	0x000004d0
        /*0648*/ 	.word	0x000000ff
        /*064c*/ 	.word	0x00038868
        /*0650*/ 	.short	0x0100
        /*0652*/ 	.byte	0x08
	.zero		1


	//   ....[11]....
        /*0654*/ 	.word	0x000005c0
        /*0658*/ 	.word	0x000000ff
        /*065c*/ 	.word	0x00038870
        /*0660*/ 	.short	0x0100
        /*0662*/ 	.byte	0x06
	.zero		1


	//   ....[12]....
        /*0664*/ 	.word	0x000005d0
        /*0668*/ 	.word	0x000000ff
        /*066c*/ 	.word	0x00038880
        /*0670*/ 	.short	0x0100
        /*0672*/ 	.byte	0x06
	.zero		1


	//   ....[13]....
        /*0674*/ 	.word	0x000005e0
        /*0678*/ 	.word	0x000000ff
        /*067c*/ 	.word	0x00038878
        /*0680*/ 	.short	0x0100
        /*0682*/ 	.byte	0x06
	.zero		1


	//   ....[14]....
        /*0684*/ 	.word	0x000005f0
        /*0688*/ 	.word	0x000000ff
        /*068c*/ 	.word	0x00038888
        /*0690*/ 	.short	0x0100
        /*0692*/ 	.byte	0x06
	.zero		1


	//   ....[15]....
        /*0694*/ 	.word	0x00000720
        /*0698*/ 	.word	0x000000ff
        /*069c*/ 	.word	0x00038890
        /*06a0*/ 	.short	0x0100
        /*06a2*/ 	.byte	0x08
	.zero		1


	//   ....[16]....
        /*06a4*/ 	.word	0x00000730
        /*06a8*/ 	.word	0x000000ff
        /*06ac*/ 	.word	0x000388a0
        /*06b0*/ 	.short	0x0100
        /*06b2*/ 	.byte	0x08
	.zero		1


	//   ....[17]....
        /*06b4*/ 	.word	0x00000740
        /*06b8*/ 	.word	0x000000ff
        /*06bc*/ 	.word	0x00038898
        /*06c0*/ 	.short	0x0100
        /*06c2*/ 	.byte	0x08
	.zero		1


	//   ....[18]....
        /*06c4*/ 	.word	0x00000750
        /*06c8*/ 	.word	0x000000ff
        /*06cc*/ 	.word	0x000388a8
        /*06d0*/ 	.short	0x0100
        /*06d2*/ 	.byte	0x08
	.zero		1


	//   ....[19]....
        /*06d4*/ 	.word	0x00000880
        /*06d8*/ 	.word	0x000000ff
        /*06dc*/ 	.word	0x000388b0
        /*06e0*/ 	.short	0x0100
        /*06e2*/ 	.byte	0x08
	.zero		1


	//   ....[20]....
        /*06e4*/ 	.word	0x00000890
        /*06e8*/ 	.word	0x000000ff
        /*06ec*/ 	.word	0x000388c0
        /*06f0*/ 	.short	0x0100
        /*06f2*/ 	.byte	0x08
	.zero		1


	//   ....[21]....
        /*06f4*/ 	.word	0x000008a0
        /*06f8*/ 	.word	0x000000ff
        /*06fc*/ 	.word	0x000388b8
        /*0700*/ 	.short	0x0100
        /*0702*/ 	.byte	0x08
	.zero		1


	//   ....[22]....
        /*0704*/ 	.word	0x000008b0
        /*0708*/ 	.word	0x000000ff
        /*070c*/ 	.word	0x000388c8
        /*0710*/ 	.short	0x0100
        /*0712*/ 	.byte	0x08
	.zero		1


	//   ....[23]....
        /*0714*/ 	.word	0x00001fc0
        /*0718*/ 	.word	0x00000000
        /*071c*/ 	.word	0x00000000
        /*0720*/ 	.short	0x0101
        /*0722*/ 	.byte	0x3f
	.zero		1


	//   ....[24]....
        /*0724*/ 	.word	0x00002a70
        /*0728*/ 	.word	0x00000000
        /*072c*/ 	.word	0x00000000
        /*0730*/ 	.short	0x0101
        /*0732*/ 	.byte	0x3f
	.zero		1


	//   ....[25]....
        /*0734*/ 	.word	0x00003e50
        /*0738*/ 	.word	0x000000ff
        /*073c*/ 	.word	0x00038800
        /*0740*/ 	.short	0x010a
        /*0742*/ 	.byte	0x25
	.zero		1


	//   ....[26]....
        /*0744*/ 	.word	0x00003ec0
        /*0748*/ 	.word	0x00000003
        /*074c*/ 	.word	0x00038830
        /*0750*/ 	.short	0x010a
        /*0752*/ 	.byte	0x3f
	.zero		1


	//   ....[27]....
        /*0754*/ 	.word	0x00003f00
        /*0758*/ 	.word	0x00000003
        /*075c*/ 	.word	0x00038830
        /*0760*/ 	.short	0x010a
        /*0762*/ 	.byte	0x3f
	.zero		1


	//   ....[28]....
        /*0764*/ 	.word	0x00004180
        /*0768*/ 	.word	0x000000ff
        /*076c*/ 	.word	0x00038810
        /*0770*/ 	.short	0x010a
        /*0772*/ 	.byte	0x25
	.zero		1


	//   ....[29]....
        /*0774*/ 	.word	0x000041c0
        /*0778*/ 	.word	0x00000003
        /*077c*/ 	.word	0x00038850
        /*0780*/ 	.short	0x010a
        /*0782*/ 	.byte	0x3f
	.zero		1


	//   ....[30]....
        /*0784*/ 	.word	0x00004200
        /*0788*/ 	.word	0x00000003
        /*078c*/ 	.word	0x00038850
        /*0790*/ 	.short	0x010a
        /*0792*/ 	.byte	0x3f
	.zero		1


	//   ....[31]....
        /*0794*/ 	.word	0x00005500
        /*0798*/ 	.word	0x00000004
        /*079c*/ 	.word	0x00000000
        /*07a0*/ 	.short	0x0101
        /*07a2*/ 	.byte	0x3f
	.zero		1


	//   ....[32]....
        /*07a4*/ 	.word	0x00006dc0
        /*07a8*/ 	.word	0x00000003
        /*07ac*/ 	.word	0x00000000
        /*07b0*/ 	.short	0x0101
        /*07b2*/ 	.byte	0x3f
	.zero		1


	//   ....[33]....
        /*07b4*/ 	.word	0x00007010
        /*07b8*/ 	.word	0x000000ff
        /*07bc*/ 	.word	0x00038830
        /*07c0*/ 	.short	0x010a
        /*07c2*/ 	.byte	0x05
	.zero		1


	//   ....[34]....
        /*07c4*/ 	.word	0x00007050
        /*07c8*/ 	.word	0x000000ff
        /*07cc*/ 	.word	0x00038830
        /*07d0*/ 	.short	0x010a
        /*07d2*/ 	.byte	0x05
	.zero		1


	//   ....[35]....
        /*07d4*/ 	.word	0x000071e0
        /*07d8*/ 	.word	0x000000ff
        /*07dc*/ 	.word	0x00038850
        /*07e0*/ 	.short	0x010a
        /*07e2*/ 	.byte	0x05
	.zero		1


	//   ....[36]....
        /*07e4*/ 	.word	0x00007220
        /*07e8*/ 	.word	0x000000ff
        /*07ec*/ 	.word	0x00038850
        /*07f0*/ 	.short	0x010a
        /*07f2*/ 	.byte	0x05
	.zero		1


	//   ....[37]....
        /*07f4*/ 	.word	0x000083e0
        /*07f8*/ 	.word	0x0000000a
        /*07fc*/ 	.word	0x00000000
        /*0800*/ 	.short	0x0101
        /*0802*/ 	.byte	0x3f
	.zero		1


	//   ....[38]....
        /*0804*/ 	.word	0x0000a340
        /*0808*/ 	.word	0x0000000c
        /*080c*/ 	.word	0x00000000
        /*0810*/ 	.short	0x0101
        /*0812*/ 	.byte	0x3f
	.zero		1


	//   ....[39]....
        /*0814*/ 	.word	0x0000a6e0
        /*0818*/ 	.word	0x000000ff
        /*081c*/ 	.word	0x00038830
        /*0820*/ 	.short	0x010a
        /*0822*/ 	.byte	0x05
	.zero		1


	//   ....[40]....
        /*0824*/ 	.word	0x0000a720
        /*0828*/ 	.word	0x000000ff
        /*082c*/ 	.word	0x00038830
        /*0830*/ 	.short	0x010a
        /*0832*/ 	.byte	0x05
	.zero		1


	//   ....[41]....
        /*0834*/ 	.word	0x0000a8b0
        /*0838*/ 	.word	0x000000ff
        /*083c*/ 	.word	0x00038850
        /*0840*/ 	.short	0x010a
        /*0842*/ 	.byte	0x05
	.zero		1


	//   ....[42]....
        /*0844*/ 	.word	0x0000a8f0
        /*0848*/ 	.word	0x000000ff
        /*084c*/ 	.word	0x00038850
        /*0850*/ 	.short	0x010a
        /*0852*/ 	.byte	0x05
	.zero		1


	//   ....[43]....
        /*0854*/ 	.word	0x0000c380
        /*0858*/ 	.word	0x00000099
        /*085c*/ 	.word	0x00000000
        /*0860*/ 	.short	0x0101
        /*0862*/ 	.byte	0x3f
	.zero		1


	//   ....[44]....
        /*0864*/ 	.word	0x0000ced0
        /*0868*/ 	.word	0x000000b3
        /*086c*/ 	.word	0x00000000
        /*0870*/ 	.short	0x0101
        /*0872*/ 	.byte	0x3f
	.zero		1


	//   ....[45]....
        /*0874*/ 	.word	0x0000cfe0
        /*0878*/ 	.word	0x000000ff
        /*087c*/ 	.word	0x00038830
        /*0880*/ 	.short	0x010a
        /*0882*/ 	.byte	0x05
	.zero		1


	//   ....[46]....
        /*0884*/ 	.word	0x0000d020
        /*0888*/ 	.word	0x000000ff
        /*088c*/ 	.word	0x00038830
        /*0890*/ 	.short	0x010a
        /*0892*/ 	.byte	0x05
	.zero		1


	//   ....[47]....
        /*0894*/ 	.word	0x0000d1b0
        /*0898*/ 	.word	0x000000ff
        /*089c*/ 	.word	0x00038850
        /*08a0*/ 	.short	0x010a
        /*08a2*/ 	.byte	0x05
	.zero		1


	//   ....[48]....
        /*08a4*/ 	.word	0x0000d1f0
        /*08a8*/ 	.word	0x000000ff
        /*08ac*/ 	.word	0x00038850
        /*08b0*/ 	.short	0x010a
        /*08b2*/ 	.byte	0x05
	.zero		1


	//   ....[49]....
        /*08b4*/ 	.word	0x0000e3f0
        /*08b8*/ 	.word	0x00000008
        /*08bc*/ 	.word	0x00000000
        /*08c0*/ 	.short	0x0101
        /*08c2*/ 	.byte	0x3f
	.zero		1


	//   ....[50]....
        /*08c4*/ 	.word	0x000102d0
        /*08c8*/ 	.word	0x0000000a
        /*08cc*/ 	.word	0x00000000
        /*08d0*/ 	.short	0x0101
        /*08d2*/ 	.byte	0x3f
	.zero		1


	//   ....[51]....
        /*08d4*/ 	.word	0x00012770
        /*08d8*/ 	.word	0x000000ff
        /*08dc*/ 	.word	0x00000000
        /*08e0*/ 	.short	0x0101
        /*08e2*/ 	.byte	0x04
	.zero		1


	//   ....[52]....
        /*08e4*/ 	.word	0x00014ba0
        /*08e8*/ 	.word	0x00000000
        /*08ec*/ 	.word	0x00038840
        /*08f0*/ 	.short	0x010a
        /*08f2*/ 	.byte	0x3f
	.zero		1


	//   ....[53]....
        /*08f4*/ 	.word	0x000155d0
        /*08f8*/ 	.word	0x00000011
        /*08fc*/ 	.word	0x00038800
        /*0900*/ 	.short	0x0107
        /*0902*/ 	.byte	0x3f
	.zero		1


	//   ....[54]....
        /*0904*/ 	.word	0x00015670
        /*0908*/ 	.word	0x00000011
        /*090c*/ 	.word	0x00038800
        /*0910*/ 	.short	0x0101
        /*0912*/ 	.byte	0x3f
	.zero		1


	//   ....[55]....
        /*0914*/ 	.word	0x000165a0
        /*0918*/ 	.word	0x00000011
        /*091c*/ 	.word	0x00038810
        /*0920*/ 	.short	0x0107
        /*0922*/ 	.byte	0x3f
	.zero		1


	//   ....[56]....
        /*0924*/ 	.word	0x000166a0
        /*0928*/ 	.word	0x00000011
        /*092c*/ 	.word	0x00038810
        /*0930*/ 	.short	0x0101
        /*0932*/ 	.byte	0x3f
	.zero		1


	//   ....[57]....
        /*0934*/ 	.word	0x000166c0
        /*0938*/ 	.word	0x00000011
        /*093c*/ 	.word	0x00038820
        /*0940*/ 	.short	0x010a
        /*0942*/ 	.byte	0x3f
	.zero		1


	//   ....[58]....
        /*0944*/ 	.word	0x00016790
        /*0948*/ 	.word	0x00000000
        /*094c*/ 	.word	0x00038860
        /*0950*/ 	.short	0x010a
        /*0952*/ 	.byte	0x3f
	.zero		1


	//   ....[59]....
        /*0954*/ 	.word	0x00017350
        /*0958*/ 	.word	0x00000003
        /*095c*/ 	.word	0x00038840
        /*0960*/ 	.short	0x010a
        /*0962*/ 	.byte	0x3f
	.zero		1


	//   ....[60]....
        /*0964*/ 	.word	0x00017590
        /*0968*/ 	.word	0x00000003
        /*096c*/ 	.word	0x00038860
        /*0970*/ 	.short	0x010a
        /*0972*/ 	.byte	0x3f
	.zero		1


	//   ....[61]....
        /*0974*/ 	.word	0x00018120
        /*0978*/ 	.word	0x00000004
        /*097c*/ 	.word	0x00038840
        /*0980*/ 	.short	0x010a
        /*0982*/ 	.byte	0x3f
	.zero		1


	//   ....[62]....
        /*0984*/ 	.word	0x00018360
        /*0988*/ 	.word	0x00000004
        /*098c*/ 	.word	0x00038860
        /*0990*/ 	.short	0x010a
        /*0992*/ 	.byte	0x3f
	.zero		1


	//   ....[63]....
        /*0994*/ 	.word	0x00018e80
        /*0998*/ 	.word	0x00000004
        /*099c*/ 	.word	0x00038840
        /*09a0*/ 	.short	0x010a
        /*09a2*/ 	.byte	0x3f
	.zero		1


	//   ....[64]....
        /*09a4*/ 	.word	0x000190c0
        /*09a8*/ 	.word	0x00000004
        /*09ac*/ 	.word	0x00038860
        /*09b0*/ 	.short	0x010a
        /*09b2*/ 	.byte	0x3f
	.zero		1


	//   ....[65]....
        /*09b4*/ 	.word	0x00019de0
        /*09b8*/ 	.word	0x00000000
        /*09bc*/ 	.word	0x00038820
        /*09c0*/ 	.short	0x010a
        /*09c2*/ 	.byte	0x3f
	.zero		1


	//   ....[66]....
        /*09c4*/ 	.word	0x00019fd0
        /*09c8*/ 	.word	0x00000006
        /*09cc*/ 	.word	0x00000000
        /*09d0*/ 	.short	0x010a
        /*09d2*/ 	.byte	0x3f
	.zero		1


	//   ....[67]....
        /*09d4*/ 	.word	0x0001a000
        /*09d8*/ 	.word	0x00000007
        /*09dc*/ 	.word	0x00000000
        /*09e0*/ 	.short	0x010a
        /*09e2*/ 	.byte	0x3f
	.zero		1


	//   ....[68]....
        /*09e4*/ 	.word	0x0001a060
        /*09e8*/ 	.word	0x00000004
        /*09ec*/ 	.word	0x00000000
        /*09f0*/ 	.short	0x010a
        /*09f2*/ 	.byte	0x3f
	.zero		1


	//   ....[69]....
        /*09f4*/ 	.word	0x0001a090
        /*09f8*/ 	.word	0x00000003
        /*09fc*/ 	.word	0x00000000
        /*0a00*/ 	.short	0x010a
        /*0a02*/ 	.byte	0x3f
	.zero		1


	//   ....[70]....
        /*0a04*/ 	.word	0x0001a100
        /*0a08*/ 	.word	0x00000003
        /*0a0c*/ 	.word	0x00038800
        /*0a10*/ 	.short	0x010a
        /*0a12*/ 	.byte	0x3f
	.zero		1


	//   ....[71]....
        /*0a14*/ 	.word	0x0001a150
        /*0a18*/ 	.word	0x00000003
        /*0a1c*/ 	.word	0x00038830
        /*0a20*/ 	.short	0x010a
        /*0a22*/ 	.byte	0x3f
	.zero		1


	//   ....[72]....
        /*0a24*/ 	.word	0x0001a1b0
        /*0a28*/ 	.word	0x00000005
        /*0a2c*/ 	.word	0x00038810
        /*0a30*/ 	.short	0x010a
        /*0a32*/ 	.byte	0x3f
	.zero		1


	//   ....[73]....
        /*0a34*/ 	.word	0x0001a200
        /*0a38*/ 	.word	0x00000003
        /*0a3c*/ 	.word	0x00038850
        /*0a40*/ 	.short	0x010a
        /*0a42*/ 	.byte	0x3f
	.zero		1


	//   ....[74]....
        /*0a44*/ 	.word	0x0001a260
        /*0a48*/ 	.word	0x00000009
        /*0a4c*/ 	.word	0x00038830
        /*0a50*/ 	.short	0x010a
        /*0a52*/ 	.byte	0x3f
	.zero		1


	//   ....[75]....
        /*0a54*/ 	.word	0x0001a2c0
        /*0a58*/ 	.word	0x00000009
        /*0a5c*/ 	.word	0x00038850
        /*0a60*/ 	.short	0x010a
        /*0a62*/ 	.byte	0x3f
	.zero		1


	//   ....[76]....
        /*0a64*/ 	.word	0x0001a320
        /*0a68*/ 	.word	0x00000006
        /*0a6c*/ 	.word	0x00038830
        /*0a70*/ 	.short	0x010a
        /*0a72*/ 	.byte	0x3f
	.zero		1


	//   ....[77]....
        /*0a74*/ 	.word	0x0001a380
        /*0a78*/ 	.word	0x00000006
        /*0a7c*/ 	.word	0x00038850
        /*0a80*/ 	.short	0x010a
        /*0a82*/ 	.byte	0x3f
	.zero		1


	//   ....[78]....
        /*0a84*/ 	.word	0x0001a3e0
        /*0a88*/ 	.word	0x00000008
        /*0a8c*/ 	.word	0x00038830
        /*0a90*/ 	.short	0x010a
        /*0a92*/ 	.byte	0x3f
	.zero		1


	//   ....[79]....
        /*0a94*/ 	.word	0x0001a440
        /*0a98*/ 	.word	0x00000008
        /*0a9c*/ 	.word	0x00038850
        /*0aa0*/ 	.short	0x010a
        /*0aa2*/ 	.byte	0x3f
	.zero		1


	//   ....[80]....
        /*0aa4*/ 	.word	0x0001a590
        /*0aa8*/ 	.word	0x00000000
        /*0aac*/ 	.word	0x00038840
        /*0ab0*/ 	.short	0x010a
        /*0ab2*/ 	.byte	0x3f
	.zero		1


	//   ....[81]....
        /*0ab4*/ 	.word	0x0001b480
        /*0ab8*/ 	.word	0x00000011
        /*0abc*/ 	.word	0x00038820
        /*0ac0*/ 	.short	0x010a
        /*0ac2*/ 	.byte	0x3f
	.zero		1


	//   ....[82]....
        /*0ac4*/ 	.word	0x0001b4d0
        /*0ac8*/ 	.word	0x00000000
        /*0acc*/ 	.word	0x00038860
        /*0ad0*/ 	.short	0x010a
        /*0ad2*/ 	.byte	0x3f
	.zero		1


	//   ....[83]....
        /*0ad4*/ 	.word	0x0001b520
        /*0ad8*/ 	.word	0x00000003
        /*0adc*/ 	.word	0x00038840
        /*0ae0*/ 	.short	0x010a
        /*0ae2*/ 	.byte	0x3f
	.zero		1


	//   ....[84]....
        /*0ae4*/ 	.word	0x0001b570
        /*0ae8*/ 	.word	0x00000003
        /*0aec*/ 	.word	0x00038860
        /*0af0*/ 	.short	0x010a
        /*0af2*/ 	.byte	0x3f
	.zero		1


	//   ....[85]....
        /*0af4*/ 	.word	0x0001b5c0
        /*0af8*/ 	.word	0x00000004
        /*0afc*/ 	.word	0x00038840
        /*0b00*/ 	.short	0x010a
        /*0b02*/ 	.byte	0x3f
	.zero		1


	//   ....[86]....
        /*0b04*/ 	.word	0x0001b610
        /*0b08*/ 	.word	0x00000004
        /*0b0c*/ 	.word	0x00038860
        /*0b10*/ 	.short	0x010a
        /*0b12*/ 	.byte	0x3f
	.zero		1


	//   ....[87]....
        /*0b14*/ 	.word	0x0001b660
        /*0b18*/ 	.word	0x00000004
        /*0b1c*/ 	.word	0x00038840
        /*0b20*/ 	.short	0x010a
        /*0b22*/ 	.byte	0x3f
	.zero		1


	//   ....[88]....
        /*0b24*/ 	.word	0x0001b6b0
        /*0b28*/ 	.word	0x00000004
        /*0b2c*/ 	.word	0x00038860
        /*0b30*/ 	.short	0x010a
        /*0b32*/ 	.byte	0x3f
	.zero		1


	//   ....[89]....
        /*0b34*/ 	.word	0x0001b7a0
        /*0b38*/ 	.word	0x00000000
        /*0b3c*/ 	.word	0x00038820
        /*0b40*/ 	.short	0x010a
        /*0b42*/ 	.byte	0x3f
	.zero		1


	//   ....[90]....
        /*0b44*/ 	.word	0x0001b940
        /*0b48*/ 	.word	0x00000006
        /*0b4c*/ 	.word	0x00000000
        /*0b50*/ 	.short	0x010a
        /*0b52*/ 	.byte	0x3f
	.zero		1


	//   ....[91]....
        /*0b54*/ 	.word	0x0001b990
        /*0b58*/ 	.word	0x00000007
        /*0b5c*/ 	.word	0x00000000
        /*0b60*/ 	.short	0x010a
        /*0b62*/ 	.byte	0x3f
	.zero		1


	//   ....[92]....
        /*0b64*/ 	.word	0x0001b9e0
        /*0b68*/ 	.word	0x00000004
        /*0b6c*/ 	.word	0x00000000
        /*0b70*/ 	.short	0x010a
        /*0b72*/ 	.byte	0x3f
	.zero		1


	//----- nvinfo : EIATTR_NUM_MBARRIERS
	.align		4
.L_348:
        /*0b74*/ 	.byte	0x03, 0x38
        /*0b76*/ 	.short	0x0017


	//----- nvinfo : EIATTR_EXIT_INSTR_OFFSETS
	.align		4
        /*0b78*/ 	.byte	0x04, 0x1c
        /*0b7a*/ 	.short	(.L_350 - .L_349)


	//   ....[0]....
.L_349:
        /*0b7c*/ 	.word	0x00000a20


	//   ....[1]....
        /*0b80*/ 	.word	0x000137f0


	//   ....[2]....
        /*0b84*/ 	.word	0x0001a0e0


	//----- nvinfo : EIATTR_MAX_THREADS
	.align		4
.L_350:
        /*0b88*/ 	.byte	0x04, 0x05
        /*0b8a*/ 	.short	(.L_352 - .L_351)
.L_351:
        /*0b8c*/ 	.word	0x00000180
        /*0b90*/ 	.word	0x00000001
        /*0b94*/ 	.word	0x00000001


	//----- nvinfo : EIATTR_CRS_STACK_SIZE
	.align		4
.L_352:
        /*0b98*/ 	.byte	0x04, 0x1e
        /*0b9a*/ 	.short	(.L_354 - .L_353)
.L_353:
        /*0b9c*/ 	.word	0x00000000


	//----- nvinfo : EIATTR_CBANK_PARAM_SIZE
	.align		4
.L_354:
        /*0ba0*/ 	.byte	0x03, 0x19
        /*0ba2*/ 	.short	0x0bf0


	//----- nvinfo : EIATTR_PARAM_CBANK
	.align		4
        /*0ba4*/ 	.byte	0x04, 0x0a
        /*0ba6*/ 	.short	(.L_356 - .L_355)
	.align		4
.L_355:
        /*0ba8*/ 	.word	index@(.nv.constant0._ZN7cutlass13device_kernelIN5flash11enable_sm90INS1_16FlashAttnFwdSm90INS1_25CollectiveMainloopFwdSm90ILi2EN4cute5tupleIJNS5_1CILi1EEES8_S8_EEENS6_IJNS7_ILi64EEESA_SA_EEELi512ENS_10bfloat16_tEfNS_4arch4Sm90ELb0ELb1ELb0ELb0ELb0ELb0ELb1ELb0ELb0ELb1ELb0ELb0EEENS1_21CollectiveEpilogueFwdINS6_IJSA_NS7_ILi512EEESA_EEES9_SC_SE_Li256ELb0ELb1ELb0ELb0EEENS1_30DynamicPersistentTileSchedulerILi256ELi128ELb0ELb1ELb1EEEEEEEEEvNT_6ParamsE)
        /*0bac*/ 	.short	0x0210
        /*0bae*/ 	.short	0x0bf0


	//----- nvinfo : EIATTR_SW_WAR
	.align		4
.L_356:
        /*0bb0*/ 	.byte	0x04, 0x36
        /*0bb2*/ 	.short	(.L_358 - .L_357)
.L_357:
        /*0bb4*/ 	.word	0x00000008
.L_358:


//--------------------- .nv.info._ZN7cutlass13device_kernelIN5flash11enable_sm90INS1_16FlashAttnFwdSm90INS1_25CollectiveMainloopFwdSm90ILi2EN4cute5tupleIJNS5_1CILi1EEES8_S8_EEENS6_IJNS7_ILi64EEESA_SA_EEELi512ENS_10bfloat16_tEfNS_4arch4Sm90ELb0ELb1ELb0ELb1ELb0ELb0ELb0ELb0ELb0ELb1ELb0ELb0EEENS1_21CollectiveEpilogueFwdINS6_IJSA_NS7_ILi512EEESA_EEES9_SC_SE_Li256ELb1ELb1ELb0ELb0EEENS1_36VarlenDynamicPersistentTileSchedulerILi64ELi64ELi256ELi128ELb0ELb1ELb1ELb1ELb0ELb1EEEEEEEEEvNT_6ParamsE --------------------------
	.section	.nv.info._ZN7cutlass13device_kernelIN5flash11enable_sm90INS1_16FlashAttnFwdSm90INS1_25CollectiveMainloopFwdSm90ILi2EN4cute5tupleIJNS5_1CILi1EEES8_S8_EEENS6_IJNS7_ILi64EEESA_SA_EEELi512ENS_10bfloat16_tEfNS_4arch4Sm90ELb0ELb1ELb0ELb1ELb0ELb0ELb0ELb0ELb0ELb1ELb0ELb0EEENS1_21CollectiveEpilogueFwdINS6_IJSA_NS7_ILi512EEESA_EEES9_SC_SE_Li256ELb1ELb1ELb0ELb0EEENS1_36VarlenDynamicPersistentTileSchedulerILi64ELi64ELi256ELi128ELb0ELb1ELb1ELb1ELb0ELb1EEEEEEEEEvNT_6ParamsE,"",@"SHT_CUDA_INFO"
	.sectionflags	@""
	.align	4


	//----- nvinfo : EIATTR_CUDA_API_VERSION
	.align		4
        /*0000*/ 	.byte	0x04, 0x37
        /*0002*/ 	.short	(.L_360 - .L_359)
.L_359:
        /*0004*/ 	.word	0x00000082


	//----- nvinfo : EIATTR_KPARAM_INFO
	.align		4
.L_360:
        /*0008*/ 	.byte	0x04, 0x17
        /*000a*/ 	.short	(.L_362 - .L_361)
.L_361:
        /*000c*/ 	.word	0x00000000
        /*0010*/ 	.short	0x0000
        /*0012*/ 	.short	0x0070
        /*0014*/ 	.byte	0x00, 0xf0, 0x01, 0x2a


	//----- nvinfo : EIATTR_SPARSE_MMA_MASK
	.align		4
.L_362:
        /*0018*/ 	.byte	0x03, 0x50
        /*001a*/ 	.short	0x0000


	//----- nvinfo : EIATTR_MAXREG_COUNT
	.align		4
        /*001c*/ 	.byte	0x03, 0x1b
        /*001e*/ 	.short	0x00a8


	//----- nvinfo : EIATTR_NUM_BARRIERS
	.align		4
        /*0020*/ 	.byte	0x02, 0x4c
        /*0022*/ 	.byte	0x10
	.zero		1


	//----- nvinfo : EIATTR_EXTERNS
	.align		4
        /*0024*/ 	.byte	0x04, 0x0f
        /*0026*/ 	.short	(.L_364 - .L_363)


	//   ....[0]....
	.align		4
.L_363:
        /*0028*/ 	.word	index@(__assertfail)


	//----- nvinfo : EIATTR_ANNOTATIONS
	.align		4
.L_364:
        /*002c*/ 	.byte	0x04, 0x55
        /*002e*/ 	.short	(.L_366 - .L_365)


	//   ....[0]....
.L_365:
        /* <DEDUP_REMOVED lines=55> */


	//----- nvinfo : EIATTR_MERCURY_ISA_VERSION
	.align		4
.L_366:
        /*0390*/ 	.byte	0x03, 0x5f
        /*0392*/ 	.short	0x0101


	//----- nvinfo : EIATTR_UNUSED_LOAD_BYTE_OFFSET
	.align		4
        /*0394*/ 	.byte	0x04, 0x44
        /*0396*/ 	.short	(.L_368 - .L_367)


	//   ....[0]....
.L_367:
        /*0398*/ 	.word	0x00000a10
        /*039c*/ 	.word	0x0000fff0


	//   ....[1]....
        /*03a0*/ 	.word	0x0000ce80
        /*03a4*/ 	.word	0x0000fff0


	//----- nvinfo : EIATTR_INT_WARP_WIDE_INSTR_OFFSETS
	.align		4
.L_368:
        /*03a8*/ 	.byte	0x04, 0x31
        /*03aa*/ 	.short	(.L_370 - .L_369)


	//   ....[0]....
.L_369:
        /*03ac*/ 	.word	0x00000130


	//   ....[1]....
        /*03b0*/ 	.word	0x00000170


	//   ....[2]....
        /*03b4*/ 	.word	0x000001e0


	//   ....[3]....
        /*03b8*/ 	.word	0x000113e0


	//   ....[4]....
        /*03bc*/ 	.word	0x00011470


	//   ....[5]....
        /*03c0*/ 	.word	0x00015ea0


	//   ....[6]....
        /*03c4*/ 	.word	0x00015f30


	//----- nvinfo : EIATTR_COOP_GROUP_MASK_REGIDS
	.align		4
.L_370:
        /*03c8*/ 	.byte	0x04, 0x29
        /*03ca*/ 	.short	(.L_372 - .L_371)


	//   ....[0]....
.L_371:
        /*03cc*/ 	.word	0xffffffff


	//   ....[1]....
        /*03d0*/ 	.word	0xffffffff


	//   ....[2]....
        /*03d4*/ 	.word	0xffffffff


	//   ....[3]....
        /*03d8*/ 	.word	0xffffffff


	//   ....[4]....
        /*03dc*/ 	.word	0xffffffff


	//   ....[5]....
        /*03e0*/ 	.word	0xffffffff


	//   ....[6]....
        /*03e4*/ 	.word	0xffffffff


	//   ....[7]....
        /*03e8*/ 	.word	0xffffffff


	//   ....[8]....
        /*03ec*/ 	.word	0xffffffff


	//   ....[9]....
        /*03f0*/ 	.word	0xffffffff


	//   ....[10]....
        /*03f4*/ 	.word	0xffffffff


	//   ....[11]....
        /*03f8*/ 	.word	0xffffffff


	//   ....[12]....
        /*03fc*/ 	.word	0xffffffff


	//   ....[13]....
        /*0400*/ 	.word	0xffffffff


	//   ....[14]....
        /*0404*/ 	.word	0xffffffff


	//   ....[15]....
        /*0408*/ 	.word	0xffffffff


	//   ....[16]....
        /*040c*/ 	.word	0xffffffff


	//   ....[17]....
        /*0410*/ 	.word	0xffffffff


	//   ....[18]....
        /*0414*/ 	.word	0xffffffff


	//   ....[19]....
        /*0418*/ 	.word	0xffffffff


	//   ....[20]....
        /*041c*/ 	.word	0xffffffff


	//   ....[21]....
        /*0420*/ 	.word	0xffffffff


	//   ....[22]....
        /*0424*/ 	.word	0xffffffff


	//   ....[23]....
        /*0428*/ 	.word	0xffffffff


	//   ....[24]....
        /*042c*/ 	.word	0xffffffff


	//   ....[25]....
        /*0430*/ 	.word	0xffffffff


	//   ....[26]....
        /*0434*/ 	.word	0xffffffff


	//   ....[27]....
        /*0438*/ 	.word	0xffffffff


	//   ....[28]....
        /*043c*/ 	.word	0xffffffff


	//   ....[29]....
        /*0440*/ 	.word	0xffffffff


	//   ....[30]....
        /*0444*/ 	.word	0xffffffff


	//   ....[31]....
        /*0448*/ 	.word	0xffffffff


	//   ....[32]....
        /*044c*/ 	.word	0xffffffff


	//   ....[33]....
        /*0450*/ 	.word	0xffffffff


	//   ....[34]....
        /*0454*/ 	.word	0xffffffff


	//   ....[35]....
        /*0458*/ 	.word	0xffffffff


	//   ....[36]....
        /*045c*/ 	.word	0xffffffff


	//   ....[37]....
        /*0460*/ 	.word	0xffffffff


	//   ....[38]....
        /*0464*/ 	.word	0xffffffff


	//   ....[39]....
        /*0468*/ 	.word	0xffffffff


	//   ....[40]....
        /*046c*/ 	.word	0xffffffff


	//   ....[41]....
        /*0470*/ 	.word	0xffffffff


	//   ....[42]....
        /*0474*/ 	.word	0xffffffff


	//   ....[43]....
        /*0478*/ 	.word	0xffffffff


	//   ....[44]....
        /*047c*/ 	.word	0xffffffff


	//   ....[45]....
        /*0480*/ 	.word	0xffffffff


	//   ....[46]....
        /*0484*/ 	.word	0xffffffff


	//   ....[47]....
        /*0488*/ 	.word	0xffffffff


	//   ....[48]....
        /*048c*/ 	.word	0xffffffff


	//   ....[49]....
        /*0490*/ 	.word	0xffffffff


	//   ....[50]....
        /*0494*/ 	.word	0xffffffff


	//   ....[51]....
        /*0498*/ 	.word	0xffffffff


	//   ....[52]....
        /*049c*/ 	.word	0xffffffff


	//   ....[53]....
        /*04a0*/ 	.word	0xffffffff


	//   ....[54]....
        /*04a4*/ 	.word	0xffffffff


	//   ....[55]....
        /*04a8*/ 	.word	0xffffffff


	//   ....[56]....
        /*04ac*/ 	.word	0xffffffff


	//   ....[57]....
        /*04b0*/ 	.word	0xffffffff


	//   ....[58]....
        /*04b4*/ 	.word	0xffffffff


	//   ....[59]....
        /*04b8*/ 	.word	0xffffffff


	//   ....[60]....
        /*04bc*/ 	.word	0xffffffff


	//   ....[61]....
        /*04c0*/ 	.word	0xffffffff


	//   ....[62]....
        /*04c4*/ 	.word	0xffffffff


	//   ....[63]....
        /*04c8*/ 	.word	0xffffffff


	//   ....[64]....
        /*04cc*/ 	.word	0xffffffff


	//   ....[65]....
        /*04d0*/ 	.word	0xffffffff


	//   ....[66]....
        /*04d4*/ 	.word	0xffffffff


	//   ....[67]....
        /*04d8*/ 	.word	0xffffffff


	//   ....[68]....
        /*04dc*/ 	.word	0xffffffff


	//   ....[69]....
        /*04e0*/ 	.word	0xffffffff


	//   ....[70]....
        /*04e4*/ 	.word	0xffffffff


	//   ....[71]....
        /*04e8*/ 	.word	0xffffffff


	//   ....[72]....
        /*04ec*/ 	.word	0xffffffff


	//   ....[73]....
        /*04f0*/ 	.word	0xffffffff


	//   ....[74]....
        /*04f4*/ 	.word	0xffffffff


	//   ....[75]....
        /*04f8*/ 	.word	0xffffffff


	//   ....[76]....
        /*04fc*/ 	.word	0xffffffff


	//   ....[77]....
        /*0500*/ 	.word	0xffffffff


	//   ....[78]....
        /*0504*/ 	.word	0xffffffff


	//   ....[79]....
        /*0508*/ 	.word	0xffffffff


	//   ....[80]....
        /*050c*/ 	.word	0xffffffff


	//   ....[81]....
        /*0510*/ 	.word	0xffffffff


	//   ....[82]....
        /*0514*/ 	.word	0xffffffff


	//   ....[83]....
        /*0518*/ 	.word	0xffffffff


	//   ....[84]....
        /*051c*/ 	.word	0xffffffff


	//   ....[85]....
        /*0520*/ 	.word	0xffffffff


	//   ....[86]....
        /*0524*/ 	.word	0xffffffff


	//   ....[87]....
        /*0528*/ 	.word	0xffffffff


	//   ....[88]....
        /*052c*/ 	.word	0xffffffff


	//   ....[89]....
        /*0530*/ 	.word	0xffffffff


	//   ....[90]....
        /*0534*/ 	.word	0xffffffff


	//   ....[91]....
        /*0538*/ 	.word	0xffffffff


	//   ....[92]....
        /*053c*/ 	.word	0xffffffff


	//   ....[93]....
        /*0540*/ 	.word	0xffffffff


	//   ....[94]....
        /*0544*/ 	.word	0xffffffff


	//   ....[95]....
        /*0548*/ 	.word	0x0500000f


	//   ....[96]....
        /*054c*/ 	.word	0x0500000f


	//   ....[97]....
        /*0550*/ 	.word	0x0500000f


	//   ....[98]....
        /*0554*/ 	.word	0x0500000f


	//   ....[99]....
        /*0558*/ 	.word	0x0500000f


	//   ....[100]....
        /*055c*/ 	.word	0x0500000f


	//   ....[101]....
        /*0560*/ 	.word	0x0500000f


	//   ....[102]....
        /*0564*/ 	.word	0x0500000f


	//   ....[103]....
        /*0568*/ 	.word	0x0500000f


	//   ....[104]....
        /*056c*/ 	.word	0x0500000f


	//   ....[105]....
        /*0570*/ 	.word	0x0500000f


	//   ....[106]....
        /*0574*/ 	.word	0x0500000f


	//   ....[107]....
        /*0578*/ 	.word	0x0500000f


	//   ....[108]....
        /*057c*/ 	.word	0x0500000f


	//   ....[109]....
        /*0580*/ 	.word	0x0500000f


	//   ....[110]....
        /*0584*/ 	.word	0x0500000f


	//   ....[111]....
        /*0588*/ 	.word	0x0500000f


	//   ....[112]....
        /*058c*/ 	.word	0x0500000f


	//   ....[113]....
        /*0590*/ 	.word	0x0500000f


	//   ....[114]....
        /*0594*/ 	.word	0x0500000f


	//   ....[115]....
        /*0598*/ 	.word	0x0500000f


	//   ....[116]....
        /*059c*/ 	.word	0x0500000f


	//   ....[117]....
        /*05a0*/ 	.word	0x0500000f


	//   ....[118]....
        /*05a4*/ 	.word	0x0500000f


	//   ....[119]....
        /*05a8*/ 	.word	0x0500000f


	//   ....[120]....
        /*05ac*/ 	.word	0x0500000f


	//   ....[121]....
        /*05b0*/ 	.word	0x0500000f


	//----- nvinfo : EIATTR_COOP_GROUP_INSTR_OFFSETS
	.align		4
.L_372:
        /*05b4*/ 	.byte	0x04, 0x28
        /*05b6*/ 	.short	(.L_374 - .L_373)


	//   ....[0]....
.L_373:
        /*05b8*/ 	.word	0x00000060


	//   ....[1]....
        /*05bc*/ 	.word	0x00000140


	//   ....[2]....
        /*05c0*/ 	.word	0x00000190


	//   ....[3]....
        /*05c4*/ 	.word	0x00000380


	//   ....[4]....
        /*05c8*/ 	.word	0x000004e0


	//   ....[5]....
        /*05cc*/ 	.word	0x00000600


	//   ....[6]....
        /*05d0*/ 	.word	0x00000760


	//   ....[7]....
        /*05d4*/ 	.word	0x00001da0


	//   ....[8]....
        /*05d8*/ 	.word	0x00003e90


	//   ....[9]....
        /*05dc*/ 	.word	0x000044d0


	//   ....[10]....
        /*05e0*/ 	.word	0x00004c50


	//   ....[11]....
        /*05e4*/ 	.word	0x00005100


	//   ....[12]....
        /*05e8*/ 	.word	0x00005220


	//   ....[13]....
        /*05ec*/ 	.word	0x00005580


	//   ....[14]....
        /*05f0*/ 	.word	0x00005650


	//   ....[15]....
        /*05f4*/ 	.word	0x00005f10


	//   ....[16]....
        /*05f8*/ 	.word	0x000063c0


	//   ....[17]....
        /*05fc*/ 	.word	0x00006670


	//   ....[18]....
        /*0600*/ 	.word	0x00006d50


	//   ....[19]....
        /*0604*/ 	.word	0x00006e50


	//   ....[20]....
        /*0608*/ 	.word	0x000071e0


	//   ....[21]....
        /*060c*/ 	.word	0x000072b0


	//   ....[22]....
        /*0610*/ 	.word	0x00008430


	//   ....[23]....
        /*0614*/ 	.word	0x00008af0


	//   ....[24]....
        /*0618*/ 	.word	0x00008b20


	//   ....[25]....
        /*061c*/ 	.word	0x00008d60


	//   ....[26]....
        /*0620*/ 	.word	0x00008f30


	//   ....[27]....
        /*0624*/ 	.word	0x00009f90


	//   ....[28]....
        /*0628*/ 	.word	0x0000a2f0


	//   ....[29]....
        /*062c*/ 	.word	0x0000a590


	//   ....[30]....
        /*0630*/ 	.word	0x0000ac60


	//   ....[31]....
        /*0634*/ 	.word	0x0000ad20


	//   ....[32]....
        /*0638*/ 	.word	0x0000b110


	//   ....[33]....
        /*063c*/ 	.word	0x0000b1c0


	//   ....[34]....
        /*0640*/ 	.word	0x0000c340


	//   ....[35]....
        /*0644*/ 	.word	0x0000c380


	//   ....[36]....
        /*0648*/ 	.word	0x0000c3b0


	//   ....[37]....
        /*064c*/ 	.word	0x0000c420


	//   ....[38]....
        /*0650*/ 	.word	0x0000c450


	//   ....[39]....
        /*0654*/ 	.word	0x0000dda0


	//   ....[40]....
        /*0658*/ 	.word	0x0000e3e0


	//   ....[41]....
        /*065c*/ 	.word	0x0000e410


	//   ....[42]....
        /*0660*/ 	.word	0x0000e430


	//   ....[43]....
        /*0664*/ 	.word	0x0000e450


	//   ....[44]....
        /*0668*/ 	.word	0x0000eae0


	//   ....[45]....
        /*066c*/ 	.word	0x0000eaf0


	//   ....[46]....
        /*0670*/ 	.word	0x0000ed20


	//   ....[47]....
        /*0674*/ 	.word	0x0000ed40


	//   ....[48]....
        /*0678*/ 	.word	0x0000f8e0


	//   ....[49]....
        /*067c*/ 	.word	0x0000f910


	//   ....[50]....
        /*0680*/ 	.word	0x0000fb50


	//   ....[51]....
        /*0684*/ 	.word	0x0000fb70


	//   ....[52]....
        /*0688*/ 	.word	0x0000fe30


	//   ....[53]....
        /*068c*/ 	.word	0x00010000


	//   ....[54]....
        /*0690*/ 	.word	0x00010030


	//   ....[55]....
        /*0694*/ 	.word	0x00010060


	//   ....[56]....
        /*0698*/ 	.word	0x00010090


	//   ....[57]....
        /*069c*/ 	.word	0x000100c0


	//   ....[58]....
        /*06a0*/ 	.word	0x000100f0


	//   ....[59]....
        /*06a4*/ 	.word	0x00010260


	//   ....[60]....
        /*06a8*/ 	.word	0x00010290


	//   ....[61]....
        /*06ac*/ 	.word	0x000102c0


	//   ....[62]....
        /*06b0*/ 	.word	0x000102f0


	//   ....[63]....
        /*06b4*/ 	.word	0x00010320


	//   ....[64]....
        /*06b8*/ 	.word	0x00010350


	//   ....[65]....
        /*06bc*/ 	.word	0x000103f0


	//   ....[66]....
        /*06c0*/ 	.word	0x00010450


	//   ....[67]....
        /*06c4*/ 	.word	0x000104e0


	//   ....[68]....
        /*06c8*/ 	.word	0x000119a0


	//   ....[69]....
        /*06cc*/ 	.word	0x000124d0


	//   ....[70]....
        /*06d0*/ 	.word	0x000124f0


	//   ....[71]....
        /*06d4*/ 	.word	0x000125a0


	//   ....[72]....
        /*06d8*/ 	.word	0x000125b0


	//   ....[73]....
        /*06dc*/ 	.word	0x00012630


	//   ....[74]....
        /*06e0*/ 	.word	0x00012640


	//   ....[75]....
        /*06e4*/ 	.word	0x00012650


	//   ....[76]....
        /*06e8*/ 	.word	0x00012660


	//   ....[77]....
        /*06ec*/ 	.word	0x00016130


	//   ....[78]....
        /*06f0*/ 	.word	0x00016160


	//   ....[79]....
        /*06f4*/ 	.word	0x000161a0


	//   ....[80]....
        /*06f8*/ 	.word	0x000161d0


	//   ....[81]....
        /*06fc*/ 	.word	0x00016200


	//   ....[82]....
        /*0700*/ 	.word	0x00016230


	//   ....[83]....
        /*0704*/ 	.word	0x00016260


	//   ....[84]....
        /*0708*/ 	.word	0x00016290


	//   ....[85]....
        /*070c*/ 	.word	0x00016410


	//   ....[86]....
        /*0710*/ 	.word	0x00016440


	//   ....[87]....
        /*0714*/ 	.word	0x00016470


	//   ....[88]....
        /*0718*/ 	.word	0x000164a0


	//   ....[89]....
        /*071c*/ 	.word	0x000164d0


	//   ....[90]....
        /*0720*/ 	.word	0x00016500


	//   ....[91]....
        /*0724*/ 	.word	0x000165c0


	//   ....[92]....
        /*0728*/ 	.word	0x000165e0


	//   ....[93]....
        /*072c*/ 	.word	0x00016650


	//   ....[94]....
        /*0730*/ 	.word	0x00016d10


	//   ....[95]....
        /*0734*/ 	.word	0x00017420


	//   ....[96]....
        /*0738*/ 	.word	0x000175e0


	//   ....[97]....
        /*073c*/ 	.word	0x00017630


	//   ....[98]....
        /*0740*/ 	.word	0x00017690


	//   ....[99]....
        /*0744*/ 	.word	0x00017780


	//   ....[100]....
        /*0748*/ 	.word	0x000177e0


	//   ....[101]....
        /*074c*/ 	.word	0x000178d0


	//   ....[102]....
        /*0750*/ 	.word	0x00017930


	//   ....[103]....
        /*0754*/ 	.word	0x00017a00


	//   ....[104]....
        /*0758*/ 	.word	0x00017d30


	//   ....[105]....
        /*075c*/ 	.word	0x00017dd0


	//   ....[106]....
        /*0760*/ 	.word	0x00017ef0


	//   ....[107]....
        /*0764*/ 	.word	0x00017f60


	//   ....[108]....
        /*0768*/ 	.word	0x00017fd0


	//   ....[109]....
        /*076c*/ 	.word	0x00018040


	//   ....[110]....
        /*0770*/ 	.word	0x000180b0


	//   ....[111]....
        /*0774*/ 	.word	0x00018130


	//   ....[112]....
        /*0778*/ 	.word	0x000181c0


	//   ....[113]....
        /*077c*/ 	.word	0x00018250


	//   ....[114]....
        /*0780*/ 	.word	0x000182c0


	//   ....[115]....
        /*0784*/ 	.word	0x00018330


	//   ....[116]....
        /*0788*/ 	.word	0x000183a0


	//   ....[117]....
        /*078c*/ 	.word	0x00018420


	//   ....[118]....
        /*0790*/ 	.word	0x00018490


	//   ....[119]....
        /*0794*/ 	.word	0x00018530


	//   ....[120]....
        /*0798*/ 	.word	0x000185c0


	//   ....[121]....
        /*079c*/ 	.word	0x000186f0


	//----- nvinfo : EIATTR_REG_RECONFIG
	.align		4
.L_374:
        /*07a0*/ 	.byte	0x01, 0x54
	.zero		2


	//----- nvinfo : EIATTR_SYSCALL_OFFSETS
	.align		4
        /*07a4*/ 	.byte	0x04, 0x46
        /*07a6*/ 	.short	(.L_376 - .L_375)


	//   ....[0]....
.L_375:
        /*07a8*/ 	.word	0x00004060


	//   ....[1]....
        /*07ac*/ 	.word	0x000115e0


	//   ....[2]....
        /*07b0*/ 	.word	0x00011730


	//   ....[3]....
        /*07b4*/ 	.word	0x00011820


	//   ....[4]....
        /*07b8*/ 	.word	0x00012090


	//----- nvinfo : EIATTR_MBARRIER_INSTR_OFFSETS
	.align		4
.L_376:
        /*07bc*/ 	.byte	0x04, 0x39
        /*07be*/ 	.short	(.L_378 - .L_377)


	//   ....[0]....
.L_377:
        /*07c0*/ 	.word	0x00000270
        /*07c4*/ 	.word	0x000000ff
        /*07c8*/ 	.word	0x00028c00
        /*07cc*/ 	.short	0x0100
        /*07ce*/ 	.byte	0x08
	.zero		1


	//   ....[1]....
        /*07d0*/ 	.word	0x00000280
        /*07d4*/ 	.word	0x000000ff
        /*07d8*/ 	.word	0x00028c20
        /*07dc*/ 	.short	0x0100
        /*07de*/ 	.byte	0x08
	.zero		1


	//   ....[2]....
        /*07e0*/ 	.word	0x00000330
        /*07e4*/ 	.word	0x000000ff
        /*07e8*/ 	.word	0x00028c30
        /*07ec*/ 	.short	0x0100
        /*07ee*/ 	.byte	0x06
	.zero		1


	//   ....[3]....
        /*07f0*/ 	.word	0x00000340
        /*07f4*/ 	.word	0x000000ff
        /*07f8*/ 	.word	0x00028c40
        /*07fc*/ 	.short	0x0100
        /*07fe*/ 	.byte	0x06
	.zero		1


	//   ....[4]....
        /*0800*/ 	.word	0x00000350
        /*0804*/ 	.word	0x000000ff
        /*0808*/ 	.word	0x00028c38
        /*080c*/ 	.short	0x0100
        /*080e*/ 	.byte	0x06
	.zero		1


	//   ....[5]....
        /*0810*/ 	.word	0x00000360
        /*0814*/ 	.word	0x000000ff
        /*0818*/ 	.word	0x00028c48
        /*081c*/ 	.short	0x0100
        /*081e*/ 	.byte	0x06
	.zero		1


	//   ....[6]....
        /*0820*/ 	.word	0x00000490
        /*0824*/ 	.word	0x000000ff
        /*0828*/ 	.word	0x00028c50
        /*082c*/ 	.short	0x0100
        /*082e*/ 	.byte	0x08
	.zero		1


	//   ....[7]....
        /*0830*/ 	.word	0x000004a0
        /*0834*/ 	.word	0x000000ff
        /*0838*/ 	.word	0x00028c60
        /*083c*/ 	.short	0x0100
        /*083e*/ 	.byte	0x08
	.zero		1


	//   ....[8]....
        /*0840*/ 	.word	0x000004b0
        /*0844*/ 	.word	0x000000ff
        /*0848*/ 	.word	0x00028c58
        /*084c*/ 	.short	0x0100
        /*084e*/ 	.byte	0x08
	.zero		1


	//   ....[9]....
        /*0850*/ 	.word	0x000004c0
        /*0854*/ 	.word	0x000000ff
        /*0858*/ 	.word	0x00028c68
        /*085c*/ 	.short	0x0100
        /*085e*/ 	.byte	0x08
	.zero		1


	//   ....[10]....
        /*0860*/ 	.word	0x000005b0
        /*0864*/ 	.word	0x000000ff
        /*0868*/ 	.word	0x00028c70
        /*086c*/ 	.short	0x0100
        /*086e*/ 	.byte	0x06
	.zero		1


	//   ....[11]....
        /*0870*/ 	.word	0x000005c0
        /*0874*/ 	.word	0x000000ff
        /*0878*/ 	.word	0x00028c80
        /*087c*/ 	.short	0x0100
        /*087e*/ 	.byte	0x06
	.zero		1


	//   ....[12]....
        /*0880*/ 	.word	0x000005d0
        /*0884*/ 	.word	0x000000ff
        /*0888*/ 	.word	0x00028c78
        /*088c*/ 	.short	0x0100
        /*088e*/ 	.byte	0x06
	.zero		1


	//   ....[13]....
        /*0890*/ 	.word	0x000005e0
        /*0894*/ 	.word	0x000000ff
        /*0898*/ 	.word	0x00028c88
        /*089c*/ 	.short	0x0100
        /*089e*/ 	.byte	0x06
	.zero		1


	//   ....[14]....
        /*08a0*/ 	.word	0x00000710
        /*08a4*/ 	.word	0x000000ff
        /*08a8*/ 	.word	0x00028c90
        /*08ac*/ 	.short	0x0100
        /*08ae*/ 	.byte	0x08
	.zero		1


	//   ....[15]....
        /*08b0*/ 	.word	0x00000720
        /*08b4*/ 	.word	0x000000ff
        /*08b8*/ 	.word	0x00028ca0
        /*08bc*/ 	.short	0x0100
        /*08be*/ 	.byte	0x08
	.zero		1


	//   ....[16]....
        /*08c0*/ 	.word	0x00000730
        /*08c4*/ 	.word	0x000000ff
        /*08c8*/ 	.word	0x00028c98
        /*08cc*/ 	.short	0x0100
        /*08ce*/ 	.byte	0x08
	.zero		1


	//   ....[17]....
        /*08d0*/ 	.word	0x00000740
        /*08d4*/ 	.word	0x000000ff
        /*08d8*/ 	.word	0x00028ca8
        /*08dc*/ 	.short	0x0100
        /*08de*/ 	.byte	0x08
	.zero		1


	//   ....[18]....
        /*08e0*/ 	.word	0x00000870
        /*08e4*/ 	.word	0x000000ff
        /*08e8*/ 	.word	0x00028cb0
        /*08ec*/ 	.short	0x0100
        /*08ee*/ 	.byte	0x08
	.zero		1


	//   ....[19]....
        /*08f0*/ 	.word	0x00000880
        /*08f4*/ 	.word	0x000000ff
        /*08f8*/ 	.word	0x00028cc0
        /*08fc*/ 	.short	0x0100
        /*08fe*/ 	.byte	0x08
	.zero		1


	//   ....[20]....
        /*0900*/ 	.word	0x00000890
        /*0904*/ 	.word	0x000000ff
        /*0908*/ 	.word	0x00028cb8
        /*090c*/ 	.short	0x0100
        /*090e*/ 	.byte	0x08
	.zero		1


	//   ....[21]....
        /*0910*/ 	.word	0x000008a0
        /*0914*/ 	.word	0x000000ff
        /*0918*/ 	.word	0x00028cc8
        /*091c*/ 	.short	0x0100
        /*091e*/ 	.byte	0x08
	.zero		1


	//   ....[22]....
        /*0920*/ 	.word	0x00001eb0
        /*0924*/ 	.word	0x000000ff
        /*0928*/ 	.word	0x00028c50
        /*092c*/ 	.short	0x010a
        /*092e*/ 	.byte	0x15
	.zero		1


	//   ....[23]....
        /*0930*/ 	.word	0x00002180
        /*0934*/ 	.word	0x00000000
        /*0938*/ 	.word	0x00000000
        /*093c*/ 	.short	0x0101
        /*093e*/ 	.byte	0x3f
	.zero		1


	//   ....[24]....
        /*0940*/ 	.word	0x00002ac0
        /*0944*/ 	.word	0x000000ff
        /*0948*/ 	.word	0x00028c50
        /*094c*/ 	.short	0x010a
        /*094e*/ 	.byte	0x15
	.zero		1


	//   ....[25]....
        /*0950*/ 	.word	0x00002b00
        /*0954*/ 	.word	0x000000ff
        /*0958*/ 	.word	0x00028c50
        /*095c*/ 	.short	0x010a
        /*095e*/ 	.byte	0x15
	.zero		1


	//   ....[26]....
        /*0960*/ 	.word	0x00002cd0
        /*0964*/ 	.word	0x00000000
        /*0968*/ 	.word	0x00000000
        /*096c*/ 	.short	0x0101
        /*096e*/ 	.byte	0x3f
	.zero		1


	//   ....[27]....
        /*0970*/ 	.word	0x000040e0
        /*0974*/ 	.word	0x000000ff
        /*0978*/ 	.word	0x00028c00
        /*097c*/ 	.short	0x010a
        /*097e*/ 	.byte	0x2e
	.zero		1


	//   ....[28]....
        /*0980*/ 	.word	0x00004160
        /*0984*/ 	.word	0x00000007
        /*0988*/ 	.word	0x00028c30
        /*098c*/ 	.short	0x010a
        /*098e*/ 	.byte	0x3f
	.zero		1


	//   ....[29]....
        /*0990*/ 	.word	0x000041a0
        /*0994*/ 	.word	0x00000007
        /*0998*/ 	.word	0x00028c30
        /*099c*/ 	.short	0x010a
        /*099e*/ 	.byte	0x3f
	.zero		1


	//   ....[30]....
        /*09a0*/ 	.word	0x000045c0
        /*09a4*/ 	.word	0x00000003
        /*09a8*/ 	.word	0x00000000
        /*09ac*/ 	.short	0x0101
        /*09ae*/ 	.byte	0x3f
	.zero		1


	//   ....[31]....
        /*09b0*/ 	.word	0x00005c30
        /*09b4*/ 	.word	0x00000007
        /*09b8*/ 	.word	0x00028c50
        /*09bc*/ 	.short	0x010a
        /*09be*/ 	.byte	0x3f
	.zero		1


	//   ....[32]....
        /*09c0*/ 	.word	0x00005c70
        /*09c4*/ 	.word	0x00000007
        /*09c8*/ 	.word	0x00028c50
        /*09cc*/ 	.short	0x010a
        /*09ce*/ 	.byte	0x3f
	.zero		1


	//   ....[33]....
        /*09d0*/ 	.word	0x00005f30
        /*09d4*/ 	.word	0x00000007
        /*09d8*/ 	.word	0x00000000
        /*09dc*/ 	.short	0x0101
        /*09de*/ 	.byte	0x3f
	.zero		1


	//   ....[34]....
        /*09e0*/ 	.word	0x000061c0
        /*09e4*/ 	.word	0x000000ff
        /*09e8*/ 	.word	0x00028c30
        /*09ec*/ 	.short	0x010a
        /*09ee*/ 	.byte	0x1a
	.zero		1


	//   ....[35]....
        /*09f0*/ 	.word	0x00006200
        /*09f4*/ 	.word	0x000000ff
        /*09f8*/ 	.word	0x00028c30
        /*09fc*/ 	.short	0x010a
        /*09fe*/ 	.byte	0x1a
	.zero		1


	//   ....[36]....
        /*0a00*/ 	.word	0x00006470
        /*0a04*/ 	.word	0x00000008
        /*0a08*/ 	.word	0x00000000
        /*0a0c*/ 	.short	0x0101
        /*0a0e*/ 	.byte	0x3f
	.zero		1


	//   ....[37]....
        /*0a10*/ 	.word	0x00008180
        /*0a14*/ 	.word	0x000000ff
        /*0a18*/ 	.word	0x00028c50
        /*0a1c*/ 	.short	0x010a
        /*0a1e*/ 	.byte	0x1a
	.zero		1


	//   ....[38]....
        /*0a20*/ 	.word	0x000081c0
        /*0a24*/ 	.word	0x000000ff
        /*0a28*/ 	.word	0x00028c50
        /*0a2c*/ 	.short	0x010a
        /*0a2e*/ 	.byte	0x1a
	.zero		1


	//   ....[39]....
        /*0a30*/ 	.word	0x00008450
        /*0a34*/ 	.word	0x0000000a
        /*0a38*/ 	.word	0x00000000
        /*0a3c*/ 	.short	0x0101
        /*0a3e*/ 	.byte	0x3f
	.zero		1


	//   ....[40]....
        /*0a40*/ 	.word	0x00008820
        /*0a44*/ 	.word	0x000000ff
        /*0a48*/ 	.word	0x00028c30
        /*0a4c*/ 	.short	0x010a
        /*0a4e*/ 	.byte	0x17
	.zero		1


	//   ....[41]....
        /*0a50*/ 	.word	0x00008860
        /*0a54*/ 	.word	0x000000ff
        /*0a58*/ 	.word	0x00028c30
        /*0a5c*/ 	.short	0x010a
        /*0a5e*/ 	.byte	0x17
	.zero		1


	//   ....[42]....
        /*0a60*/ 	.word	0x00009280
        /*0a64*/ 	.word	0x0000009a
        /*0a68*/ 	.word	0x00000000
        /*0a6c*/ 	.short	0x0101
        /*0a6e*/ 	.byte	0x3f
	.zero		1


	//   ....[43]....
        /*0a70*/ 	.word	0x00009d00
        /*0a74*/ 	.word	0x000000ff
        /*0a78*/ 	.word	0x00028c50
        /*0a7c*/ 	.short	0x010a
        /*0a7e*/ 	.byte	0x17
	.zero		1


	//   ....[44]....
        /*0a80*/ 	.word	0x00009d40
        /*0a84*/ 	.word	0x000000ff
        /*0a88*/ 	.word	0x00028c50
        /*0a8c*/ 	.short	0x010a
        /*0a8e*/ 	.byte	0x17
	.zero		1


	//   ....[45]....
        /*0a90*/ 	.word	0x00009fb0
        /*0a94*/ 	.word	0x000000aa
        /*0a98*/ 	.word	0x00000000
        /*0a9c*/ 	.short	0x0101
        /*0a9e*/ 	.byte	0x3f
	.zero		1


	//   ....[46]....
        /*0aa0*/ 	.word	0x0000a110
        /*0aa4*/ 	.word	0x000000ff
        /*0aa8*/ 	.word	0x00028c30
        /*0aac*/ 	.short	0x010a
        /*0aae*/ 	.byte	0x19
	.zero		1


	//   ....[47]....
        /*0ab0*/ 	.word	0x0000a150
        /*0ab4*/ 	.word	0x000000ff
        /*0ab8*/ 	.word	0x00028c30
        /*0abc*/ 	.short	0x010a
        /*0abe*/ 	.byte	0x19
	.zero		1


	//   ....[48]....
        /*0ac0*/ 	.word	0x0000a390
        /*0ac4*/ 	.word	0x00000006
        /*0ac8*/ 	.word	0x00000000
        /*0acc*/ 	.short	0x0101
        /*0ace*/ 	.byte	0x3f
	.zero		1


	//   ....[49]....
        /*0ad0*/ 	.word	0x0000c090
        /*0ad4*/ 	.word	0x000000ff
        /*0ad8*/ 	.word	0x00028c50
        /*0adc*/ 	.short	0x010a
        /*0ade*/ 	.byte	0x19
	.zero		1


	//   ....[50]....
        /*0ae0*/ 	.word	0x0000c0d0
        /*0ae4*/ 	.word	0x000000ff
        /*0ae8*/ 	.word	0x00028c50
        /*0aec*/ 	.short	0x010a
        /*0aee*/ 	.byte	0x19
	.zero		1


	//   ....[51]....
        /*0af0*/ 	.word	0x0000c360
        /*0af4*/ 	.word	0x0000000a
        /*0af8*/ 	.word	0x00000000
        /*0afc*/ 	.short	0x0101
        /*0afe*/ 	.byte	0x3f
	.zero		1


	//   ....[52]....
        /*0b00*/ 	.word	0x0000eac0
        /*0b04*/ 	.word	0x000000ff
        /*0b08*/ 	.word	0x00000000
        /*0b0c*/ 	.short	0x0101
        /*0b0e*/ 	.byte	0x04
	.zero		1


	//   ....[53]....
        /*0b10*/ 	.word	0x00011c30
        /*0b14*/ 	.word	0x00000000
        /*0b18*/ 	.word	0x00028c40
        /*0b1c*/ 	.short	0x010a
        /*0b1e*/ 	.byte	0x3f
	.zero		1


	//   ....[54]....
        /*0b20*/ 	.word	0x00012760
        /*0b24*/ 	.word	0x00000008
        /*0b28*/ 	.word	0x00028c00
        /*0b2c*/ 	.short	0x0107
        /*0b2e*/ 	.byte	0x3f
	.zero		1


	//   ....[55]....
        /*0b30*/ 	.word	0x00012860
        /*0b34*/ 	.word	0x00000002
        /*0b38*/ 	.word	0x00028c00
        /*0b3c*/ 	.short	0x0101
        /*0b3e*/ 	.byte	0x3f
	.zero		1


	//   ....[56]....
        /*0b40*/ 	.word	0x00012880
        /*0b44*/ 	.word	0x00000002
        /*0b48*/ 	.word	0x00028c20
        /*0b4c*/ 	.short	0x010a
        /*0b4e*/ 	.byte	0x3f
	.zero		1


	//   ....[57]....
        /*0b50*/ 	.word	0x00012980
        /*0b54*/ 	.word	0x00000000
        /*0b58*/ 	.word	0x00028c60
        /*0b5c*/ 	.short	0x010a
        /*0b5e*/ 	.byte	0x3f
	.zero		1


	//   ....[58]....
        /*0b60*/ 	.word	0x00013600
        /*0b64*/ 	.word	0x00000003
        /*0b68*/ 	.word	0x00028c40
        /*0b6c*/ 	.short	0x010a
        /*0b6e*/ 	.byte	0x3f
	.zero		1


	//   ....[59]....
        /*0b70*/ 	.word	0x00013850
        /*0b74*/ 	.word	0x00000003
        /*0b78*/ 	.word	0x00028c60
        /*0b7c*/ 	.short	0x010a
        /*0b7e*/ 	.byte	0x3f
	.zero		1


	//   ....[60]....
        /*0b80*/ 	.word	0x00014470
        /*0b84*/ 	.word	0x00000004
        /*0b88*/ 	.word	0x00028c40
        /*0b8c*/ 	.short	0x010a
        /*0b8e*/ 	.byte	0x3f
	.zero		1


	//   ....[61]....
        /*0b90*/ 	.word	0x000146b0
        /*0b94*/ 	.word	0x00000004
        /*0b98*/ 	.word	0x00028c60
        /*0b9c*/ 	.short	0x010a
        /*0b9e*/ 	.byte	0x3f
	.zero		1


	//   ....[62]....
        /*0ba0*/ 	.word	0x00015240
        /*0ba4*/ 	.word	0x00000004
        /*0ba8*/ 	.word	0x00028c40
        /*0bac*/ 	.short	0x010a
        /*0bae*/ 	.byte	0x3f
	.zero		1


	//   ....[63]....
        /*0bb0*/ 	.word	0x00015490
        /*0bb4*/ 	.word	0x00000004
        /*0bb8*/ 	.word	0x00028c60
        /*0bbc*/ 	.short	0x010a
        /*0bbe*/ 	.byte	0x3f
	.zero		1


	//   ....[64]....
        /*0bc0*/ 	.word	0x00016c90
        /*0bc4*/ 	.word	0x00000000
        /*0bc8*/ 	.word	0x00028c20
        /*0bcc*/ 	.short	0x010a
        /*0bce*/ 	.byte	0x3f
	.zero		1


	//   ....[65]....
        /*0bd0*/ 	.word	0x00016e50
        /*0bd4*/ 	.word	0x00000006
        /*0bd8*/ 	.word	0x00000000
        /*0bdc*/ 	.short	0x010a
        /*0bde*/ 	.byte	0x3f
	.zero		1


	//   ....[66]....
        /*0be0*/ 	.word	0x00016ec0
        /*0be4*/ 	.word	0x00000007
        /*0be8*/ 	.word	0x00000000
        /*0bec*/ 	.short	0x010a
        /*0bee*/ 	.byte	0x3f
	.zero		1


	//   ....[67]....
        /*0bf0*/ 	.word	0x00016f30
        /*0bf4*/ 	.word	0x00000004
        /*0bf8*/ 	.word	0x00000000
        /*0bfc*/ 	.short	0x010a
        /*0bfe*/ 	.byte	0x3f
	.zero		1


	//   ....[68]....
        /*0c00*/ 	.word	0x00016f60
        /*0c04*/ 	.word	0x00000003
        /*0c08*/ 	.word	0x00000000
        /*0c0c*/ 	.short	0x010a
        /*0c0e*/ 	.byte	0x3f
	.zero		1


	//   ....[69]....
        /*0c10*/ 	.word	0x00016fd0
        /*0c14*/ 	.word	0x00000003
        /*0c18*/ 	.word	0x00028c50
        /*0c1c*/ 	.short	0x010a
        /*0c1e*/ 	.byte	0x3f
	.zero		1


	//   ....[70]....
        /*0c20*/ 	.word	0x00017030
        /*0c24*/ 	.word	0x00000003
        /*0c28*/ 	.word	0x00028c50
        /*0c2c*/ 	.short	0x010a
        /*0c2e*/ 	.byte	0x3f
	.zero		1


	//   ....[71]....
        /*0c30*/ 	.word	0x00017090
        /*0c34*/ 	.word	0x00000003
        /*0c38*/ 	.word	0x00028c00
        /*0c3c*/ 	.short	0x010a
        /*0c3e*/ 	.byte	0x3f
	.zero		1


	//   ....[72]....
        /*0c40*/ 	.word	0x000170e0
        /*0c44*/ 	.word	0x00000007
        /*0c48*/ 	.word	0x00028c30
        /*0c4c*/ 	.short	0x010a
        /*0c4e*/ 	.byte	0x3f
	.zero		1


	//   ....[73]....
        /*0c50*/ 	.word	0x00017130
        /*0c54*/ 	.word	0x00000007
        /*0c58*/ 	.word	0x00028c50
        /*0c5c*/ 	.short	0x010a
        /*0c5e*/ 	.byte	0x3f
	.zero		1


	//   ....[74]....
        /*0c60*/ 	.word	0x00017190
        /*0c64*/ 	.word	0x00000008
        /*0c68*/ 	.word	0x00028c30
        /*0c6c*/ 	.short	0x010a
        /*0c6e*/ 	.byte	0x3f
	.zero		1


	//   ....[75]....
        /*0c70*/ 	.word	0x000171e0
        /*0c74*/ 	.word	0x0000000a
        /*0c78*/ 	.word	0x00028c50
        /*0c7c*/ 	.short	0x010a
        /*0c7e*/ 	.byte	0x3f
	.zero		1


	//   ....[76]....
        /*0c80*/ 	.word	0x00017240
        /*0c84*/ 	.word	0x00000006
        /*0c88*/ 	.word	0x00028c30
        /*0c8c*/ 	.short	0x010a
        /*0c8e*/ 	.byte	0x3f
	.zero		1


	//   ....[77]....
        /*0c90*/ 	.word	0x00017290
        /*0c94*/ 	.word	0x000000aa
        /*0c98*/ 	.word	0x00028c50
        /*0c9c*/ 	.short	0x010a
        /*0c9e*/ 	.byte	0x3f
	.zero		1


	//   ....[78]....
        /*0ca0*/ 	.word	0x000172f0
        /*0ca4*/ 	.word	0x00000006
        /*0ca8*/ 	.word	0x00028c30
        /*0cac*/ 	.short	0x010a
        /*0cae*/ 	.byte	0x3f
	.zero		1


	//   ....[79]....
        /*0cb0*/ 	.word	0x00017340
        /*0cb4*/ 	.word	0x0000000a
        /*0cb8*/ 	.word	0x00028c50
        /*0cbc*/ 	.short	0x010a
        /*0cbe*/ 	.byte	0x3f
	.zero		1


	//   ....[80]....
        /*0cc0*/ 	.word	0x000174e0
        /*0cc4*/ 	.word	0x00000000
        /*0cc8*/ 	.word	0x00028c40
        /*0ccc*/ 	.short	0x010a
        /*0cce*/ 	.byte	0x3f
	.zero		1


	//   ....[81]....
        /*0cd0*/ 	.word	0x00017a50
        /*0cd4*/ 	.word	0x00000002
        /*0cd8*/ 	.word	0x00028c20
        /*0cdc*/ 	.short	0x010a
        /*0cde*/ 	.byte	0x3f
	.zero		1


	//   ....[82]....
        /*0ce0*/ 	.word	0x00017aa0
        /*0ce4*/ 	.word	0x00000000
        /*0ce8*/ 	.word	0x00028c60
        /*0cec*/ 	.short	0x010a
        /*0cee*/ 	.byte	0x3f
	.zero		1


	//   ....[83]....
        /*0cf0*/ 	.word	0x00017af0
        /*0cf4*/ 	.word	0x00000003
        /*0cf8*/ 	.word	0x00028c40
        /*0cfc*/ 	.short	0x010a
        /*0cfe*/ 	.byte	0x3f
	.zero		1


	//   ....[84]....
        /*0d00*/ 	.word	0x00017b40
        /*0d04*/ 	.word	0x00000003
        /*0d08*/ 	.word	0x00028c60
        /*0d0c*/ 	.short	0x010a
        /*0d0e*/ 	.byte	0x3f
	.zero		1


	//   ....[85]....
        /*0d10*/ 	.word	0x00017b90
        /*0d14*/ 	.word	0x00000004
        /*0d18*/ 	.word	0x00028c40
        /*0d1c*/ 	.short	0x010a
        /*0d1e*/ 	.byte	0x3f
	.zero		1


	//   ....[86]....
        /*0d20*/ 	.word	0x00017be0
        /*0d24*/ 	.word	0x00000004
        /*0d28*/ 	.word	0x00028c60
        /*0d2c*/ 	.short	0x010a
        /*0d2e*/ 	.byte	0x3f
	.zero		1


	//   ....[87]....
        /*0d30*/ 	.word	0x00017c30
        /*0d34*/ 	.word	0x00000004
        /*0d38*/ 	.word	0x00028c40
        /*0d3c*/ 	.short	0x010a
        /*0d3e*/ 	.byte	0x3f
	.zero		1


	//   ....[88]....
        /*0d40*/ 	.word	0x00017c80
        /*0d44*/ 	.word	0x00000004
        /*0d48*/ 	.word	0x00028c60
        /*0d4c*/ 	.short	0x010a
        /*0d4e*/ 	.byte	0x3f
	.zero		1


	//   ....[89]....
        /*0d50*/ 	.word	0x00018610
        /*0d54*/ 	.word	0x00000000
        /*0d58*/ 	.word	0x00028c20
        /*0d5c*/ 	.short	0x010a
        /*0d5e*/ 	.byte	0x3f
	.zero		1


	//   ....[90]....
        /*0d60*/ 	.word	0x000187b0
        /*0d64*/ 	.word	0x00000006
        /*0d68*/ 	.word	0x00000000
        /*0d6c*/ 	.short	0x010a
        /*0d6e*/ 	.byte	0x3f
	.zero		1


	//   ....[91]....
        /*0d70*/ 	.word	0x00018800
        /*0d74*/ 	.word	0x00000007
        /*0d78*/ 	.word	0x00000000
        /*0d7c*/ 	.short	0x010a
        /*0d7e*/ 	.byte	0x3f
	.zero		1


	//   ....[92]....
        /*0d80*/ 	.word	0x00018850
        /*0d84*/ 	.word	0x00000004
        /*0d88*/ 	.word	0x00000000
        /*0d8c*/ 	.short	0x010a
        /*0d8e*/ 	.byte	0x3f
	.zero		1


	//----- nvinfo : EIATTR_NUM_MBARRIERS
	.align		4
.L_378:
        /*0d90*/ 	.byte	0x03, 0x38
        /*0d92*/ 	.short	0x0016


	//----- nvinfo : EIATTR_EXIT_INSTR_OFFSETS
	.align		4
        /*0d94*/ 	.byte	0x04, 0x1c
        /*0d96*/ 	.short	(.L_380 - .L_379)


	//   ....[0]....
.L_379:
        /*0d98*/ 	.word	0x00000a40


	//   ....[1]....
        /*0d9c*/ 	.word	0x0000fdd0


	//   ....[2]....
        /*0da0*/ 	.word	0x00016fb0


	//----- nvinfo : EIATTR_MAX_THREADS
	.align		4
.L_380:
        /*0da4*/ 	.byte	0x04, 0x05
        /*0da6*/ 	.short	(.L_382 - .L_381)
.L_381:
        /*0da8*/ 	.word	0x00000180
        /*0dac*/ 	.word	0x00000001
        /*0db0*/ 	.word	0x00000001


	//----- nvinfo : EIATTR_CRS_STACK_SIZE
	.align		4
.L_382:
        /*0db4*/ 	.byte	0x04, 0x1e
        /*0db6*/ 	.short	(.L_384 - .L_383)
.L_383:
        /*0db8*/ 	.word	0x00000000


	//----- nvinfo : EIATTR_CBANK_PARAM_SIZE
	.align		4
.L_384:
        /*0dbc*/ 	.byte	0x03, 0x19
        /*0dbe*/ 	.short	0x0af0


	//----- nvinfo : EIATTR_PARAM_CBANK
	.align		4
        /*0dc0*/ 	.byte	0x04, 0x0a
        /*0dc2*/ 	.short	(.L_386 - .L_385)
	.align		4
.L_385:
        /*0dc4*/ 	.word	index@(.nv.constant0._ZN7cutlass13device_kernelIN5flash11enable_sm90INS1_16FlashAttnFwdSm90INS1_25CollectiveMainloopFwdSm90ILi2EN4cute5tupleIJNS5_1CILi1EEES8_S8_EEENS6_IJNS7_ILi64EEESA_SA_EEELi512ENS_10bfloat16_tEfNS_4arch4Sm90ELb0ELb1ELb0ELb1ELb0ELb0ELb0ELb0ELb0ELb1ELb0ELb0EEENS1_21CollectiveEpilogueFwdINS6_IJSA_NS7_ILi512EEESA_EEES9_SC_SE_Li256ELb1ELb1ELb0ELb0EEENS1_36VarlenDynamicPersistentTileSchedulerILi64ELi64ELi256ELi128ELb0ELb1ELb1ELb1ELb0ELb1EEEEEEEEEvNT_6ParamsE)
        /*0dc8*/ 	.short	0x0210
        /*0dca*/ 	.short	0x0af0


	//----- nvinfo : EIATTR_SW_WAR
	.align		4
.L_386:
        /*0dcc*/ 	.byte	0x04, 0x36
        /*0dce*/ 	.short	(.L_388 - .L_387)
.L_387:
        /*0dd0*/ 	.word	0x00000008
.L_388:


//--------------------- .nv.info._ZN7cutlass13device_kernelIN5flash11enable_sm90INS1_16FlashAttnFwdSm90INS1_25CollectiveMainloopFwdSm90ILi2EN4cute5tupleIJNS5_1CILi1EEES8_S8_EEENS6_IJNS7_ILi64EEESA_SA_EEELi512ENS_10bfloat16_tEfNS_4arch4Sm90ELb0ELb1ELb0ELb1ELb0ELb1ELb0ELb0ELb0ELb1ELb0ELb0EEENS1_21CollectiveEpilogueFwdINS6_IJSA_NS7_ILi512EEESA_EEES9_SC_SE_Li256ELb1ELb1ELb0ELb0EEENS1_36VarlenDynamicPersistentTileSchedulerILi64ELi64ELi256ELi128ELb0ELb1ELb1ELb1ELb0ELb1EEEEEEEEEvNT_6ParamsE --------------------------
	.section	.nv.info._ZN7cutlass13device_kernelIN5flash11enable_sm90INS1_16FlashAttnFwdSm90INS1_25CollectiveMainloopFwdSm90ILi2EN4cute5tupleIJNS5_1CILi1EEES8_S8_EEENS6_IJNS7_ILi64EEESA_SA_EEELi512ENS_10bfloat16_tEfNS_4arch4Sm90ELb0ELb1ELb0ELb1ELb0ELb1ELb0ELb0ELb0ELb1ELb0ELb0EEENS1_21CollectiveEpilogueFwdINS6_IJSA_NS7_ILi512EEESA_EEES9_SC_SE_Li256ELb1ELb1ELb0ELb0EEENS1_36VarlenDynamicPersistentTileSchedulerILi64ELi64ELi256ELi128ELb0ELb1ELb1ELb1ELb0ELb1EEEEEEEEEvNT_6ParamsE,"",@"SHT_CUDA_INFO"
	.sectionflags	@""
	.align	4


	//----- nvinfo : EIATTR_CUDA_API_VERSION
	.align		4
        /*0000*/ 	.byte	0x04, 0x37
        /*0002*/ 	.short	(.L_390 - .L_389)
.L_389:
        /*0004*/ 	.word	0x00000082


	//----- nvinfo : EIATTR_KPARAM_INFO
	.align		4
.L_390:
        /*0008*/ 	.byte	0x04, 0x17
        /*000a*/ 	.short	(.L_392 - .L_391)
.L_391:
        /*000c*/ 	.word	0x00000000
        /*0010*/ 	.short	0x0000
        /*0012*/ 	.short	0x0070
        /*0014*/ 	.byte	0x00, 0xf0, 0x01, 0x2a


	//----- nvinfo : EIATTR_SPARSE_MMA_MASK
	.align		4
.L_392:
        /*0018*/ 	.byte	0x03, 0x50
        /*001a*/ 	.short	0x0000


	//----- nvinfo : EIATTR_MAXREG_COUNT
	.align		4
        /*001c*/ 	.byte	0x03, 0x1b
        /*001e*/ 	.short	0x00a8


	//----- nvinfo : EIATTR_NUM_BARRIERS
	.align		4
        /*0020*/ 	.byte	0x02, 0x4c
        /*0022*/ 	.byte	0x10
	.zero		1


	//----- nvinfo : EIATTR_EXTERNS
	.align		4
        /*0024*/ 	.byte	0x04, 0x0f
        /*0026*/ 	.short	(.L_394 - .L_393)


	//   ....[0]....
	.align		4
.L_393:
        /*0028*/ 	.word	index@(__assertfail)


	//----- nvinfo : EIATTR_ANNOTATIONS
	.align		4
.L_394:
        /*002c*/ 	.byte	0x04, 0x55
        /*002e*/ 	.short	(.L_396 - .L_395)


	//   ....[0]....
.L_395:
        /* <DEDUP_REMOVED lines=69> */


	//----- nvinfo : EIATTR_MERCURY_ISA_VERSION
	.align		4
.L_396:
        /*0470*/ 	.byte	0x03, 0x5f
        /*0472*/ 	.short	0x0101


	//----- nvinfo : EIATTR_UNUSED_LOAD_BYTE_OFFSET
	.align		4
        /*0474*/ 	.byte	0x04, 0x44
        /*0476*/ 	.short	(.L_398 - .L_397)


	//   ....[0]....
.L_397:
        /*0478*/ 	.word	0x00000a80
        /*047c*/ 	.word	0x0000fff0


	//   ....[1]....
        /*0480*/ 	.word	0x00013680
        /*0484*/ 	.word	0x0000fff0


	//----- nvinfo : EIATTR_INT_WARP_WIDE_INSTR_OFFSETS
	.align		4
.L_398:
        /*0488*/ 	.byte	0x04, 0x31
        /*048a*/ 	.short	(.L_400 - .L_399)


	//   ....[0]....
.L_399:
        /*048c*/ 	.word	0x00000190


	//   ....[1]....
        /*0490*/ 	.word	0x000001d0


	//   ....[2]....
        /*0494*/ 	.word	0x00000240


	//   ....[3]....
        /*0498*/ 	.word	0x00019c30


	//   ....[4]....
        /*049c*/ 	.word	0x00019cc0


	//   ....[5]....
        /*04a0*/ 	.word	0x0001e6f0


	//   ....[6]....
        /*04a4*/ 	.word	0x0001e780


	//----- nvinfo : EIATTR_COOP_GROUP_MASK_REGIDS
	.align		4
.L_400:
        /*04a8*/ 	.byte	0x04, 0x29
        /*04aa*/ 	.short	(.L_402 - .L_401)


	//   ....[0]....
.L_401:
        /*04ac*/ 	.word	0xffffffff


	//   ....[1]....
        /*04b0*/ 	.word	0xffffffff


	//   ....[2]....
        /*04b4*/ 	.word	0xffffffff


	//   ....[3]....
        /*04b8*/ 	.word	0xffffffff


	//   ....[4]....
        /*04bc*/ 	.word	0xffffffff


	//   ....[5]....
        /*04c0*/ 	.word	0xffffffff


	//   ....[6]....
        /*04c4*/ 	.word	0xffffffff


	//   ....[7]....
        /*04c8*/ 	.word	0xffffffff


	//   ....[8]....
        /*04cc*/ 	.word	0xffffffff


	//   ....[9]....
        /*04d0*/ 	.word	0xffffffff


	//   ....[10]....
        /*04d4*/ 	.word	0xffffffff


	//   ....[11]....
        /*04d8*/ 	.word	0xffffffff


	//   ....[12]....
        /*04dc*/ 	.word	0xffffffff


	//   ....[13]....
        /*04e0*/ 	.word	0xffffffff


	//   ....[14]....
        /*04e4*/ 	.word	0xffffffff


	//   ....[15]....
        /*04e8*/ 	.word	0xffffffff


	//   ....[16]....
        /*04ec*/ 	.word	0xffffffff


	//   ....[17]....
        /*04f0*/ 	.word	0xffffffff


	//   ....[18]....
        /*04f4*/ 	.word	0xffffffff


	//   ....[19]....
        /*04f8*/ 	.word	0xffffffff


	//   ....[20]....
        /*04fc*/ 	.word	0xffffffff


	//   ....[21]....
        /*0500*/ 	.word	0xffffffff


	//   ....[22]....
        /*0504*/ 	.word	0xffffffff


	//   ....[23]....
        /*0508*/ 	.word	0xffffffff


	//   ....[24]....
        /*050c*/ 	.word	0xffffffff


	//   ....[25]....
        /*0510*/ 	.word	0xffffffff


	//   ....[26]....
        /*0514*/ 	.word	0xffffffff


	//   ....[27]....
        /*0518*/ 	.word	0xffffffff


	//   ....[28]....
        /*051c*/ 	.word	0xffffffff


	//   ....[29]....
        /*0520*/ 	.word	0xffffffff


	//   ....[30]....
        /*0524*/ 	.word	0xffffffff


	//   ....[31]....
        /*0528*/ 	.word	0xffffffff


	//   ....[32]....
        /*052c*/ 	.word	0xffffffff


	//   ....[33]....
        /*0530*/ 	.word	0xffffffff


	//   ....[34]....
        /*0534*/ 	.word	0xffffffff


	//   ....[35]....
        /*0538*/ 	.word	0xffffffff


	//   ....[36]....
        /*053c*/ 	.word	0xffffffff


	//   ....[37]....
        /*0540*/ 	.word	0xffffffff


	//   ....[38]....
        /*0544*/ 	.word	0xffffffff


	//   ....[39]....
        /*0548*/ 	.word	0xffffffff


	//   ....[40]....
        /*054c*/ 	.word	0xffffffff


	//   ....[41]....
        /*0550*/ 	.word	0xffffffff


	//   ....[42]....
        /*0554*/ 	.word	0xffffffff


	//   ....[43]....
        /*0558*/ 	.word	0xffffffff


	//   ....[44]....
        /*055c*/ 	.word	0xffffffff


	//   ....[45]....
        /*0560*/ 	.word	0xffffffff


	//   ....[46]....
        /*0564*/ 	.word	0xffffffff


	//   ....[47]....
        /*0568*/ 	.word	0xffffffff


	//   ....[48]....
        /*056c*/ 	.word	0xffffffff


	//   ....[49]....
        /*0570*/ 	.word	0xffffffff


	//   ....[50]....
        /*0574*/ 	.word	0xffffffff


	//   ....[51]....
        /*0578*/ 	.word	0xffffffff


	//   ....[52]....
        /*057c*/ 	.word	0xffffffff


	//   ....[53]....
        /*0580*/ 	.word	0xffffffff


	//   ....[54]....
        /*0584*/ 	.word	0xffffffff


	//   ....[55]....
        /*0588*/ 	.word	0xffffffff


	//   ....[56]....
        /*058c*/ 	.word	0xffffffff


	//   ....[57]....
        /*0590*/ 	.word	0xffffffff


	//   ....[58]....
        /*0594*/ 	.word	0xffffffff


	//   ....[59]....
        /*0598*/ 	.word	0xffffffff


	//   ....[60]....
        /*059c*/ 	.word	0xffffffff


	//   ....[61]....
        /*05a0*/ 	.word	0xffffffff


	//   ....[62]....
        /*05a4*/ 	.word	0xffffffff


	//   ....[63]....
        /*05a8*/ 	.word	0xffffffff


	//   ....[64]....
        /*05ac*/ 	.word	0xffffffff


	//   ....[65]....
        /*05b0*/ 	.word	0xffffffff


	//   ....[66]....
        /*05b4*/ 	.word	0xffffffff


	//   ....[67]....
        /*05b8*/ 	.word	0xffffffff


	//   ....[68]....
        /*05bc*/ 	.word	0xffffffff


	//   ....[69]....
        /*05c0*/ 	.word	0xffffffff


	//   ....[70]....
        /*05c4*/ 	.word	0xffffffff


	//   ....[71]....
        /*05c8*/ 	.word	0xffffffff


	//   ....[72]....
        /*05cc*/ 	.word	0xffffffff


	//   ....[73]....
        /*05d0*/ 	.word	0xffffffff


	//   ....[74]....
        /*05d4*/ 	.word	0xffffffff


	//   ....[75]....
        /*05d8*/ 	.word	0xffffffff


	//   ....[76]....
        /*05dc*/ 	.word	0xffffffff


	//   ....[77]....
        /*05e0*/ 	.word	0xffffffff


	//   ....[78]....
        /*05e4*/ 	.word	0xffffffff


	//   ....[79]....
        /*05e8*/ 	.word	0xffffffff


	//   ....[80]....
        /*05ec*/ 	.word	0xffffffff


	//   ....[81]....
        /*05f0*/ 	.word	0xffffffff


	//   ....[82]....
        /*05f4*/ 	.word	0xffffffff


	//   ....[83]....
        /*05f8*/ 	.word	0xffffffff


	//   ....[84]....
        /*05fc*/ 	.word	0xffffffff


	//   ....[85]....
        /*0600*/ 	.word	0xffffffff


	//   ....[86]....
        /*0604*/ 	.word	0xffffffff


	//   ....[87]....
        /*0608*/ 	.word	0xffffffff


	//   ....[88]....
        /*060c*/ 	.word	0xffffffff


	//   ....[89]....
        /*0610*/ 	.word	0xffffffff


	//   ....[90]....
        /*0614*/ 	.word	0xffffffff


	//   ....[91]....
        /*0618*/ 	.word	0xffffffff


	//   ....[92]....
        /*061c*/ 	.word	0xffffffff


	//   ....[93]....
        /*0620*/ 	.word	0xffffffff


	//   ....[94]....
        /*0624*/ 	.word	0xffffffff


	//   ....[95]....
        /*0628*/ 	.word	0xffffffff


	//   ....[96]....
        /*062c*/ 	.word	0xffffffff


	//   ....[97]....
        /*0630*/ 	.word	0xffffffff


	//   ....[98]....
        /*0634*/ 	.word	0xffffffff


	//   ....[99]....
        /*0638*/ 	.word	0xffffffff


	//   ....[100]....
        /*063c*/ 	.word	0xffffffff


	//   ....[101]....
        /*0640*/ 	.word	0xffffffff


	//   ....[102]....
        /*0644*/ 	.word	0xffffffff


	//   ....[103]....
        /*0648*/ 	.word	0xffffffff


	//   ....[104]....
        /*064c*/ 	.word	0xffffffff


	//   ....[105]....
        /*0650*/ 	.word	0xffffffff


	//   ....[106]....
        /*0654*/ 	.word	0xffffffff


	//   ....[107]....
        /*0658*/ 	.word	0xffffffff


	//   ....[108]....
        /*065c*/ 	.word	0xffffffff


	//   ....[109]....
        /*0660*/ 	.word	0xffffffff


	//   ....[110]....
        /*0664*/ 	.word	0xffffffff


	//   ....[111]....
        /*0668*/ 	.word	0xffffffff


	//   ....[112]....
        /*066c*/ 	.word	0x0500000f


	//   ....[113]....
        /*0670*/ 	.word	0x0500000f


	//   ....[114]....
        /*0674*/ 	.word	0x0500000f


	//   ....[115]....
        /*0678*/ 	.word	0x0500000f


	//   ....[116]....
        /*067c*/ 	.word	0x0500000f


	//   ....[117]....
        /*0680*/ 	.word	0x0500000f


	//   ....[118]....
        /*0684*/ 	.word	0x0500000f


	//   ....[119]....
        /*0688*/ 	.word	0x0500000f


	//   ....[120]....
        /*068c*/ 	.word	0x0500000f


	//   ....[121]....
        /*0690*/ 	.word	0x0500000f


	//   ....[122]....
        /*0694*/ 	.word	0x0500000f


	//   ....[123]....
        /*0698*/ 	.word	0x0500000f


	//   ....[124]....
        /*069c*/ 	.word	0x0500000f


	//   ....[125]....
        /*06a0*/ 	.word	0x0500000f


	//   ....[126]....
        /*06a4*/ 	.word	0x0500000f


	//   ....[127]....
        /*06a8*/ 	.word	0x0500000f


	//   ....[128]....
        /*06ac*/ 	.word	0x0500000f


	//   ....[129]....
        /*06b0*/ 	.word	0x0500000f


	//   ....[130]....
        /*06b4*/ 	.word	0x0500000f


	//   ....[131]....
        /*06b8*/ 	.word	0x0500000f


	//   ....[132]....
        /*06bc*/ 	.word	0x0500000f


	//   ....[133]....
        /*06c0*/ 	.word	0x0500000f


	//   ....[134]....
        /*06c4*/ 	.word	0x0500000f


	//   ....[135]....
        /*06c8*/ 	.word	0x0500000f


	//   ....[136]....
        /*06cc*/ 	.word	0x0500000f


	//   ....[137]....
        /*06d0*/ 	.word	0x0500000f


	//   ....[138]....
        /*06d4*/ 	.word	0x0500000f


	//   ....[139]....
        /*06d8*/ 	.word	0x0500000f


	//   ....[140]....
        /*06dc*/ 	.word	0x0500000f


	//   ....[141]....
        /*06e0*/ 	.word	0x0500000f


	//   ....[142]....
        /*06e4*/ 	.word	0x0500000f


	//   ....[143]....
        /*06e8*/ 	.word	0x0500000f


	//   ....[144]....
        /*06ec*/ 	.word	0x0500000f


	//   ....[145]....
        /*06f0*/ 	.word	0x0500000f


	//   ....[146]....
        /*06f4*/ 	.word	0x0500000f


	//   ....[147]....
        /*06f8*/ 	.word	0x0500000f


	//   ....[148]....
        /*06fc*/ 	.word	0x0500000f


	//   ....[149]....
        /*0700*/ 	.word	0x0500000f


	//   ....[150]....
        /*0704*/ 	.word	0x0500000f


	//   ....[151]....
        /*0708*/ 	.word	0x0500000f


	//   ....[152]....
        /*070c*/ 	.word	0x0500000f


	//   ....[153]....
        /*0710*/ 	.word	0x0500000f


	//   ....[154]....
        /*0714*/ 	.word	0x0500000f


	//   ....[155]....
        /*0718*/ 	.word	0x0500000f


	//----- nvinfo : EIATTR_COOP_GROUP_INSTR_OFFSETS
	.align		4
.L_402:
        /*071c*/ 	.byte	0x04, 0x28
        /*071e*/ 	.short	(.L_404 - .L_403)


	//   ....[0]....
.L_403:
        /*0720*/ 	.word	0x00000060


	//   ....[1]....
        /*0724*/ 	.word	0x000001a0


	//   ....[2]....
        /*0728*/ 	.word	0x000001f0


	//   ....[3]....
        /*072c*/ 	.word	0x000003e0


	//   ....[4]....
        /*0730*/ 	.word	0x00000540


	//   ....[5]....
        /*0734*/ 	.word	0x00000660


	//   ....[6]....
        /*0738*/ 	.word	0x000007c0


	//   ....[7]....
        /*073c*/ 	.word	0x00004f50


	//   ....[8]....
        /*0740*/ 	.word	0x00007220


	//   ....[9]....
        /*0744*/ 	.word	0x00007950


	//   ....[10]....
        /*0748*/ 	.word	0x00007960


	//   ....[11]....
        /*074c*/ 	.word	0x00007970


	//   ....[12]....
        /*0750*/ 	.word	0x00007980


	//   ....[13]....
        /*0754*/ 	.word	0x00007c80


	//   ....[14]....
        /*0758*/ 	.word	0x00007c90


	//   ....[15]....
        /*075c*/ 	.word	0x00007ca0


	//   ....[16]....
        /*0760*/ 	.word	0x00007cb0


	//   ....[17]....
        /*0764*/ 	.word	0x00008f80


	//   ....[18]....
        /*0768*/ 	.word	0x00008f90


	//   ....[19]....
        /*076c*/ 	.word	0x00008fa0


	//   ....[20]....
        /*0770*/ 	.word	0x00008fb0


	//   ....[21]....
        /*0774*/ 	.word	0x000091f0


	//   ....[22]....
        /*0778*/ 	.word	0x00009200


	//   ....[23]....
        /*077c*/ 	.word	0x00009210


	//   ....[24]....
        /*0780*/ 	.word	0x00009220


	//   ....[25]....
        /*0784*/ 	.word	0x0000a7c0


	//   ....[26]....
        /*0788*/ 	.word	0x0000aa50


	//   ....[27]....
        /*078c*/ 	.word	0x0000b360


	//   ....[28]....
        /*0790*/ 	.word	0x0000b480


	//   ....[29]....
        /*0794*/ 	.word	0x0000b870


	//   ....[30]....
        /*0798*/ 	.word	0x0000b8f0


	//   ....[31]....
        /*079c*/ 	.word	0x0000c270


	//   ....[32]....
        /*07a0*/ 	.word	0x0000c790


	//   ....[33]....
        /*07a4*/ 	.word	0x0000cb50


	//   ....[34]....
        /*07a8*/ 	.word	0x0000d1b0


	//   ....[35]....
        /*07ac*/ 	.word	0x0000d290


	//   ....[36]....
        /*07b0*/ 	.word	0x0000d860


	//   ....[37]....
        /*07b4*/ 	.word	0x0000da30


	//   ....[38]....
        /*07b8*/ 	.word	0x0000e910


	//   ....[39]....
        /*07bc*/ 	.word	0x0000f0f0


	//   ....[40]....
        /*07c0*/ 	.word	0x0000f110


	//   ....[41]....
        /*07c4*/ 	.word	0x0000f860


	//   ....[42]....
        /*07c8*/ 	.word	0x0000f8d0


	//   ....[43]....
        /*07cc*/ 	.word	0x00010610


	//   ....[44]....
        /*07d0*/ 	.word	0x00010a80


	//   ....[45]....
        /*07d4*/ 	.word	0x00010d00


	//   ....[46]....
        /*07d8*/ 	.word	0x000112d0


	//   ....[47]....
        /*07dc*/ 	.word	0x000112f0


	//   ....[48]....
        /*07e0*/ 	.word	0x00011c30


	//   ....[49]....
        /*07e4*/ 	.word	0x00011dc0


	//   ....[50]....
        /*07e8*/ 	.word	0x00012b40


	//   ....[51]....
        /*07ec*/ 	.word	0x00012b90


	//   ....[52]....
        /*07f0*/ 	.word	0x00012bc0


	//   ....[53]....
        /*07f4*/ 	.word	0x00012c20


	//   ....[54]....
        /*07f8*/ 	.word	0x00012c40


	//   ....[55]....
        /*07fc*/ 	.word	0x00014610


	//   ....[56]....
        /*0800*/ 	.word	0x00014b30


	//   ....[57]....
        /*0804*/ 	.word	0x00014b50


	//   ....[58]....
        /*0808*/ 	.word	0x00014b80


	//   ....[59]....
        /*080c*/ 	.word	0x00014b90


	//   ....[60]....
        /*0810*/ 	.word	0x000151a0


	//   ....[61]....
        /*0814*/ 	.word	0x00015200


	//   ....[62]....
        /*0818*/ 	.word	0x00015490


	//   ....[63]....
        /*081c*/ 	.word	0x000154b0


	//   ....[64]....
        /*0820*/ 	.word	0x00016030


	//   ....[65]....
        /*0824*/ 	.word	0x00016050


	//   ....[66]....
        /*0828*/ 	.word	0x00016280


	//   ....[67]....
        /*082c*/ 	.word	0x000162a0


	//   ....[68]....
        /*0830*/ 	.word	0x00016550


	//   ....[69]....
        /*0834*/ 	.word	0x00016720


	//   ....[70]....
        /*0838*/ 	.word	0x00016750


	//   ....[71]....
        /*083c*/ 	.word	0x00016780


	//   ....[72]....
        /*0840*/ 	.word	0x000167b0


	//   ....[73]....
        /*0844*/ 	.word	0x000167e0


	//   ....[74]....
        /*0848*/ 	.word	0x00016810


	//   ....[75]....
        /*084c*/ 	.word	0x00016980


	//   ....[76]....
        /*0850*/ 	.word	0x000169b0


	//   ....[77]....
        /*0854*/ 	.word	0x000169e0


	//   ....[78]....
        /*0858*/ 	.word	0x00016a10


	//   ....[79]....
        /*085c*/ 	.word	0x00016a40


	//   ....[80]....
        /*0860*/ 	.word	0x00016a70


	//   ....[81]....
        /*0864*/ 	.word	0x00016b10


	//   ....[82]....
        /*0868*/ 	.word	0x00016b70


	//   ....[83]....
        /*086c*/ 	.word	0x00016c00


	//   ....[84]....
        /*0870*/ 	.word	0x00017cb0


	//   ....[85]....
        /*0874*/ 	.word	0x0001a1f0


	//   ....[86]....
        /*0878*/ 	.word	0x0001ad20


	//   ....[87]....
        /*087c*/ 	.word	0x0001ad40


	//   ....[88]....
        /*0880*/ 	.word	0x0001adf0


	//   ....[89]....
        /*0884*/ 	.word	0x0001ae00


	//   ....[90]....
        /*0888*/ 	.word	0x0001ae80


	//   ....[91]....
        /*088c*/ 	.word	0x0001ae90


	//   ....[92]....
        /*0890*/ 	.word	0x0001aee0


	//   ....[93]....
        /*0894*/ 	.word	0x0001af00


	//   ....[94]....
        /*0898*/ 	.word	0x0001e980


	//   ....[95]....
        /*089c*/ 	.word	0x0001e9b0


	//   ....[96]....
        /*08a0*/ 	.word	0x0001e9f0


	//   ....[97]....
        /*08a4*/ 	.word	0x0001ea20


	//   ....[98]....
        /*08a8*/ 	.word	0x0001ea50


	//   ....[99]....
        /*08ac*/ 	.word	0x0001ea80


	//   ....[100]....
        /*08b0*/ 	.word	0x0001eab0


	//   ....[101]....
        /*08b4*/ 	.word	0x0001eae0


	//   ....[102]....
        /*08b8*/ 	.word	0x0001ec60


	//   ....[103]....
        /*08bc*/ 	.word	0x0001ec90


	//   ....[104]....
        /*08c0*/ 	.word	0x0001ecc0


	//   ....[105]....
        /*08c4*/ 	.word	0x0001ecf0


	//   ....[106]....
        /*08c8*/ 	.word	0x0001ed20


	//   ....[107]....
        /*08cc*/ 	.word	0x0001ed50


	//   ....[108]....
        /*08d0*/ 	.word	0x0001ee10


	//   ....[109]....
        /*08d4*/ 	.word	0x0001ee30


	//   ....[110]....
        /*08d8*/ 	.word	0x0001eea0


	//   ....[111]....
        /*08dc*/ 	.word	0x0001f560


	//   ....[112]....
        /*08e0*/ 	.word	0x0001fa40


	//   ....[113]....
        /*08e4*/ 	.word	0x0001fad0


	//   ....[114]....
        /*08e8*/ 	.word	0x0001fb20


	//   ....[115]....
        /*08ec*/ 	.word	0x0001fb70


	//   ....[116]....
        /*08f0*/ 	.word	0x0001fc00


	//   ....[117]....
        /*08f4*/ 	.word	0x0001fc90


	//   ....[118]....
        /*08f8*/ 	.word	0x0001fce0


	//   ....[119]....
        /*08fc*/ 	.word	0x0001fd30


	//   ....[120]....
        /*0900*/ 	.word	0x0001fe10


	//   ....[121]....
        /*0904*/ 	.word	0x0001fea0


	//   ....[122]....
        /*0908*/ 	.word	0x0001fef0


	//   ....[123]....
        /*090c*/ 	.word	0x0001ff50


	//   ....[124]....
        /*0910*/ 	.word	0x0001fff0


	//   ....[125]....
        /*0914*/ 	.word	0x00020080


	//   ....[126]....
        /*0918*/ 	.word	0x000200d0


	//   ....[127]....
        /*091c*/ 	.word	0x00020120


	//   ....[128]....
        /*0920*/ 	.word	0x000204d0


	//   ....[129]....
        /*0924*/ 	.word	0x000207c0


	//   ....[130]....
        /*0928*/ 	.word	0x00020980


	//   ....[131]....
        /*092c*/ 	.word	0x000209d0


	//   ....[132]....
        /*0930*/ 	.word	0x00020a30


	//   ....[133]....
        /*0934*/ 	.word	0x00020b20


	//   ....[134]....
        /*0938*/ 	.word	0x00020b80


	//   ....[135]....
        /*093c*/ 	.word	0x00020c70


	//   ....[136]....
        /*0940*/ 	.word	0x00020cd0


	//   ....[137]....
        /*0944*/ 	.word	0x00020da0


	//   ....[138]....
        /*0948*/ 	.word	0x000210d0


	//   ....[139]....
        /*094c*/ 	.word	0x00021170


	//   ....[140]....
        /*0950*/ 	.word	0x00021290


	//   ....[141]....
        /*0954*/ 	.word	0x00021300


	//   ....[142]....
        /*0958*/ 	.word	0x00021370


	//   ....[143]....
        /*095c*/ 	.word	0x000213e0


	//   ....[144]....
        /*0960*/ 	.word	0x00021450


	//   ....[145]....
        /*0964*/ 	.word	0x000214d0


	//   ....[146]....
        /*0968*/ 	.word	0x00021560


	//   ....[147]....
        /*096c*/ 	.word	0x00021600


	//   ....[148]....
        /*0970*/ 	.word	0x00021670


	//   ....[149]....
        /*0974*/ 	.word	0x000216e0


	//   ....[150]....
        /*0978*/ 	.word	0x00021750


	//   ....[151]....
        /*097c*/ 	.word	0x000217d0


	//   ....[152]....
        /*0980*/ 	.word	0x00021840


	//   ....[153]....
        /*0984*/ 	.word	0x000218e0


	//   ....[154]....
        /*0988*/ 	.word	0x00021970


	//   ....[155]....
        /*098c*/ 	.word	0x00021aa0


	//----- nvinfo : EIATTR_REG_RECONFIG
	.align		4
.L_404:
        /*0990*/ 	.byte	0x01, 0x54
	.zero		2


	//----- nvinfo : EIATTR_SYSCALL_OFFSETS
	.align		4
        /*0994*/ 	.byte	0x04, 0x46
        /*0996*/ 	.short	(.L_406 - .L_405)


	//   ....[0]....
.L_405:
        /*0998*/ 	.word	0x00001ce0


	//   ....[1]....
        /*099c*/ 	.word	0x00001e30


	//   ....[2]....
        /*09a0*/ 	.word	0x000073e0


	//   ....[3]....
        /*09a4*/ 	.word	0x00007700


	//   ....[4]....
        /*09a8*/ 	.word	0x00019e30


	//   ....[5]....
        /*09ac*/ 	.word	0x00019f80


	//   ....[6]....
        /*09b0*/ 	.word	0x0001a070


	//   ....[7]....
        /*09b4*/ 	.word	0x0001a8e0


	//----- nvinfo : EIATTR_MBARRIER_INSTR_OFFSETS
	.align		4
.L_406:
        /*09b8*/ 	.byte	0x04, 0x39
        /*09ba*/ 	.short	(.L_408 - .L_407)


	//   ....[0]....
.L_407:
        /*09bc*/ 	.word	0x000002d0
        /*09c0*/ 	.word	0x000000ff
        /*09c4*/ 	.word	0x00028c00
        /*09c8*/ 	.short	0x0100
        /*09ca*/ 	.byte	0x08
	.zero		1


	//   ....[1]....
        /*09cc*/ 	.word	0x000002e0
        /*09d0*/ 	.word	0x000000ff
        /*09d4*/ 	.word	0x00028c20
        /*09d8*/ 	.short	0x0100
        /*09da*/ 	.byte	0x08
	.zero		1


	//   ....[2]....
        /*09dc*/ 	.word	0x00000390
        /*09e0*/ 	.word	0x000000ff
        /*09e4*/ 	.word	0x00028c30
        /*09e8*/ 	.short	0x0100
        /*09ea*/ 	.byte	0x06
	.zero		1


	//   ....[3]....
        /*09ec*/ 	.word	0x000003a0
        /*09f0*/ 	.word	0x000000ff
        /*09f4*/ 	.word	0x00028c40
        /*09f8*/ 	.short	0x0100
        /*09fa*/ 	.byte	0x06
	.zero		1


	//   ....[4]....
        /*09fc*/ 	.word	0x000003b0
        /*0a00*/ 	.word	0x000000ff
        /*0a04*/ 	.word	0x00028c38
        /*0a08*/ 	.short	0x0100
        /*0a0a*/ 	.byte	0x06
	.zero		1


	//   ....[5]....
        /*0a0c*/ 	.word	0x000003c0
        /*0a10*/ 	.word	0x000000ff
        /*0a14*/ 	.word	0x00028c48
        /*0a18*/ 	.short	0x0100
        /*0a1a*/ 	.byte	0x06
	.zero		1


	//   ....[6]....
        /*0a1c*/ 	.word	0x000004f0
        /*0a20*/ 	.word	0x000000ff
        /*0a24*/ 	.word	0x00028c50
        /*0a28*/ 	.short	0x0100
        /*0a2a*/ 	.byte	0x08
	.zero		1


	//   ....[7]....
        /*0a2c*/ 	.word	0x00000500
        /*0a30*/ 	.word	0x000000ff
        /*0a34*/ 	.word	0x00028c60
        /*0a38*/ 	.short	0x0100
        /*0a3a*/ 	.byte	0x08
	.zero		1


	//   ....[8]....
        /*0a3c*/ 	.word	0x00000510
        /*0a40*/ 	.word	0x000000ff
        /*0a44*/ 	.word	0x00028c58
        /*0a48*/ 	.short	0x0100
        /*0a4a*/ 	.byte	0x08
	.zero		1


	//   ....[9]....
        /*0a4c*/ 	.word	0x00000520
        /*0a50*/ 	.word	0x000000ff
        /*0a54*/ 	.word	0x00028c68
        /*0a58*/ 	.short	0x0100
        /*0a5a*/ 	.byte	0x08
	.zero		1


	//   ....[10]....
        /*0a5c*/ 	.word	0x00000610
        /*0a60*/ 	.word	0x000000ff
        /*0a64*/ 	.word	0x00028c70
        /*0a68*/ 	.short	0x0100
        /*0a6a*/ 	.byte	0x06
	.zero		1


	//   ....[11]....
        /*0a6c*/ 	.word	0x00000620
        /*0a70*/ 	.word	0x000000ff
        /*0a74*/ 	.word	0x00028c80
        /*0a78*/ 	.short	0x0100
        /*0a7a*/ 	.byte	0x06
	.zero		1


	//   ....[12]....
        /*0a7c*/ 	.word	0x00000630
        /*0a80*/ 	.word	0x000000ff
        /*0a84*/ 	.word	0x00028c78
        /*0a88*/ 	.short	0x0100
        /*0a8a*/ 	.byte	0x06
	.zero		1


	//   ....[13]....
        /*0a8c*/ 	.word	0x00000640
        /*0a90*/ 	.word	0x000000ff
        /*0a94*/ 	.word	0x00028c88
        /*0a98*/ 	.short	0x0100
        /*0a9a*/ 	.byte	0x06
	.zero		1


	//   ....[14]....
        /*0a9c*/ 	.word	0x00000770
        /*0aa0*/ 	.word	0x000000ff
        /*0aa4*/ 	.word	0x00028c90
        /*0aa8*/ 	.short	0x0100
        /*0aaa*/ 	.byte	0x08
	.zero		1


	//   ....[15]....
        /*0aac*/ 	.word	0x00000780
        /*0ab0*/ 	.word	0x000000ff
        /*0ab4*/ 	.word	0x00028ca0
        /*0ab8*/ 	.short	0x0100
        /*0aba*/ 	.byte	0x08
	.zero		1


	//   ....[16]....
        /*0abc*/ 	.word	0x00000790
        /*0ac0*/ 	.word	0x000000ff
        /*0ac4*/ 	.word	0x00028c98
        /*0ac8*/ 	.short	0x0100
        /*0aca*/ 	.byte	0x08
	.zero		1


	//   ....[17]....
        /*0acc*/ 	.word	0x000007a0
        /*0ad0*/ 	.word	0x000000ff
        /*0ad4*/ 	.word	0x00028ca8
        /*0ad8*/ 	.short	0x0100
        /*0ada*/ 	.byte	0x08
	.zero		1


	//   ....[18]....
        /*0adc*/ 	.word	0x000008d0
        /*0ae0*/ 	.word	0x000000ff
        /*0ae4*/ 	.word	0x00028cb0
        /*0ae8*/ 	.short	0x0100
        /*0aea*/ 	.byte	0x08
	.zero		1


	//   ....[19]....
        /*0aec*/ 	.word	0x000008e0
        /*0af0*/ 	.word	0x000000ff
        /*0af4*/ 	.word	0x00028cc0
        /*0af8*/ 	.short	0x0100
        /*0afa*/ 	.byte	0x08
	.zero		1


	//   ....[20]....
        /*0afc*/ 	.word	0x000008f0
        /*0b00*/ 	.word	0x000000ff
        /*0b04*/ 	.word	0x00028cb8
        /*0b08*/ 	.short	0x0100
        /*0b0a*/ 	.byte	0x08
	.zero		1


	//   ....[21]....
        /*0b0c*/ 	.word	0x00000900
        /*0b10*/ 	.word	0x000000ff
        /*0b14*/ 	.word	0x00028cc8
        /*0b18*/ 	.short	0x0100
        /*0b1a*/ 	.byte	0x08
	.zero		1


	//   ....[22]....
        /*0b1c*/ 	.word	0x00002a20
        /*0b20*/ 	.word	0x00000040
        /*0b24*/ 	.word	0x00028c90
        /*0b28*/ 	.short	0x010a
        /*0b2a*/ 	.byte	0x3f
	.zero		1


	//   ....[23]....
        /*0b2c*/ 	.word	0x00003450
        /*0b30*/ 	.word	0x00000040
        /*0b34*/ 	.word	0x00028c90
        /*0b38*/ 	.short	0x010a
        /*0b3a*/ 	.byte	0x3f
	.zero		1


	//   ....[24]....
        /*0b3c*/ 	.word	0x00003d60
        /*0b40*/ 	.word	0x00000040
        /*0b44*/ 	.word	0x00028c90
        /*0b48*/ 	.short	0x010a
        /*0b4a*/ 	.byte	0x3f
	.zero		1


	//   ....[25]....
        /*0b4c*/ 	.word	0x00003f60
        /*0b50*/ 	.word	0x00000004
        /*0b54*/ 	.word	0x00000000
        /*0b58*/ 	.short	0x0101
        /*0b5a*/ 	.byte	0x3f
	.zero		1


	//   ....[26]....
        /*0b5c*/ 	.word	0x00003fa0
        /*0b60*/ 	.word	0x00000040
        /*0b64*/ 	.word	0x00028cb0
        /*0b68*/ 	.short	0x010a
        /*0b6a*/ 	.byte	0x3f
	.zero		1


	//   ....[27]....
        /*0b6c*/ 	.word	0x000045c0
        /*0b70*/ 	.word	0x00000040
        /*0b74*/ 	.word	0x00000000
        /*0b78*/ 	.short	0x0101
        /*0b7a*/ 	.byte	0x3f
	.zero		1


	//   ....[28]....
        /*0b7c*/ 	.word	0x00005070
        /*0b80*/ 	.word	0x00000016
        /*0b84*/ 	.word	0x00028c50
        /*0b88*/ 	.short	0x010a
        /*0b8a*/ 	.byte	0x3f
	.zero		1


	//   ....[29]....
        /*0b8c*/ 	.word	0x00005430
        /*0b90*/ 	.word	0x00000000
        /*0b94*/ 	.word	0x00000000
        /*0b98*/ 	.short	0x0101
        /*0b9a*/ 	.byte	0x3f
	.zero		1


	//   ....[30]....
        /*0b9c*/ 	.word	0x00005d50
        /*0ba0*/ 	.word	0x00000000
        /*0ba4*/ 	.word	0x00028c50
        /*0ba8*/ 	.short	0x010a
        /*0baa*/ 	.byte	0x3f
	.zero		1


	//   ....[31]....
        /*0bac*/ 	.word	0x00005da0
        /*0bb0*/ 	.word	0x00000000
        /*0bb4*/ 	.word	0x00028c50
        /*0bb8*/ 	.short	0x010a
        /*0bba*/ 	.byte	0x3f
	.zero		1


	//   ....[32]....
        /*0bbc*/ 	.word	0x00006060
        /*0bc0*/ 	.word	0x00000000
        /*0bc4*/ 	.word	0x00000000
        /*0bc8*/ 	.short	0x0101
        /*0bca*/ 	.byte	0x3f
	.zero		1


	//   ....[33]....
        /*0bcc*/ 	.word	0x00007470
        /*0bd0*/ 	.word	0x00000002
        /*0bd4*/ 	.word	0x00028c00
        /*0bd8*/ 	.short	0x010a
        /*0bda*/ 	.byte	0x3f
	.zero		1


	//   ....[34]....
        /*0bdc*/ 	.word	0x000074c0
        /*0be0*/ 	.word	0x00000002
        /*0be4*/ 	.word	0x00028c00
        /*0be8*/ 	.short	0x010a
        /*0bea*/ 	.byte	0x3f
	.zero		1


	//   ....[35]....
        /*0bec*/ 	.word	0x00007ef0
        /*0bf0*/ 	.word	0x00000002
        /*0bf4*/ 	.word	0x00028c00
        /*0bf8*/ 	.short	0x010a
        /*0bfa*/ 	.byte	0x3f
	.zero		1


	//   ....[36]....
        /*0bfc*/ 	.word	0x000093d0
        /*0c00*/ 	.word	0x00000002
        /*0c04*/ 	.word	0x00028c00
        /*0c08*/ 	.short	0x010a
        /*0c0a*/ 	.byte	0x3f
	.zero		1


	//   ....[37]....
        /*0c0c*/ 	.word	0x0000a320
        /*0c10*/ 	.word	0x0000000e
        /*0c14*/ 	.word	0x00028c30
        /*0c18*/ 	.short	0x010a
        /*0c1a*/ 	.byte	0x3f
	.zero		1


	//   ....[38]....
        /*0c1c*/ 	.word	0x0000a3b0
        /*0c20*/ 	.word	0x0000000e
        /*0c24*/ 	.word	0x00028c30
        /*0c28*/ 	.short	0x010a
        /*0c2a*/ 	.byte	0x3f
	.zero		1


	//   ....[39]....
        /*0c2c*/ 	.word	0x0000a880
        /*0c30*/ 	.word	0x00000000
        /*0c34*/ 	.word	0x00000000
        /*0c38*/ 	.short	0x0101
        /*0c3a*/ 	.byte	0x3f
	.zero		1


	//   ....[40]....
        /*0c3c*/ 	.word	0x0000bef0
        /*0c40*/ 	.word	0x0000000e
        /*0c44*/ 	.word	0x00028c50
        /*0c48*/ 	.short	0x010a
        /*0c4a*/ 	.byte	0x3f
	.zero		1


	//   ....[41]....
        /*0c4c*/ 	.word	0x0000bfa0
        /*0c50*/ 	.word	0x0000000e
        /*0c54*/ 	.word	0x00028c50
        /*0c58*/ 	.short	0x010a
        /*0c5a*/ 	.byte	0x3f
	.zero		1


	//   ....[42]....
        /*0c5c*/ 	.word	0x0000c290
        /*0c60*/ 	.word	0x0000000e
        /*0c64*/ 	.word	0x00000000
        /*0c68*/ 	.short	0x0101
        /*0c6a*/ 	.byte	0x3f
	.zero		1


	//   ....[43]....
        /*0c6c*/ 	.word	0x0000c560
        /*0c70*/ 	.word	0x000000d4
        /*0c74*/ 	.word	0x00028c30
        /*0c78*/ 	.short	0x010a
        /*0c7a*/ 	.byte	0x3f
	.zero		1


	//   ....[44]....
        /*0c7c*/ 	.word	0x0000c5d0
        /*0c80*/ 	.word	0x000000d4
        /*0c84*/ 	.word	0x00028c30
        /*0c88*/ 	.short	0x010a
        /*0c8a*/ 	.byte	0x3f
	.zero		1


	//   ....[45]....
        /*0c8c*/ 	.word	0x0000c8e0
        /*0c90*/ 	.word	0x0000000d
        /*0c94*/ 	.word	0x00000000
        /*0c98*/ 	.short	0x0101
        /*0c9a*/ 	.byte	0x3f
	.zero		1


	//   ....[46]....
        /*0c9c*/ 	.word	0x0000e5e0
        /*0ca0*/ 	.word	0x000000d4
        /*0ca4*/ 	.word	0x00028c50
        /*0ca8*/ 	.short	0x010a
        /*0caa*/ 	.byte	0x3f
	.zero		1


	//   ....[47]....
        /*0cac*/ 	.word	0x0000e630
        /*0cb0*/ 	.word	0x000000d4
        /*0cb4*/ 	.word	0x00028c50
        /*0cb8*/ 	.short	0x010a
        /*0cba*/ 	.byte	0x3f
	.zero		1


	//   ....[48]....
        /*0cbc*/ 	.word	0x0000e930
        /*0cc0*/ 	.word	0x000000d4
        /*0cc4*/ 	.word	0x00000000
        /*0cc8*/ 	.short	0x0101
        /*0cca*/ 	.byte	0x3f
	.zero		1


	//   ....[49]....
        /*0ccc*/ 	.word	0x0000ed20
        /*0cd0*/ 	.word	0x0000000e
        /*0cd4*/ 	.word	0x00028c30
        /*0cd8*/ 	.short	0x010a
        /*0cda*/ 	.byte	0x3f
	.zero		1


	//   ....[50]....
        /*0cdc*/ 	.word	0x0000ed90
        /*0ce0*/ 	.word	0x0000000e
        /*0ce4*/ 	.word	0x00028c30
        /*0ce8*/ 	.short	0x010a
        /*0cea*/ 	.byte	0x3f
	.zero		1


	//   ....[51]....
        /*0cec*/ 	.word	0x0000f2a0
        /*0cf0*/ 	.word	0x00000014
        /*0cf4*/ 	.word	0x00000000
        /*0cf8*/ 	.short	0x0101
        /*0cfa*/ 	.byte	0x3f
	.zero		1


	//   ....[52]....
        /*0cfc*/ 	.word	0x00010300
        /*0d00*/ 	.word	0x0000000e
        /*0d04*/ 	.word	0x00028c50
        /*0d08*/ 	.short	0x010a
        /*0d0a*/ 	.byte	0x3f
	.zero		1


	//   ....[53]....
        /*0d0c*/ 	.word	0x00010350
        /*0d10*/ 	.word	0x0000000e
        /*0d14*/ 	.word	0x00028c50
        /*0d18*/ 	.short	0x010a
        /*0d1a*/ 	.byte	0x3f
	.zero		1


	//   ....[54]....
        /*0d1c*/ 	.word	0x00010630
        /*0d20*/ 	.word	0x0000000e
        /*0d24*/ 	.word	0x00000000
        /*0d28*/ 	.short	0x0101
        /*0d2a*/ 	.byte	0x3f
	.zero		1


	//   ....[55]....
        /*0d2c*/ 	.word	0x00010770
        /*0d30*/ 	.word	0x000000ce
        /*0d34*/ 	.word	0x00028c30
        /*0d38*/ 	.short	0x010a
        /*0d3a*/ 	.byte	0x3f
	.zero		1


	//   ....[56]....
        /*0d3c*/ 	.word	0x000107e0
        /*0d40*/ 	.word	0x000000ce
        /*0d44*/ 	.word	0x00028c30
        /*0d48*/ 	.short	0x010a
        /*0d4a*/ 	.byte	0x3f
	.zero		1


	//   ....[57]....
        /*0d4c*/ 	.word	0x00010b50
        /*0d50*/ 	.word	0x0000000c
        /*0d54*/ 	.word	0x00000000
        /*0d58*/ 	.short	0x0101
        /*0d5a*/ 	.byte	0x3f
	.zero		1


	//   ....[58]....
        /*0d5c*/ 	.word	0x00012810
        /*0d60*/ 	.word	0x000000ce
        /*0d64*/ 	.word	0x00028c50
        /*0d68*/ 	.short	0x010a
        /*0d6a*/ 	.byte	0x3f
	.zero		1


	//   ....[59]....
        /*0d6c*/ 	.word	0x00012860
        /*0d70*/ 	.word	0x000000ce
        /*0d74*/ 	.word	0x00028c50
        /*0d78*/ 	.short	0x010a
        /*0d7a*/ 	.byte	0x3f
	.zero		1


	//   ....[60]....
        /*0d7c*/ 	.word	0x00012b60
        /*0d80*/ 	.word	0x000000ce
        /*0d84*/ 	.word	0x00000000
        /*0d88*/ 	.short	0x0101
        /*0d8a*/ 	.byte	0x3f
	.zero		1


	//   ....[61]....
        /*0d8c*/ 	.word	0x00015220
        /*0d90*/ 	.word	0x00000000
        /*0d94*/ 	.word	0x00000000
        /*0d98*/ 	.short	0x0101
        /*0d9a*/ 	.byte	0x3f
	.zero		1


	//   ....[62]....
        /*0d9c*/ 	.word	0x00017da0
        /*0da0*/ 	.word	0x00000007
        /*0da4*/ 	.word	0x00028c20
        /*0da8*/ 	.short	0x010a
        /*0daa*/ 	.byte	0x3f
	.zero		1


	//   ....[63]....
        /*0dac*/ 	.word	0x00017e80
        /*0db0*/ 	.word	0x00000006
        /*0db4*/ 	.word	0x00028ca0
        /*0db8*/ 	.short	0x010a
        /*0dba*/ 	.byte	0x3f
	.zero		1


	//   ....[64]....
        /*0dbc*/ 	.word	0x000180d0
        /*0dc0*/ 	.word	0x00000006
        /*0dc4*/ 	.word	0x00028cc0
        /*0dc8*/ 	.short	0x010a
        /*0dca*/ 	.byte	0x3f
	.zero		1


	//   ....[65]....
        /*0dcc*/ 	.word	0x00018b50
        /*0dd0*/ 	.word	0x00000005
        /*0dd4*/ 	.word	0x00028ca0
        /*0dd8*/ 	.short	0x010a
        /*0dda*/ 	.byte	0x3f
	.zero		1


	//   ....[66]....
        /*0ddc*/ 	.word	0x00018d90
        /*0de0*/ 	.word	0x00000005
        /*0de4*/ 	.word	0x00028cc0
        /*0de8*/ 	.short	0x010a
        /*0dea*/ 	.byte	0x3f
	.zero		1


	//   ....[67]....
        /*0dec*/ 	.word	0x0001a480
        /*0df0*/ 	.word	0x00000000
        /*0df4*/ 	.word	0x00028c40
        /*0df8*/ 	.short	0x010a
        /*0dfa*/ 	.byte	0x3f
	.zero		1


	//   ....[68]....
        /*0dfc*/ 	.word	0x0001afb0
        /*0e00*/ 	.word	0x00000008
        /*0e04*/ 	.word	0x00028c00
        /*0e08*/ 	.short	0x0107
        /*0e0a*/ 	.byte	0x3f
	.zero		1


	//   ....[69]....
        /*0e0c*/ 	.word	0x0001b0b0
        /*0e10*/ 	.word	0x00000002
        /*0e14*/ 	.word	0x00028c00
        /*0e18*/ 	.short	0x0101
        /*0e1a*/ 	.byte	0x3f
	.zero		1


	//   ....[70]....
        /*0e1c*/ 	.word	0x0001b0d0
        /*0e20*/ 	.word	0x00000002
        /*0e24*/ 	.word	0x00028c20
        /*0e28*/ 	.short	0x010a
        /*0e2a*/ 	.byte	0x3f
	.zero		1


	//   ....[71]....
        /*0e2c*/ 	.word	0x0001b1d0
        /*0e30*/ 	.word	0x00000000
        /*0e34*/ 	.word	0x00028c60
        /*0e38*/ 	.short	0x010a
        /*0e3a*/ 	.byte	0x3f
	.zero		1


	//   ....[72]....
        /*0e3c*/ 	.word	0x0001be50
        /*0e40*/ 	.word	0x00000003
        /*0e44*/ 	.word	0x00028c40
        /*0e48*/ 	.short	0x010a
        /*0e4a*/ 	.byte	0x3f
	.zero		1


	//   ....[73]....
        /*0e4c*/ 	.word	0x0001c0a0
        /*0e50*/ 	.word	0x00000003
        /*0e54*/ 	.word	0x00028c60
        /*0e58*/ 	.short	0x010a
        /*0e5a*/ 	.byte	0x3f
	.zero		1


	//   ....[74]....
        /*0e5c*/ 	.word	0x0001ccc0
        /*0e60*/ 	.word	0x00000002
        /*0e64*/ 	.word	0x00028c40
        /*0e68*/ 	.short	0x010a
        /*0e6a*/ 	.byte	0x3f
	.zero		1


	//   ....[75]....
        /*0e6c*/ 	.word	0x0001cf00
        /*0e70*/ 	.word	0x00000002
        /*0e74*/ 	.word	0x00028c60
        /*0e78*/ 	.short	0x010a
        /*0e7a*/ 	.byte	0x3f
	.zero		1


	//   ....[76]....
        /*0e7c*/ 	.word	0x0001da90
        /*0e80*/ 	.word	0x00000003
        /*0e84*/ 	.word	0x00028c40
        /*0e88*/ 	.short	0x010a
        /*0e8a*/ 	.byte	0x3f
	.zero		1


	//   ....[77]....
        /*0e8c*/ 	.word	0x0001dce0
        /*0e90*/ 	.word	0x00000003
        /*0e94*/ 	.word	0x00028c60
        /*0e98*/ 	.short	0x010a
        /*0e9a*/ 	.byte	0x3f
	.zero		1


	//   ....[78]....
        /*0e9c*/ 	.word	0x0001f4e0
        /*0ea0*/ 	.word	0x00000000
        /*0ea4*/ 	.word	0x00028c20
        /*0ea8*/ 	.short	0x010a
        /*0eaa*/ 	.byte	0x3f
	.zero		1


	//   ....[79]....
        /*0eac*/ 	.word	0x0001f690
        /*0eb0*/ 	.word	0x00000006
        /*0eb4*/ 	.word	0x00000000
        /*0eb8*/ 	.short	0x010a
        /*0eba*/ 	.byte	0x3f
	.zero		1


	//   ....[80]....
        /*0ebc*/ 	.word	0x0001f700
        /*0ec0*/ 	.word	0x00000007
        /*0ec4*/ 	.word	0x00000000
        /*0ec8*/ 	.short	0x010a
        /*0eca*/ 	.byte	0x3f
	.zero		1


	//   ....[81]....
        /*0ecc*/ 	.word	0x0001f770
        /*0ed0*/ 	.word	0x00000004
        /*0ed4*/ 	.word	0x00000000
        /*0ed8*/ 	.short	0x010a
        /*0eda*/ 	.byte	0x3f
	.zero		1


	//   ....[82]....
        /*0edc*/ 	.word	0x0001f7a0
        /*0ee0*/ 	.word	0x00000003
        /*0ee4*/ 	.word	0x00000000
        /*0ee8*/ 	.short	0x010a
        /*0eea*/ 	.byte	0x3f
	.zero		1


	//   ....[83]....
        /*0eec*/ 	.word	0x0001f800
        /*0ef0*/ 	.word	0x00000040
        /*0ef4*/ 	.word	0x00028c90
        /*0ef8*/ 	.short	0x010a
        /*0efa*/ 	.byte	0x3f
	.zero		1


	//   ....[84]....
        /*0efc*/ 	.word	0x0001f850
        /*0f00*/ 	.word	0x00000040
        /*0f04*/ 	.word	0x00028c90
        /*0f08*/ 	.short	0x010a
        /*0f0a*/ 	.byte	0x3f
	.zero		1


	//   ....[85]....
        /*0f0c*/ 	.word	0x0001f8a0
        /*0f10*/ 	.word	0x00000040
        /*0f14*/ 	.word	0x00028c90
        /*0f18*/ 	.short	0x010a
        /*0f1a*/ 	.byte	0x3f
	.zero		1


	//   ....[86]....
        /*0f1c*/ 	.word	0x0001f8f0
        /*0f20*/ 	.word	0x00000040
        /*0f24*/ 	.word	0x00028cb0
        /*0f28*/ 	.short	0x010a
        /*0f2a*/ 	.byte	0x3f
	.zero		1


	//   ....[87]....
        /*0f2c*/ 	.word	0x0001f940
        /*0f30*/ 	.word	0x00000016
        /*0f34*/ 	.word	0x00028c50
        /*0f38*/ 	.short	0x010a
        /*0f3a*/ 	.byte	0x3f
	.zero		1


	//   ....[88]....
        /*0f3c*/ 	.word	0x0001f990
        /*0f40*/ 	.word	0x00000000
        /*0f44*/ 	.word	0x00028c50
        /*0f48*/ 	.short	0x010a
        /*0f4a*/ 	.byte	0x3f
	.zero		1


	//   ....[89]....
        /*0f4c*/ 	.word	0x0001fd60
        /*0f50*/ 	.word	0x00000002
        /*0f54*/ 	.word	0x00028c00
        /*0f58*/ 	.short	0x010a
        /*0f5a*/ 	.byte	0x3f
	.zero		1


	//   ....[90]....
        /*0f5c*/ 	.word	0x00020170
        /*0f60*/ 	.word	0x00000002
        /*0f64*/ 	.word	0x00028c00
        /*0f68*/ 	.short	0x010a
        /*0f6a*/ 	.byte	0x3f
	.zero		1


	//   ....[91]....
        /*0f6c*/ 	.word	0x000201c0
        /*0f70*/ 	.word	0x0000000e
        /*0f74*/ 	.word	0x00028c30
        /*0f78*/ 	.short	0x010a
        /*0f7a*/ 	.byte	0x3f
	.zero		1


	//   ....[92]....
        /*0f7c*/ 	.word	0x00020210
        /*0f80*/ 	.word	0x0000000e
        /*0f84*/ 	.word	0x00028c50
        /*0f88*/ 	.short	0x010a
        /*0f8a*/ 	.byte	0x3f
	.zero		1


	//   ....[93]....
        /*0f8c*/ 	.word	0x00020260
        /*0f90*/ 	.word	0x000000d4
        /*0f94*/ 	.word	0x00028c30
        /*0f98*/ 	.short	0x010a
        /*0f9a*/ 	.byte	0x3f
	.zero		1


	//   ....[94]....
        /*0f9c*/ 	.word	0x000202b0
        /*0fa0*/ 	.word	0x000000d4
        /*0fa4*/ 	.word	0x00028c50
        /*0fa8*/ 	.short	0x010a
        /*0faa*/ 	.byte	0x3f
	.zero		1


	//   ....[95]....
        /*0fac*/ 	.word	0x00020300
        /*0fb0*/ 	.word	0x0000000e
        /*0fb4*/ 	.word	0x00028c30
        /*0fb8*/ 	.short	0x010a
        /*0fba*/ 	.byte	0x3f
	.zero		1


	//   ....[96]....
        /*0fbc*/ 	.word	0x00020350
        /*0fc0*/ 	.word	0x0000000e
        /*0fc4*/ 	.word	0x00028c50
        /*0fc8*/ 	.short	0x010a
        /*0fca*/ 	.byte	0x3f
	.zero		1


	//   ....[97]....
        /*0fcc*/ 	.word	0x000203a0
        /*0fd0*/ 	.word	0x000000ce
        /*0fd4*/ 	.word	0x00028c30
        /*0fd8*/ 	.short	0x010a
        /*0fda*/ 	.byte	0x3f
	.zero		1


	//   ....[98]....
        /*0fdc*/ 	.word	0x000203f0
        /*0fe0*/ 	.word	0x000000ce
        /*0fe4*/ 	.word	0x00028c50
        /*0fe8*/ 	.short	0x010a
        /*0fea*/ 	.byte	0x3f
	.zero		1


	//   ....[99]....
        /*0fec*/ 	.word	0x000205a0
        /*0ff0*/ 	.word	0x00000006
        /*0ff4*/ 	.word	0x00028c20
        /*0ff8*/ 	.short	0x010a
        /*0ffa*/ 	.byte	0x3f
	.zero		1


	//   ....[100]....
        /*0ffc*/ 	.word	0x000205f0
        /*1000*/ 	.word	0x00000006
        /*1004*/ 	.word	0x00028ca0
        /*1008*/ 	.short	0x010a
        /*100a*/ 	.byte	0x3f
	.zero		1


	//   ....[101]....
        /*100c*/ 	.word	0x00020640
        /*1010*/ 	.word	0x00000006
        /*1014*/ 	.word	0x00028cc0
        /*1018*/ 	.short	0x010a
        /*101a*/ 	.byte	0x3f
	.zero		1


	//   ....[102]....
        /*101c*/ 	.word	0x00020690
        /*1020*/ 	.word	0x00000005
        /*1024*/ 	.word	0x00028ca0
        /*1028*/ 	.short	0x010a
        /*102a*/ 	.byte	0x3f
	.zero		1


	//   ....[103]....
        /*102c*/ 	.word	0x000206e0
        /*1030*/ 	.word	0x00000005
        /*1034*/ 	.word	0x00028cc0
        /*1038*/ 	.short	0x010a
        /*103a*/ 	.byte	0x3f
	.zero		1


	//   ....[104]....
        /*103c*/ 	.word	0x00020880
        /*1040*/ 	.word	0x00000000
        /*1044*/ 	.word	0x00028c40
        /*1048*/ 	.short	0x010a
        /*104a*/ 	.byte	0x3f
	.zero		1


	//   ....[105]....
        /*104c*/ 	.word	0x00020df0
        /*1050*/ 	.word	0x00000002
        /*1054*/ 	.word	0x00028c20
        /*1058*/ 	.short	0x010a
        /*105a*/ 	.byte	0x3f
	.zero		1


	//   ....[106]....
        /*105c*/ 	.word	0x00020e40
        /*1060*/ 	.word	0x00000000
        /*1064*/ 	.word	0x00028c60
        /*1068*/ 	.short	0x010a
        /*106a*/ 	.byte	0x3f
	.zero		1


	//   ....[107]....
        /*106c*/ 	.word	0x00020e90
        /*1070*/ 	.word	0x00000003
        /*1074*/ 	.word	0x00028c40
        /*1078*/ 	.short	0x010a
        /*107a*/ 	.byte	0x3f
	.zero		1


	//   ....[108]....
        /*107c*/ 	.word	0x00020ee0
        /*1080*/ 	.word	0x00000003
        /*1084*/ 	.word	0x00028c60
        /*1088*/ 	.short	0x010a
        /*108a*/ 	.byte	0x3f
	.zero		1


	//   ....[109]....
        /*108c*/ 	.word	0x00020f30
        /*1090*/ 	.word	0x00000002
        /*1094*/ 	.word	0x00028c40
        /*1098*/ 	.short	0x010a
        /*109a*/ 	.byte	0x3f
	.zero		1


	//   ....[110]....
        /*109c*/ 	.word	0x00020f80
        /*10a0*/ 	.word	0x00000002
        /*10a4*/ 	.word	0x00028c60
        /*10a8*/ 	.short	0x010a
        /*10aa*/ 	.byte	0x3f
	.zero		1


	//   ....[111]....
        /*10ac*/ 	.word	0x00020fd0
        /*10b0*/ 	.word	0x00000003
        /*10b4*/ 	.word	0x00028c40
        /*10b8*/ 	.short	0x010a
        /*10ba*/ 	.byte	0x3f
	.zero		1


	//   ....[112]....
        /*10bc*/ 	.word	0x00021020
        /*10c0*/ 	.word	0x00000003
        /*10c4*/ 	.word	0x00028c60
        /*10c8*/ 	.short	0x010a
        /*10ca*/ 	.byte	0x3f
	.zero		1


	//   ....[113]....
        /*10cc*/ 	.word	0x000219c0
        /*10d0*/ 	.word	0x00000000
        /*10d4*/ 	.word	0x00028c20
        /*10d8*/ 	.short	0x010a
        /*10da*/ 	.byte	0x3f
	.zero		1


	//   ....[114]....
        /*10dc*/ 	.word	0x00021b60
        /*10e0*/ 	.word	0x00000006
        /*10e4*/ 	.word	0x00000000
        /*10e8*/ 	.short	0x010a
        /*10ea*/ 	.byte	0x3f
	.zero		1


	//   ....[115]....
        /*10ec*/ 	.word	0x00021bb0
        /*10f0*/ 	.word	0x00000007
        /*10f4*/ 	.word	0x00000000
        /*10f8*/ 	.short	0x010a
        /*10fa*/ 	.byte	0x3f
	.zero		1


	//   ....[116]....
        /*10fc*/ 	.word	0x00021c00
        /*1100*/ 	.word	0x00000004
        /*1104*/ 	.word	0x00000000
        /*1108*/ 	.short	0x010a
        /*110a*/ 	.byte	0x3f
	.zero		1


	//----- nvinfo : EIATTR_NUM_MBARRIERS
	.align		4
.L_408:
        /*110c*/ 	.byte	0x03, 0x38
        /*110e*/ 	.short	0x0016


	//----- nvinfo : EIATTR_EXIT_INSTR_OFFSETS
	.align		4
        /*1110*/ 	.byte	0x04, 0x1c
        /*1112*/ 	.short	(.L_410 - .L_409)


	//   ....[0]....
.L_409:
        /*1114*/ 	.word	0x0001f7f0


	//----- nvinfo : EIATTR_MAX_THREADS
	.align		4
.L_410:
        /*1118*/ 	.byte	0x04, 0x05
        /*111a*/ 	.short	(.L_412 - .L_411)
.L_411:
        /*111c*/ 	.word	0x00000180
        /*1120*/ 	.word	0x00000001
        /*1124*/ 	.word	0x00000001


	//----- nvinfo : EIATTR_CRS_STACK_SIZE
	.align		4
.L_412:
        /*1128*/ 	.byte	0x04, 0x1e
        /*112a*/ 	.short	(.L_414 - .L_413)
.L_413:
        /*112c*/ 	.word	0x00000000


	//----- nvinfo : EIATTR_CBANK_PARAM_SIZE
	.align		4
.L_414:
        /*1130*/ 	.byte	0x03, 0x19
        /*1132*/ 	.short	0x0af0


	//----- nvinfo : EIATTR_PARAM_CBANK
	.align		4
        /*1134*/ 	.byte	0x04, 0x0a
        /*1136*/ 	.short	(.L_416 - .L_415)
	.align		4
.L_415:
        /*1138*/ 	.word	index@(.nv.constant0._ZN7cutlass13device_kernelIN5flash11enable_sm90INS1_16FlashAttnFwdSm90INS1_25CollectiveMainloopFwdSm90ILi2EN4cute5tupleIJNS5_1CILi1EEES8_S8_EEENS6_IJNS7_ILi64EEESA_SA_EEELi512ENS_10bfloat16_tEfNS_4arch4Sm90ELb0ELb1ELb0ELb1ELb0ELb1ELb0ELb0ELb0ELb1ELb0ELb0EEENS1_21CollectiveEpilogueFwdINS6_IJSA_NS7_ILi512EEESA_EEES9_SC_SE_Li256ELb1ELb1ELb0ELb0EEENS1_36VarlenDynamicPersistentTileSchedulerILi64ELi64ELi256ELi128ELb0ELb1ELb1ELb1ELb0ELb1EEEEEEEEEvNT_6ParamsE)
        /*113c*/ 	.short	0x0210
        /*113e*/ 	.short	0x0af0


	//----- nvinfo : EIATTR_SW_WAR
	.align		4
.L_416:
        /*1140*/ 	.byte	0x04, 0x36
        /*1142*/ 	.short	(.L_418 - .L_417)
.L_417:
        /*1144*/ 	.word	0x00000008
.L_418:


//--------------------- .nv.info._ZN7cutlass13device_kernelIN5flash11enable_sm90INS1_16FlashAttnFwdSm90INS1_25CollectiveMainloopFwdSm90ILi2EN4cute5tupleIJNS5_1CILi1EEES8_S8_EEENS6_IJNS7_ILi64EEESA_SA_EEELi512ENS_10bfloat16_tEfNS_4arch4Sm90ELb0ELb1ELb0ELb1ELb0ELb0ELb1ELb0ELb0ELb1ELb0ELb0EEENS1_21CollectiveEpilogueFwdINS6_IJSA_NS7_ILi512EEESA_EEES9_SC_SE_Li256ELb1ELb1ELb0ELb0EEENS1_36VarlenDynamicPersistentTileSchedulerILi64ELi64ELi256ELi128ELb0ELb1ELb1ELb1ELb0ELb1EEEEEEEEEvNT_6ParamsE --------------------------
	.section	.nv.info._ZN7cutlass13device_kernelIN5flash11enable_sm90INS1_16FlashAttnFwdSm90INS1_25CollectiveMainloopFwdSm90ILi2EN4cute5tupleIJNS5_1CILi1EEES8_S8_EEENS6_IJNS7_ILi64EEESA_SA_EEELi512ENS_10bfloat16_tEfNS_4arch4Sm90ELb0ELb1ELb0ELb1ELb0ELb0ELb1ELb0ELb0ELb1ELb0ELb0EEENS1_21CollectiveEpilogueFwdINS6_IJSA_NS7_ILi512EEESA_EEES9_SC_SE_Li256ELb1ELb1ELb0ELb0EEENS1_36VarlenDynamicPersistentTileSchedulerILi64ELi64ELi256ELi128ELb0ELb1ELb1ELb1ELb0ELb1EEEEEEEEEvNT_6ParamsE,"",@"SHT_CUDA_INFO"
	.sectionflags	@""
	.align	4


	//----- nvinfo : EIATTR_CUDA_API_VERSION
	.align		4
        /*0000*/ 	.byte	0x04, 0x37
        /*0002*/ 	.short	(.L_420 - .L_419)
.L_419:
        /*0004*/ 	.word	0x00000082


	//----- nvinfo : EIATTR_KPARAM_INFO
	.align		4
.L_420:
        /*0008*/ 	.byte	0x04, 0x17
        /*000a*/ 	.short	(.L_422 - .L_421)
.L_421:
        /*000c*/ 	.word	0x00000000
        /*0010*/ 	.short	0x0000
        /*0012*/ 	.short	0x0070
        /*0014*/ 	.byte	0x00, 0xf0, 0x01, 0x2e


	//----- nvinfo : EIATTR_SPARSE_MMA_MASK
	.align		4
.L_422:
        /*0018*/ 	.byte	0x03, 0x50
        /*001a*/ 	.short	0x0000


	//----- nvinfo : EIATTR_MAXREG_COUNT
	.align		4
        /*001c*/ 	.byte	0x03, 0x1b
        /*001e*/ 	.short	0x00a8


	//----- nvinfo : EIATTR_NUM_BARRIERS
	.align		4
        /*0020*/ 	.byte	0x02, 0x4c
        /*0022*/ 	.byte	0x10
	.zero		1


	//----- nvinfo : EIATTR_EXTERNS
	.align		4
        /*0024*/ 	.byte	0x04, 0x0f
        /*0026*/ 	.short	(.L_424 - .L_423)


	//   ....[0]....
	.align		4
.L_423:
        /*0028*/ 	.word	index@(__assertfail)


	//----- nvinfo : EIATTR_ANNOTATIONS
	.align		4
.L_424:
        /*002c*/ 	.byte	0x04, 0x55
        /*002e*/ 	.short	(.L_426 - .L_425)


	//   ....[0]....
.L_425:
        /* <DEDUP_REMOVED lines=83> */


	//----- nvinfo : EIATTR_MERCURY_ISA_VERSION
	.align		4
.L_426:
        /*0550*/ 	.byte	0x03, 0x5f
        /*0552*/ 	.short	0x0101


	//----- nvinfo : EIATTR_UNUSED_LOAD_BYTE_OFFSET
	.align		4
        /*0554*/ 	.byte	0x04, 0x44
        /*0556*/ 	.short	(.L_428 - .L_427)


	//   ....[0]....
.L_427:
        /*0558*/ 	.word	0x00000a30
        /*055c*/ 	.word	0x0000fff0


	//   ....[1]....
        /*0560*/ 	.word	0x00010d20
        /*0564*/ 	.word	0x0000fff0


	//----- nvinfo : EIATTR_INT_WARP_WIDE_INSTR_OFFSETS
	.align		4
.L_428:
        /*0568*/ 	.byte	0x04, 0x31
        /*056a*/ 	.short	(.L_430 - .L_429)


	//   ....[0]....
.L_429:
        /*056c*/ 	.word	0x00000130


	//   ....[1]....
        /*0570*/ 	.word	0x00000170


	//   ....[2]....
        /*0574*/ 	.word	0x000001e0


	//   ....[3]....
        /*0578*/ 	.word	0x00000250


	//   ....[4]....
        /*057c*/ 	.word	0x00015160


	//   ....[5]....
        /*0580*/ 	.word	0x000151c0


	//   ....[6]....
        /*0584*/ 	.word	0x0001ad50


	//   ....[7]....
        /*0588*/ 	.word	0x0001adb0


	//----- nvinfo : EIATTR_COOP_GROUP_MASK_REGIDS
	.align		4
.L_430:
        /*058c*/ 	.byte	0x04, 0x29
        /*058e*/ 	.short	(.L_432 - .L_431)


	//   ....[0]....
.L_431:
        /*0590*/ 	.word	0xffffffff


	//   ....[1]....
        /*0594*/ 	.word	0xffffffff


	//   ....[2]....
        /*0598*/ 	.word	0xffffffff


	//   ....[3]....
        /*059c*/ 	.word	0xffffffff


	//   ....[4]....
        /*05a0*/ 	.word	0xffffffff


	//   ....[5]....
        /*05a4*/ 	.word	0xffffffff


	//   ....[6]....
        /*05a8*/ 	.word	0xffffffff


	//   ....[7]....
        /*05ac*/ 	.word	0xffffffff


	//   ....[8]....
        /*05b0*/ 	.word	0xffffffff


	//   ....[9]....
        /*05b4*/ 	.word	0xffffffff


	//   ....[10]....
        /*05b8*/ 	.word	0xffffffff


	//   ....[11]....
        /*05bc*/ 	.word	0xffffffff


	//   ....[12]....
        /*05c0*/ 	.word	0xffffffff


	//   ....[13]....
        /*05c4*/ 	.word	0xffffffff


	//   ....[14]....
        /*05c8*/ 	.word	0xffffffff


	//   ....[15]....
        /*05cc*/ 	.word	0xffffffff


	//   ....[16]....
        /*05d0*/ 	.word	0xffffffff


	//   ....[17]....
        /*05d4*/ 	.word	0xffffffff


	//   ....[18]....
        /*05d8*/ 	.word	0xffffffff


	//   ....[19]....
        /*05dc*/ 	.word	0xffffffff


	//   ....[20]....
        /*05e0*/ 	.word	0xffffffff


	//   ....[21]....
        /*05e4*/ 	.word	0xffffffff


	//   ....[22]....
        /*05e8*/ 	.word	0xffffffff


	//   ....[23]....
        /*05ec*/ 	.word	0xffffffff


	//   ....[24]....
        /*05f0*/ 	.word	0xffffffff


	//   ....[25]....
        /*05f4*/ 	.word	0xffffffff


	//   ....[26]....
        /*05f8*/ 	.word	0xffffffff


	//   ....[27]....
        /*05fc*/ 	.word	0xffffffff


	//   ....[28]....
        /*0600*/ 	.word	0xffffffff


	//   ....[29]....
        /*0604*/ 	.word	0xffffffff


	//   ....[30]....
        /*0608*/ 	.word	0xffffffff


	//   ....[31]....
        /*060c*/ 	.word	0xffffffff


	//   ....[32]....
        /*0610*/ 	.word	0xffffffff


	//   ....[33]....
        /*0614*/ 	.word	0xffffffff


	//   ....[34]....
        /*0618*/ 	.word	0xffffffff


	//   ....[35]....
        /*061c*/ 	.word	0xffffffff


	//   ....[36]....
        /*0620*/ 	.word	0xffffffff


	//   ....[37]....
        /*0624*/ 	.word	0xffffffff


	//   ....[38]....
        /*0628*/ 	.word	0xffffffff


	//   ....[39]....
        /*062c*/ 	.word	0xffffffff


	//   ....[40]....
        /*0630*/ 	.word	0xffffffff


	//   ....[41]....
        /*0634*/ 	.word	0xffffffff


	//   ....[42]....
        /*0638*/ 	.word	0xffffffff


	//   ....[43]....
        /*063c*/ 	.word	0xffffffff


	//   ....[44]....
        /*0640*/ 	.word	0xffffffff


	//   ....[45]....
        /*0644*/ 	.word	0xffffffff


	//   ....[46]....
        /*0648*/ 	.word	0xffffffff


	//   ....[47]....
        /*064c*/ 	.word	0xffffffff


	//   ....[48]....
        /*0650*/ 	.word	0xffffffff


	//   ....[49]....
        /*0654*/ 	.word	0xffffffff


	//   ....[50]....
        /*0658*/ 	.word	0xffffffff


	//   ....[51]....
        /*065c*/ 	.word	0xffffffff


	//   ....[52]....
        /*0660*/ 	.word	0xffffffff


	//   ....[53]....
        /*0664*/ 	.word	0xffffffff


	//   ....[54]....
        /*0668*/ 	.word	0xffffffff


	//   ....[55]....
        /*066c*/ 	.word	0xffffffff


	//   ....[56]....
        /*0670*/ 	.word	0xffffffff


	//   ....[57]....
        /*0674*/ 	.word	0xffffffff


	//   ....[58]....
        /*0678*/ 	.word	0xffffffff


	//   ....[59]....
        /*067c*/ 	.word	0xffffffff


	//   ....[60]....
        /*0680*/ 	.word	0xffffffff


	//   ....[61]....
        /*0684*/ 	.word	0xffffffff


	//   ....[62]....
        /*0688*/ 	.word	0xffffffff


	//   ....[63]....
        /*068c*/ 	.word	0xffffffff


	//   ....[64]....
        /*0690*/ 	.word	0xffffffff


	//   ....[65]....
        /*0694*/ 	.word	0xffffffff


	//   ....[66]....
        /*0698*/ 	.word	0xffffffff


	//   ....[67]....
        /*069c*/ 	.word	0xffffffff


	//   ....[68]....
        /*06a0*/ 	.word	0xffffffff


	//   ....[69]....
        /*06a4*/ 	.word	0xffffffff


	//   ....[70]....
        /*06a8*/ 	.word	0xffffffff


	//   ....[71]....
        /*06ac*/ 	.word	0xffffffff


	//   ....[72]....
        /*06b0*/ 	.word	0xffffffff


	//   ....[73]....
        /*06b4*/ 	.word	0xffffffff


	//   ....[74]....
        /*06b8*/ 	.word	0xffffffff


	//   ....[75]....
        /*06bc*/ 	.word	0xffffffff


	//   ....[76]....
        /*06c0*/ 	.word	0xffffffff


	//   ....[77]....
        /*06c4*/ 	.word	0xffffffff


	//   ....[78]....
        /*06c8*/ 	.word	0xffffffff


	//   ....[79]....
        /*06cc*/ 	.word	0xffffffff


	//   ....[80]....
        /*06d0*/ 	.word	0xffffffff


	//   ....[81]....
        /*06d4*/ 	.word	0xffffffff


	//   ....[82]....
        /*06d8*/ 	.word	0xffffffff


	//   ....[83]....
        /*06dc*/ 	.word	0xffffffff


	//   ....[84]....
        /*06e0*/ 	.word	0xffffffff


	//   ....[85]....
        /*06e4*/ 	.word	0xffffffff


	//   ....[86]....
        /*06e8*/ 	.word	0xffffffff


	//   ....[87]....
        /*06ec*/ 	.word	0xffffffff


	//   ....[88]....
        /*06f0*/ 	.word	0xffffffff


	//   ....[89]....
        /*06f4*/ 	.word	0xffffffff


	//   ....[90]....
        /*06f8*/ 	.word	0xffffffff


	//   ....[91]....
        /*06fc*/ 	.word	0xffffffff


	//   ....[92]....
        /*0700*/ 	.word	0xffffffff


	//   ....[93]....
        /*0704*/ 	.word	0xffffffff


	//   ....[94]....
        /*0708*/ 	.word	0xffffffff


	//   ....[95]....
        /*070c*/ 	.word	0xffffffff


	//   ....[96]....
        /*0710*/ 	.word	0xffffffff


	//   ....[97]....
        /*0714*/ 	.word	0xffffffff


	//   ....[98]....
        /*0718*/ 	.word	0xffffffff


	//   ....[99]....
        /*071c*/ 	.word	0xffffffff


	//   ....[100]....
        /*0720*/ 	.word	0xffffffff


	//   ....[101]....
        /*0724*/ 	.word	0xffffffff


	//   ....[102]....
        /*0728*/ 	.word	0xffffffff


	//   ....[103]....
        /*072c*/ 	.word	0xffffffff


	//   ....[104]....
        /*0730*/ 	.word	0xffffffff


	//   ....[105]....
        /*0734*/ 	.word	0xffffffff


	//   ....[106]....
        /*0738*/ 	.word	0xffffffff


	//   ....[107]....
        /*073c*/ 	.word	0x0500000f


	//   ....[108]....
        /*0740*/ 	.word	0x0500000f


	//   ....[109]....
        /*0744*/ 	.word	0x0500000f


	//   ....[110]....
        /*0748*/ 	.word	0x0500000f


	//   ....[111]....
        /*074c*/ 	.word	0x0500000f


	//   ....[112]....
        /*0750*/ 	.word	0x0500000f


	//   ....[113]....
        /*0754*/ 	.word	0x0500000f


	//   ....[114]....
        /*0758*/ 	.word	0x0500000f


	//   ....[115]....
        /*075c*/ 	.word	0x0500000f


	//   ....[116]....
        /*0760*/ 	.word	0x0500000f


	//   ....[117]....
        /*0764*/ 	.word	0x0500000f


	//   ....[118]....
        /*0768*/ 	.word	0x0500000f


	//   ....[119]....
        /*076c*/ 	.word	0x0500000f


	//   ....[120]....
        /*0770*/ 	.word	0x0500000f


	//   ....[121]....
        /*0774*/ 	.word	0x0500000f


	//   ....[122]....
        /*0778*/ 	.word	0x0500000f


	//   ....[123]....
        /*077c*/ 	.word	0x0500000f


	//   ....[124]....
        /*0780*/ 	.word	0x0500000f


	//   ....[125]....
        /*0784*/ 	.word	0x0500000f


	//   ....[126]....
        /*0788*/ 	.word	0x0500000f


	//   ....[127]....
        /*078c*/ 	.word	0x0500000f


	//   ....[128]....
        /*0790*/ 	.word	0x0500000f


	//   ....[129]....
        /*0794*/ 	.word	0x0500000f


	//   ....[130]....
        /*0798*/ 	.word	0x0500000f


	//   ....[131]....
        /*079c*/ 	.word	0x0500000f


	//   ....[132]....
        /*07a0*/ 	.word	0x0500000f


	//   ....[133]....
        /*07a4*/ 	.word	0x0500000f


	//   ....[134]....
        /*07a8*/ 	.word	0x0500000f


	//   ....[135]....
        /*07ac*/ 	.word	0x0500000f


	//   ....[136]....
        /*07b0*/ 	.word	0x0500000f


	//   ....[137]....
        /*07b4*/ 	.word	0x0500000f


	//   ....[138]....
        /*07b8*/ 	.word	0x0500000f


	//   ....[139]....
        /*07bc*/ 	.word	0x0500000f


	//   ....[140]....
        /*07c0*/ 	.word	0x0500000f


	//   ....[141]....
        /*07c4*/ 	.word	0x0500000f


	//----- nvinfo : EIATTR_COOP_GROUP_INSTR_OFFSETS
	.align		4
.L_432:
        /*07c8*/ 	.byte	0x04, 0x28
        /*07ca*/ 	.short	(.L_434 - .L_433)


	//   ....[0]....
.L_433:
        /*07cc*/ 	.word	0x00000060


	//   ....[1]....
        /*07d0*/ 	.word	0x00000140


	//   ....[2]....
        /*07d4*/ 	.word	0x00000180


	//   ....[3]....
        /*07d8*/ 	.word	0x00000390


	//   ....[4]....
        /*07dc*/ 	.word	0x000004f0


	//   ....[5]....
        /*07e0*/ 	.word	0x00000610


	//   ....[6]....
        /*07e4*/ 	.word	0x00000770


	//   ....[7]....
        /*07e8*/ 	.word	0x00001ca0


	//   ....[8]....
        /*07ec*/ 	.word	0x00003c50


	//   ....[9]....
        /*07f0*/ 	.word	0x00004420


	//   ....[10]....
        /*07f4*/ 	.word	0x000054b0


	//   ....[11]....
        /*07f8*/ 	.word	0x00005b60


	//   ....[12]....
        /*07fc*/ 	.word	0x000060c0


	//   ....[13]....
        /*0800*/ 	.word	0x000061c0


	//   ....[14]....
        /*0804*/ 	.word	0x00006530


	//   ....[15]....
        /*0808*/ 	.word	0x000065c0


	//   ....[16]....
        /*080c*/ 	.word	0x00006da0


	//   ....[17]....
        /*0810*/ 	.word	0x00007350


	//   ....[18]....
        /*0814*/ 	.word	0x00008350


	//   ....[19]....
        /*0818*/ 	.word	0x000085b0


	//   ....[20]....
        /*081c*/ 	.word	0x00008cd0


	//   ....[21]....
        /*0820*/ 	.word	0x00008dd0


	//   ....[22]....
        /*0824*/ 	.word	0x00009180


	//   ....[23]....
        /*0828*/ 	.word	0x00009210


	//   ....[24]....
        /*082c*/ 	.word	0x0000a2c0


	//   ....[25]....
        /*0830*/ 	.word	0x0000a970


	//   ....[26]....
        /*0834*/ 	.word	0x0000ba60


	//   ....[27]....
        /*0838*/ 	.word	0x0000ba90


	//   ....[28]....
        /*083c*/ 	.word	0x0000bd90


	//   ....[29]....
        /*0840*/ 	.word	0x0000bf60


	//   ....[30]....
        /*0844*/ 	.word	0x0000ce40


	//   ....[31]....
        /*0848*/ 	.word	0x0000d2b0


	//   ....[32]....
        /*084c*/ 	.word	0x0000d3d0


	//   ....[33]....
        /*0850*/ 	.word	0x0000e4e0


	//   ....[34]....
        /*0854*/ 	.word	0x0000ebf0


	//   ....[35]....
        /*0858*/ 	.word	0x0000ecf0


	//   ....[36]....
        /*085c*/ 	.word	0x0000f0d0


	//   ....[37]....
        /*0860*/ 	.word	0x0000f140


	//   ....[38]....
        /*0864*/ 	.word	0x000101e0


	//   ....[39]....
        /*0868*/ 	.word	0x00010220


	//   ....[40]....
        /*086c*/ 	.word	0x00010250


	//   ....[41]....
        /*0870*/ 	.word	0x000102f0


	//   ....[42]....
        /*0874*/ 	.word	0x00010320


	//   ....[43]....
        /*0878*/ 	.word	0x00011ce0


	//   ....[44]....
        /*087c*/ 	.word	0x000121c0


	//   ....[45]....
        /*0880*/ 	.word	0x000121f0


	//   ....[46]....
        /*0884*/ 	.word	0x00012210


	//   ....[47]....
        /*0888*/ 	.word	0x00012240


	//   ....[48]....
        /*088c*/ 	.word	0x000128b0


	//   ....[49]....
        /*0890*/ 	.word	0x000128c0


	//   ....[50]....
        /*0894*/ 	.word	0x00012af0


	//   ....[51]....
        /*0898*/ 	.word	0x00012b10


	//   ....[52]....
        /*089c*/ 	.word	0x00013600


	//   ....[53]....
        /*08a0*/ 	.word	0x00013630


	//   ....[54]....
        /*08a4*/ 	.word	0x00013870


	//   ....[55]....
        /*08a8*/ 	.word	0x00013890


	//   ....[56]....
        /*08ac*/ 	.word	0x00013b40


	//   ....[57]....
        /*08b0*/ 	.word	0x00013d10


	//   ....[58]....
        /*08b4*/ 	.word	0x00013d40


	//   ....[59]....
        /*08b8*/ 	.word	0x00013d70


	//   ....[60]....
        /*08bc*/ 	.word	0x00013da0


	//   ....[61]....
        /*08c0*/ 	.word	0x00013dd0


	//   ....[62]....
        /*08c4*/ 	.word	0x00013e00


	//   ....[63]....
        /*08c8*/ 	.word	0x00013f70


	//   ....[64]....
        /*08cc*/ 	.word	0x00013fa0


	//   ....[65]....
        /*08d0*/ 	.word	0x00013fd0


	//   ....[66]....
        /*08d4*/ 	.word	0x00014000


	//   ....[67]....
        /*08d8*/ 	.word	0x00014030


	//   ....[68]....
        /*08dc*/ 	.word	0x00014060


	//   ....[69]....
        /*08e0*/ 	.word	0x00014100


	//   ....[70]....
        /*08e4*/ 	.word	0x00014160


	//   ....[71]....
        /*08e8*/ 	.word	0x000141f0


	//   ....[72]....
        /*08ec*/ 	.word	0x00015720


	//   ....[73]....
        /*08f0*/ 	.word	0x00016290


	//   ....[74]....
        /*08f4*/ 	.word	0x000162a0


	//   ....[75]....
        /*08f8*/ 	.word	0x000162d0


	//   ....[76]....
        /*08fc*/ 	.word	0x000163b0


	//   ....[77]....
        /*0900*/ 	.word	0x000163e0


	//   ....[78]....
        /*0904*/ 	.word	0x00016440


	//   ....[79]....
        /*0908*/ 	.word	0x00016450


	//   ....[80]....
        /*090c*/ 	.word	0x000164c0


	//   ....[81]....
        /*0910*/ 	.word	0x00016e80


	//   ....[82]....
        /*0914*/ 	.word	0x00016e90


	//   ....[83]....
        /*0918*/ 	.word	0x00016fb0


	//   ....[84]....
        /*091c*/ 	.word	0x00016fc0


	//   ....[85]....
        /*0920*/ 	.word	0x00017250


	//   ....[86]....
        /*0924*/ 	.word	0x00017260


	//   ....[87]....
        /*0928*/ 	.word	0x000173d0


	//   ....[88]....
        /*092c*/ 	.word	0x000173e0


	//   ....[89]....
        /*0930*/ 	.word	0x0001afe0


	//   ....[90]....
        /*0934*/ 	.word	0x0001b010


	//   ....[91]....
        /*0938*/ 	.word	0x0001b050


	//   ....[92]....
        /*093c*/ 	.word	0x0001b080


	//   ....[93]....
        /*0940*/ 	.word	0x0001b0b0


	//   ....[94]....
        /*0944*/ 	.word	0x0001b0e0


	//   ....[95]....
        /*0948*/ 	.word	0x0001b110


	//   ....[96]....
        /*094c*/ 	.word	0x0001b140


	//   ....[97]....
        /*0950*/ 	.word	0x0001b2c0


	//   ....[98]....
        /*0954*/ 	.word	0x0001b2f0


	//   ....[99]....
        /*0958*/ 	.word	0x0001b320


	//   ....[100]....
        /*095c*/ 	.word	0x0001b350


	//   ....[101]....
        /*0960*/ 	.word	0x0001b380


	//   ....[102]....
        /*0964*/ 	.word	0x0001b3b0


	//   ....[103]....
        /*0968*/ 	.word	0x0001b470


	//   ....[104]....
        /*096c*/ 	.word	0x0001b490


	//   ....[105]....
        /*0970*/ 	.word	0x0001b500


	//   ....[106]....
        /*0974*/ 	.word	0x0001bbd0


	//   ....[107]....
        /*0978*/ 	.word	0x0001c2b0


	//   ....[108]....
        /*097c*/ 	.word	0x0001c440


	//   ....[109]....
        /*0980*/ 	.word	0x0001c4a0


	//   ....[110]....
        /*0984*/ 	.word	0x0001c500


	//   ....[111]....
        /*0988*/ 	.word	0x0001c550


	//   ....[112]....
        /*098c*/ 	.word	0x0001c6b0


	//   ....[113]....
        /*0990*/ 	.word	0x0001c750


	//   ....[114]....
        /*0994*/ 	.word	0x0001c800


	//   ....[115]....
        /*0998*/ 	.word	0x0001c8e0


	//   ....[116]....
        /*099c*/ 	.word	0x0001cac0


	//   ....[117]....
        /*09a0*/ 	.word	0x0001cb90


	//   ....[118]....
        /*09a4*/ 	.word	0x0001ce40


	//   ....[119]....
        /*09a8*/ 	.word	0x0001cf50


	//   ....[120]....
        /*09ac*/ 	.word	0x0001d120


	//   ....[121]....
        /*09b0*/ 	.word	0x0001d1f0


	//   ....[122]....
        /*09b4*/ 	.word	0x0001d420


	//   ....[123]....
        /*09b8*/ 	.word	0x0001d470


	//   ....[124]....
        /*09bc*/ 	.word	0x0001d7a0


	//   ....[125]....
        /*09c0*/ 	.word	0x0001d840


	//   ....[126]....
        /*09c4*/ 	.word	0x0001d960


	//   ....[127]....
        /*09c8*/ 	.word	0x0001d9e0


	//   ....[128]....
        /*09cc*/ 	.word	0x0001da60


	//   ....[129]....
        /*09d0*/ 	.word	0x0001dae0


	//   ....[130]....
        /*09d4*/ 	.word	0x0001db60


	//   ....[131]....
        /*09d8*/ 	.word	0x0001dbf0


	//   ....[132]....
        /*09dc*/ 	.word	0x0001dc90


	//   ....[133]....
        /*09e0*/ 	.word	0x0001dd40


	//   ....[134]....
        /*09e4*/ 	.word	0x0001ddc0


	//   ....[135]....
        /*09e8*/ 	.word	0x0001de40


	//   ....[136]....
        /*09ec*/ 	.word	0x0001dec0


	//   ....[137]....
        /*09f0*/ 	.word	0x0001df50


	//   ....[138]....
        /*09f4*/ 	.word	0x0001dfd0


	//   ....[139]....
        /*09f8*/ 	.word	0x0001e070


	//   ....[140]....
        /*09fc*/ 	.word	0x0001e100


	//   ....[141]....
        /*0a00*/ 	.word	0x0001e230


	//----- nvinfo : EIATTR_REG_RECONFIG
	.align		4
.L_434:
        /*0a04*/ 	.byte	0x01, 0x54
	.zero		2


	//----- nvinfo : EIATTR_SYSCALL_OFFSETS
	.align		4
        /*0a08*/ 	.byte	0x04, 0x46
        /*0a0a*/ 	.short	(.L_436 - .L_435)


	//   ....[0]....
.L_435:
        /*0a0c*/ 	.word	0x00003e20


	//   ....[1]....
        /*0a10*/ 	.word	0x00015360


	//   ....[2]....
        /*0a14*/ 	.word	0x000154b0


	//   ....[3]....
        /*0a18*/ 	.word	0x000155a0


	//   ....[4]....
        /*0a1c*/ 	.word	0x00015e50


	//   ....[5]....
        /*0a20*/ 	.word	0x000167f0


	//----- nvinfo : EIATTR_MBARRIER_INSTR_OFFSETS
	.align		4
.L_436:
        /*0a24*/ 	.byte	0x04, 0x39
        /*0a26*/ 	.short	(.L_438 - .L_437)


	//   ....[0]....
.L_437:
        /*0a28*/ 	.word	0x00000270
        /*0a2c*/ 	.word	0x000000ff
        /*0a30*/ 	.word	0x00038800
        /*0a34*/ 	.short	0x0100
        /*0a36*/ 	.byte	0x08
	.zero		1


	//   ....[1]....
        /*0a38*/ 	.word	0x00000280
        /*0a3c*/ 	.word	0x000000ff
        /*0a40*/ 	.word	0x00038810
        /*0a44*/ 	.short	0x0100
        /*0a46*/ 	.byte	0x08
	.zero		1


	//   ....[2]....
        /*0a48*/ 	.word	0x00000290
        /*0a4c*/ 	.word	0x000000ff
        /*0a50*/ 	.word	0x00038820
        /*0a54*/ 	.short	0x0100
        /*0a56*/ 	.byte	0x08
	.zero		1


	//   ....[3]....
        /*0a58*/ 	.word	0x00000340
        /*0a5c*/ 	.word	0x000000ff
        /*0a60*/ 	.word	0x00038830
        /*0a64*/ 	.short	0x0100
        /*0a66*/ 	.byte	0x06
	.zero		1


	//   ....[4]....
        /*0a68*/ 	.word	0x00000350
        /*0a6c*/ 	.word	0x000000ff
        /*0a70*/ 	.word	0x00038840
        /*0a74*/ 	.short	0x0100
        /*0a76*/ 	.byte	0x06
	.zero		1


	//   ....[5]....
        /*0a78*/ 	.word	0x00000360
        /*0a7c*/ 	.word	0x000000ff
        /*0a80*/ 	.word	0x00038838
        /*0a84*/ 	.short	0x0100
        /*0a86*/ 	.byte	0x06
	.zero		1


	//   ....[6]....
        /*0a88*/ 	.word	0x00000370
        /*0a8c*/ 	.word	0x000000ff
        /*0a90*/ 	.word	0x00038848
        /*0a94*/ 	.short	0x0100
        /*0a96*/ 	.byte	0x06
	.zero		1


	//   ....[7]....
        /*0a98*/ 	.word	0x000004a0
        /*0a9c*/ 	.word	0x000000ff
        /*0aa0*/ 	.word	0x00038850
        /*0aa4*/ 	.short	0x0100
        /*0aa6*/ 	.byte	0x08
	.zero		1


	//   ....[8]....
        /*0aa8*/ 	.word	0x000004b0
        /*0aac*/ 	.word	0x000000ff
        /*0ab0*/ 	.word	0x00038860
        /*0ab4*/ 	.short	0x0100
        /*0ab6*/ 	.byte	0x08
	.zero		1


	//   ....[9]....
        /*0ab8*/ 	.word	0x000004c0
        /*0abc*/ 	.word	0x000000ff
        /*0ac0*/ 	.word	0x00038858
        /*0ac4*/ 	.short	0x0100
        /*0ac6*/ 	.byte	0x08
	.zero		1


	//   ....[10]....
        /*0ac8*/ 	.word	0x000004d0
        /*0acc*/ 	.word	0x000000ff
        /*0ad0*/ 	.word	0x00038868
        /*0ad4*/ 	.short	0x0100
        /*0ad6*/ 	.byte	0x08
	.zero		1


	//   ....[11]....
        /*0ad8*/ 	.word	0x000005c0
        /*0adc*/ 	.word	0x000000ff
        /*0ae0*/ 	.word	0x00038870
        /*0ae4*/ 	.short	0x0100
        /*0ae6*/ 	.byte	0x06
	.zero		1


	//   ....[12]....
        /*0ae8*/ 	.word	0x000005d0
        /*0aec*/ 	.word	0x000000ff
        /*0af0*/ 	.word	0x00038880
        /*0af4*/ 	.short	0x0100
        /*0af6*/ 	.byte	0x06
	.zero		1


	//   ....[13]....
        /*0af8*/ 	.word	0x000005e0
        /*0afc*/ 	.word	0x000000ff
        /*0b00*/ 	.word	0x00038878
        /*0b04*/ 	.short	0x0100
        /*0b06*/ 	.byte	0x06
	.zero		1


	//   ....[14]....
        /*0b08*/ 	.word	0x000005f0
        /*0b0c*/ 	.word	0x000000ff
        /*0b10*/ 	.word	0x00038888
        /*0b14*/ 	.short	0x0100
        /*0b16*/ 	.byte	0x06
	.zero		1


	//   ....[15]....
        /*0b18*/ 	.word	0x00000720
        /*0b1c*/ 	.word	0x000000ff
        /*0b20*/ 	.word	0x00038890
        /*0b24*/ 	.short	0x0100
        /*0b26*/ 	.byte	0x08
	.zero		1


	//   ....[16]....
        /*0b28*/ 	.word	0x00000730
        /*0b2c*/ 	.word	0x000000ff
        /*0b30*/ 	.word	0x000388a0
        /*0b34*/ 	.short	0x0100
        /*0b36*/ 	.byte	0x08
	.zero		1


	//   ....[17]....
        /*0b38*/ 	.word	0x00000740
        /*0b3c*/ 	.word	0x000000ff
        /*0b40*/ 	.word	0x00038898
        /*0b44*/ 	.short	0x0100
        /*0b46*/ 	.byte	0x08
	.zero		1


	//   ....[18]....
        /*0b48*/ 	.word	0x00000750
        /*0b4c*/ 	.word	0x000000ff
        /*0b50*/ 	.word	0x000388a8
        /*0b54*/ 	.short	0x0100
        /*0b56*/ 	.byte	0x08
	.zero		1


	//   ....[19]....
        /*0b58*/ 	.word	0x00000880
        /*0b5c*/ 	.word	0x000000ff
        /*0b60*/ 	.word	0x000388b0
        /*0b64*/ 	.short	0x0100
        /*0b66*/ 	.byte	0x08
	.zero		1


	//   ....[20]....
        /*0b68*/ 	.word	0x00000890
        /*0b6c*/ 	.word	0x000000ff
        /*0b70*/ 	.word	0x000388c0
        /*0b74*/ 	.short	0x0100
        /*0b76*/ 	.byte	0x08
	.zero		1


	//   ....[21]....
        /*0b78*/ 	.word	0x000008a0
        /*0b7c*/ 	.word	0x000000ff
        /*0b80*/ 	.word	0x000388b8
        /*0b84*/ 	.short	0x0100
        /*0b86*/ 	.byte	0x08
	.zero		1


	//   ....[22]....
        /*0b88*/ 	.word	0x000008b0
        /*0b8c*/ 	.word	0x000000ff
        /*0b90*/ 	.word	0x000388c8
        /*0b94*/ 	.short	0x0100
        /*0b96*/ 	.byte	0x08
	.zero		1


	//   ....[23]....
        /*0b98*/ 	.word	0x00002010
        /*0b9c*/ 	.word	0x00000000
        /*0ba0*/ 	.word	0x00000000
        /*0ba4*/ 	.short	0x0101
        /*0ba6*/ 	.byte	0x3f
	.zero		1


	//   ....[24]....
        /*0ba8*/ 	.word	0x00002ac0
        /*0bac*/ 	.word	0x00000000
        /*0bb0*/ 	.word	0x00000000
        /*0bb4*/ 	.short	0x0101
        /*0bb6*/ 	.byte	0x3f
	.zero		1


	//   ....[25]....
        /*0bb8*/ 	.word	0x00003e80
        /*0bbc*/ 	.word	0x000000ff
        /*0bc0*/ 	.word	0x00038800
        /*0bc4*/ 	.short	0x010a
        /*0bc6*/ 	.byte	0x25
	.zero		1


	//   ....[26]....
        /*0bc8*/ 	.word	0x00003ef0
        /*0bcc*/ 	.word	0x00000003
        /*0bd0*/ 	.word	0x00038830
        /*0bd4*/ 	.short	0x010a
        /*0bd6*/ 	.byte	0x3f
	.zero		1


	//   ....[27]....
        /*0bd8*/ 	.word	0x00003f30
        /*0bdc*/ 	.word	0x00000003
        /*0be0*/ 	.word	0x00038830
        /*0be4*/ 	.short	0x010a
        /*0be6*/ 	.byte	0x3f
	.zero		1


	//   ....[28]....
        /*0be8*/ 	.word	0x000041b0
        /*0bec*/ 	.word	0x000000ff
        /*0bf0*/ 	.word	0x00038810
        /*0bf4*/ 	.short	0x010a
        /*0bf6*/ 	.byte	0x25
	.zero		1


	//   ....[29]....
        /*0bf8*/ 	.word	0x000041f0
        /*0bfc*/ 	.word	0x00000003
        /*0c00*/ 	.word	0x00038850
        /*0c04*/ 	.short	0x010a
        /*0c06*/ 	.byte	0x3f
	.zero		1


	//   ....[30]....
        /*0c08*/ 	.word	0x00004230
        /*0c0c*/ 	.word	0x00000003
        /*0c10*/ 	.word	0x00038850
        /*0c14*/ 	.short	0x010a
        /*0c16*/ 	.byte	0x3f
	.zero		1


	//   ....[31]....
        /*0c18*/ 	.word	0x00005500
        /*0c1c*/ 	.word	0x00000004
        /*0c20*/ 	.word	0x00000000
        /*0c24*/ 	.short	0x0101
        /*0c26*/ 	.byte	0x3f
	.zero		1


	//   ....[32]....
        /*0c28*/ 	.word	0x00006dc0
        /*0c2c*/ 	.word	0x00000003
        /*0c30*/ 	.word	0x00000000
        /*0c34*/ 	.short	0x0101
        /*0c36*/ 	.byte	0x3f
	.zero		1


	//   ....[33]....
        /*0c38*/ 	.word	0x00007010
        /*0c3c*/ 	.word	0x000000ff
        /*0c40*/ 	.word	0x00038830
        /*0c44*/ 	.short	0x010a
        /*0c46*/ 	.byte	0x05
	.zero		1


	//   ....[34]....
        /*0c48*/ 	.word	0x00007050
        /*0c4c*/ 	.word	0x000000ff
        /*0c50*/ 	.word	0x00038830
        /*0c54*/ 	.short	0x010a
        /*0c56*/ 	.byte	0x05
	.zero		1


	//   ....[35]....
        /*0c58*/ 	.word	0x000071e0
        /*0c5c*/ 	.word	0x000000ff
        /*0c60*/ 	.word	0x00038850
        /*0c64*/ 	.short	0x010a
        /*0c66*/ 	.byte	0x05
	.zero		1


	//   ....[36]....
        /*0c68*/ 	.word	0x00007220
        /*0c6c*/ 	.word	0x000000ff
        /*0c70*/ 	.word	0x00038850
        /*0c74*/ 	.short	0x010a
        /*0c76*/ 	.byte	0x05
	.zero		1


	//   ....[37]....
        /*0c78*/ 	.word	0x000083b0
        /*0c7c*/ 	.word	0x00000008
        /*0c80*/ 	.word	0x00000000
        /*0c84*/ 	.short	0x0101
        /*0c86*/ 	.byte	0x3f
	.zero		1


	//   ....[38]....
        /*0c88*/ 	.word	0x0000a2e0
        /*0c8c*/ 	.word	0x0000000a
        /*0c90*/ 	.word	0x00000000
        /*0c94*/ 	.short	0x0101
        /*0c96*/ 	.byte	0x3f
	.zero		1


	//   ....[39]....
        /*0c98*/ 	.word	0x0000a670
        /*0c9c*/ 	.word	0x000000ff
        /*0ca0*/ 	.word	0x00038830
        /*0ca4*/ 	.short	0x010a
        /*0ca6*/ 	.byte	0x05
	.zero		1


	//   ....[40]....
        /*0ca8*/ 	.word	0x0000a6b0
        /*0cac*/ 	.word	0x000000ff
        /*0cb0*/ 	.word	0x00038830
        /*0cb4*/ 	.short	0x010a
        /*0cb6*/ 	.byte	0x05
	.zero		1


	//   ....[41]....
        /*0cb8*/ 	.word	0x0000a840
        /*0cbc*/ 	.word	0x000000ff
        /*0cc0*/ 	.word	0x00038850
        /*0cc4*/ 	.short	0x010a
        /*0cc6*/ 	.byte	0x05
	.zero		1


	//   ....[42]....
        /*0cc8*/ 	.word	0x0000a880
        /*0ccc*/ 	.word	0x000000ff
        /*0cd0*/ 	.word	0x00038850
        /*0cd4*/ 	.short	0x010a
        /*0cd6*/ 	.byte	0x05
	.zero		1


	//   ....[43]....
        /*0cd8*/ 	.word	0x0000c310
        /*0cdc*/ 	.word	0x00000099
        /*0ce0*/ 	.word	0x00000000
        /*0ce4*/ 	.short	0x0101
        /*0ce6*/ 	.byte	0x3f
	.zero		1


	//   ....[44]....
        /*0ce8*/ 	.word	0x0000ce60
        /*0cec*/ 	.word	0x000000b3
        /*0cf0*/ 	.word	0x00000000
        /*0cf4*/ 	.short	0x0101
        /*0cf6*/ 	.byte	0x3f
	.zero		1


	//   ....[45]....
        /*0cf8*/ 	.word	0x0000cf70
        /*0cfc*/ 	.word	0x000000ff
        /*0d00*/ 	.word	0x00038830
        /*0d04*/ 	.short	0x010a
        /*0d06*/ 	.byte	0x05
	.zero		1


	//   ....[46]....
        /*0d08*/ 	.word	0x0000cfb0
        /*0d0c*/ 	.word	0x000000ff
        /*0d10*/ 	.word	0x00038830
        /*0d14*/ 	.short	0x010a
        /*0d16*/ 	.byte	0x05
	.zero		1


	//   ....[47]....
        /*0d18*/ 	.word	0x0000d140
        /*0d1c*/ 	.word	0x000000ff
        /*0d20*/ 	.word	0x00038850
        /*0d24*/ 	.short	0x010a
        /*0d26*/ 	.byte	0x05
	.zero		1


	//   ....[48]....
        /*0d28*/ 	.word	0x0000d180
        /*0d2c*/ 	.word	0x000000ff
        /*0d30*/ 	.word	0x00038850
        /*0d34*/ 	.short	0x010a
        /*0d36*/ 	.byte	0x05
	.zero		1


	//   ....[49]....
        /*0d38*/ 	.word	0x0000e2e0
        /*0d3c*/ 	.word	0x00000007
        /*0d40*/ 	.word	0x00000000
        /*0d44*/ 	.short	0x0101
        /*0d46*/ 	.byte	0x3f
	.zero		1


	//   ....[50]....
        /*0d48*/ 	.word	0x00010200
        /*0d4c*/ 	.word	0x0000000a
        /*0d50*/ 	.word	0x00000000
        /*0d54*/ 	.short	0x0101
        /*0d56*/ 	.byte	0x3f
	.zero		1


	//   ....[51]....
        /*0d58*/ 	.word	0x00012860
        /*0d5c*/ 	.word	0x000000ff
        /*0d60*/ 	.word	0x00000000
        /*0d64*/ 	.short	0x0101
        /*0d66*/ 	.byte	0x05
	.zero		1


	//   ....[52]....
        /*0d68*/ 	.word	0x000159b0
        /*0d6c*/ 	.word	0x00000000
        /*0d70*/ 	.word	0x00038840
        /*0d74*/ 	.short	0x010a
        /*0d76*/ 	.byte	0x3f
	.zero		1


	//   ....[53]....
        /*0d78*/ 	.word	0x00016590
        /*0d7c*/ 	.word	0x00000008
        /*0d80*/ 	.word	0x00038800
        /*0d84*/ 	.short	0x0107
        /*0d86*/ 	.byte	0x3f
	.zero		1


	//   ....[54]....
        /*0d88*/ 	.word	0x00016640
        /*0d8c*/ 	.word	0x00000000
        /*0d90*/ 	.word	0x00038800
        /*0d94*/ 	.short	0x0101
        /*0d96*/ 	.byte	0x3f
	.zero		1


	//   ....[55]....
        /*0d98*/ 	.word	0x00017610
        /*0d9c*/ 	.word	0x00000000
        /*0da0*/ 	.word	0x00038810
        /*0da4*/ 	.short	0x0107
        /*0da6*/ 	.byte	0x3f
	.zero		1


	//   ....[56]....
        /*0da8*/ 	.word	0x00017710
        /*0dac*/ 	.word	0x00000002
        /*0db0*/ 	.word	0x00038810
        /*0db4*/ 	.short	0x0101
        /*0db6*/ 	.byte	0x3f
	.zero		1


	//   ....[57]....
        /*0db8*/ 	.word	0x00017730
        /*0dbc*/ 	.word	0x00000002
        /*0dc0*/ 	.word	0x00038820
        /*0dc4*/ 	.short	0x010a
        /*0dc6*/ 	.byte	0x3f
	.zero		1


	//   ....[58]....
        /*0dc8*/ 	.word	0x00017830
        /*0dcc*/ 	.word	0x00000000
        /*0dd0*/ 	.word	0x00038860
        /*0dd4*/ 	.short	0x010a
        /*0dd6*/ 	.byte	0x3f
	.zero		1


	//   ....[59]....
        /*0dd8*/ 	.word	0x000184b0
        /*0ddc*/ 	.word	0x00000003
        /*0de0*/ 	.word	0x00038840
        /*0de4*/ 	.short	0x010a
        /*0de6*/ 	.byte	0x3f
	.zero		1


	//   ....[60]....
        /*0de8*/ 	.word	0x00018700
        /*0dec*/ 	.word	0x00000003
        /*0df0*/ 	.word	0x00038860
        /*0df4*/ 	.short	0x010a
        /*0df6*/ 	.byte	0x3f
	.zero		1


	//   ....[61]....
        /*0df8*/ 	.word	0x00019320
        /*0dfc*/ 	.word	0x00000004
        /*0e00*/ 	.word	0x00038840
        /*0e04*/ 	.short	0x010a
        /*0e06*/ 	.byte	0x3f
	.zero		1


	//   ....[62]....
        /*0e08*/ 	.word	0x00019560
        /*0e0c*/ 	.word	0x00000004
        /*0e10*/ 	.word	0x00038860
        /*0e14*/ 	.short	0x010a
        /*0e16*/ 	.byte	0x3f
	.zero		1


	//   ....[63]....
        /*0e18*/ 	.word	0x0001a0f0
        /*0e1c*/ 	.word	0x00000002
        /*0e20*/ 	.word	0x00038840
        /*0e24*/ 	.short	0x010a
        /*0e26*/ 	.byte	0x3f
	.zero		1


	//   ....[64]....
        /*0e28*/ 	.word	0x0001a340
        /*0e2c*/ 	.word	0x00000002
        /*0e30*/ 	.word	0x00038860
        /*0e34*/ 	.short	0x010a
        /*0e36*/ 	.byte	0x3f
	.zero		1


	//   ....[65]....
        /*0e38*/ 	.word	0x0001bb50
        /*0e3c*/ 	.word	0x00000000
        /*0e40*/ 	.word	0x00038820
        /*0e44*/ 	.short	0x010a
        /*0e46*/ 	.byte	0x3f
	.zero		1


	//   ....[66]....
        /*0e48*/ 	.word	0x0001bd10
        /*0e4c*/ 	.word	0x00000006
        /*0e50*/ 	.word	0x00000000
        /*0e54*/ 	.short	0x010a
        /*0e56*/ 	.byte	0x3f
	.zero		1


	//   ....[67]....
        /*0e58*/ 	.word	0x0001bd80
        /*0e5c*/ 	.word	0x00000007
        /*0e60*/ 	.word	0x00000000
        /*0e64*/ 	.short	0x010a
        /*0e66*/ 	.byte	0x3f
	.zero		1


	//   ....[68]....
        /*0e68*/ 	.word	0x0001bdf0
        /*0e6c*/ 	.word	0x00000004
        /*0e70*/ 	.word	0x00000000
        /*0e74*/ 	.short	0x010a
        /*0e76*/ 	.byte	0x3f
	.zero		1


	//   ....[69]....
        /*0e78*/ 	.word	0x0001be20
        /*0e7c*/ 	.word	0x00000003
        /*0e80*/ 	.word	0x00000000
        /*0e84*/ 	.short	0x010a
        /*0e86*/ 	.byte	0x3f
	.zero		1


	//   ....[70]....
        /*0e88*/ 	.word	0x0001be90
        /*0e8c*/ 	.word	0x00000003
        /*0e90*/ 	.word	0x00038800
        /*0e94*/ 	.short	0x010a
        /*0e96*/ 	.byte	0x3f
	.zero		1


	//   ....[71]....
        /*0e98*/ 	.word	0x0001bee0
        /*0e9c*/ 	.word	0x00000003
        /*0ea0*/ 	.word	0x00038830
        /*0ea4*/ 	.short	0x010a
        /*0ea6*/ 	.byte	0x3f
	.zero		1


	//   ....[72]....
        /*0ea8*/ 	.word	0x0001bf40
        /*0eac*/ 	.word	0x00000005
        /*0eb0*/ 	.word	0x00038810
        /*0eb4*/ 	.short	0x010a
        /*0eb6*/ 	.byte	0x3f
	.zero		1


	//   ....[73]....
        /*0eb8*/ 	.word	0x0001bf90
        /*0ebc*/ 	.word	0x00000003
        /*0ec0*/ 	.word	0x00038850
        /*0ec4*/ 	.short	0x010a
        /*0ec6*/ 	.byte	0x3f
	.zero		1


	//   ....[74]....
        /*0ec8*/ 	.word	0x0001bff0
        /*0ecc*/ 	.word	0x00000009
        /*0ed0*/ 	.word	0x00038830
        /*0ed4*/ 	.short	0x010a
        /*0ed6*/ 	.byte	0x3f
	.zero		1


	//   ....[75]....
        /*0ed8*/ 	.word	0x0001c050
        /*0edc*/ 	.word	0x00000009
        /*0ee0*/ 	.word	0x00038850
        /*0ee4*/ 	.short	0x010a
        /*0ee6*/ 	.byte	0x3f
	.zero		1


	//   ....[76]....
        /*0ee8*/ 	.word	0x0001c0b0
        /*0eec*/ 	.word	0x00000006
        /*0ef0*/ 	.word	0x00038830
        /*0ef4*/ 	.short	0x010a
        /*0ef6*/ 	.byte	0x3f
	.zero		1


	//   ....[77]....
        /*0ef8*/ 	.word	0x0001c110
        /*0efc*/ 	.word	0x00000006
        /*0f00*/ 	.word	0x00038850
        /*0f04*/ 	.short	0x010a
        /*0f06*/ 	.byte	0x3f
	.zero		1


	//   ....[78]....
        /*0f08*/ 	.word	0x0001c170
        /*0f0c*/ 	.word	0x00000008
        /*0f10*/ 	.word	0x00038830
        /*0f14*/ 	.short	0x010a
        /*0f16*/ 	.byte	0x3f
	.zero		1


	//   ....[79]....
        /*0f18*/ 	.word	0x0001c1d0
        /*0f1c*/ 	.word	0x00000008
        /*0f20*/ 	.word	0x00038850
        /*0f24*/ 	.short	0x010a
        /*0f26*/ 	.byte	0x3f
	.zero		1


	//   ....[80]....
        /*0f28*/ 	.word	0x0001c370
        /*0f2c*/ 	.word	0x00000000
        /*0f30*/ 	.word	0x00038840
        /*0f34*/ 	.short	0x010a
        /*0f36*/ 	.byte	0x3f
	.zero		1


	//   ....[81]....
        /*0f38*/ 	.word	0x0001d4c0
        /*0f3c*/ 	.word	0x00000002
        /*0f40*/ 	.word	0x00038820
        /*0f44*/ 	.short	0x010a
        /*0f46*/ 	.byte	0x3f
	.zero		1


	//   ....[82]....
        /*0f48*/ 	.word	0x0001d510
        /*0f4c*/ 	.word	0x00000000
        /*0f50*/ 	.word	0x00038860
        /*0f54*/ 	.short	0x010a
        /*0f56*/ 	.byte	0x3f
	.zero		1


	//   ....[83]....
        /*0f58*/ 	.word	0x0001d560
        /*0f5c*/ 	.word	0x00000003
        /*0f60*/ 	.word	0x00038840
        /*0f64*/ 	.short	0x010a
        /*0f66*/ 	.byte	0x3f
	.zero		1


	//   ....[84]....
        /*0f68*/ 	.word	0x0001d5b0
        /*0f6c*/ 	.word	0x00000003
        /*0f70*/ 	.word	0x00038860
        /*0f74*/ 	.short	0x010a
        /*0f76*/ 	.byte	0x3f
	.zero		1


	//   ....[85]....
        /*0f78*/ 	.word	0x0001d600
        /*0f7c*/ 	.word	0x00000004
        /*0f80*/ 	.word	0x00038840
        /*0f84*/ 	.short	0x010a
        /*0f86*/ 	.byte	0x3f
	.zero		1


	//   ....[86]....
        /*0f88*/ 	.word	0x0001d650
        /*0f8c*/ 	.word	0x00000004
        /*0f90*/ 	.word	0x00038860
        /*0f94*/ 	.short	0x010a
        /*0f96*/ 	.byte	0x3f
	.zero		1


	//   ....[87]....
        /*0f98*/ 	.word	0x0001d6a0
        /*0f9c*/ 	.word	0x00000002
        /*0fa0*/ 	.word	0x00038840
        /*0fa4*/ 	.short	0x010a
        /*0fa6*/ 	.byte	0x3f
	.zero		1


	//   ....[88]....
        /*0fa8*/ 	.word	0x0001d6f0
        /*0fac*/ 	.word	0x00000002
        /*0fb0*/ 	.word	0x00038860
        /*0fb4*/ 	.short	0x010a
        /*0fb6*/ 	.byte	0x3f
	.zero		1


	//   ....[89]....
        /*0fb8*/ 	.word	0x0001e150
        /*0fbc*/ 	.word	0x00000000
        /*0fc0*/ 	.word	0x00038820
        /*0fc4*/ 	.short	0x010a
        /*0fc6*/ 	.byte	0x3f
	.zero		1


	//   ....[90]....
        /*0fc8*/ 	.word	0x0001e2f0
        /*0fcc*/ 	.word	0x00000006
        /*0fd0*/ 	.word	0x00000000
        /*0fd4*/ 	.short	0x010a
        /*0fd6*/ 	.byte	0x3f
	.zero		1


	//   ....[91]....
        /*0fd8*/ 	.word	0x0001e340
        /*0fdc*/ 	.word	0x00000007
        /*0fe0*/ 	.word	0x00000000
        /*0fe4*/ 	.short	0x010a
        /*0fe6*/ 	.byte	0x3f
	.zero		1


	//   ....[92]....
        /*0fe8*/ 	.word	0x0001e390
        /*0fec*/ 	.word	0x00000004
        /*0ff0*/ 	.word	0x00000000
        /*0ff4*/ 	.short	0x010a
        /*0ff6*/ 	.byte	0x3f
	.zero		1


	//----- nvinfo : EIATTR_NUM_MBARRIERS
	.align		4
.L_438:
        /*0ff8*/ 	.byte	0x03, 0x38
        /*0ffa*/ 	.short	0x0017


	//----- nvinfo : EIATTR_EXIT_INSTR_OFFSETS
	.align		4
        /*0ffc*/ 	.byte	0x04, 0x1c
        /*0ffe*/ 	.short	(.L_440 - .L_439)


	//   ....[0]....
.L_439:
        /*1000*/ 	.word	0x00000a60


	//   ....[1]....
        /*1004*/ 	.word	0x00013ae0


	//   ....[2]....
        /*1008*/ 	.word	0x0001be70


	//----- nvinfo : EIATTR_MAX_THREADS
	.align		4
.L_440:
        /*100c*/ 	.byte	0x04, 0x05
        /*100e*/ 	.short	(.L_442 - .L_441)
.L_441:
        /*1010*/ 	.word	0x00000180
        /*1014*/ 	.word	0x00000001
        /*1018*/ 	.word	0x00000001


	//----- nvinfo : EIATTR_CRS_STACK_SIZE
	.align		4
.L_442:
        /*101c*/ 	.byte	0x04, 0x1e
        /*101e*/ 	.short	(.L_444 - .L_443)
.L_443:
        /*1020*/ 	.word	0x00000000


	//----- nvinfo : EIATTR_CBANK_PARAM_SIZE
	.align		4
.L_444:
        /*1024*/ 	.byte	0x03, 0x19
        /*1026*/ 	.short	0x0bf0


	//----- nvinfo : EIATTR_PARAM_CBANK
	.align		4
        /*1028*/ 	.byte	0x04, 0x0a
        /*102a*/ 	.short	(.L_446 - .L_445)
	.align		4
.L_445:
        /*102c*/ 	.word	index@(.nv.constant0._ZN7cutlass13device_kernelIN5flash11enable_sm90INS1_16FlashAttnFwdSm90INS1_25CollectiveMainloopFwdSm90ILi2EN4cute5tupleIJNS5_1CILi1EEES8_S8_EEENS6_IJNS7_ILi64EEESA_SA_EEELi512ENS_10bfloat16_tEfNS_4arch4Sm90ELb0ELb1ELb0ELb1ELb0ELb0ELb1ELb0ELb0ELb1ELb0ELb0EEENS1_21CollectiveEpilogueFwdINS6_IJSA_NS7_ILi512EEESA_EEES9_SC_SE_Li256ELb1ELb1ELb0ELb0EEENS1_36VarlenDynamicPersistentTileSchedulerILi64ELi64ELi256ELi128ELb0ELb1ELb1ELb1ELb0ELb1EEEEEEEEEvNT_6ParamsE)
        /*1030*/ 	.short	0x0210
        /*1032*/ 	.short	0x0bf0


	//----- nvinfo : EIATTR_SW_WAR
	.align		4
.L_446:
        /*1034*/ 	.byte	0x04, 0x36
        /*1036*/ 	.short	(.L_448 - .L_447)
.L_447:
        /*1038*/ 	.word	0x00000008
.L_448:


//--------------------- .nv.info._ZN7cutlass13device_kernelIN5flash11enable_sm90INS1_16FlashAttnFwdSm90INS1_25CollectiveMainloopFwdSm90ILi2EN4cute5tupleIJNS5_1CILi1EEES8_S8_EEENS6_IJNS7_ILi64EEESA_SA_EEELi512ENS_10bfloat16_tEfNS_4arch4Sm90ELb0ELb1ELb0ELb1ELb0ELb1ELb1ELb0ELb0ELb1ELb0ELb0EEENS1_21CollectiveEpilogueFwdINS6_IJSA_NS7_ILi512EEESA_EEES9_SC_SE_Li256ELb1ELb1ELb0ELb0EEENS1_36VarlenDynamicPersistentTileSchedulerILi64ELi64ELi256ELi128ELb0ELb1ELb1ELb1ELb0ELb1EEEEEEEEEvNT_6ParamsE --------------------------
	.section	.nv.info._ZN7cutlass13device_kernelIN5flash11enable_sm90INS1_16FlashAttnFwdSm90INS1_25CollectiveMainloopFwdSm90ILi2EN4cute5tupleIJNS5_1CILi1EEES8_S8_EEENS6_IJNS7_ILi64EEESA_SA_EEELi512ENS_10bfloat16_tEfNS_4arch4Sm90ELb0ELb1ELb0ELb1ELb0ELb1ELb1ELb0ELb0ELb1ELb0ELb0EEENS1_21CollectiveEpilogueFwdINS6_IJSA_NS7_ILi512EEESA_EEES9_SC_SE_Li256ELb1ELb1ELb0ELb0EEENS1_36VarlenDynamicPersistentTileSchedulerILi64ELi64ELi256ELi128ELb0ELb1ELb1ELb1ELb0ELb1EEEEEEEEEvNT_6ParamsE,"",@"SHT_CUDA_INFO"
	.sectionflags	@""
	.align	4


	//----- nvinfo : EIATTR_CUDA_API_VERSION
	.align		4
        /*0000*/ 	.byte	0x04, 0x37
        /*0002*/ 	.short	(.L_450 - .L_449)
.L_449:
        /*0004*/ 	.word	0x00000082


	//----- nvinfo : EIATTR_KPARAM_INFO
	.align		4
.L_450:
        /*0008*/ 	.byte	0x04, 0x17
        /*000a*/ 	.short	(.L_452 - .L_451)
.L_451:
        /*000c*/ 	.word	0x00000000
        /*0010*/ 	.short	0x0000
        /*0012*/ 	.short	0x0070
        /*0014*/ 	.byte	0x00, 0xf0, 0x01, 0x2e


	//----- nvinfo : EIATTR_SPARSE_MMA_MASK
	.align		4
.L_452:
        /*0018*/ 	.byte	0x03, 0x50
        /*001a*/ 	.short	0x0000


	//----- nvinfo : EIATTR_MAXREG_COUNT
	.align		4
        /*001c*/ 	.byte	0x03, 0x1b
        /*001e*/ 	.short	0x00a8


	//----- nvinfo : EIATTR_NUM_BARRIERS
	.align		4
        /*0020*/ 	.byte	0x02, 0x4c
        /*0022*/ 	.byte	0x10
	.zero		1


	//----- nvinfo : EIATTR_EXTERNS
	.align		4
        /*0024*/ 	.byte	0x04, 0x0f
        /*0026*/ 	.short	(.L_454 - .L_453)


	//   ....[0]....
	.align		4
.L_453:
        /*0028*/ 	.word	index@(__assertfail)


	//----- nvinfo : EIATTR_ANNOTATIONS
	.align		4
.L_454:
        /*002c*/ 	.byte	0x04, 0x55
        /*002e*/ 	.short	(.L_456 - .L_455)


	//   ....[0]....
.L_455:
        /* <DEDUP_REMOVED lines=95> */


	//----- nvinfo : EIATTR_MERCURY_ISA_VERSION
	.align		4
.L_456:
        /*0608*/ 	.byte	0x03, 0x5f
        /*060a*/ 	.short	0x0101


	//----- nvinfo : EIATTR_UNUSED_LOAD_BYTE_OFFSET
	.align		4
        /*060c*/ 	.byte	0x04, 0x44
        /*060e*/ 	.short	(.L_458 - .L_457)


	//   ....[0]....
.L_457:
        /*0610*/ 	.word	0x00000ab0
        /*0614*/ 	.word	0x0000fff0


	//   ....[1]....
        /*0618*/ 	.word	0x000196c0
        /*061c*/ 	.word	0x0000fff0


	//----- nvinfo : EIATTR_INT_WARP_WIDE_INSTR_OFFSETS
	.align		4
.L_458:
        /*0620*/ 	.byte	0x04, 0x31
        /*0622*/ 	.short	(.L_460 - .L_459)


	//   ....[0]....
.L_459:
        /*0624*/ 	.word	0x00000190


	//   ....[1]....
        /*0628*/ 	.word	0x000001d0


	//   ....[2]....
        /*062c*/ 	.word	0x00000240


	//   ....[3]....
        /*0630*/ 	.word	0x00000250


	//   ....[4]....
        /*0634*/ 	.word	0x0001fd00


	//   ....[5]....
        /*0638*/ 	.word	0x0001fd60


	//   ....[6]....
        /*063c*/ 	.word	0x000258f0


	//   ....[7]....
        /*0640*/ 	.word	0x00025950


	//----- nvinfo : EIATTR_COOP_GROUP_MASK_REGIDS
	.align		4
.L_460:
        /*0644*/ 	.byte	0x04, 0x29
        /*0646*/ 	.short	(.L_462 - .L_461)


	//   ....[0]....
.L_461:
        /*0648*/ 	.word	0xffffffff


	//   ....[1]....
        /*064c*/ 	.word	0xffffffff


	//   ....[2]....
        /*0650*/ 	.word	0xffffffff


	//   ....[3]....
        /*0654*/ 	.word	0xffffffff


	//   ....[4]....
        /*0658*/ 	.word	0xffffffff


	//   ....[5]....
        /*065c*/ 	.word	0xffffffff


	//   ....[6]....
        /*0660*/ 	.word	0xffffffff


	//   ....[7]....
        /*0664*/ 	.word	0xffffffff


	//   ....[8]....
        /*0668*/ 	.word	0xffffffff


	//   ....[9]....
        /*066c*/ 	.word	0xffffffff


	//   ....[10]....
        /*0670*/ 	.word	0xffffffff


	//   ....[11]....
        /*0674*/ 	.word	0xffffffff


	//   ....[12]....
        /*0678*/ 	.word	0xffffffff


	//   ....[13]....
        /*067c*/ 	.word	0xffffffff


	//   ....[14]....
        /*0680*/ 	.word	0xffffffff


	//   ....[15]....
        /*0684*/ 	.word	0xffffffff


	//   ....[16]....
        /*0688*/ 	.word	0xffffffff


	//   ....[17]....
        /*068c*/ 	.word	0xffffffff


	//   ....[18]....
        /*0690*/ 	.word	0xffffffff


	//   ....[19]....
        /*0694*/ 	.word	0xffffffff


	//   ....[20]....
        /*0698*/ 	.word	0xffffffff


	//   ....[21]....
        /*069c*/ 	.word	0xffffffff


	//   ....[22]....
        /*06a0*/ 	.word	0xffffffff


	//   ....[23]....
        /*06a4*/ 	.word	0xffffffff


	//   ....[24]....
        /*06a8*/ 	.word	0xffffffff


	//   ....[25]....
        /*06ac*/ 	.word	0xffffffff


	//   ....[26]....
        /*06b0*/ 	.word	0xffffffff


	//   ....[27]....
        /*06b4*/ 	.word	0xffffffff


	//   ....[28]....
        /*06b8*/ 	.word	0xffffffff


	//   ....[29]....
        /*06bc*/ 	.word	0xffffffff


	//   ....[30]....
        /*06c0*/ 	.word	0xffffffff


	//   ....[31]....
        /*06c4*/ 	.word	0xffffffff


	//   ....[32]....
        /*06c8*/ 	.word	0xffffffff


	//   ....[33]....
        /*06cc*/ 	.word	0xffffffff


	//   ....[34]....
        /*06d0*/ 	.word	0xffffffff


	//   ....[35]....
        /*06d4*/ 	.word	0xffffffff


	//   ....[36]....
        /*06d8*/ 	.word	0xffffffff


	//   ....[37]....
        /*06dc*/ 	.word	0xffffffff


	//   ....[38]....
        /*06e0*/ 	.word	0xffffffff


	//   ....[39]....
        /*06e4*/ 	.word	0xffffffff


	//   ....[40]....
        /*06e8*/ 	.word	0xffffffff


	//   ....[41]....
        /*06ec*/ 	.word	0xffffffff


	//   ....[42]....
        /*06f0*/ 	.word	0xffffffff


	//   ....[43]....
        /*06f4*/ 	.word	0xffffffff


	//   ....[44]....
        /*06f8*/ 	.word	0xffffffff


	//   ....[45]....
        /*06fc*/ 	.word	0xffffffff


	//   ....[46]....
        /*0700*/ 	.word	0xffffffff


	//   ....[47]....
        /*0704*/ 	.word	0xffffffff


	//   ....[48]....
        /*0708*/ 	.word	0xffffffff


	//   ....[49]....
        /*070c*/ 	.word	0xffffffff


	//   ....[50]....
        /*0710*/ 	.word	0xffffffff


	//   ....[51]....
        /*0714*/ 	.word	0xffffffff


	//   ....[52]....
        /*0718*/ 	.word	0xffffffff


	//   ....[53]....
        /*071c*/ 	.word	0xffffffff


	//   ....[54]....
        /*0720*/ 	.word	0xffffffff


	//   ....[55]....
        /*0724*/ 	.word	0xffffffff


	//   ....[56]....
        /*0728*/ 	.word	0xffffffff


	//   ....[57]....
        /*072c*/ 	.word	0xffffffff


	//   ....[58]....
        /*0730*/ 	.word	0xffffffff


	//   ....[59]....
        /*0734*/ 	.word	0xffffffff


	//   ....[60]....
        /*0738*/ 	.word	0xffffffff


	//   ....[61]....
        /*073c*/ 	.word	0xffffffff


	//   ....[62]....
        /*0740*/ 	.word	0xffffffff


	//   ....[63]....
        /*0744*/ 	.word	0xffffffff


	//   ....[64]....
        /*0748*/ 	.word	0xffffffff


	//   ....[65]....
        /*074c*/ 	.word	0xffffffff


	//   ....[66]....
        /*0750*/ 	.word	0xffffffff


	//   ....[67]....
        /*0754*/ 	.word	0xffffffff


	//   ....[68]....
        /*0758*/ 	.word	0xffffffff


	//   ....[69]....
        /*075c*/ 	.word	0xffffffff


	//   ....[70]....
        /*0760*/ 	.word	0xffffffff


	//   ....[71]....
        /*0764*/ 	.word	0xffffffff


	//   ....[72]....
        /*0768*/ 	.word	0xffffffff


	//   ....[73]....
        /*076c*/ 	.word	0xffffffff


	//   ....[74]....
        /*0770*/ 	.word	0xffffffff


	//   ....[75]....
        /*0774*/ 	.word	0xffffffff


	//   ....[76]....
        /*0778*/ 	.word	0xffffffff


	//   ....[77]....
        /*077c*/ 	.word	0xffffffff


	//   ....[78]....
        /*0780*/ 	.word	0xffffffff


	//   ....[79]....
        /*0784*/ 	.word	0xffffffff


	//   ....[80]....
        /*0788*/ 	.word	0xffffffff


	//   ....[81]....
        /*078c*/ 	.word	0xffffffff


	//   ....[82]....
        /*0790*/ 	.word	0xffffffff


	//   ....[83]....
        /*0794*/ 	.word	0xffffffff


	//   ....[84]....
        /*0798*/ 	.word	0xffffffff


	//   ....[85]....
        /*079c*/ 	.word	0xffffffff


	//   ....[86]....
        /*07a0*/ 	.word	0xffffffff


	//   ....[87]....
        /*07a4*/ 	.word	0xffffffff


	//   ....[88]....
        /*07a8*/ 	.word	0xffffffff


	//   ....[89]....
        /*07ac*/ 	.word	0xffffffff


	//   ....[90]....
        /*07b0*/ 	.word	0xffffffff


	//   ....[91]....
        /*07b4*/ 	.word	0xffffffff


	//   ....[92]....
        /*07b8*/ 	.word	0xffffffff


	//   ....[93]....
        /*07bc*/ 	.word	0xffffffff


	//   ....[94]....
        /*07c0*/ 	.word	0xffffffff


	//   ....[95]....
        /*07c4*/ 	.word	0xffffffff


	//   ....[96]....
        /*07c8*/ 	.word	0xffffffff


	//   ....[97]....
        /*07cc*/ 	.word	0xffffffff


	//   ....[98]....
        /*07d0*/ 	.word	0xffffffff


	//   ....[99]....
        /*07d4*/ 	.word	0xffffffff


	//   ....[100]....
        /*07d8*/ 	.word	0xffffffff


	//   ....[101]....
        /*07dc*/ 	.word	0xffffffff


	//   ....[102]....
        /*07e0*/ 	.word	0xffffffff


	//   ....[103]....
        /*07e4*/ 	.word	0xffffffff


	//   ....[104]....
        /*07e8*/ 	.word	0xffffffff


	//   ....[105]....
        /*07ec*/ 	.word	0xffffffff


	//   ....[106]....
        /*07f0*/ 	.word	0xffffffff


	//   ....[107]....
        /*07f4*/ 	.word	0xffffffff


	//   ....[108]....
        /*07f8*/ 	.word	0xffffffff


	//   ....[109]....
        /*07fc*/ 	.word	0xffffffff


	//   ....[110]....
        /*0800*/ 	.word	0xffffffff


	//   ....[111]....
        /*0804*/ 	.word	0xffffffff


	//   ....[112]....
        /*0808*/ 	.word	0xffffffff


	//   ....[113]....
        /*080c*/ 	.word	0xffffffff


	//   ....[114]....
        /*0810*/ 	.word	0xffffffff


	//   ....[115]....
        /*0814*/ 	.word	0xffffffff


	//   ....[116]....
        /*0818*/ 	.word	0xffffffff


	//   ....[117]....
        /*081c*/ 	.word	0xffffffff


	//   ....[118]....
        /*0820*/ 	.word	0xffffffff


	//   ....[119]....
        /*0824*/ 	.word	0xffffffff


	//   ....[120]....
        /*0828*/ 	.word	0xffffffff


	//   ....[121]....
        /*082c*/ 	.word	0xffffffff


	//   ....[122]....
        /*0830*/ 	.word	0xffffffff


	//   ....[123]....
        /*0834*/ 	.word	0xffffffff


	//   ....[124]....
        /*0838*/ 	.word	0x0500000f


	//   ....[125]....
        /*083c*/ 	.word	0x0500000f


	//   ....[126]....
        /*0840*/ 	.word	0x0500000f


	//   ....[127]....
        /*0844*/ 	.word	0x0500000f


	//   ....[128]....
        /*0848*/ 	.word	0x0500000f


	//   ....[129]....
        /*084c*/ 	.word	0x0500000f


	//   ....[130]....
        /*0850*/ 	.word	0x0500000f


	//   ....[131]....
        /*0854*/ 	.word	0x0500000f


	//   ....[132]....
        /*0858*/ 	.word	0x0500000f


	//   ....[133]....
        /*085c*/ 	.word	0x0500000f


	//   ....[134]....
        /*0860*/ 	.word	0x0500000f


	//   ....[135]....
        /*0864*/ 	.word	0x0500000f


	//   ....[136]....
        /*0868*/ 	.word	0x0500000f


	//   ....[137]....
        /*086c*/ 	.word	0x0500000f


	//   ....[138]....
        /*0870*/ 	.word	0x0500000f


	//   ....[139]....
        /*0874*/ 	.word	0x0500000f


	//   ....[140]....
        /*0878*/ 	.word	0x0500000f


	//   ....[141]....
        /*087c*/ 	.word	0x0500000f


	//   ....[142]....
        /*0880*/ 	.word	0x0500000f


	//   ....[143]....
        /*0884*/ 	.word	0x0500000f


	//   ....[144]....
        /*0888*/ 	.word	0x0500000f


	//   ....[145]....
        /*088c*/ 	.word	0x0500000f


	//   ....[146]....
        /*0890*/ 	.word	0x0500000f


	//   ....[147]....
        /*0894*/ 	.word	0x0500000f


	//   ....[148]....
        /*0898*/ 	.word	0x0500000f


	//   ....[149]....
        /*089c*/ 	.word	0x0500000f


	//   ....[150]....
        /*08a0*/ 	.word	0x0500000f


	//   ....[151]....
        /*08a4*/ 	.word	0x0500000f


	//   ....[152]....
        /*08a8*/ 	.word	0x0500000f


	//   ....[153]....
        /*08ac*/ 	.word	0x0500000f


	//   ....[154]....
        /*08b0*/ 	.word	0x0500000f


	//   ....[155]....
        /*08b4*/ 	.word	0x0500000f


	//   ....[156]....
        /*08b8*/ 	.word	0x0500000f


	//   ....[157]....
        /*08bc*/ 	.word	0x0500000f


	//   ....[158]....
        /*08c0*/ 	.word	0x0500000f


	//   ....[159]....
        /*08c4*/ 	.word	0x0500000f


	//   ....[160]....
        /*08c8*/ 	.word	0x0500000f


	//   ....[161]....
        /*08cc*/ 	.word	0x0500000f


	//   ....[162]....
        /*08d0*/ 	.word	0x0500000f


	//   ....[163]....
        /*08d4*/ 	.word	0x0500000f


	//   ....[164]....
        /*08d8*/ 	.word	0x0500000f


	//   ....[165]....
        /*08dc*/ 	.word	0x0500000f


	//   ....[166]....
        /*08e0*/ 	.word	0x0500000f


	//   ....[167]....
        /*08e4*/ 	.word	0x0500000f


	//   ....[168]....
        /*08e8*/ 	.word	0x0500000f


	//   ....[169]....
        /*08ec*/ 	.word	0x0500000f


	//   ....[170]....
        /*08f0*/ 	.word	0x0500000f


	//   ....[171]....
        /*08f4*/ 	.word	0x0500000f


	//   ....[172]....
        /*08f8*/ 	.word	0x0500000f


	//   ....[173]....
        /*08fc*/ 	.word	0x0500000f


	//   ....[174]....
        /*0900*/ 	.word	0x0500000f


	//   ....[175]....
        /*0904*/ 	.word	0x0500000f


	//----- nvinfo : EIATTR_COOP_GROUP_INSTR_OFFSETS
	.align		4
.L_462:
        /*0908*/ 	.byte	0x04, 0x28
        /*090a*/ 	.short	(.L_464 - .L_463)


	//   ....[0]....
.L_463:
        /*090c*/ 	.word	0x00000070


	//   ....[1]....
        /*0910*/ 	.word	0x000001a0


	//   ....[2]....
        /*0914*/ 	.word	0x000001f0


	//   ....[3]....
        /*0918*/ 	.word	0x00000400


	//   ....[4]....
        /*091c*/ 	.word	0x00000560


	//   ....[5]....
        /*0920*/ 	.word	0x00000680


	//   ....[6]....
        /*0924*/ 	.word	0x000007e0


	//   ....[7]....
        /*0928*/ 	.word	0x00004fa0


	//   ....[8]....
        /*092c*/ 	.word	0x000070e0


	//   ....[9]....
        /*0930*/ 	.word	0x00007810


	//   ....[10]....
        /*0934*/ 	.word	0x00007820


	//   ....[11]....
        /*0938*/ 	.word	0x00007830


	//   ....[12]....
        /*093c*/ 	.word	0x00007840


	//   ....[13]....
        /*0940*/ 	.word	0x00007b20


	//   ....[14]....
        /*0944*/ 	.word	0x00007b30


	//   ....[15]....
        /*0948*/ 	.word	0x00007b40


	//   ....[16]....
        /*094c*/ 	.word	0x00007b50


	//   ....[17]....
        /*0950*/ 	.word	0x00008e20


	//   ....[18]....
        /*0954*/ 	.word	0x00008e30


	//   ....[19]....
        /*0958*/ 	.word	0x00008e40


	//   ....[20]....
        /*095c*/ 	.word	0x00008e50


	//   ....[21]....
        /*0960*/ 	.word	0x00009070


	//   ....[22]....
        /*0964*/ 	.word	0x00009080


	//   ....[23]....
        /*0968*/ 	.word	0x00009090


	//   ....[24]....
        /*096c*/ 	.word	0x000090a0


	//   ....[25]....
        /*0970*/ 	.word	0x0000a860


	//   ....[26]....
        /*0974*/ 	.word	0x0000bfa0


	//   ....[27]....
        /*0978*/ 	.word	0x0000c730


	//   ....[28]....
        /*097c*/ 	.word	0x0000cdb0


	//   ....[29]....
        /*0980*/ 	.word	0x0000ce20


	//   ....[30]....
        /*0984*/ 	.word	0x0000d100


	//   ....[31]....
        /*0988*/ 	.word	0x0000d200


	//   ....[32]....
        /*098c*/ 	.word	0x0000d9a0


	//   ....[33]....
        /*0990*/ 	.word	0x0000e1c0


	//   ....[34]....
        /*0994*/ 	.word	0x0000f770


	//   ....[35]....
        /*0998*/ 	.word	0x0000fb70


	//   ....[36]....
        /*099c*/ 	.word	0x00010250


	//   ....[37]....
        /*09a0*/ 	.word	0x00010340


	//   ....[38]....
        /*09a4*/ 	.word	0x00010910


	//   ....[39]....
        /*09a8*/ 	.word	0x00010ae0


	//   ....[40]....
        /*09ac*/ 	.word	0x00011910


	//   ....[41]....
        /*09b0*/ 	.word	0x000121f0


	//   ....[42]....
        /*09b4*/ 	.word	0x00013b20


	//   ....[43]....
        /*09b8*/ 	.word	0x00013b30


	//   ....[44]....
        /*09bc*/ 	.word	0x00013b60


	//   ....[45]....
        /*09c0*/ 	.word	0x00013bf0


	//   ....[46]....
        /*09c4*/ 	.word	0x00014e60


	//   ....[47]....
        /*09c8*/ 	.word	0x000154b0


	//   ....[48]....
        /*09cc*/ 	.word	0x00016a50


	//   ....[49]....
        /*09d0*/ 	.word	0x00016e10


	//   ....[50]....
        /*09d4*/ 	.word	0x000173d0


	//   ....[51]....
        /*09d8*/ 	.word	0x000173f0


	//   ....[52]....
        /*09dc*/ 	.word	0x00017d00


	//   ....[53]....
        /*09e0*/ 	.word	0x00017ed0


	//   ....[54]....
        /*09e4*/ 	.word	0x00018b60


	//   ....[55]....
        /*09e8*/ 	.word	0x00018bd0


	//   ....[56]....
        /*09ec*/ 	.word	0x00018bf0


	//   ....[57]....
        /*09f0*/ 	.word	0x00018c40


	//   ....[58]....
        /*09f4*/ 	.word	0x00018c60


	//   ....[59]....
        /*09f8*/ 	.word	0x0001a650


	//   ....[60]....
        /*09fc*/ 	.word	0x0001ab50


	//   ....[61]....
        /*0a00*/ 	.word	0x0001ab80


	//   ....[62]....
        /*0a04*/ 	.word	0x0001abb0


	//   ....[63]....
        /*0a08*/ 	.word	0x0001abc0


	//   ....[64]....
        /*0a0c*/ 	.word	0x0001b250


	//   ....[65]....
        /*0a10*/ 	.word	0x0001b280


	//   ....[66]....
        /*0a14*/ 	.word	0x0001b4d0


	//   ....[67]....
        /*0a18*/ 	.word	0x0001b4f0


	//   ....[68]....
        /*0a1c*/ 	.word	0x0001c060


	//   ....[69]....
        /*0a20*/ 	.word	0x0001c090


	//   ....[70]....
        /*0a24*/ 	.word	0x0001c2d0


	//   ....[71]....
        /*0a28*/ 	.word	0x0001c2f0


	//   ....[72]....
        /*0a2c*/ 	.word	0x0001c5a0


	//   ....[73]....
        /*0a30*/ 	.word	0x0001c770


	//   ....[74]....
        /*0a34*/ 	.word	0x0001c7a0


	//   ....[75]....
        /*0a38*/ 	.word	0x0001c7d0


	//   ....[76]....
        /*0a3c*/ 	.word	0x0001c800


	//   ....[77]....
        /*0a40*/ 	.word	0x0001c830


	//   ....[78]....
        /*0a44*/ 	.word	0x0001c860


	//   ....[79]....
        /*0a48*/ 	.word	0x0001c9d0


	//   ....[80]....
        /*0a4c*/ 	.word	0x0001ca00


	//   ....[81]....
        /*0a50*/ 	.word	0x0001ca30


	//   ....[82]....
        /*0a54*/ 	.word	0x0001ca60


	//   ....[83]....
        /*0a58*/ 	.word	0x0001ca90


	//   ....[84]....
        /*0a5c*/ 	.word	0x0001cac0


	//   ....[85]....
        /*0a60*/ 	.word	0x0001cb60


	//   ....[86]....
        /*0a64*/ 	.word	0x0001cbc0


	//   ....[87]....
        /*0a68*/ 	.word	0x0001cc50


	//   ....[88]....
        /*0a6c*/ 	.word	0x0001dd80


	//   ....[89]....
        /*0a70*/ 	.word	0x000202c0


	//   ....[90]....
        /*0a74*/ 	.word	0x00020e30


	//   ....[91]....
        /*0a78*/ 	.word	0x00020e40


	//   ....[92]....
        /*0a7c*/ 	.word	0x00020e70


	//   ....[93]....
        /*0a80*/ 	.word	0x00020f50


	//   ....[94]....
        /*0a84*/ 	.word	0x00020f80


	//   ....[95]....
        /*0a88*/ 	.word	0x00020fe0


	//   ....[96]....
        /*0a8c*/ 	.word	0x00020ff0


	//   ....[97]....
        /*0a90*/ 	.word	0x00021060


	//   ....[98]....
        /*0a94*/ 	.word	0x00021a20


	//   ....[99]....
        /*0a98*/ 	.word	0x00021a30


	//   ....[100]....
        /*0a9c*/ 	.word	0x00021b50


	//   ....[101]....
        /*0aa0*/ 	.word	0x00021b60


	//   ....[102]....
        /*0aa4*/ 	.word	0x00021df0


	//   ....[103]....
        /*0aa8*/ 	.word	0x00021e00


	//   ....[104]....
        /*0aac*/ 	.word	0x00021f70


	//   ....[105]....
        /*0ab0*/ 	.word	0x00021f80


	//   ....[106]....
        /*0ab4*/ 	.word	0x00025b80


	//   ....[107]....
        /*0ab8*/ 	.word	0x00025bb0


	//   ....[108]....
        /*0abc*/ 	.word	0x00025bf0


	//   ....[109]....
        /*0ac0*/ 	.word	0x00025c20


	//   ....[110]....
        /*0ac4*/ 	.word	0x00025c50


	//   ....[111]....
        /*0ac8*/ 	.word	0x00025c80


	//   ....[112]....
        /*0acc*/ 	.word	0x00025cb0


	//   ....[113]....
        /*0ad0*/ 	.word	0x00025ce0


	//   ....[114]....
        /*0ad4*/ 	.word	0x00025e60


	//   ....[115]....
        /*0ad8*/ 	.word	0x00025e90


	//   ....[116]....
        /*0adc*/ 	.word	0x00025ec0


	//   ....[117]....
        /*0ae0*/ 	.word	0x00025ef0


	//   ....[118]....
        /*0ae4*/ 	.word	0x00025f20


	//   ....[119]....
        /*0ae8*/ 	.word	0x00025f50


	//   ....[120]....
        /*0aec*/ 	.word	0x00026010


	//   ....[121]....
        /*0af0*/ 	.word	0x00026030


	//   ....[122]....
        /*0af4*/ 	.word	0x000260a0


	//   ....[123]....
        /*0af8*/ 	.word	0x00026770


	//   ....[124]....
        /*0afc*/ 	.word	0x00026bb0


	//   ....[125]....
        /*0b00*/ 	.word	0x00026c40


	//   ....[126]....
        /*0b04*/ 	.word	0x00026c90


	//   ....[127]....
        /*0b08*/ 	.word	0x00026ce0


	//   ....[128]....
        /*0b0c*/ 	.word	0x00026d70


	//   ....[129]....
        /*0b10*/ 	.word	0x00026e00


	//   ....[130]....
        /*0b14*/ 	.word	0x00026e50


	//   ....[131]....
        /*0b18*/ 	.word	0x00026ea0


	//   ....[132]....
        /*0b1c*/ 	.word	0x00026f80


	//   ....[133]....
        /*0b20*/ 	.word	0x00027010


	//   ....[134]....
        /*0b24*/ 	.word	0x00027060


	//   ....[135]....
        /*0b28*/ 	.word	0x000270b0


	//   ....[136]....
        /*0b2c*/ 	.word	0x00027140


	//   ....[137]....
        /*0b30*/ 	.word	0x000271d0


	//   ....[138]....
        /*0b34*/ 	.word	0x00027220


	//   ....[139]....
        /*0b38*/ 	.word	0x00027270


	//   ....[140]....
        /*0b3c*/ 	.word	0x00027650


	//   ....[141]....
        /*0b40*/ 	.word	0x00027940


	//   ....[142]....
        /*0b44*/ 	.word	0x00027ad0


	//   ....[143]....
        /*0b48*/ 	.word	0x00027b30


	//   ....[144]....
        /*0b4c*/ 	.word	0x00027b90


	//   ....[145]....
        /*0b50*/ 	.word	0x00027be0


	//   ....[146]....
        /*0b54*/ 	.word	0x00027d40


	//   ....[147]....
        /*0b58*/ 	.word	0x00027de0


	//   ....[148]....
        /*0b5c*/ 	.word	0x00027e90


	//   ....[149]....
        /*0b60*/ 	.word	0x00027f70


	//   ....[150]....
        /*0b64*/ 	.word	0x00028150


	//   ....[151]....
        /*0b68*/ 	.word	0x00028220


	//   ....[152]....
        /*0b6c*/ 	.word	0x000284d0


	//   ....[153]....
        /*0b70*/ 	.word	0x000285e0


	//   ....[154]....
        /*0b74*/ 	.word	0x000287b0


	//   ....[155]....
        /*0b78*/ 	.word	0x00028880


	//   ....[156]....
        /*0b7c*/ 	.word	0x00028ab0


	//   ....[157]....
        /*0b80*/ 	.word	0x00028b00


	//   ....[158]....
        /*0b84*/ 	.word	0x00028e30


	//   ....[159]....
        /*0b88*/ 	.word	0x00028ed0


	//   ....[160]....
        /*0b8c*/ 	.word	0x00028ff0


	//   ....[161]....
        /*0b90*/ 	.word	0x00029070


	//   ....[162]....
        /*0b94*/ 	.word	0x000290f0


	//   ....[163]....
        /*0b98*/ 	.word	0x00029170


	//   ....[164]....
        /*0b9c*/ 	.word	0x000291f0


	//   ....[165]....
        /*0ba0*/ 	.word	0x00029280


	//   ....[166]....
        /*0ba4*/ 	.word	0x00029320


	//   ....[167]....
        /*0ba8*/ 	.word	0x000293d0


	//   ....[168]....
        /*0bac*/ 	.word	0x00029450


	//   ....[169]....
        /*0bb0*/ 	.word	0x000294d0


	//   ....[170]....
        /*0bb4*/ 	.word	0x00029550


	//   ....[171]....
        /*0bb8*/ 	.word	0x000295e0


	//   ....[172]....
        /*0bbc*/ 	.word	0x00029660


	//   ....[173]....
        /*0bc0*/ 	.word	0x00029700


	//   ....[174]....
        /*0bc4*/ 	.word	0x00029790


	//   ....[175]....
        /*0bc8*/ 	.word	0x000298c0


	//----- nvinfo : EIATTR_REG_RECONFIG
	.align		4
.L_464:
        /*0bcc*/ 	.byte	0x01, 0x54
	.zero		2


	//----- nvinfo : EIATTR_SYSCALL_OFFSETS
	.align		4
        /*0bd0*/ 	.byte	0x04, 0x46
        /*0bd2*/ 	.short	(.L_466 - .L_465)


	//   ....[0]....
.L_465:
        /*0bd4*/ 	.word	0x00001d40


	//   ....[1]....
        /*0bd8*/ 	.word	0x00001e90


	//   ....[2]....
        /*0bdc*/ 	.word	0x000072a0


	//   ....[3]....
        /*0be0*/ 	.word	0x000075c0


	//   ....[4]....
        /*0be4*/ 	.word	0x0001ff00


	//   ....[5]....
        /*0be8*/ 	.word	0x00020050


	//   ....[6]....
        /*0bec*/ 	.word	0x00020140


	//   ....[7]....
        /*0bf0*/ 	.word	0x000209f0


	//   ....[8]....
        /*0bf4*/ 	.word	0x00021390


	//----- nvinfo : EIATTR_MBARRIER_INSTR_OFFSETS
	.align		4
.L_466:
        /*0bf8*/ 	.byte	0x04, 0x39
        /*0bfa*/ 	.short	(.L_468 - .L_467)


	//   ....[0]....
.L_467:
        /*0bfc*/ 	.word	0x000002e0
        /*0c00*/ 	.word	0x000000ff
        /*0c04*/ 	.word	0x00038800
        /*0c08*/ 	.short	0x0100
        /*0c0a*/ 	.byte	0x08
	.zero		1


	//   ....[1]....
        /*0c0c*/ 	.word	0x000002f0
        /*0c10*/ 	.word	0x000000ff
        /*0c14*/ 	.word	0x00038810
        /*0c18*/ 	.short	0x0100
        /*0c1a*/ 	.byte	0x08
	.zero		1


	//   ....[2]....
        /*0c1c*/ 	.word	0x00000300
        /*0c20*/ 	.word	0x000000ff
        /*0c24*/ 	.word	0x00038820
        /*0c28*/ 	.short	0x0100
        /*0c2a*/ 	.byte	0x08
	.zero		1


	//   ....[3]....
        /*0c2c*/ 	.word	0x000003b0
        /*0c30*/ 	.word	0x000000ff
        /*0c34*/ 	.word	0x00038830
        /*0c38*/ 	.short	0x0100
        /*0c3a*/ 	.byte	0x06
	.zero		1


	//   ....[4]....
        /*0c3c*/ 	.word	0x000003c0
        /*0c40*/ 	.word	0x000000ff
        /*0c44*/ 	.word	0x00038840
        /*0c48*/ 	.short	0x0100
        /*0c4a*/ 	.byte	0x06
	.zero		1


	//   ....[5]....
        /*0c4c*/ 	.word	0x000003d0
        /*0c50*/ 	.word	0x000000ff
        /*0c54*/ 	.word	0x00038838
        /*0c58*/ 	.short	0x0100
        /*0c5a*/ 	.byte	0x06
	.zero		1


	//   ....[6]....
        /*0c5c*/ 	.word	0x000003e0
        /*0c60*/ 	.word	0x000000ff
        /*0c64*/ 	.word	0x00038848
        /*0c68*/ 	.short	0x0100
        /*0c6a*/ 	.byte	0x06
	.zero		1


	//   ....[7]....
        /*0c6c*/ 	.word	0x00000510
        /*0c70*/ 	.word	0x000000ff
        /*0c74*/ 	.word	0x00038850
        /*0c78*/ 	.short	0x0100
        /*0c7a*/ 	.byte	0x08
	.zero		1


	//   ....[8]....
        /*0c7c*/ 	.word	0x00000520
        /*0c80*/ 	.word	0x000000ff
        /*0c84*/ 	.word	0x00038860
        /*0c88*/ 	.short	0x0100
        /*0c8a*/ 	.byte	0x08
	.zero		1


	//   ....[9]....
        /*0c8c*/ 	.word	0x00000530
        /*0c90*/ 	.word	0x000000ff
        /*0c94*/ 	.word	0x00038858
        /*0c98*/ 	.short	0x0100
        /*0c9a*/ 	.byte	0x08
	.zero		1


	//   ....[10]....
        /*0c9c*/ 	.word	0x00000540
        /*0ca0*/ 	.word	0x000000ff
        /*0ca4*/ 	.word	0x00038868
        /*0ca8*/ 	.short	0x0100
        /*0caa*/ 	.byte	0x08
	.zero		1


	//   ....[11]....
        /*0cac*/ 	.word	0x00000630
        /*0cb0*/ 	.word	0x000000ff
        /*0cb4*/ 	.word	0x00038870
        /*0cb8*/ 	.short	0x0100
        /*0cba*/ 	.byte	0x06
	.zero		1


	//   ....[12]....
        /*0cbc*/ 	.word	0x00000640
        /*0cc0*/ 	.word	0x000000ff
        /*0cc4*/ 	.word	0x00038880
        /*0cc8*/ 	.short	0x0100
        /*0cca*/ 	.byte	0x06
	.zero		1


	//   ....[13]....
        /*0ccc*/ 	.word	0x00000650
        /*0cd0*/ 	.word	0x000000ff
        /*0cd4*/ 	.word	0x00038878
        /*0cd8*/ 	.short	0x0100
        /*0cda*/ 	.byte	0x06
	.zero		1


	//   ....[14]....
        /*0cdc*/ 	.word	0x00000660
        /*0ce0*/ 	.word	0x000000ff
        /*0ce4*/ 	.word	0x00038888
        /*0ce8*/ 	.short	0x0100
        /*0cea*/ 	.byte	0x06
	.zero		1


	//   ....[15]....
        /*0cec*/ 	.word	0x00000790
        /*0cf0*/ 	.word	0x000000ff
        /*0cf4*/ 	.word	0x00038890
        /*0cf8*/ 	.short	0x0100
        /*0cfa*/ 	.byte	0x08
	.zero		1


	//   ....[16]....
        /*0cfc*/ 	.word	0x000007a0
        /*0d00*/ 	.word	0x000000ff
        /*0d04*/ 	.word	0x000388a0
        /*0d08*/ 	.short	0x0100
        /*0d0a*/ 	.byte	0x08
	.zero		1


	//   ....[17]....
        /*0d0c*/ 	.word	0x000007b0
        /*0d10*/ 	.word	0x000000ff
        /*0d14*/ 	.word	0x00038898
        /*0d18*/ 	.short	0x0100
        /*0d1a*/ 	.byte	0x08
	.zero		1


	//   ....[18]....
        /*0d1c*/ 	.word	0x000007c0
        /*0d20*/ 	.word	0x000000ff
        /*0d24*/ 	.word	0x000388a8
        /*0d28*/ 	.short	0x0100
        /*0d2a*/ 	.byte	0x08
	.zero		1


	//   ....[19]....
        /*0d2c*/ 	.word	0x000008f0
        /*0d30*/ 	.word	0x000000ff
        /*0d34*/ 	.word	0x000388b0
        /*0d38*/ 	.short	0x0100
        /*0d3a*/ 	.byte	0x08
	.zero		1


	//   ....[20]....
        /*0d3c*/ 	.word	0x00000900
        /*0d40*/ 	.word	0x000000ff
        /*0d44*/ 	.word	0x000388c0
        /*0d48*/ 	.short	0x0100
        /*0d4a*/ 	.byte	0x08
	.zero		1


	//   ....[21]....
        /*0d4c*/ 	.word	0x00000910
        /*0d50*/ 	.word	0x000000ff
        /*0d54*/ 	.word	0x000388b8
        /*0d58*/ 	.short	0x0100
        /*0d5a*/ 	.byte	0x08
	.zero		1


	//   ....[22]....
        /*0d5c*/ 	.word	0x00000920
        /*0d60*/ 	.word	0x000000ff
        /*0d64*/ 	.word	0x000388c8
        /*0d68*/ 	.short	0x0100
        /*0d6a*/ 	.byte	0x08
	.zero		1


	//   ....[23]....
        /*0d6c*/ 	.word	0x00002a80
        /*0d70*/ 	.word	0x00000040
        /*0d74*/ 	.word	0x00038890
        /*0d78*/ 	.short	0x010a
        /*0d7a*/ 	.byte	0x3f
	.zero		1


	//   ....[24]....
        /*0d7c*/ 	.word	0x000034b0
        /*0d80*/ 	.word	0x00000040
        /*0d84*/ 	.word	0x00038890
        /*0d88*/ 	.short	0x010a
        /*0d8a*/ 	.byte	0x3f
	.zero		1


	//   ....[25]....
        /*0d8c*/ 	.word	0x00003dd0
        /*0d90*/ 	.word	0x00000040
        /*0d94*/ 	.word	0x00038890
        /*0d98*/ 	.short	0x010a
        /*0d9a*/ 	.byte	0x3f
	.zero		1


	//   ....[26]....
        /*0d9c*/ 	.word	0x00003fd0
        /*0da0*/ 	.word	0x00000004
        /*0da4*/ 	.word	0x00000000
        /*0da8*/ 	.short	0x0101
        /*0daa*/ 	.byte	0x3f
	.zero		1


	//   ....[27]....
        /*0dac*/ 	.word	0x00004010
        /*0db0*/ 	.word	0x00000040
        /*0db4*/ 	.word	0x000388b0
        /*0db8*/ 	.short	0x010a
        /*0dba*/ 	.byte	0x3f
	.zero		1


	//   ....[28]....
        /*0dbc*/ 	.word	0x00004640
        /*0dc0*/ 	.word	0x00000040
        /*0dc4*/ 	.word	0x00000000
        /*0dc8*/ 	.short	0x0101
        /*0dca*/ 	.byte	0x3f
	.zero		1


	//   ....[29]....
        /*0dcc*/ 	.word	0x000053f0
        /*0dd0*/ 	.word	0x00000000
        /*0dd4*/ 	.word	0x00000000
        /*0dd8*/ 	.short	0x0101
        /*0dda*/ 	.byte	0x3f
	.zero		1


	//   ....[30]....
        /*0ddc*/ 	.word	0x00005f60
        /*0de0*/ 	.word	0x00000000
        /*0de4*/ 	.word	0x00000000
        /*0de8*/ 	.short	0x0101
        /*0dea*/ 	.byte	0x3f
	.zero		1


	//   ....[31]....
        /*0dec*/ 	.word	0x00007330
        /*0df0*/ 	.word	0x00000012
        /*0df4*/ 	.word	0x00038800
        /*0df8*/ 	.short	0x010a
        /*0dfa*/ 	.byte	0x3f
	.zero		1


	//   ....[32]....
        /*0dfc*/ 	.word	0x00007380
        /*0e00*/ 	.word	0x00000012
        /*0e04*/ 	.word	0x00038800
        /*0e08*/ 	.short	0x010a
        /*0e0a*/ 	.byte	0x3f
	.zero		1


	//   ....[33]....
        /*0e0c*/ 	.word	0x00007d70
        /*0e10*/ 	.word	0x00000012
        /*0e14*/ 	.word	0x00038800
        /*0e18*/ 	.short	0x010a
        /*0e1a*/ 	.byte	0x3f
	.zero		1


	//   ....[34]....
        /*0e1c*/ 	.word	0x00009230
        /*0e20*/ 	.word	0x00000012
        /*0e24*/ 	.word	0x00038800
        /*0e28*/ 	.short	0x010a
        /*0e2a*/ 	.byte	0x3f
	.zero		1


	//   ....[35]....
        /*0e2c*/ 	.word	0x0000a180
        /*0e30*/ 	.word	0x00000000
        /*0e34*/ 	.word	0x00038830
        /*0e38*/ 	.short	0x010a
        /*0e3a*/ 	.byte	0x3f
	.zero		1


	//   ....[36]....
        /*0e3c*/ 	.word	0x0000a230
        /*0e40*/ 	.word	0x00000000
        /*0e44*/ 	.word	0x00038830
        /*0e48*/ 	.short	0x010a
        /*0e4a*/ 	.byte	0x3f
	.zero		1


	//   ....[37]....
        /*0e4c*/ 	.word	0x0000a540
        /*0e50*/ 	.word	0x00000012
        /*0e54*/ 	.word	0x00038810
        /*0e58*/ 	.short	0x010a
        /*0e5a*/ 	.byte	0x3f
	.zero		1


	//   ....[38]....
        /*0e5c*/ 	.word	0x0000a590
        /*0e60*/ 	.word	0x00000000
        /*0e64*/ 	.word	0x00038850
        /*0e68*/ 	.short	0x010a
        /*0e6a*/ 	.byte	0x3f
	.zero		1


	//   ....[39]....
        /*0e6c*/ 	.word	0x0000a620
        /*0e70*/ 	.word	0x00000000
        /*0e74*/ 	.word	0x00038850
        /*0e78*/ 	.short	0x010a
        /*0e7a*/ 	.byte	0x3f
	.zero		1


	//   ....[40]....
        /*0e7c*/ 	.word	0x0000c090
        /*0e80*/ 	.word	0x00000008
        /*0e84*/ 	.word	0x00000000
        /*0e88*/ 	.short	0x0101
        /*0e8a*/ 	.byte	0x3f
	.zero		1


	//   ....[41]....
        /*0e8c*/ 	.word	0x0000d9c0
        /*0e90*/ 	.word	0x00000000
        /*0e94*/ 	.word	0x00000000
        /*0e98*/ 	.short	0x0101
        /*0e9a*/ 	.byte	0x3f
	.zero		1


	//   ....[42]....
        /*0e9c*/ 	.word	0x0000dcf0
        /*0ea0*/ 	.word	0x000000c9
        /*0ea4*/ 	.word	0x00038830
        /*0ea8*/ 	.short	0x010a
        /*0eaa*/ 	.byte	0x3f
	.zero		1


	//   ....[43]....
        /*0eac*/ 	.word	0x0000dd60
        /*0eb0*/ 	.word	0x000000c9
        /*0eb4*/ 	.word	0x00038830
        /*0eb8*/ 	.short	0x010a
        /*0eba*/ 	.byte	0x3f
	.zero		1


	//   ....[44]....
        /*0ebc*/ 	.word	0x0000dfd0
        /*0ec0*/ 	.word	0x000000c9
        /*0ec4*/ 	.word	0x00038850
        /*0ec8*/ 	.short	0x010a
        /*0eca*/ 	.byte	0x3f
	.zero		1


	//   ....[45]....
        /*0ecc*/ 	.word	0x0000e020
        /*0ed0*/ 	.word	0x000000c9
        /*0ed4*/ 	.word	0x00038850
        /*0ed8*/ 	.short	0x010a
        /*0eda*/ 	.byte	0x3f
	.zero		1


	//   ....[46]....
        /*0edc*/ 	.word	0x0000f980
        /*0ee0*/ 	.word	0x00000015
        /*0ee4*/ 	.word	0x00000000
        /*0ee8*/ 	.short	0x0101
        /*0eea*/ 	.byte	0x3f
	.zero		1


	//   ....[47]....
        /*0eec*/ 	.word	0x00011930
        /*0ef0*/ 	.word	0x000000c9
        /*0ef4*/ 	.word	0x00000000
        /*0ef8*/ 	.short	0x0101
        /*0efa*/ 	.byte	0x3f
	.zero		1


	//   ....[48]....
        /*0efc*/ 	.word	0x00011d20
        /*0f00*/ 	.word	0x0000000f
        /*0f04*/ 	.word	0x00038830
        /*0f08*/ 	.short	0x010a
        /*0f0a*/ 	.byte	0x3f
	.zero		1


	//   ....[49]....
        /*0f0c*/ 	.word	0x00011d90
        /*0f10*/ 	.word	0x0000000f
        /*0f14*/ 	.word	0x00038830
        /*0f18*/ 	.short	0x010a
        /*0f1a*/ 	.byte	0x3f
	.zero		1


	//   ....[50]....
        /*0f1c*/ 	.word	0x00012000
        /*0f20*/ 	.word	0x0000000f
        /*0f24*/ 	.word	0x00038850
        /*0f28*/ 	.short	0x010a
        /*0f2a*/ 	.byte	0x3f
	.zero		1


	//   ....[51]....
        /*0f2c*/ 	.word	0x00012050
        /*0f30*/ 	.word	0x0000000f
        /*0f34*/ 	.word	0x00038850
        /*0f38*/ 	.short	0x010a
        /*0f3a*/ 	.byte	0x3f
	.zero		1


	//   ....[52]....
        /*0f3c*/ 	.word	0x00013e90
        /*0f40*/ 	.word	0x000000a2
        /*0f44*/ 	.word	0x00000000
        /*0f48*/ 	.short	0x0101
        /*0f4a*/ 	.byte	0x3f
	.zero		1


	//   ....[53]....
        /*0f4c*/ 	.word	0x00014e80
        /*0f50*/ 	.word	0x0000000f
        /*0f54*/ 	.word	0x00000000
        /*0f58*/ 	.short	0x0101
        /*0f5a*/ 	.byte	0x3f
	.zero		1


	//   ....[54]....
        /*0f5c*/ 	.word	0x00014fc0
        /*0f60*/ 	.word	0x00000015
        /*0f64*/ 	.word	0x00038830
        /*0f68*/ 	.short	0x010a
        /*0f6a*/ 	.byte	0x3f
	.zero		1


	//   ....[55]....
        /*0f6c*/ 	.word	0x00015030
        /*0f70*/ 	.word	0x00000015
        /*0f74*/ 	.word	0x00038830
        /*0f78*/ 	.short	0x010a
        /*0f7a*/ 	.byte	0x3f
	.zero		1


	//   ....[56]....
        /*0f7c*/ 	.word	0x000152a0
        /*0f80*/ 	.word	0x00000015
        /*0f84*/ 	.word	0x00038850
        /*0f88*/ 	.short	0x010a
        /*0f8a*/ 	.byte	0x3f
	.zero		1


	//   ....[57]....
        /*0f8c*/ 	.word	0x000152f0
        /*0f90*/ 	.word	0x00000015
        /*0f94*/ 	.word	0x00038850
        /*0f98*/ 	.short	0x010a
        /*0f9a*/ 	.byte	0x3f
	.zero		1


	//   ....[58]....
        /*0f9c*/ 	.word	0x00016c10
        /*0fa0*/ 	.word	0x0000000e
        /*0fa4*/ 	.word	0x00000000
        /*0fa8*/ 	.short	0x0101
        /*0faa*/ 	.byte	0x3f
	.zero		1


	//   ....[59]....
        /*0fac*/ 	.word	0x00018b80
        /*0fb0*/ 	.word	0x00000015
        /*0fb4*/ 	.word	0x00000000
        /*0fb8*/ 	.short	0x0101
        /*0fba*/ 	.byte	0x3f
	.zero		1


	//   ....[60]....
        /*0fbc*/ 	.word	0x0001b1f0
        /*0fc0*/ 	.word	0x00000000
        /*0fc4*/ 	.word	0x00000000
        /*0fc8*/ 	.short	0x0101
        /*0fca*/ 	.byte	0x3f
	.zero		1


	//   ....[61]....
        /*0fcc*/ 	.word	0x0001de70
        /*0fd0*/ 	.word	0x00000006
        /*0fd4*/ 	.word	0x00038820
        /*0fd8*/ 	.short	0x010a
        /*0fda*/ 	.byte	0x3f
	.zero		1


	//   ....[62]....
        /*0fdc*/ 	.word	0x0001df50
        /*0fe0*/ 	.word	0x00000005
        /*0fe4*/ 	.word	0x000388a0
        /*0fe8*/ 	.short	0x010a
        /*0fea*/ 	.byte	0x3f
	.zero		1


	//   ....[63]....
        /*0fec*/ 	.word	0x0001e1a0
        /*0ff0*/ 	.word	0x00000005
        /*0ff4*/ 	.word	0x000388c0
        /*0ff8*/ 	.short	0x010a
        /*0ffa*/ 	.byte	0x3f
	.zero		1


	//   ....[64]....
        /*0ffc*/ 	.word	0x0001ec20
        /*1000*/ 	.word	0x00000005
        /*1004*/ 	.word	0x000388a0
        /*1008*/ 	.short	0x010a
        /*100a*/ 	.byte	0x3f
	.zero		1


	//   ....[65]....
        /*100c*/ 	.word	0x0001ee60
        /*1010*/ 	.word	0x00000005
        /*1014*/ 	.word	0x000388c0
        /*1018*/ 	.short	0x010a
        /*101a*/ 	.byte	0x3f
	.zero		1


	//   ....[66]....
        /*101c*/ 	.word	0x00020550
        /*1020*/ 	.word	0x00000000
        /*1024*/ 	.word	0x00038840
        /*1028*/ 	.short	0x010a
        /*102a*/ 	.byte	0x3f
	.zero		1


	//   ....[67]....
        /*102c*/ 	.word	0x00021130
        /*1030*/ 	.word	0x00000008
        /*1034*/ 	.word	0x00038800
        /*1038*/ 	.short	0x0107
        /*103a*/ 	.byte	0x3f
	.zero		1


	//   ....[68]....
        /*103c*/ 	.word	0x000211e0
        /*1040*/ 	.word	0x00000000
        /*1044*/ 	.word	0x00038800
        /*1048*/ 	.short	0x0101
        /*104a*/ 	.byte	0x3f
	.zero		1


	//   ....[69]....
        /*104c*/ 	.word	0x000221b0
        /*1050*/ 	.word	0x00000000
        /*1054*/ 	.word	0x00038810
        /*1058*/ 	.short	0x0107
        /*105a*/ 	.byte	0x3f
	.zero		1


	//   ....[70]....
        /*105c*/ 	.word	0x000222b0
        /*1060*/ 	.word	0x00000002
        /*1064*/ 	.word	0x00038810
        /*1068*/ 	.short	0x0101
        /*106a*/ 	.byte	0x3f
	.zero		1


	//   ....[71]....
        /*106c*/ 	.word	0x000222d0
        /*1070*/ 	.word	0x00000002
        /*1074*/ 	.word	0x00038820
        /*1078*/ 	.short	0x010a
        /*107a*/ 	.byte	0x3f
	.zero		1


	//   ....[72]....
        /*107c*/ 	.word	0x000223d0
        /*1080*/ 	.word	0x00000000
        /*1084*/ 	.word	0x00038860
        /*1088*/ 	.short	0x010a
        /*108a*/ 	.byte	0x3f
	.zero		1


	//   ....[73]....
        /*108c*/ 	.word	0x00023050
        /*1090*/ 	.word	0x00000002
        /*1094*/ 	.word	0x00038840
        /*1098*/ 	.short	0x010a
        /*109a*/ 	.byte	0x3f
	.zero		1


	//   ....[74]....
        /*109c*/ 	.word	0x000232a0
        /*10a0*/ 	.word	0x00000002
        /*10a4*/ 	.word	0x00038860
        /*10a8*/ 	.short	0x010a
        /*10aa*/ 	.byte	0x3f
	.zero		1


	//   ....[75]....
        /*10ac*/ 	.word	0x00023ec0
        /*10b0*/ 	.word	0x00000003
        /*10b4*/ 	.word	0x00038840
        /*10b8*/ 	.short	0x010a
        /*10ba*/ 	.byte	0x3f
	.zero		1


	//   ....[76]....
        /*10bc*/ 	.word	0x00024100
        /*10c0*/ 	.word	0x00000003
        /*10c4*/ 	.word	0x00038860
        /*10c8*/ 	.short	0x010a
        /*10ca*/ 	.byte	0x3f
	.zero		1


	//   ....[77]....
        /*10cc*/ 	.word	0x00024c90
        /*10d0*/ 	.word	0x00000003
        /*10d4*/ 	.word	0x00038840
        /*10d8*/ 	.short	0x010a
        /*10da*/ 	.byte	0x3f
	.zero		1


	//   ....[78]....
        /*10dc*/ 	.word	0x00024ee0
        /*10e0*/ 	.word	0x00000003
        /*10e4*/ 	.word	0x00038860
        /*10e8*/ 	.short	0x010a
        /*10ea*/ 	.byte	0x3f
	.zero		1


	//   ....[79]....
        /*10ec*/ 	.word	0x000266f0
        /*10f0*/ 	.word	0x00000000
        /*10f4*/ 	.word	0x00038820
        /*10f8*/ 	.short	0x010a
        /*10fa*/ 	.byte	0x3f
	.zero		1


	//   ....[80]....
        /*10fc*/ 	.word	0x000268a0
        /*1100*/ 	.word	0x00000006
        /*1104*/ 	.word	0x00000000
        /*1108*/ 	.short	0x010a
        /*110a*/ 	.byte	0x3f
	.zero		1


	//   ....[81]....
        /*110c*/ 	.word	0x00026910
        /*1110*/ 	.word	0x00000007
        /*1114*/ 	.word	0x00000000
        /*1118*/ 	.short	0x010a
        /*111a*/ 	.byte	0x3f
	.zero		1


	//   ....[82]....
        /*111c*/ 	.word	0x00026980
        /*1120*/ 	.word	0x00000004
        /*1124*/ 	.word	0x00000000
        /*1128*/ 	.short	0x010a
        /*112a*/ 	.byte	0x3f
	.zero		1


	//   ....[83]....
        /*112c*/ 	.word	0x000269b0
        /*1130*/ 	.word	0x00000003
        /*1134*/ 	.word	0x00000000
        /*1138*/ 	.short	0x010a
        /*113a*/ 	.byte	0x3f
	.zero		1


	//   ....[84]....
        /*113c*/ 	.word	0x00026a10
        /*1140*/ 	.word	0x00000040
        /*1144*/ 	.word	0x00038890
        /*1148*/ 	.short	0x010a
        /*114a*/ 	.byte	0x3f
	.zero		1


	//   ....[85]....
        /*114c*/ 	.word	0x00026a60
        /*1150*/ 	.word	0x00000040
        /*1154*/ 	.word	0x00038890
        /*1158*/ 	.short	0x010a
        /*115a*/ 	.byte	0x3f
	.zero		1


	//   ....[86]....
        /*115c*/ 	.word	0x00026ab0
        /*1160*/ 	.word	0x00000040
        /*1164*/ 	.word	0x00038890
        /*1168*/ 	.short	0x010a
        /*116a*/ 	.byte	0x3f
	.zero		1


	//   ....[87]....
        /*116c*/ 	.word	0x00026b00
        /*1170*/ 	.word	0x00000040
        /*1174*/ 	.word	0x000388b0
        /*1178*/ 	.short	0x010a
        /*117a*/ 	.byte	0x3f
	.zero		1


	//   ....[88]....
        /*117c*/ 	.word	0x00026ed0
        /*1180*/ 	.word	0x00000012
        /*1184*/ 	.word	0x00038800
        /*1188*/ 	.short	0x010a
        /*118a*/ 	.byte	0x3f
	.zero		1


	//   ....[89]....
        /*118c*/ 	.word	0x000272a0
        /*1190*/ 	.word	0x00000012
        /*1194*/ 	.word	0x00038800
        /*1198*/ 	.short	0x010a
        /*119a*/ 	.byte	0x3f
	.zero		1


	//   ....[90]....
        /*119c*/ 	.word	0x000272f0
        /*11a0*/ 	.word	0x00000000
        /*11a4*/ 	.word	0x00038830
        /*11a8*/ 	.short	0x010a
        /*11aa*/ 	.byte	0x3f
	.zero		1


	//   ....[91]....
        /*11ac*/ 	.word	0x00027340
        /*11b0*/ 	.word	0x00000012
        /*11b4*/ 	.word	0x00038810
        /*11b8*/ 	.short	0x010a
        /*11ba*/ 	.byte	0x3f
	.zero		1


	//   ....[92]....
        /*11bc*/ 	.word	0x00027390
        /*11c0*/ 	.word	0x00000000
        /*11c4*/ 	.word	0x00038850
        /*11c8*/ 	.short	0x010a
        /*11ca*/ 	.byte	0x3f
	.zero		1


	//   ....[93]....
        /*11cc*/ 	.word	0x000273e0
        /*11d0*/ 	.word	0x000000c9
        /*11d4*/ 	.word	0x00038830
        /*11d8*/ 	.short	0x010a
        /*11da*/ 	.byte	0x3f
	.zero		1


	//   ....[94]....
        /*11dc*/ 	.word	0x00027430
        /*11e0*/ 	.word	0x000000c9
        /*11e4*/ 	.word	0x00038850
        /*11e8*/ 	.short	0x010a
        /*11ea*/ 	.byte	0x3f
	.zero		1


	//   ....[95]....
        /*11ec*/ 	.word	0x00027480
        /*11f0*/ 	.word	0x0000000f
        /*11f4*/ 	.word	0x00038830
        /*11f8*/ 	.short	0x010a
        /*11fa*/ 	.byte	0x3f
	.zero		1


	//   ....[96]....
        /*11fc*/ 	.word	0x000274d0
        /*1200*/ 	.word	0x0000000f
        /*1204*/ 	.word	0x00038850
        /*1208*/ 	.short	0x010a
        /*120a*/ 	.byte	0x3f
	.zero		1


	//   ....[97]....
        /*120c*/ 	.word	0x00027520
        /*1210*/ 	.word	0x00000015
        /*1214*/ 	.word	0x00038830
        /*1218*/ 	.short	0x010a
        /*121a*/ 	.byte	0x3f
	.zero		1


	//   ....[98]....
        /*121c*/ 	.word	0x00027570
        /*1220*/ 	.word	0x00000015
        /*1224*/ 	.word	0x00038850
        /*1228*/ 	.short	0x010a
        /*122a*/ 	.byte	0x3f
	.zero		1


	//   ....[99]....
        /*122c*/ 	.word	0x00027720
        /*1230*/ 	.word	0x00000005
        /*1234*/ 	.word	0x00038820
        /*1238*/ 	.short	0x010a
        /*123a*/ 	.byte	0x3f
	.zero		1


	//   ....[100]....
        /*123c*/ 	.word	0x00027770
        /*1240*/ 	.word	0x00000005
        /*1244*/ 	.word	0x000388a0
        /*1248*/ 	.short	0x010a
        /*124a*/ 	.byte	0x3f
	.zero		1


	//   ....[101]....
        /*124c*/ 	.word	0x000277c0
        /*1250*/ 	.word	0x00000005
        /*1254*/ 	.word	0x000388c0
        /*1258*/ 	.short	0x010a
        /*125a*/ 	.byte	0x3f
	.zero		1


	//   ....[102]....
        /*125c*/ 	.word	0x00027810
        /*1260*/ 	.word	0x00000005
        /*1264*/ 	.word	0x000388a0
        /*1268*/ 	.short	0x010a
        /*126a*/ 	.byte	0x3f
	.zero		1


	//   ....[103]....
        /*126c*/ 	.word	0x00027860
        /*1270*/ 	.word	0x00000005
        /*1274*/ 	.word	0x000388c0
        /*1278*/ 	.short	0x010a
        /*127a*/ 	.byte	0x3f
	.zero		1


	//   ....[104]....
        /*127c*/ 	.word	0x00027a00
        /*1280*/ 	.word	0x00000000
        /*1284*/ 	.word	0x00038840
        /*1288*/ 	.short	0x010a
        /*128a*/ 	.byte	0x3f
	.zero		1


	//   ....[105]....
        /*128c*/ 	.word	0x00028b50
        /*1290*/ 	.word	0x00000002
        /*1294*/ 	.word	0x00038820
        /*1298*/ 	.short	0x010a
        /*129a*/ 	.byte	0x3f
	.zero		1


	//   ....[106]....
        /*129c*/ 	.word	0x00028ba0
        /*12a0*/ 	.word	0x00000000
        /*12a4*/ 	.word	0x00038860
        /*12a8*/ 	.short	0x010a
        /*12aa*/ 	.byte	0x3f
	.zero		1


	//   ....[107]....
        /*12ac*/ 	.word	0x00028bf0
        /*12b0*/ 	.word	0x00000002
        /*12b4*/ 	.word	0x00038840
        /*12b8*/ 	.short	0x010a
        /*12ba*/ 	.byte	0x3f
	.zero		1


	//   ....[108]....
        /*12bc*/ 	.word	0x00028c40
        /*12c0*/ 	.word	0x00000002
        /*12c4*/ 	.word	0x00038860
        /*12c8*/ 	.short	0x010a
        /*12ca*/ 	.byte	0x3f
	.zero		1


	//   ....[109]....
        /*12cc*/ 	.word	0x00028c90
        /*12d0*/ 	.word	0x00000003
        /*12d4*/ 	.word	0x00038840
        /*12d8*/ 	.short	0x010a
        /*12da*/ 	.byte	0x3f
	.zero		1


	//   ....[110]....
        /*12dc*/ 	.word	0x00028ce0
        /*12e0*/ 	.word	0x00000003
        /*12e4*/ 	.word	0x00038860
        /*12e8*/ 	.short	0x010a
        /*12ea*/ 	.byte	0x3f
	.zero		1


	//   ....[111]....
        /*12ec*/ 	.word	0x00028d30
        /*12f0*/ 	.word	0x00000003
        /*12f4*/ 	.word	0x00038840
        /*12f8*/ 	.short	0x010a
        /*12fa*/ 	.byte	0x3f
	.zero		1


	//   ....[112]....
        /*12fc*/ 	.word	0x00028d80
        /*1300*/ 	.word	0x00000003
        /*1304*/ 	.word	0x00038860
        /*1308*/ 	.short	0x010a
        /*130a*/ 	.byte	0x3f
	.zero		1


	//   ....[113]....
        /*130c*/ 	.word	0x000297e0
        /*1310*/ 	.word	0x00000000
        /*1314*/ 	.word	0x00038820
        /*1318*/ 	.short	0x010a
        /*131a*/ 	.byte	0x3f
	.zero		1


	//   ....[114]....
        /*131c*/ 	.word	0x00029980
        /*1320*/ 	.word	0x00000006
        /*1324*/ 	.word	0x00000000
        /*1328*/ 	.short	0x010a
        /*132a*/ 	.byte	0x3f
	.zero		1


	//   ....[115]....
        /*132c*/ 	.word	0x000299d0
        /*1330*/ 	.word	0x00000007
        /*1334*/ 	.word	0x00000000
        /*1338*/ 	.short	0x010a
        /*133a*/ 	.byte	0x3f
	.zero		1


	//   ....[116]....
        /*133c*/ 	.word	0x00029a20
        /*1340*/ 	.word	0x00000004
        /*1344*/ 	.word	0x00000000
        /*1348*/ 	.short	0x010a
        /*134a*/ 	.byte	0x3f
	.zero		1


	//----- nvinfo : EIATTR_NUM_MBARRIERS
	.align		4
.L_468:
        /*134c*/ 	.byte	0x03, 0x38
        /*134e*/ 	.short	0x0017


	//----- nvinfo : EIATTR_EXIT_INSTR_OFFSETS
	.align		4
        /*1350*/ 	.byte	0x04, 0x1c
        /*1352*/ 	.short	(.L_470 - .L_469)


	//   ....[0]....
.L_469:
        /*1354*/ 	.word	0x00026a00


	//----- nvinfo : EIATTR_MAX_THREADS
	.align		4
.L_470:
        /*1358*/ 	.byte	0x04, 0x05
        /*135a*/ 	.short	(.L_472 - .L_471)
.L_471:
        /*135c*/ 	.word	0x00000180
        /*1360*/ 	.word	0x00000001
        /*1364*/ 	.word	0x00000001


	//----- nvinfo : EIATTR_CRS_STACK_SIZE
	.align		4
.L_472:
        /*1368*/ 	.byte	0x04, 0x1e
        /*136a*/ 	.short	(.L_474 - .L_473)
.L_473:
        /*136c*/ 	.word	0x00000000


	//----- nvinfo : EIATTR_CBANK_PARAM_SIZE
	.align		4
.L_474:
        /*1370*/ 	.byte	0x03, 0x19
        /*1372*/ 	.short	0x0bf0


	//----- nvinfo : EIATTR_PARAM_CBANK
	.align		4
        /*1374*/ 	.byte	0x04, 0x0a
        /*1376*/ 	.short	(.L_476 - .L_475)
	.align		4
.L_475:
        /*1378*/ 	.word	index@(.nv.constant0._ZN7cutlass13device_kernelIN5flash11enable_sm90INS1_16FlashAttnFwdSm90INS1_25CollectiveMainloopFwdSm90ILi2EN4cute5tupleIJNS5_1CILi1EEES8_S8_EEENS6_IJNS7_ILi64EEESA_SA_EEELi512ENS_10bfloat16_tEfNS_4arch4Sm90ELb0ELb1ELb0ELb1ELb0ELb1ELb1ELb0ELb0ELb1ELb0ELb0EEENS1_21CollectiveEpilogueFwdINS6_IJSA_NS7_ILi512EEESA_EEES9_SC_SE_Li256ELb1ELb1ELb0ELb0EEENS1_36VarlenDynamicPersistentTileSchedulerILi64ELi64ELi256ELi128ELb0ELb1ELb1ELb1ELb0ELb1EEEEEEEEEvNT_6ParamsE)
        /*137c*/ 	.short	0x0210
        /*137e*/ 	.short	0x0bf0


	//----- nvinfo : EIATTR_SW_WAR
	.align		4
.L_476:
        /*1380*/ 	.byte	0x04, 0x36
        /*1382*/ 	.short	(.L_478 - .L_477)
.L_477:
        /*1384*/ 	.word	0x00000008
.L_478:


//--------------------- .nv.info._ZN7cutlass13device_kernelIN5flash11enable_sm90INS1_16FlashAttnFwdSm90INS1_25CollectiveMainloopFwdSm90ILi2EN4cute5tupleIJNS5_1CILi1EEES8_S8_EEENS6_IJNS7_ILi64EEESA_SA_EEELi512ENS_10bfloat16_tEfNS_4arch4Sm90ELb1ELb0ELb0ELb0ELb0ELb0ELb0ELb0ELb0ELb1ELb0ELb0EEENS1_21CollectiveEpilogueFwdINS6_IJSA_NS7_ILi512EEESA_EEES9_SC_SE_Li256ELb0ELb1ELb0ELb0EEENS1_30DynamicPersistentTileSchedulerILi256ELi128ELb0ELb1ELb1EEEEEEEEEvNT_6ParamsE --------------------------
	.section	.nv.info._ZN7cutlass13device_kernelIN5flash11enable_sm90INS1_16FlashAttnFwdSm90INS1_25CollectiveMainloopFwdSm90ILi2EN4cute5tupleIJNS5_1CILi1EEES8_S8_EEENS6_IJNS7_ILi64EEESA_SA_EEELi512ENS_10bfloat16_tEfNS_4arch4Sm90ELb1ELb0ELb0ELb0ELb0ELb0ELb0ELb0ELb0ELb1ELb0ELb0EEENS1_21CollectiveEpilogueFwdINS6_IJSA_NS7_ILi512EEESA_EEES9_SC_SE_Li256ELb0ELb1ELb0ELb0EEENS1_30DynamicPersistentTileSchedulerILi256ELi128ELb0ELb1ELb1EEEEEEEEEvNT_6ParamsE,"",@"SHT_CUDA_INFO"
	.sectionflags	@""
	.align	4


	//----- nvinfo : EIATTR_CUDA_API_VERSION
	.align		4
        /*0000*/ 	.byte	0x04, 0x37
        /*0002*/ 	.short	(.L_480 - .L_479)
.L_479:
        /*0004*/ 	.word	0x00000082


	//----- nvinfo : EIATTR_KPARAM_INFO
	.align		4
.L_480:
        /*0008*/ 	.byte	0x04, 0x17
        /*000a*/ 	.short	(.L_482 - .L_481)
.L_481:
        /*000c*/ 	.word	0x00000000
        /*0010*/ 	.short	0x0000
        /*0012*/ 	.short	0x0070
        /*0014*/ 	.byte	0x00, 0xf0, 0x01, 0x2a


	//----- nvinfo : EIATTR_SPARSE_MMA_MASK
	.align		4
.L_482:
        /*0018*/ 	.byte	0x03, 0x50
        /*001a*/ 	.short	0x0000


	//----- nvinfo : EIATTR_MAXREG_COUNT
	.align		4
        /*001c*/ 	.byte	0x03, 0x1b
        /*001e*/ 	.short	0x00a8


	//----- nvinfo : EIATTR_NUM_BARRIERS
	.align		4
        /*0020*/ 	.byte	0x02, 0x4c
        /*0022*/ 	.byte	0x10
	.zero		1


	//----- nvinfo : EIATTR_EXTERNS
	.align		4
        /*0024*/ 	.byte	0x04, 0x0f
        /*0026*/ 	.short	(.L_484 - .L_483)


	//   ....[0]....
	.align		4
.L_483:
        /*0028*/ 	.word	index@(__assertfail)


	//----- nvinfo : EIATTR_ANNOTATIONS
	.align		4
.L_484:
        /*002c*/ 	.byte	0x04, 0x55
        /*002e*/ 	.short	(.L_486 - .L_485)


	//   ....[0]....
.L_485:
        /* <DEDUP_REMOVED lines=24> */


	//----- nvinfo : EIATTR_MERCURY_ISA_VERSION
	.align		4
.L_486:
        /*01a0*/ 	.byte	0x03, 0x5f
        /*01a2*/ 	.short	0x0101


	//----- nvinfo : EIATTR_INT_WARP_WIDE_INSTR_OFFSETS
	.align		4
        /*01a4*/ 	.byte	0x04, 0x31
        /*01a6*/ 	.short	(.L_488 - .L_487)


	//   ....[0]....
.L_487:
        /*01a8*/ 	.word	0x00000130


	//   ....[1]....
        /*01ac*/ 	.word	0x00000170


	//   ....[2]....
        /*01b0*/ 	.word	0x000001e0


	//   ....[3]....
        /*01b4*/ 	.word	0x0000c3e0


	//   ....[4]....
        /*01b8*/ 	.word	0x0000c470


	//   ....[5]....
        /*01bc*/ 	.word	0x00010a60


	//   ....[6]....
        /*01c0*/ 	.word	0x00010af0


	//----- nvinfo : EIATTR_COOP_GROUP_MASK_REGIDS
	.align		4
.L_488:
        /*01c4*/ 	.byte	0x04, 0x29
        /*01c6*/ 	.short	(.L_490 - .L_489)


	//   ....[0]....
.L_489:
        /*01c8*/ 	.word	0xffffffff


	//   ....[1]....
        /*01cc*/ 	.word	0xffffffff


	//   ....[2]....
        /*01d0*/ 	.word	0xffffffff


	//   ....[3]....
        /*01d4*/ 	.word	0xffffffff


	//   ....[4]....
        /*01d8*/ 	.word	0xffffffff


	//   ....[5]....
        /*01dc*/ 	.word	0xffffffff


	//   ....[6]....
        /*01e0*/ 	.word	0xffffffff


	//   ....[7]....
        /*01e4*/ 	.word	0xffffffff


	//   ....[8]....
        /*01e8*/ 	.word	0xffffffff


	//   ....[9]....
        /*01ec*/ 	.word	0xffffffff


	//   ....[10]....
        /*01f0*/ 	.word	0xffffffff


	//   ....[11]....
        /*01f4*/ 	.word	0xffffffff


	//   ....[12]....
        /*01f8*/ 	.word	0xffffffff


	//   ....[13]....
        /*01fc*/ 	.word	0xffffffff


	//   ....[14]....
        /*0200*/ 	.word	0xffffffff


	//   ....[15]....
        /*0204*/ 	.word	0xffffffff


	//   ....[16]....
        /*0208*/ 	.word	0xffffffff


	//   ....[17]....
        /*020c*/ 	.word	0xffffffff


	//   ....[18]....
        /*0210*/ 	.word	0xffffffff


	//   ....[19]....
        /*0214*/ 	.word	0xffffffff


	//   ....[20]....
        /*0218*/ 	.word	0xffffffff


	//   ....[21]....
        /*021c*/ 	.word	0xffffffff


	//   ....[22]....
        /*0220*/ 	.word	0xffffffff


	//   ....[23]....
        /*0224*/ 	.word	0xffffffff


	//   ....[24]....
        /*0228*/ 	.word	0xffffffff


	//   ....[25]....
        /*022c*/ 	.word	0xffffffff


	//   ....[26]....
        /*0230*/ 	.word	0xffffffff


	//   ....[27]....
        /*0234*/ 	.word	0xffffffff


	//   ....[28]....
        /*0238*/ 	.word	0xffffffff


	//   ....[29]....
        /*023c*/ 	.word	0xffffffff


	//   ....[30]....
        /*0240*/ 	.word	0xffffffff


	//   ....[31]....
        /*0244*/ 	.word	0xffffffff


	//   ....[32]....
        /*0248*/ 	.word	0xffffffff


	//   ....[33]....
        /*024c*/ 	.word	0xffffffff


	//   ....[34]....
        /*0250*/ 	.word	0xffffffff


	//   ....[35]....
        /*0254*/ 	.word	0xffffffff


	//   ....[36]....
        /*0258*/ 	.word	0xffffffff


	//   ....[37]....
        /*025c*/ 	.word	0xffffffff


	//   ....[38]....
        /*0260*/ 	.word	0xffffffff


	//   ....[39]....
        /*0264*/ 	.word	0xffffffff


	//   ....[40]....
        /*0268*/ 	.word	0xffffffff


	//   ....[41]....
        /*026c*/ 	.word	0xffffffff


	//   ....[42]....
        /*0270*/ 	.word	0xffffffff


	//   ....[43]....
        /*0274*/ 	.word	0xffffffff


	//   ....[44]....
        /*0278*/ 	.word	0xffffffff


	//   ....[45]....
        /*027c*/ 	.word	0xffffffff


	//   ....[46]....
        /*0280*/ 	.word	0xffffffff


	//   ....[47]....
        /*0284*/ 	.word	0xffffffff


	//   ....[48]....
        /*0288*/ 	.word	0xffffffff


	//   ....[49]....
        /*028c*/ 	.word	0xffffffff


	//   ....[50]....
        /*0290*/ 	.word	0xffffffff


	//   ....[51]....
        /*0294*/ 	.word	0xffffffff


	//   ....[52]....
        /*0298*/ 	.word	0xffffffff


	//   ....[53]....
        /*029c*/ 	.word	0xffffffff


	//   ....[54]....
        /*02a0*/ 	.word	0xffffffff


	//   ....[55]....
        /*02a4*/ 	.word	0xffffffff


	//   ....[56]....
        /*02a8*/ 	.word	0xffffffff


	//   ....[57]....
        /*02ac*/ 	.word	0x0500000f


	//   ....[58]....
        /*02b0*/ 	.word	0x0500000f


	//   ....[59]....
        /*02b4*/ 	.word	0x0500000f


	//   ....[60]....
        /*02b8*/ 	.word	0x0500000f


	//   ....[61]....
        /*02bc*/ 	.word	0x0500000f


	//   ....[62]....
        /*02c0*/ 	.word	0x0500000f


	//   ....[63]....
        /*02c4*/ 	.word	0x0500000f


	//   ....[64]....
        /*02c8*/ 	.word	0x0500000f


	//   ....[65]....
        /*02cc*/ 	.word	0x0500000f


	//   ....[66]....
        /*02d0*/ 	.word	0x0500000f


	//   ....[67]....
        /*02d4*/ 	.word	0x0500000f


	//----- nvinfo : EIATTR_COOP_GROUP_INSTR_OFFSETS
	.align		4
.L_490:
        /*02d8*/ 	.byte	0x04, 0x28
        /*02da*/ 	.short	(.L_492 - .L_491)


	//   ....[0]....
.L_491:
        /*02dc*/ 	.word	0x00000060


	//   ....[1]....
        /*02e0*/ 	.word	0x00000140


	//   ....[2]....
        /*02e4*/ 	.word	0x00000190


	//   ....[3]....
        /*02e8*/ 	.word	0x00000380


	//   ....[4]....
        /*02ec*/ 	.word	0x000004e0


	//   ....[5]....
        /*02f0*/ 	.word	0x00000600


	//   ....[6]....
        /*02f4*/ 	.word	0x00000760


	//   ....[7]....
        /*02f8*/ 	.word	0x00001900


	//   ....[8]....
        /*02fc*/ 	.word	0x000036c0


	//   ....[9]....
        /*0300*/ 	.word	0x00003cb0


	//   ....[10]....
        /*0304*/ 	.word	0x00003cd0


	//   ....[11]....
        /*0308*/ 	.word	0x00004110


	//   ....[12]....
        /*030c*/ 	.word	0x00004210


	//   ....[13]....
        /*0310*/ 	.word	0x00004440


	//   ....[14]....
        /*0314*/ 	.word	0x00004590


	//   ....[15]....
        /*0318*/ 	.word	0x00004f80


	//   ....[16]....
        /*031c*/ 	.word	0x00005270


	//   ....[17]....
        /*0320*/ 	.word	0x00005290


	//   ....[18]....
        /*0324*/ 	.word	0x00005690


	//   ....[19]....
        /*0328*/ 	.word	0x00005790


	//   ....[20]....
        /*032c*/ 	.word	0x000059e0


	//   ....[21]....
        /*0330*/ 	.word	0x00005b30


	//   ....[22]....
        /*0334*/ 	.word	0x00006d90


	//   ....[23]....
        /*0338*/ 	.word	0x000071a0


	//   ....[24]....
        /*033c*/ 	.word	0x000071d0


	//   ....[25]....
        /*0340*/ 	.word	0x00007490


	//   ....[26]....
        /*0344*/ 	.word	0x00007660


	//   ....[27]....
        /*0348*/ 	.word	0x00008660


	//   ....[28]....
        /*034c*/ 	.word	0x000086a0


	//   ....[29]....
        /*0350*/ 	.word	0x000086e0


	//   ....[30]....
        /*0354*/ 	.word	0x00008750


	//   ....[31]....
        /*0358*/ 	.word	0x00008780


	//   ....[32]....
        /*035c*/ 	.word	0x00009200


	//   ....[33]....
        /*0360*/ 	.word	0x0000a4c0


	//   ....[34]....
        /*0364*/ 	.word	0x0000a4f0


	//   ....[35]....
        /*0368*/ 	.word	0x0000a520


	//   ....[36]....
        /*036c*/ 	.word	0x0000a540


	//   ....[37]....
        /*0370*/ 	.word	0x0000ab90


	//   ....[38]....
        /*0374*/ 	.word	0x0000aba0


	//   ....[39]....
        /*0378*/ 	.word	0x0000add0


	//   ....[40]....
        /*037c*/ 	.word	0x0000adf0


	//   ....[41]....
        /*0380*/ 	.word	0x0000b780


	//   ....[42]....
        /*0384*/ 	.word	0x0000b7a0


	//   ....[43]....
        /*0388*/ 	.word	0x0000b9d0


	//   ....[44]....
        /*038c*/ 	.word	0x0000b9f0


	//   ....[45]....
        /*0390*/ 	.word	0x0000bcb0


	//   ....[46]....
        /*0394*/ 	.word	0x0000c9d0


	//   ....[47]....
        /*0398*/ 	.word	0x0000d310


	//   ....[48]....
        /*039c*/ 	.word	0x0000d340


	//   ....[49]....
        /*03a0*/ 	.word	0x0000d3f0


	//   ....[50]....
        /*03a4*/ 	.word	0x0000d400


	//   ....[51]....
        /*03a8*/ 	.word	0x0000d470


	//   ....[52]....
        /*03ac*/ 	.word	0x0000d480


	//   ....[53]....
        /*03b0*/ 	.word	0x0000d490


	//   ....[54]....
        /*03b4*/ 	.word	0x0000d4d0


	//   ....[55]....
        /*03b8*/ 	.word	0x00010c50


	//   ....[56]....
        /*03bc*/ 	.word	0x00010e40


	//   ....[57]....
        /*03c0*/ 	.word	0x00011440


	//   ....[58]....
        /*03c4*/ 	.word	0x000115a0


	//   ....[59]....
        /*03c8*/ 	.word	0x00011600


	//   ....[60]....
        /*03cc*/ 	.word	0x00011690


	//   ....[61]....
        /*03d0*/ 	.word	0x00011770


	//   ....[62]....
        /*03d4*/ 	.word	0x000117d0


	//   ....[63]....
        /*03d8*/ 	.word	0x000118b0


	//   ....[64]....
        /*03dc*/ 	.word	0x00011910


	//   ....[65]....
        /*03e0*/ 	.word	0x000119d0


	//   ....[66]....
        /*03e4*/ 	.word	0x00011cf0


	//   ....[67]....
        /*03e8*/ 	.word	0x00011e10


	//----- nvinfo : EIATTR_REG_RECONFIG
	.align		4
.L_492:
        /*03ec*/ 	.byte	0x01, 0x54
	.zero		2


	//----- nvinfo : EIATTR_SYSCALL_OFFSETS
	.align		4
        /*03f0*/ 	.byte	0x04, 0x46
        /*03f2*/ 	.short	(.L_494 - .L_493)


	//   ....[0]....
.L_493:
        /*03f4*/ 	.word	0x00003890


	//   ....[1]....
        /*03f8*/ 	.word	0x0000c5e0


	//   ....[2]....
        /*03fc*/ 	.word	0x0000c730


	//   ....[3]....
        /*0400*/ 	.word	0x0000c820


	//   ....[4]....
        /*0404*/ 	.word	0x0000cf50


	//----- nvinfo : EIATTR_MBARRIER_INSTR_OFFSETS
	.align		4
.L_494:
        /*0408*/ 	.byte	0x04, 0x39
        /*040a*/ 	.short	(.L_496 - .L_495)


	//   ....[0]....
.L_495:
        /*040c*/ 	.word	0x00000270
        /*0410*/ 	.word	0x000000ff
        /*0414*/ 	.word	0x00028c00
        /*0418*/ 	.short	0x0100
        /*041a*/ 	.byte	0x08
	.zero		1


	//   ....[1]....
        /*041c*/ 	.word	0x00000280
        /*0420*/ 	.word	0x000000ff
        /*0424*/ 	.word	0x00028c20
        /*0428*/ 	.short	0x0100
        /*042a*/ 	.byte	0x08
	.zero		1


	//   ....[2]....
        /*042c*/ 	.word	0x00000330
        /*0430*/ 	.word	0x000000ff
        /*0434*/ 	.word	0x00028c30
        /*0438*/ 	.short	0x0100
        /*043a*/ 	.byte	0x06
	.zero		1


	//   ....[3]....
        /*043c*/ 	.word	0x00000340
        /*0440*/ 	.word	0x000000ff
        /*0444*/ 	.word	0x00028c40
        /*0448*/ 	.short	0x0100
        /*044a*/ 	.byte	0x06
	.zero		1


	//   ....[4]....
        /*044c*/ 	.word	0x00000350
        /*0450*/ 	.word	0x000000ff
        /*0454*/ 	.word	0x00028c38
        /*0458*/ 	.short	0x0100
        /*045a*/ 	.byte	0x06
	.zero		1


	//   ....[5]....
        /*045c*/ 	.word	0x00000360
        /*0460*/ 	.word	0x000000ff
        /*0464*/ 	.word	0x00028c48
        /*0468*/ 	.short	0x0100
        /*046a*/ 	.byte	0x06
	.zero		1


	//   ....[6]....
        /*046c*/ 	.word	0x00000490
        /*0470*/ 	.word	0x000000ff
        /*0474*/ 	.word	0x00028c50
        /*0478*/ 	.short	0x0100
        /*047a*/ 	.byte	0x08
	.zero		1


	//   ....[7]....
        /*047c*/ 	.word	0x000004a0
        /*0480*/ 	.word	0x000000ff
        /*0484*/ 	.word	0x00028c60
        /*0488*/ 	.short	0x0100
        /*048a*/ 	.byte	0x08
	.zero		1


	//   ....[8]....
        /*048c*/ 	.word	0x000004b0
        /*0490*/ 	.word	0x000000ff
        /*0494*/ 	.word	0x00028c58
        /*0498*/ 	.short	0x0100
        /*049a*/ 	.byte	0x08
	.zero		1


	//   ....[9]....
        /*049c*/ 	.word	0x000004c0
        /*04a0*/ 	.word	0x000000ff
        /*04a4*/ 	.word	0x00028c68
        /*04a8*/ 	.short	0x0100
        /*04aa*/ 	.byte	0x08
	.zero		1


	//   ....[10]....
        /*04ac*/ 	.word	0x000005b0
        /*04b0*/ 	.word	0x000000ff
        /*04b4*/ 	.word	0x00028c70
        /*04b8*/ 	.short	0x0100
        /*04ba*/ 	.byte	0x06
	.zero		1


	//   ....[11]....
        /*04bc*/ 	.word	0x000005c0
        /*04c0*/ 	.word	0x000000ff
        /*04c4*/ 	.word	0x00028c80
        /*04c8*/ 	.short	0x0100
        /*04ca*/ 	.byte	0x06
	.zero		1


	//   ....[12]....
        /*04cc*/ 	.word	0x000005d0
        /*04d0*/ 	.word	0x000000ff
        /*04d4*/ 	.word	0x00028c78
        /*04d8*/ 	.short	0x0100
        /*04da*/ 	.byte	0x06
	.zero		1


	//   ....[13]....
        /*04dc*/ 	.word	0x000005e0
        /*04e0*/ 	.word	0x000000ff
        /*04e4*/ 	.word	0x00028c88
        /*04e8*/ 	.short	0x0100
        /*04ea*/ 	.byte	0x06
	.zero		1


	//   ....[14]....
        /*04ec*/ 	.word	0x00000710
        /*04f0*/ 	.word	0x000000ff
        /*04f4*/ 	.word	0x00028c90
        /*04f8*/ 	.short	0x0100
        /*04fa*/ 	.byte	0x08
	.zero		1


	//   ....[15]....
        /*04fc*/ 	.word	0x00000720
        /*0500*/ 	.word	0x000000ff
        /*0504*/ 	.word	0x00028ca0
        /*0508*/ 	.short	0x0100
        /*050a*/ 	.byte	0x08
	.zero		1


	//   ....[16]....
        /*050c*/ 	.word	0x00000730
        /*0510*/ 	.word	0x000000ff
        /*0514*/ 	.word	0x00028c98
        /*0518*/ 	.short	0x0100
        /*051a*/ 	.byte	0x08
	.zero		1


	//   ....[17]....
        /*051c*/ 	.word	0x00000740
        /*0520*/ 	.word	0x000000ff
        /*0524*/ 	.word	0x00028ca8
        /*0528*/ 	.short	0x0100
        /*052a*/ 	.byte	0x08
	.zero		1


	//   ....[18]....
        /*052c*/ 	.word	0x00000870
        /*0530*/ 	.word	0x000000ff
        /*0534*/ 	.word	0x00028cb0
        /*0538*/ 	.short	0x0100
        /*053a*/ 	.byte	0x08
	.zero		1


	//   ....[19]....
        /*053c*/ 	.word	0x00000880
        /*0540*/ 	.word	0x000000ff
        /*0544*/ 	.word	0x00028cc0
        /*0548*/ 	.short	0x0100
        /*054a*/ 	.byte	0x08
	.zero		1


	//   ....[20]....
        /*054c*/ 	.word	0x00000890
        /*0550*/ 	.word	0x000000ff
        /*0554*/ 	.word	0x00028cb8
        /*0558*/ 	.short	0x0100
        /*055a*/ 	.byte	0x08
	.zero		1


	//   ....[21]....
        /*055c*/ 	.word	0x000008a0
        /*0560*/ 	.word	0x000000ff
        /*0564*/ 	.word	0x00028cc8
        /*0568*/ 	.short	0x0100
        /*056a*/ 	.byte	0x08
	.zero		1


	//   ....[22]....
        /*056c*/ 	.word	0x00001a10
        /*0570*/ 	.word	0x000000ff
        /*0574*/ 	.word	0x00028c50
        /*0578*/ 	.short	0x010a
        /*057a*/ 	.byte	0x15
	.zero		1


	//   ....[23]....
        /*057c*/ 	.word	0x00001cd0
        /*0580*/ 	.word	0x00000000
        /*0584*/ 	.word	0x00000000
        /*0588*/ 	.short	0x0101
        /*058a*/ 	.byte	0x3f
	.zero		1


	//   ....[24]....
        /*058c*/ 	.word	0x00002620
        /*0590*/ 	.word	0x000000ff
        /*0594*/ 	.word	0x00028c50
        /*0598*/ 	.short	0x010a
        /*059a*/ 	.byte	0x15
	.zero		1


	//   ....[25]....
        /*059c*/ 	.word	0x00002660
        /*05a0*/ 	.word	0x000000ff
        /*05a4*/ 	.word	0x00028c50
        /*05a8*/ 	.short	0x010a
        /*05aa*/ 	.byte	0x15
	.zero		1


	//   ....[26]....
        /*05ac*/ 	.word	0x00002830
        /*05b0*/ 	.word	0x00000000
        /*05b4*/ 	.word	0x00000000
        /*05b8*/ 	.short	0x0101
        /*05ba*/ 	.byte	0x3f
	.zero		1


	//   ....[27]....
        /*05bc*/ 	.word	0x00003910
        /*05c0*/ 	.word	0x000000ff
        /*05c4*/ 	.word	0x00028c00
        /*05c8*/ 	.short	0x010a
        /*05ca*/ 	.byte	0x2b
	.zero		1


	//   ....[28]....
        /*05cc*/ 	.word	0x00003990
        /*05d0*/ 	.word	0x00000007
        /*05d4*/ 	.word	0x00028c30
        /*05d8*/ 	.short	0x010a
        /*05da*/ 	.byte	0x3f
	.zero		1


	//   ....[29]....
        /*05dc*/ 	.word	0x000039d0
        /*05e0*/ 	.word	0x00000007
        /*05e4*/ 	.word	0x00028c30
        /*05e8*/ 	.short	0x010a
        /*05ea*/ 	.byte	0x3f
	.zero		1


	//   ....[30]....
        /*05ec*/ 	.word	0x00004790
        /*05f0*/ 	.word	0x00000003
        /*05f4*/ 	.word	0x00000000
        /*05f8*/ 	.short	0x0101
        /*05fa*/ 	.byte	0x3f
	.zero		1


	//   ....[31]....
        /*05fc*/ 	.word	0x00004c30
        /*0600*/ 	.word	0x00000007
        /*0604*/ 	.word	0x00028c50
        /*0608*/ 	.short	0x010a
        /*060a*/ 	.byte	0x3f
	.zero		1


	//   ....[32]....
        /*060c*/ 	.word	0x00004c70
        /*0610*/ 	.word	0x00000007
        /*0614*/ 	.word	0x00028c50
        /*0618*/ 	.short	0x010a
        /*061a*/ 	.byte	0x3f
	.zero		1


	//   ....[33]....
        /*061c*/ 	.word	0x00004fa0
        /*0620*/ 	.word	0x00000007
        /*0624*/ 	.word	0x00000000
        /*0628*/ 	.short	0x0101
        /*062a*/ 	.byte	0x3f
	.zero		1


	//   ....[34]....
        /*062c*/ 	.word	0x000050b0
        /*0630*/ 	.word	0x000000ff
        /*0634*/ 	.word	0x00028c30
        /*0638*/ 	.short	0x010a
        /*063a*/ 	.byte	0x19
	.zero		1


	//   ....[35]....
        /*063c*/ 	.word	0x000050f0
        /*0640*/ 	.word	0x000000ff
        /*0644*/ 	.word	0x00028c30
        /*0648*/ 	.short	0x010a
        /*064a*/ 	.byte	0x19
	.zero		1


	//   ....[36]....
        /*064c*/ 	.word	0x00005e40
        /*0650*/ 	.word	0x000000a7
        /*0654*/ 	.word	0x00000000
        /*0658*/ 	.short	0x0101
        /*065a*/ 	.byte	0x3f
	.zero		1


	//   ....[37]....
        /*065c*/ 	.word	0x00006ad0
        /*0660*/ 	.word	0x000000ff
        /*0664*/ 	.word	0x00028c50
        /*0668*/ 	.short	0x010a
        /*066a*/ 	.byte	0x19
	.zero		1


	//   ....[38]....
        /*066c*/ 	.word	0x00006b10
        /*0670*/ 	.word	0x000000ff
        /*0674*/ 	.word	0x00028c50
        /*0678*/ 	.short	0x010a
        /*067a*/ 	.byte	0x19
	.zero		1


	//   ....[39]....
        /*067c*/ 	.word	0x00006db0
        /*0680*/ 	.word	0x000000aa
        /*0684*/ 	.word	0x00000000
        /*0688*/ 	.short	0x0101
        /*068a*/ 	.byte	0x3f
	.zero		1


	//   ....[40]....
        /*068c*/ 	.word	0x00006ed0
        /*0690*/ 	.word	0x000000ff
        /*0694*/ 	.word	0x00028c30
        /*0698*/ 	.short	0x010a
        /*069a*/ 	.byte	0x17
	.zero		1


	//   ....[41]....
        /*069c*/ 	.word	0x00006f10
        /*06a0*/ 	.word	0x000000ff
        /*06a4*/ 	.word	0x00028c30
        /*06a8*/ 	.short	0x010a
        /*06aa*/ 	.byte	0x17
	.zero		1


	//   ....[42]....
        /*06ac*/ 	.word	0x000079e0
        /*06b0*/ 	.word	0x0000009a
        /*06b4*/ 	.word	0x00000000
        /*06b8*/ 	.short	0x0101
        /*06ba*/ 	.byte	0x3f
	.zero		1


	//   ....[43]....
        /*06bc*/ 	.word	0x000083b0
        /*06c0*/ 	.word	0x000000ff
        /*06c4*/ 	.word	0x00028c50
        /*06c8*/ 	.short	0x010a
        /*06ca*/ 	.byte	0x17
	.zero		1


	//   ....[44]....
        /*06cc*/ 	.word	0x000083f0
        /*06d0*/ 	.word	0x000000ff
        /*06d4*/ 	.word	0x00028c50
        /*06d8*/ 	.short	0x010a
        /*06da*/ 	.byte	0x17
	.zero		1


	//   ....[45]....
        /*06dc*/ 	.word	0x00008680
        /*06e0*/ 	.word	0x000000aa
        /*06e4*/ 	.word	0x00000000
        /*06e8*/ 	.short	0x0101
        /*06ea*/ 	.byte	0x3f
	.zero		1


	//   ....[46]....
        /*06ec*/ 	.word	0x0000ab40
        /*06f0*/ 	.word	0x000000ff
        /*06f4*/ 	.word	0x00000000
        /*06f8*/ 	.short	0x0101
        /*06fa*/ 	.byte	0x05
	.zero		1


	//   ....[47]....
        /*06fc*/ 	.word	0x0000cc30
        /*0700*/ 	.word	0x00000003
        /*0704*/ 	.word	0x00028c40
        /*0708*/ 	.short	0x010a
        /*070a*/ 	.byte	0x3f
	.zero		1


	//   ....[48]....
        /*070c*/ 	.word	0x0000d580
        /*0710*/ 	.word	0x00000011
        /*0714*/ 	.word	0x00028c00
        /*0718*/ 	.short	0x0107
        /*071a*/ 	.byte	0x3f
	.zero		1


	//   ....[49]....
        /*071c*/ 	.word	0x0000d670
        /*0720*/ 	.word	0x00000011
        /*0724*/ 	.word	0x00028c00
        /*0728*/ 	.short	0x0101
        /*072a*/ 	.byte	0x3f
	.zero		1


	//   ....[50]....
        /*072c*/ 	.word	0x0000d690
        /*0730*/ 	.word	0x00000011
        /*0734*/ 	.word	0x00028c20
        /*0738*/ 	.short	0x010a
        /*073a*/ 	.byte	0x3f
	.zero		1


	//   ....[51]....
        /*073c*/ 	.word	0x0000d770
        /*0740*/ 	.word	0x00000000
        /*0744*/ 	.word	0x00028c60
        /*0748*/ 	.short	0x010a
        /*074a*/ 	.byte	0x3f
	.zero		1


	//   ....[52]....
        /*074c*/ 	.word	0x0000e350
        /*0750*/ 	.word	0x00000002
        /*0754*/ 	.word	0x00028c40
        /*0758*/ 	.short	0x010a
        /*075a*/ 	.byte	0x3f
	.zero		1


	//   ....[53]....
        /*075c*/ 	.word	0x0000e570
        /*0760*/ 	.word	0x00000002
        /*0764*/ 	.word	0x00028c60
        /*0768*/ 	.short	0x010a
        /*076a*/ 	.byte	0x3f
	.zero		1


	//   ....[54]....
        /*076c*/ 	.word	0x0000f110
        /*0770*/ 	.word	0x00000004
        /*0774*/ 	.word	0x00028c40
        /*0778*/ 	.short	0x010a
        /*077a*/ 	.byte	0x3f
	.zero		1


	//   ....[55]....
        /*077c*/ 	.word	0x0000f330
        /*0780*/ 	.word	0x00000004
        /*0784*/ 	.word	0x00028c60
        /*0788*/ 	.short	0x010a
        /*078a*/ 	.byte	0x3f
	.zero		1


	//   ....[56]....
        /*078c*/ 	.word	0x0000fe70
        /*0790*/ 	.word	0x00000004
        /*0794*/ 	.word	0x00028c40
        /*0798*/ 	.short	0x010a
        /*079a*/ 	.byte	0x3f
	.zero		1


	//   ....[57]....
        /*079c*/ 	.word	0x00010090
        /*07a0*/ 	.word	0x00000004
        /*07a4*/ 	.word	0x00028c60
        /*07a8*/ 	.short	0x010a
        /*07aa*/ 	.byte	0x3f
	.zero		1


	//   ....[58]....
        /*07ac*/ 	.word	0x00010dc0
        /*07b0*/ 	.word	0x00000000
        /*07b4*/ 	.word	0x00028c20
        /*07b8*/ 	.short	0x010a
        /*07ba*/ 	.byte	0x3f
	.zero		1


	//   ....[59]....
        /*07bc*/ 	.word	0x00010f90
        /*07c0*/ 	.word	0x00000006
        /*07c4*/ 	.word	0x00000000
        /*07c8*/ 	.short	0x010a
        /*07ca*/ 	.byte	0x3f
	.zero		1


	//   ....[60]....
        /*07cc*/ 	.word	0x00010fe0
        /*07d0*/ 	.word	0x00000003
        /*07d4*/ 	.word	0x00000000
        /*07d8*/ 	.short	0x010a
        /*07da*/ 	.byte	0x3f
	.zero		1


	//   ....[61]....
        /*07dc*/ 	.word	0x00011040
        /*07e0*/ 	.word	0x00000012
        /*07e4*/ 	.word	0x00000000
        /*07e8*/ 	.short	0x010a
        /*07ea*/ 	.byte	0x3f
	.zero		1


	//   ....[62]....
        /*07ec*/ 	.word	0x00011070
        /*07f0*/ 	.word	0x00000003
        /*07f4*/ 	.word	0x00000000
        /*07f8*/ 	.short	0x010a
        /*07fa*/ 	.byte	0x3f
	.zero		1


	//   ....[63]....
        /*07fc*/ 	.word	0x000110e0
        /*0800*/ 	.word	0x00000003
        /*0804*/ 	.word	0x00028c50
        /*0808*/ 	.short	0x010a
        /*080a*/ 	.byte	0x3f
	.zero		1


	//   ....[64]....
        /*080c*/ 	.word	0x00011140
        /*0810*/ 	.word	0x00000003
        /*0814*/ 	.word	0x00028c50
        /*0818*/ 	.short	0x010a
        /*081a*/ 	.byte	0x3f
	.zero		1


	//   ....[65]....
        /*081c*/ 	.word	0x000111a0
        /*0820*/ 	.word	0x00000003
        /*0824*/ 	.word	0x00028c00
        /*0828*/ 	.short	0x010a
        /*082a*/ 	.byte	0x3f
	.zero		1


	//   ....[66]....
        /*082c*/ 	.word	0x000111f0
        /*0830*/ 	.word	0x00000007
        /*0834*/ 	.word	0x00028c30
        /*0838*/ 	.short	0x010a
        /*083a*/ 	.byte	0x3f
	.zero		1


	//   ....[67]....
        /*083c*/ 	.word	0x00011240
        /*0840*/ 	.word	0x00000007
        /*0844*/ 	.word	0x00028c50
        /*0848*/ 	.short	0x010a
        /*084a*/ 	.byte	0x3f
	.zero		1


	//   ....[68]....
        /*084c*/ 	.word	0x000112a0
        /*0850*/ 	.word	0x00000006
        /*0854*/ 	.word	0x00028c30
        /*0858*/ 	.short	0x010a
        /*085a*/ 	.byte	0x3f
	.zero		1


	//   ....[69]....
        /*085c*/ 	.word	0x000112f0
        /*0860*/ 	.word	0x000000aa
        /*0864*/ 	.word	0x00028c50
        /*0868*/ 	.short	0x010a
        /*086a*/ 	.byte	0x3f
	.zero		1


	//   ....[70]....
        /*086c*/ 	.word	0x00011350
        /*0870*/ 	.word	0x00000006
        /*0874*/ 	.word	0x00028c30
        /*0878*/ 	.short	0x010a
        /*087a*/ 	.byte	0x3f
	.zero		1


	//   ....[71]....
        /*087c*/ 	.word	0x000113a0
        /*0880*/ 	.word	0x000000aa
        /*0884*/ 	.word	0x00028c50
        /*0888*/ 	.short	0x010a
        /*088a*/ 	.byte	0x3f
	.zero		1


	//   ....[72]....
        /*088c*/ 	.word	0x000114f0
        /*0890*/ 	.word	0x00000003
        /*0894*/ 	.word	0x00028c40
        /*0898*/ 	.short	0x010a
        /*089a*/ 	.byte	0x3f
	.zero		1


	//   ....[73]....
        /*089c*/ 	.word	0x00011a10
        /*08a0*/ 	.word	0x00000011
        /*08a4*/ 	.word	0x00028c20
        /*08a8*/ 	.short	0x010a
        /*08aa*/ 	.byte	0x3f
	.zero		1


	//   ....[74]....
        /*08ac*/ 	.word	0x00011a60
        /*08b0*/ 	.word	0x00000000
        /*08b4*/ 	.word	0x00028c60
        /*08b8*/ 	.short	0x010a
        /*08ba*/ 	.byte	0x3f
	.zero		1


	//   ....[75]....
        /*08bc*/ 	.word	0x00011ab0
        /*08c0*/ 	.word	0x00000002
        /*08c4*/ 	.word	0x00028c40
        /*08c8*/ 	.short	0x010a
        /*08ca*/ 	.byte	0x3f
	.zero		1


	//   ....[76]....
        /*08cc*/ 	.word	0x00011b00
        /*08d0*/ 	.word	0x00000002
        /*08d4*/ 	.word	0x00028c60
        /*08d8*/ 	.short	0x010a
        /*08da*/ 	.byte	0x3f
	.zero		1


	//   ....[77]....
        /*08dc*/ 	.word	0x00011b50
        /*08e0*/ 	.word	0x00000004
        /*08e4*/ 	.word	0x00028c40
        /*08e8*/ 	.short	0x010a
        /*08ea*/ 	.byte	0x3f
	.zero		1


	//   ....[78]....
        /*08ec*/ 	.word	0x00011ba0
        /*08f0*/ 	.word	0x00000004
        /*08f4*/ 	.word	0x00028c60
        /*08f8*/ 	.short	0x010a
        /*08fa*/ 	.byte	0x3f
	.zero		1


	//   ....[79]....
        /*08fc*/ 	.word	0x00011bf0
        /*0900*/ 	.word	0x00000004
        /*0904*/ 	.word	0x00028c40
        /*0908*/ 	.short	0x010a
        /*090a*/ 	.byte	0x3f
	.zero		1


	//   ....[80]....
        /*090c*/ 	.word	0x00011c40
        /*0910*/ 	.word	0x00000004
        /*0914*/ 	.word	0x00028c60
        /*0918*/ 	.short	0x010a
        /*091a*/ 	.byte	0x3f
	.zero		1


	//   ....[81]....
        /*091c*/ 	.word	0x00011d30
        /*0920*/ 	.word	0x00000000
        /*0924*/ 	.word	0x00028c20
        /*0928*/ 	.short	0x010a
        /*092a*/ 	.byte	0x3f
	.zero		1


	//   ....[82]....
        /*092c*/ 	.word	0x00011ed0
        /*0930*/ 	.word	0x00000006
        /*0934*/ 	.word	0x00000000
        /*0938*/ 	.short	0x010a
        /*093a*/ 	.byte	0x3f
	.zero		1


	//   ....[83]....
        /*093c*/ 	.word	0x00011f20
        /*0940*/ 	.word	0x00000003
        /*0944*/ 	.word	0x00000000
        /*0948*/ 	.short	0x010a
        /*094a*/ 	.byte	0x3f
	.zero		1


	//   ....[84]....
        /*094c*/ 	.word	0x00011f70
        /*0950*/ 	.word	0x00000012
        /*0954*/ 	.word	0x00000000
        /*0958*/ 	.short	0x010a
        /*095a*/ 	.byte	0x3f
	.zero		1


	//----- nvinfo : EIATTR_NUM_MBARRIERS
	.align		4
.L_496:
        /*095c*/ 	.byte	0x03, 0x38
        /*095e*/ 	.short	0x0016


	//----- nvinfo : EIATTR_EXIT_INSTR_OFFSETS
	.align		4
        /*0960*/ 	.byte	0x04, 0x1c
        /*0962*/ 	.short	(.L_498 - .L_497)


	//   ....[0]....
.L_497:
        /*0964*/ 	.word	0x00000a10


	//   ....[1]....
        /*0968*/ 	.word	0x0000bc50


	//   ....[2]....
        /*096c*/ 	.word	0x000110c0


	//----- nvinfo : EIATTR_MAX_THREADS
	.align		4
.L_498:
        /*0970*/ 	.byte	0x04, 0x05
        /*0972*/ 	.short	(.L_500 - .L_499)
.L_499:
        /*0974*/ 	.word	0x00000180
        /*0978*/ 	.word	0x00000001
        /*097c*/ 	.word	0x00000001


	//----- nvinfo : EIATTR_CRS_STACK_SIZE
	.align		4
.L_500:
        /*0980*/ 	.byte	0x04, 0x1e
        /*0982*/ 	.short	(.L_502 - .L_501)
.L_501:
        /*0984*/ 	.word	0x00000000


	//----- nvinfo : EIATTR_CBANK_PARAM_SIZE
	.align		4
.L_502:
        /*0988*/ 	.byte	0x03, 0x19
        /*098a*/ 	.short	0x0af0


	//----- nvinfo : EIATTR_PARAM_CBANK
	.align		4
        /*098c*/ 	.byte	0x04, 0x0a
        /*098e*/ 	.short	(.L_504 - .L_503)
	.align		4
.L_503:
        /*0990*/ 	.word	index@(.nv.constant0._ZN7cutlass13device_kernelIN5flash11enable_sm90INS1_16FlashAttnFwdSm90INS1_25CollectiveMainloopFwdSm90ILi2EN4cute5tupleIJNS5_1CILi1EEES8_S8_EEENS6_IJNS7_ILi64EEESA_SA_EEELi512ENS_10bfloat16_tEfNS_4arch4Sm90ELb1ELb0ELb0ELb0ELb0ELb0ELb0ELb0ELb0ELb1ELb0ELb0EEENS1_21CollectiveEpilogueFwdINS6_IJSA_NS7_ILi512EEESA_EEES9_SC_SE_Li256ELb0ELb1ELb0ELb0EEENS1_30DynamicPersistentTileSchedulerILi256ELi128ELb0ELb1ELb1EEEEEEEEEvNT_6ParamsE)
        /*0994*/ 	.short	0x0210
        /*0996*/ 	.short	0x0af0


	//----- nvinfo : EIATTR_SW_WAR
	.align		4
.L_504:
        /*0998*/ 	.byte	0x04, 0x36
        /*099a*/ 	.short	(.L_506 - .L_505)
.L_505:
        /*099c*/ 	.word	0x00000008
.L_506:


//--------------------- .nv.info._ZN7cutlass13device_kernelIN5flash11enable_sm90INS1_16FlashAttnFwdSm90INS1_25CollectiveMainloopFwdSm90ILi2EN4cute5tupleIJNS5_1CILi1EEES8_S8_EEENS6_IJNS7_ILi64EEESA_SA_EEELi512ENS_10bfloat16_tEfNS_4arch4Sm90ELb1ELb0ELb0ELb0ELb0ELb0ELb1ELb0ELb0ELb1ELb0ELb0EEENS1_21CollectiveEpilogueFwdINS6_IJSA_NS7_ILi512EEESA_EEES9_SC_SE_Li256ELb0ELb1ELb0ELb0EEENS1_30DynamicPersistentTileSchedulerILi256ELi128ELb0ELb1ELb1EEEEEEEEEvNT_6ParamsE --------------------------
	.section	.nv.info._ZN7cutlass13device_kernelIN5flash11enable_sm90INS1_16FlashAttnFwdSm90INS1_25CollectiveMainloopFwdSm90ILi2EN4cute5tupleIJNS5_1CILi1EEES8_S8_EEENS6_IJNS7_ILi64EEESA_SA_EEELi512ENS_10bfloat16_tEfNS_4arch4Sm90ELb1ELb0ELb0ELb0ELb0ELb0ELb1ELb0ELb0ELb1ELb0ELb0EEENS1_21CollectiveEpilogueFwdINS6_IJSA_NS7_ILi512EEESA_EEES9_SC_SE_Li256ELb0ELb1ELb0ELb0EEENS1_30DynamicPersistentTileSchedulerILi256ELi128ELb0ELb1ELb1EEEEEEEEEvNT_6ParamsE,"",@"SHT_CUDA_INFO"
	.sectionflags	@""
	.align	4


	//----- nvinfo : EIATTR_CUDA_API_VERSION
	.align		4
        /*0000*/ 	.byte	0x04, 0x37
        /*0002*/ 	.short	(.L_508 - .L_507)
.L_507:
        /*0004*/ 	.word	0x00000082


	//----- nvinfo : EIATTR_KPARAM_INFO
	.align		4
.L_508:
        /*0008*/ 	.byte	0x04, 0x17
        /*000a*/ 	.short	(.L_510 - .L_509)
.L_509:
        /*000c*/ 	.word	0x00000000
        /*0010*/ 	.short	0x0000
        /*0012*/ 	.short	0x0070
        /*0014*/ 	.byte	0x00, 0xf0, 0x01, 0x2e


	//----- nvinfo : EIATTR_SPARSE_MMA_MASK
	.align		4
.L_510:
        /*0018*/ 	.byte	0x03, 0x50
        /*001a*/ 	.short	0x0000


	//----- nvinfo : EIATTR_MAXREG_COUNT
	.align		4
        /*001c*/ 	.byte	0x03, 0x1b
        /*001e*/ 	.short	0x00a8


	//----- nvinfo : EIATTR_NUM_BARRIERS
	.align		4
        /*0020*/ 	.byte	0x02, 0x4c
        /*0022*/ 	.byte	0x10
	.zero		1


	//----- nvinfo : EIATTR_EXTERNS
	.align		4
        /*0024*/ 	.byte	0x04, 0x0f
        /*0026*/ 	.short	(.L_512 - .L_511)


	//   ....[0]....
	.align		4
.L_511:
        /*0028*/ 	.word	index@(__assertfail)


	//----- nvinfo : EIATTR_ANNOTATIONS
	.align		4
.L_512:
        /*002c*/ 	.byte	0x04, 0x55
        /*002e*/ 	.short	(.L_514 - .L_513)


	//   ....[0]....
.L_513:
        /* <DEDUP_REMOVED lines=33> */


	//----- nvinfo : EIATTR_MERCURY_ISA_VERSION
	.align		4
.L_514:
        /*0230*/ 	.byte	0x03, 0x5f
        /*0232*/ 	.short	0x0101


	//----- nvinfo : EIATTR_INT_WARP_WIDE_INSTR_OFFSETS
	.align		4
        /*0234*/ 	.byte	0x04, 0x31
        /*0236*/ 	.short	(.L_516 - .L_515)


	//   ....[0]....
.L_515:
        /*0238*/ 	.word	0x00000130


	//   ....[1]....
        /*023c*/ 	.word	0x00000170


	//   ....[2]....
        /*0240*/ 	.word	0x000001e0


	//   ....[3]....
        /*0244*/ 	.word	0x000001f0


	//   ....[4]....
        /*0248*/ 	.word	0x00010190


	//   ....[5]....
        /*024c*/ 	.word	0x00010220


	//   ....[6]....
        /*0250*/ 	.word	0x00015870


	//   ....[7]....
        /*0254*/ 	.word	0x00015900


	//----- nvinfo : EIATTR_COOP_GROUP_MASK_REGIDS
	.align		4
.L_516:
        /*0258*/ 	.byte	0x04, 0x29
        /*025a*/ 	.short	(.L_518 - .L_517)


	//   ....[0]....
.L_517:
        /*025c*/ 	.word	0xffffffff


	//   ....[1]....
        /*0260*/ 	.word	0xffffffff


	//   ....[2]....
        /*0264*/ 	.word	0xffffffff


	//   ....[3]....
        /*0268*/ 	.word	0xffffffff


	//   ....[4]....
        /*026c*/ 	.word	0xffffffff


	//   ....[5]....
        /*0270*/ 	.word	0xffffffff


	//   ....[6]....
        /*0274*/ 	.word	0xffffffff


	//   ....[7]....
        /*0278*/ 	.word	0xffffffff


	//   ....[8]....
        /*027c*/ 	.word	0xffffffff


	//   ....[9]....
        /*0280*/ 	.word	0xffffffff


	//   ....[10]....
        /*0284*/ 	.word	0xffffffff


	//   ....[11]....
        /*0288*/ 	.word	0xffffffff


	//   ....[12]....
        /*028c*/ 	.word	0xffffffff


	//   ....[13]....
        /*0290*/ 	.word	0xffffffff


	//   ....[14]....
        /*0294*/ 	.word	0xffffffff


	//   ....[15]....
        /*0298*/ 	.word	0xffffffff


	//   ....[16]....
        /*029c*/ 	.word	0xffffffff


	//   ....[17]....
        /*02a0*/ 	.word	0xffffffff


	//   ....[18]....
        /*02a4*/ 	.word	0xffffffff


	//   ....[19]....
        /*02a8*/ 	.word	0xffffffff


	//   ....[20]....
        /*02ac*/ 	.word	0xffffffff


	//   ....[21]....
        /*02b0*/ 	.word	0xffffffff


	//   ....[22]....
        /*02b4*/ 	.word	0xffffffff


	//   ....[23]....
        /*02b8*/ 	.word	0xffffffff


	//   ....[24]....
        /*02bc*/ 	.word	0xffffffff


	//   ....[25]....
        /*02c0*/ 	.word	0xffffffff


	//   ....[26]....
        /*02c4*/ 	.word	0xffffffff


	//   ....[27]....
        /*02c8*/ 	.word	0xffffffff


	//   ....[28]....
        /*02cc*/ 	.word	0xffffffff


	//   ....[29]....
        /*02d0*/ 	.word	0xffffffff


	//   ....[30]....
        /*02d4*/ 	.word	0xffffffff


	//   ....[31]....
        /*02d8*/ 	.word	0xffffffff


	//   ....[32]....
        /*02dc*/ 	.word	0xffffffff


	//   ....[33]....
        /*02e0*/ 	.word	0xffffffff


	//   ....[34]....
        /*02e4*/ 	.word	0xffffffff


	//   ....[35]....
        /*02e8*/ 	.word	0xffffffff


	//   ....[36]....
        /*02ec*/ 	.word	0xffffffff


	//   ....[37]....
        /*02f0*/ 	.word	0xffffffff


	//   ....[38]....
        /*02f4*/ 	.word	0xffffffff


	//   ....[39]....
        /*02f8*/ 	.word	0xffffffff


	//   ....[40]....
        /*02fc*/ 	.word	0xffffffff


	//   ....[41]....
        /*0300*/ 	.word	0xffffffff


	//   ....[42]....
        /*0304*/ 	.word	0xffffffff


	//   ....[43]....
        /*0308*/ 	.word	0xffffffff


	//   ....[44]....
        /*030c*/ 	.word	0xffffffff


	//   ....[45]....
        /*0310*/ 	.word	0xffffffff


	//   ....[46]....
        /*0314*/ 	.word	0xffffffff


	//   ....[47]....
        /*0318*/ 	.word	0xffffffff


	//   ....[48]....
        /*031c*/ 	.word	0xffffffff


	//   ....[49]....
        /*0320*/ 	.word	0xffffffff


	//   ....[50]....
        /*0324*/ 	.word	0xffffffff


	//   ....[51]....
        /*0328*/ 	.word	0xffffffff


	//   ....[52]....
        /*032c*/ 	.word	0xffffffff


	//   ....[53]....
        /*0330*/ 	.word	0xffffffff


	//   ....[54]....
        /*0334*/ 	.word	0xffffffff


	//   ....[55]....
        /*0338*/ 	.word	0xffffffff


	//   ....[56]....
        /*033c*/ 	.word	0xffffffff


	//   ....[57]....
        /*0340*/ 	.word	0xffffffff


	//   ....[58]....
        /*0344*/ 	.word	0xffffffff


	//   ....[59]....
        /*0348*/ 	.word	0xffffffff


	//   ....[60]....
        /*034c*/ 	.word	0xffffffff


	//   ....[61]....
        /*0350*/ 	.word	0xffffffff


	//   ....[62]....
        /*0354*/ 	.word	0xffffffff


	//   ....[63]....
        /*0358*/ 	.word	0xffffffff


	//   ....[64]....
        /*035c*/ 	.word	0xffffffff


	//   ....[65]....
        /*0360*/ 	.word	0xffffffff


	//   ....[66]....
        /*0364*/ 	.word	0xffffffff


	//   ....[67]....
        /*0368*/ 	.word	0xffffffff


	//   ....[68]....
        /*036c*/ 	.word	0x0500000f


	//   ....[69]....
        /*0370*/ 	.word	0x0500000f


	//   ....[70]....
        /*0374*/ 	.word	0x0500000f


	//   ....[71]....
        /*0378*/ 	.word	0x0500000f


	//   ....[72]....
        /*037c*/ 	.word	0x0500000f


	//   ....[73]....
        /*0380*/ 	.word	0x0500000f


	//   ....[74]....
        /*0384*/ 	.word	0x0500000f


	//   ....[75]....
        /*0388*/ 	.word	0x0500000f


	//   ....[76]....
        /*038c*/ 	.word	0x0500000f


	//   ....[77]....
        /*0390*/ 	.word	0x0500000f


	//   ....[78]....
        /*0394*/ 	.word	0x0500000f


	//   ....[79]....
        /*0398*/ 	.word	0x0500000f


	//   ....[80]....
        /*039c*/ 	.word	0x0500000f


	//   ....[81]....
        /*03a0*/ 	.word	0x0500000f


	//   ....[82]....
        /*03a4*/ 	.word	0x0500000f


	//   ....[83]....
        /*03a8*/ 	.word	0x0500000f


	//   ....[84]....
        /*03ac*/ 	.word	0x0500000f


	//   ....[85]....
        /*03b0*/ 	.word	0x0500000f


	//   ....[86]....
        /*03b4*/ 	.word	0x0500000f


	//----- nvinfo : EIATTR_COOP_GROUP_INSTR_OFFSETS
	.align		4
.L_518:
        /*03b8*/ 	.byte	0x04, 0x28
        /*03ba*/ 	.short	(.L_520 - .L_519)


	//   ....[0]....
.L_519:
        /*03bc*/ 	.word	0x00000070


	//   ....[1]....
        /*03c0*/ 	.word	0x00000140


	//   ....[2]....
        /*03c4*/ 	.word	0x00000190


	//   ....[3]....
        /*03c8*/ 	.word	0x000003a0


	//   ....[4]....
        /*03cc*/ 	.word	0x00000500


	//   ....[5]....
        /*03d0*/ 	.word	0x00000620


	//   ....[6]....
        /*03d4*/ 	.word	0x00000780


	//   ....[7]....
        /*03d8*/ 	.word	0x00001940


	//   ....[8]....
        /*03dc*/ 	.word	0x00003640


	//   ....[9]....
        /*03e0*/ 	.word	0x00004680


	//   ....[10]....
        /*03e4*/ 	.word	0x000051f0


	//   ....[11]....
        /*03e8*/ 	.word	0x00005210


	//   ....[12]....
        /*03ec*/ 	.word	0x00005680


	//   ....[13]....
        /*03f0*/ 	.word	0x000057b0


	//   ....[14]....
        /*03f4*/ 	.word	0x000059e0


	//   ....[15]....
        /*03f8*/ 	.word	0x00005b00


	//   ....[16]....
        /*03fc*/ 	.word	0x00006430


	//   ....[17]....
        /*0400*/ 	.word	0x000070d0


	//   ....[18]....
        /*0404*/ 	.word	0x00007c70


	//   ....[19]....
        /*0408*/ 	.word	0x00007fd0


	//   ....[20]....
        /*040c*/ 	.word	0x00008020


	//   ....[21]....
        /*0410*/ 	.word	0x000080c0


	//   ....[22]....
        /*0414*/ 	.word	0x000084a0


	//   ....[23]....
        /*0418*/ 	.word	0x00008510


	//   ....[24]....
        /*041c*/ 	.word	0x000096a0


	//   ....[25]....
        /*0420*/ 	.word	0x0000a310


	//   ....[26]....
        /*0424*/ 	.word	0x0000afa0


	//   ....[27]....
        /*0428*/ 	.word	0x0000afd0


	//   ....[28]....
        /*042c*/ 	.word	0x0000b210


	//   ....[29]....
        /*0430*/ 	.word	0x0000b3e0


	//   ....[30]....
        /*0434*/ 	.word	0x0000c3c0


	//   ....[31]....
        /*0438*/ 	.word	0x0000c400


	//   ....[32]....
        /*043c*/ 	.word	0x0000c430


	//   ....[33]....
        /*0440*/ 	.word	0x0000c490


	//   ....[34]....
        /*0444*/ 	.word	0x0000c4b0


	//   ....[35]....
        /*0448*/ 	.word	0x0000cfd0


	//   ....[36]....
        /*044c*/ 	.word	0x0000e1f0


	//   ....[37]....
        /*0450*/ 	.word	0x0000e220


	//   ....[38]....
        /*0454*/ 	.word	0x0000e250


	//   ....[39]....
        /*0458*/ 	.word	0x0000e270


	//   ....[40]....
        /*045c*/ 	.word	0x0000e8b0


	//   ....[41]....
        /*0460*/ 	.word	0x0000e8d0


	//   ....[42]....
        /*0464*/ 	.word	0x0000eb00


	//   ....[43]....
        /*0468*/ 	.word	0x0000eb20


	//   ....[44]....
        /*046c*/ 	.word	0x0000f4a0


	//   ....[45]....
        /*0470*/ 	.word	0x0000f4c0


	//   ....[46]....
        /*0474*/ 	.word	0x0000f700


	//   ....[47]....
        /*0478*/ 	.word	0x0000f720


	//   ....[48]....
        /*047c*/ 	.word	0x0000fa00


	//   ....[49]....
        /*0480*/ 	.word	0x00010790


	//   ....[50]....
        /*0484*/ 	.word	0x000110e0


	//   ....[51]....
        /*0488*/ 	.word	0x00011110


	//   ....[52]....
        /*048c*/ 	.word	0x00011220


	//   ....[53]....
        /*0490*/ 	.word	0x00011230


	//   ....[54]....
        /*0494*/ 	.word	0x000112b0


	//   ....[55]....
        /*0498*/ 	.word	0x000112c0


	//   ....[56]....
        /*049c*/ 	.word	0x000112d0


	//   ....[57]....
        /*04a0*/ 	.word	0x000112e0


	//   ....[58]....
        /*04a4*/ 	.word	0x00011cd0


	//   ....[59]....
        /*04a8*/ 	.word	0x00011d10


	//   ....[60]....
        /*04ac*/ 	.word	0x00011d90


	//   ....[61]....
        /*04b0*/ 	.word	0x00011e60


	//   ....[62]....
        /*04b4*/ 	.word	0x00012030


	//   ....[63]....
        /*04b8*/ 	.word	0x00012040


	//   ....[64]....
        /*04bc*/ 	.word	0x00012190


	//   ....[65]....
        /*04c0*/ 	.word	0x000121a0


	//   ....[66]....
        /*04c4*/ 	.word	0x00015a50


	//   ....[67]....
        /*04c8*/ 	.word	0x00015c40


	//   ....[68]....
        /*04cc*/ 	.word	0x000161a0


	//   ....[69]....
        /*04d0*/ 	.word	0x00016300


	//   ....[70]....
        /*04d4*/ 	.word	0x00016380


	//   ....[71]....
        /*04d8*/ 	.word	0x00016440


	//   ....[72]....
        /*04dc*/ 	.word	0x00016530


	//   ....[73]....
        /*04e0*/ 	.word	0x00016590


	//   ....[74]....
        /*04e4*/ 	.word	0x00016680


	//   ....[75]....
        /*04e8*/ 	.word	0x000166e0


	//   ....[76]....
        /*04ec*/ 	.word	0x00016780


	//   ....[77]....
        /*04f0*/ 	.word	0x00016860


	//   ....[78]....
        /*04f4*/ 	.word	0x00016910


	//   ....[79]....
        /*04f8*/ 	.word	0x00016bf0


	//   ....[80]....
        /*04fc*/ 	.word	0x00016c40


	//   ....[81]....
        /*0500*/ 	.word	0x00016da0


	//   ....[82]....
        /*0504*/ 	.word	0x00016ef0


	//   ....[83]....
        /*0508*/ 	.word	0x000170c0


	//   ....[84]....
        /*050c*/ 	.word	0x00017110


	//   ....[85]....
        /*0510*/ 	.word	0x00017430


	//   ....[86]....
        /*0514*/ 	.word	0x00017550


	//----- nvinfo : EIATTR_REG_RECONFIG
	.align		4
.L_520:
        /*0518*/ 	.byte	0x01, 0x54
	.zero		2


	//----- nvinfo : EIATTR_SYSCALL_OFFSETS
	.align		4
        /*051c*/ 	.byte	0x04, 0x46
        /*051e*/ 	.short	(.L_522 - .L_521)


	//   ....[0]....
.L_521:
        /*0520*/ 	.word	0x000037f0


	//   ....[1]....
        /*0524*/ 	.word	0x00010390


	//   ....[2]....
        /*0528*/ 	.word	0x000104e0


	//   ....[3]....
        /*052c*/ 	.word	0x000105d0


	//   ....[4]....
        /*0530*/ 	.word	0x00010d30


	//   ....[5]....
        /*0534*/ 	.word	0x00011630


	//----- nvinfo : EIATTR_MBARRIER_INSTR_OFFSETS
	.align		4
.L_522:
        /*0538*/ 	.byte	0x04, 0x39
        /*053a*/ 	.short	(.L_524 - .L_523)


	//   ....[0]....
.L_523:
        /*053c*/ 	.word	0x00000280
        /*0540*/ 	.word	0x000000ff
        /*0544*/ 	.word	0x00038800
        /*0548*/ 	.short	0x0100
        /*054a*/ 	.byte	0x08
	.zero		1


	//   ....[1]....
        /*054c*/ 	.word	0x00000290
        /*0550*/ 	.word	0x000000ff
        /*0554*/ 	.word	0x00038810
        /*0558*/ 	.short	0x0100
        /*055a*/ 	.byte	0x08
	.zero		1


	//   ....[2]....
        /*055c*/ 	.word	0x000002a0
        /*0560*/ 	.word	0x000000ff
        /*0564*/ 	.word	0x00038820
        /*0568*/ 	.short	0x0100
        /*056a*/ 	.byte	0x08
	.zero		1


	//   ....[3]....
        /*056c*/ 	.word	0x00000350
        /*0570*/ 	.word	0x000000ff
        /*0574*/ 	.word	0x00038830
        /*0578*/ 	.short	0x0100
        /*057a*/ 	.byte	0x06
	.zero		1


	//   ....[4]....
        /*057c*/ 	.word	0x00000360
        /*0580*/ 	.word	0x000000ff
        /*0584*/ 	.word	0x00038840
        /*0588*/ 	.short	0x0100
        /*058a*/ 	.byte	0x06
	.zero		1


	//   ....[5]....
        /*058c*/ 	.word	0x00000370
        /*0590*/ 	.word	0x000000ff
        /*0594*/ 	.word	0x00038838
        /*0598*/ 	.short	0x0100
        /*059a*/ 	.byte	0x06
	.zero		1


	//   ....[6]....
        /*059c*/ 	.word	0x00000380
        /*05a0*/ 	.word	0x000000ff
        /*05a4*/ 	.word	0x00038848
        /*05a8*/ 	.short	0x0100
        /*05aa*/ 	.byte	0x06
	.zero		1


	//   ....[7]....
        /*05ac*/ 	.word	0x000004b0
        /*05b0*/ 	.word	0x000000ff
        /*05b4*/ 	.word	0x00038850
        /*05b8*/ 	.short	0x0100
        /*05ba*/ 	.byte	0x08
	.zero		1


	//   ....[8]....
        /*05bc*/ 	.word	0x000004c0
        /*05c0*/ 	.word	0x000000ff
        /*05c4*/ 	.word	0x00038860
        /*05c8*/ 	.short	0x0100
        /*05ca*/ 	.byte	0x08
	.zero		1


	//   ....[9]....
        /*05cc*/ 	.word	0x000004d0
        /*05d0*/ 	.word	0x000000ff
        /*05d4*/ 	.word	0x00038858
        /*05d8*/ 	.short	0x0100
        /*05da*/ 	.byte	0x08
	.zero		1


	//   ....[10]....
        /*05dc*/ 	.word	0x000004e0
        /*05e0*/ 	.word	0x000000ff
        /*05e4*/ 	.word	0x00038868
        /*05e8*/ 	.short	0x0100
        /*05ea*/ 	.byte	0x08
	.zero		1


	//   ....[11]....
        /*05ec*/ 	.word	0x000005d0
        /*05f0*/ 	.word	0x000000ff
        /*05f4*/ 	.word	0x00038870
        /*05f8*/ 	.short	0x0100
        /*05fa*/ 	.byte	0x06
	.zero		1


	//   ....[12]....
        /*05fc*/ 	.word	0x000005e0
        /*0600*/ 	.word	0x000000ff
        /*0604*/ 	.word	0x00038880
        /*0608*/ 	.short	0x0100
        /*060a*/ 	.byte	0x06
	.zero		1


	//   ....[13]....
        /*060c*/ 	.word	0x000005f0
        /*0610*/ 	.word	0x000000ff
        /*0614*/ 	.word	0x00038878
        /*0618*/ 	.short	0x0100
        /*061a*/ 	.byte	0x06
	.zero		1


	//   ....[14]....
        /*061c*/ 	.word	0x00000600
        /*0620*/ 	.word	0x000000ff
        /*0624*/ 	.word	0x00038888
        /*0628*/ 	.short	0x0100
        /*062a*/ 	.byte	0x06
	.zero		1


	//   ....[15]....
        /*062c*/ 	.word	0x00000730
        /*0630*/ 	.word	0x000000ff
        /*0634*/ 	.word	0x00038890
        /*0638*/ 	.short	0x0100
        /*063a*/ 	.byte	0x08
	.zero		1


	//   ....[16]....
        /*063c*/ 	.word	0x00000740
        /*0640*/ 	.word	0x000000ff
        /*0644*/ 	.word	0x000388a0
        /*0648*/ 	.short	0x0100
        /*064a*/ 	.byte	0x08
	.zero		1


	//   ....[17]....
        /*064c*/ 	.word	0x00000750
        /*0650*/ 	.word	0x000000ff
        /*0654*/ 	.word	0x00038898
        /*0658*/ 	.short	0x0100
        /*065a*/ 	.byte	0x08
	.zero		1


	//   ....[18]....
        /*065c*/ 	.word	0x00000760
        /*0660*/ 	.word	0x000000ff
        /*0664*/ 	.word	0x000388a8
        /*0668*/ 	.short	0x0100
        /*066a*/ 	.byte	0x08
	.zero		1


	//   ....[19]....
        /*066c*/ 	.word	0x00000890
        /*0670*/ 	.word	0x000000ff
        /*0674*/ 	.word	0x000388b0
        /*0678*/ 	.short	0x0100
        /*067a*/ 	.byte	0x08
	.zero		1


	//   ....[20]....
        /*067c*/ 	.word	0x000008a0
        /*0680*/ 	.word	0x000000ff
        /*0684*/ 	.word	0x000388c0
        /*0688*/ 	.short	0x0100
        /*068a*/ 	.byte	0x08
	.zero		1


	//   ....[21]....
        /*068c*/ 	.word	0x000008b0
        /*0690*/ 	.word	0x000000ff
        /*0694*/ 	.word	0x000388b8
        /*0698*/ 	.short	0x0100
        /*069a*/ 	.byte	0x08
	.zero		1


	//   ....[22]....
        /*069c*/ 	.word	0x000008c0
        /*06a0*/ 	.word	0x000000ff
        /*06a4*/ 	.word	0x000388c8
        /*06a8*/ 	.short	0x0100
        /*06aa*/ 	.byte	0x08
	.zero		1


	//   ....[23]....
        /*06ac*/ 	.word	0x00001cf0
        /*06b0*/ 	.word	0x00000000
        /*06b4*/ 	.word	0x00000000
        /*06b8*/ 	.short	0x0101
        /*06ba*/ 	.byte	0x3f
	.zero		1


	//   ....[24]....
        /*06bc*/ 	.word	0x000027c0
        /*06c0*/ 	.word	0x00000000
        /*06c4*/ 	.word	0x00000000
        /*06c8*/ 	.short	0x0101
        /*06ca*/ 	.byte	0x3f
	.zero		1


	//   ....[25]....
        /*06cc*/ 	.word	0x00003870
        /*06d0*/ 	.word	0x00000011
        /*06d4*/ 	.word	0x00038800
        /*06d8*/ 	.short	0x010a
        /*06da*/ 	.byte	0x3f
	.zero		1


	//   ....[26]....
        /*06dc*/ 	.word	0x000038d0
        /*06e0*/ 	.word	0x00000006
        /*06e4*/ 	.word	0x00038830
        /*06e8*/ 	.short	0x010a
        /*06ea*/ 	.byte	0x3f
	.zero		1


	//   ....[27]....
        /*06ec*/ 	.word	0x00003940
        /*06f0*/ 	.word	0x00000006
        /*06f4*/ 	.word	0x00038830
        /*06f8*/ 	.short	0x010a
        /*06fa*/ 	.byte	0x3f
	.zero		1


	//   ....[28]....
        /*06fc*/ 	.word	0x00003bc0
        /*0700*/ 	.word	0x00000011
        /*0704*/ 	.word	0x00038810
        /*0708*/ 	.short	0x010a
        /*070a*/ 	.byte	0x3f
	.zero		1


	//   ....[29]....
        /*070c*/ 	.word	0x00003c00
        /*0710*/ 	.word	0x00000006
        /*0714*/ 	.word	0x00038850
        /*0718*/ 	.short	0x010a
        /*071a*/ 	.byte	0x3f
	.zero		1


	//   ....[30]....
        /*071c*/ 	.word	0x00003cd0
        /*0720*/ 	.word	0x00000006
        /*0724*/ 	.word	0x00038850
        /*0728*/ 	.short	0x010a
        /*072a*/ 	.byte	0x3f
	.zero		1


	//   ....[31]....
        /*072c*/ 	.word	0x00005d30
        /*0730*/ 	.word	0x00000018
        /*0734*/ 	.word	0x00000000
        /*0738*/ 	.short	0x0101
        /*073a*/ 	.byte	0x3f
	.zero		1


	//   ....[32]....
        /*073c*/ 	.word	0x00006450
        /*0740*/ 	.word	0x00000006
        /*0744*/ 	.word	0x00000000
        /*0748*/ 	.short	0x0101
        /*074a*/ 	.byte	0x3f
	.zero		1


	//   ....[33]....
        /*074c*/ 	.word	0x00006570
        /*0750*/ 	.word	0x00000009
        /*0754*/ 	.word	0x00038830
        /*0758*/ 	.short	0x010a
        /*075a*/ 	.byte	0x3f
	.zero		1


	//   ....[34]....
        /*075c*/ 	.word	0x000065c0
        /*0760*/ 	.word	0x00000009
        /*0764*/ 	.word	0x00038830
        /*0768*/ 	.short	0x010a
        /*076a*/ 	.byte	0x3f
	.zero		1


	//   ....[35]....
        /*076c*/ 	.word	0x00006760
        /*0770*/ 	.word	0x00000009
        /*0774*/ 	.word	0x00038850
        /*0778*/ 	.short	0x010a
        /*077a*/ 	.byte	0x3f
	.zero		1


	//   ....[36]....
        /*077c*/ 	.word	0x000067a0
        /*0780*/ 	.word	0x00000009
        /*0784*/ 	.word	0x00038850
        /*0788*/ 	.short	0x010a
        /*078a*/ 	.byte	0x3f
	.zero		1


	//   ....[37]....
        /*078c*/ 	.word	0x00008760
        /*0790*/ 	.word	0x00000098
        /*0794*/ 	.word	0x00000000
        /*0798*/ 	.short	0x0101
        /*079a*/ 	.byte	0x3f
	.zero		1


	//   ....[38]....
        /*079c*/ 	.word	0x000096c0
        /*07a0*/ 	.word	0x00000009
        /*07a4*/ 	.word	0x00000000
        /*07a8*/ 	.short	0x0101
        /*07aa*/ 	.byte	0x3f
	.zero		1


	//   ....[39]....
        /*07ac*/ 	.word	0x000097d0
        /*07b0*/ 	.word	0x00000009
        /*07b4*/ 	.word	0x00038830
        /*07b8*/ 	.short	0x010a
        /*07ba*/ 	.byte	0x3f
	.zero		1


	//   ....[40]....
        /*07bc*/ 	.word	0x00009820
        /*07c0*/ 	.word	0x00000009
        /*07c4*/ 	.word	0x00038830
        /*07c8*/ 	.short	0x010a
        /*07ca*/ 	.byte	0x3f
	.zero		1


	//   ....[41]....
        /*07cc*/ 	.word	0x000099a0
        /*07d0*/ 	.word	0x00000009
        /*07d4*/ 	.word	0x00038850
        /*07d8*/ 	.short	0x010a
        /*07da*/ 	.byte	0x3f
	.zero		1


	//   ....[42]....
        /*07dc*/ 	.word	0x000099e0
        /*07e0*/ 	.word	0x00000009
        /*07e4*/ 	.word	0x00038850
        /*07e8*/ 	.short	0x010a
        /*07ea*/ 	.byte	0x3f
	.zero		1


	//   ....[43]....
        /*07ec*/ 	.word	0x0000b780
        /*07f0*/ 	.word	0x00000099
        /*07f4*/ 	.word	0x00000000
        /*07f8*/ 	.short	0x0101
        /*07fa*/ 	.byte	0x3f
	.zero		1


	//   ....[44]....
        /*07fc*/ 	.word	0x0000c3e0
        /*0800*/ 	.word	0x00000009
        /*0804*/ 	.word	0x00000000
        /*0808*/ 	.short	0x0101
        /*080a*/ 	.byte	0x3f
	.zero		1


	//   ....[45]....
        /*080c*/ 	.word	0x0000e8a0
        /*0810*/ 	.word	0x00000000
        /*0814*/ 	.word	0x00000000
        /*0818*/ 	.short	0x0101
        /*081a*/ 	.byte	0x3f
	.zero		1


	//   ....[46]....
        /*081c*/ 	.word	0x000109c0
        /*0820*/ 	.word	0x00000000
        /*0824*/ 	.word	0x00038840
        /*0828*/ 	.short	0x010a
        /*082a*/ 	.byte	0x3f
	.zero		1


	//   ....[47]....
        /*082c*/ 	.word	0x00011400
        /*0830*/ 	.word	0x00000011
        /*0834*/ 	.word	0x00038800
        /*0838*/ 	.short	0x0107
        /*083a*/ 	.byte	0x3f
	.zero		1


	//   ....[48]....
        /*083c*/ 	.word	0x000114a0
        /*0840*/ 	.word	0x00000011
        /*0844*/ 	.word	0x00038800
        /*0848*/ 	.short	0x0101
        /*084a*/ 	.byte	0x3f
	.zero		1


	//   ....[49]....
        /*084c*/ 	.word	0x000123c0
        /*0850*/ 	.word	0x00000011
        /*0854*/ 	.word	0x00038810
        /*0858*/ 	.short	0x0107
        /*085a*/ 	.byte	0x3f
	.zero		1


	//   ....[50]....
        /*085c*/ 	.word	0x000124c0
        /*0860*/ 	.word	0x00000011
        /*0864*/ 	.word	0x00038810
        /*0868*/ 	.short	0x0101
        /*086a*/ 	.byte	0x3f
	.zero		1


	//   ....[51]....
        /*086c*/ 	.word	0x000124e0
        /*0870*/ 	.word	0x00000011
        /*0874*/ 	.word	0x00038820
        /*0878*/ 	.short	0x010a
        /*087a*/ 	.byte	0x3f
	.zero		1


	//   ....[52]....
        /*087c*/ 	.word	0x000125b0
        /*0880*/ 	.word	0x00000000
        /*0884*/ 	.word	0x00038860
        /*0888*/ 	.short	0x010a
        /*088a*/ 	.byte	0x3f
	.zero		1


	//   ....[53]....
        /*088c*/ 	.word	0x00013180
        /*0890*/ 	.word	0x00000003
        /*0894*/ 	.word	0x00038840
        /*0898*/ 	.short	0x010a
        /*089a*/ 	.byte	0x3f
	.zero		1


	//   ....[54]....
        /*089c*/ 	.word	0x000133a0
        /*08a0*/ 	.word	0x00000003
        /*08a4*/ 	.word	0x00038860
        /*08a8*/ 	.short	0x010a
        /*08aa*/ 	.byte	0x3f
	.zero		1


	//   ....[55]....
        /*08ac*/ 	.word	0x00013f30
        /*08b0*/ 	.word	0x00000004
        /*08b4*/ 	.word	0x00038840
        /*08b8*/ 	.short	0x010a
        /*08ba*/ 	.byte	0x3f
	.zero		1


	//   ....[56]....
        /*08bc*/ 	.word	0x00014150
        /*08c0*/ 	.word	0x00000004
        /*08c4*/ 	.word	0x00038860
        /*08c8*/ 	.short	0x010a
        /*08ca*/ 	.byte	0x3f
	.zero		1


	//   ....[57]....
        /*08cc*/ 	.word	0x00014c80
        /*08d0*/ 	.word	0x00000004
        /*08d4*/ 	.word	0x00038840
        /*08d8*/ 	.short	0x010a
        /*08da*/ 	.byte	0x3f
	.zero		1


	//   ....[58]....
        /*08dc*/ 	.word	0x00014ea0
        /*08e0*/ 	.word	0x00000004
        /*08e4*/ 	.word	0x00038860
        /*08e8*/ 	.short	0x010a
        /*08ea*/ 	.byte	0x3f
	.zero		1


	//   ....[59]....
        /*08ec*/ 	.word	0x00015bc0
        /*08f0*/ 	.word	0x00000000
        /*08f4*/ 	.word	0x00038820
        /*08f8*/ 	.short	0x010a
        /*08fa*/ 	.byte	0x3f
	.zero		1


	//   ....[60]....
        /*08fc*/ 	.word	0x00015db0
        /*0900*/ 	.word	0x00000006
        /*0904*/ 	.word	0x00000000
        /*0908*/ 	.short	0x010a
        /*090a*/ 	.byte	0x3f
	.zero		1


	//   ....[61]....
        /*090c*/ 	.word	0x00015de0
        /*0910*/ 	.word	0x00000007
        /*0914*/ 	.word	0x00000000
        /*0918*/ 	.short	0x010a
        /*091a*/ 	.byte	0x3f
	.zero		1


	//   ....[62]....
        /*091c*/ 	.word	0x00015e40
        /*0920*/ 	.word	0x00000004
        /*0924*/ 	.word	0x00000000
        /*0928*/ 	.short	0x010a
        /*092a*/ 	.byte	0x3f
	.zero		1


	//   ....[63]....
        /*092c*/ 	.word	0x00015e70
        /*0930*/ 	.word	0x00000003
        /*0934*/ 	.word	0x00000000
        /*0938*/ 	.short	0x010a
        /*093a*/ 	.byte	0x3f
	.zero		1


	//   ....[64]....
        /*093c*/ 	.word	0x00015ed0
        /*0940*/ 	.word	0x00000011
        /*0944*/ 	.word	0x00038800
        /*0948*/ 	.short	0x010a
        /*094a*/ 	.byte	0x3f
	.zero		1


	//   ....[65]....
        /*094c*/ 	.word	0x00015f20
        /*0950*/ 	.word	0x00000006
        /*0954*/ 	.word	0x00038830
        /*0958*/ 	.short	0x010a
        /*095a*/ 	.byte	0x3f
	.zero		1


	//   ....[66]....
        /*095c*/ 	.word	0x00015f70
        /*0960*/ 	.word	0x00000011
        /*0964*/ 	.word	0x00038810
        /*0968*/ 	.short	0x010a
        /*096a*/ 	.byte	0x3f
	.zero		1


	//   ....[67]....
        /*096c*/ 	.word	0x00015fc0
        /*0970*/ 	.word	0x00000006
        /*0974*/ 	.word	0x00038850
        /*0978*/ 	.short	0x010a
        /*097a*/ 	.byte	0x3f
	.zero		1


	//   ....[68]....
        /*097c*/ 	.word	0x00016010
        /*0980*/ 	.word	0x00000009
        /*0984*/ 	.word	0x00038830
        /*0988*/ 	.short	0x010a
        /*098a*/ 	.byte	0x3f
	.zero		1


	//   ....[69]....
        /*098c*/ 	.word	0x00016060
        /*0990*/ 	.word	0x00000009
        /*0994*/ 	.word	0x00038850
        /*0998*/ 	.short	0x010a
        /*099a*/ 	.byte	0x3f
	.zero		1


	//   ....[70]....
        /*099c*/ 	.word	0x000160b0
        /*09a0*/ 	.word	0x00000009
        /*09a4*/ 	.word	0x00038830
        /*09a8*/ 	.short	0x010a
        /*09aa*/ 	.byte	0x3f
	.zero		1


	//   ....[71]....
        /*09ac*/ 	.word	0x00016100
        /*09b0*/ 	.word	0x00000009
        /*09b4*/ 	.word	0x00038850
        /*09b8*/ 	.short	0x010a
        /*09ba*/ 	.byte	0x3f
	.zero		1


	//   ....[72]....
        /*09bc*/ 	.word	0x00016250
        /*09c0*/ 	.word	0x00000000
        /*09c4*/ 	.word	0x00038840
        /*09c8*/ 	.short	0x010a
        /*09ca*/ 	.byte	0x3f
	.zero		1


	//   ....[73]....
        /*09cc*/ 	.word	0x00017150
        /*09d0*/ 	.word	0x00000011
        /*09d4*/ 	.word	0x00038820
        /*09d8*/ 	.short	0x010a
        /*09da*/ 	.byte	0x3f
	.zero		1


	//   ....[74]....
        /*09dc*/ 	.word	0x000171a0
        /*09e0*/ 	.word	0x00000000
        /*09e4*/ 	.word	0x00038860
        /*09e8*/ 	.short	0x010a
        /*09ea*/ 	.byte	0x3f
	.zero		1


	//   ....[75]....
        /*09ec*/ 	.word	0x000171f0
        /*09f0*/ 	.word	0x00000003
        /*09f4*/ 	.word	0x00038840
        /*09f8*/ 	.short	0x010a
        /*09fa*/ 	.byte	0x3f
	.zero		1


	//   ....[76]....
        /*09fc*/ 	.word	0x00017240
        /*0a00*/ 	.word	0x00000003
        /*0a04*/ 	.word	0x00038860
        /*0a08*/ 	.short	0x010a
        /*0a0a*/ 	.byte	0x3f
	.zero		1


	//   ....[77]....
        /*0a0c*/ 	.word	0x00017290
        /*0a10*/ 	.word	0x00000004
        /*0a14*/ 	.word	0x00038840
        /*0a18*/ 	.short	0x010a
        /*0a1a*/ 	.byte	0x3f
	.zero		1


	//   ....[78]....
        /*0a1c*/ 	.word	0x000172e0
        /*0a20*/ 	.word	0x00000004
        /*0a24*/ 	.word	0x00038860
        /*0a28*/ 	.short	0x010a
        /*0a2a*/ 	.byte	0x3f
	.zero		1


	//   ....[79]....
        /*0a2c*/ 	.word	0x00017330
        /*0a30*/ 	.word	0x00000004
        /*0a34*/ 	.word	0x00038840
        /*0a38*/ 	.short	0x010a
        /*0a3a*/ 	.byte	0x3f
	.zero		1


	//   ....[80]....
        /*0a3c*/ 	.word	0x00017380
        /*0a40*/ 	.word	0x00000004
        /*0a44*/ 	.word	0x00038860
        /*0a48*/ 	.short	0x010a
        /*0a4a*/ 	.byte	0x3f
	.zero		1


	//   ....[81]....
        /*0a4c*/ 	.word	0x00017470
        /*0a50*/ 	.word	0x00000000
        /*0a54*/ 	.word	0x00038820
        /*0a58*/ 	.short	0x010a
        /*0a5a*/ 	.byte	0x3f
	.zero		1


	//   ....[82]....
        /*0a5c*/ 	.word	0x00017610
        /*0a60*/ 	.word	0x00000006
        /*0a64*/ 	.word	0x00000000
        /*0a68*/ 	.short	0x010a
        /*0a6a*/ 	.byte	0x3f
	.zero		1


	//   ....[83]....
        /*0a6c*/ 	.word	0x00017660
        /*0a70*/ 	.word	0x00000007
        /*0a74*/ 	.word	0x00000000
        /*0a78*/ 	.short	0x010a
        /*0a7a*/ 	.byte	0x3f
	.zero		1


	//   ....[84]....
        /*0a7c*/ 	.word	0x000176b0
        /*0a80*/ 	.word	0x00000004
        /*0a84*/ 	.word	0x00000000
        /*0a88*/ 	.short	0x010a
        /*0a8a*/ 	.byte	0x3f
	.zero		1


	//----- nvinfo : EIATTR_NUM_MBARRIERS
	.align		4
.L_524:
        /*0a8c*/ 	.byte	0x03, 0x38
        /*0a8e*/ 	.short	0x0017


	//----- nvinfo : EIATTR_EXIT_INSTR_OFFSETS
	.align		4
        /*0a90*/ 	.byte	0x04, 0x1c
        /*0a92*/ 	.short	(.L_526 - .L_525)


	//   ....[0]....
.L_525:
        /*0a94*/ 	.word	0x00000a30


	//   ....[1]....
        /*0a98*/ 	.word	0x0000f980


	//   ....[2]....
        /*0a9c*/ 	.word	0x00015ec0


	//----- nvinfo : EIATTR_MAX_THREADS
	.align		4
.L_526:
        /*0aa0*/ 	.byte	0x04, 0x05
        /*0aa2*/ 	.short	(.L_528 - .L_527)
.L_527:
        /*0aa4*/ 	.word	0x00000180
        /*0aa8*/ 	.word	0x00000001
        /*0aac*/ 	.word	0x00000001


	//----- nvinfo : EIATTR_CRS_STACK_SIZE
	.align		4
.L_528:
        /*0ab0*/ 	.byte	0x04, 0x1e
        /*0ab2*/ 	.short	(.L_530 - .L_529)
.L_529:
        /*0ab4*/ 	.word	0x00000000


	//----- nvinfo : EIATTR_CBANK_PARAM_SIZE
	.align		4
.L_530:
        /*0ab8*/ 	.byte	0x03, 0x19
        /*0aba*/ 	.short	0x0bf0


	//----- nvinfo : EIATTR_PARAM_CBANK
	.align		4
        /*0abc*/ 	.byte	0x04, 0x0a
        /*0abe*/ 	.short	(.L_532 - .L_531)
	.align		4
.L_531:
        /*0ac0*/ 	.word	index@(.nv.constant0._ZN7cutlass13device_kernelIN5flash11enable_sm90INS1_16FlashAttnFwdSm90INS1_25CollectiveMainloopFwdSm90ILi2EN4cute5tupleIJNS5_1CILi1EEES8_S8_EEENS6_IJNS7_ILi64EEESA_SA_EEELi512ENS_10bfloat16_tEfNS_4arch4Sm90ELb1ELb0ELb0ELb0ELb0ELb0ELb1ELb0ELb0ELb1ELb0ELb0EEENS1_21CollectiveEpilogueFwdINS6_IJSA_NS7_ILi512EEESA_EEES9_SC_SE_Li256ELb0ELb1ELb0ELb0EEENS1_30DynamicPersistentTileSchedulerILi256ELi128ELb0ELb1ELb1EEEEEEEEEvNT_6ParamsE)
        /*0ac4*/ 	.short	0x0210
        /*0ac6*/ 	.short	0x0bf0


	//----- nvinfo : EIATTR_SW_WAR
	.align		4
.L_532:
        /*0ac8*/ 	.byte	0x04, 0x36
        /*0aca*/ 	.short	(.L_534 - .L_533)
.L_533:
        /*0acc*/ 	.word	0x00000008
.L_534:


//--------------------- .nv.info._ZN7cutlass13device_kernelIN5flash11enable_sm90INS1_16FlashAttnFwdSm90INS1_25CollectiveMainloopFwdSm90ILi2EN4cute5tupleIJNS5_1CILi1EEES8_S8_EEENS6_IJNS7_ILi64EEESA_SA_EEELi512ENS_10bfloat16_tEfNS_4arch4Sm90ELb1ELb0ELb0ELb1ELb0ELb0ELb0ELb0ELb0ELb1ELb0ELb0EEENS1_21CollectiveEpilogueFwdINS6_IJSA_NS7_ILi512EEESA_EEES9_SC_SE_Li256ELb1ELb1ELb0ELb0EEENS1_36VarlenDynamicPersistentTileSchedulerILi64ELi64ELi256ELi128ELb0ELb1ELb1ELb1ELb1ELb1EEEEEEEEEvNT_6ParamsE --------------------------
	.section	.nv.info._ZN7cutlass13device_kernelIN5flash11enable_sm90INS1_16FlashAttnFwdSm90INS1_25CollectiveMainloopFwdSm90ILi2EN4cute5tupleIJNS5_1CILi1EEES8_S8_EEENS6_IJNS7_ILi64EEESA_SA_EEELi512ENS_10bfloat16_tEfNS_4arch4Sm90ELb1ELb0ELb0ELb1ELb0ELb0ELb0ELb0ELb0ELb1ELb0ELb0EEENS1_21CollectiveEpilogueFwdINS6_IJSA_NS7_ILi512EEESA_EEES9_SC_SE_Li256ELb1ELb1ELb0ELb0EEENS1_36VarlenDynamicPersistentTileSchedulerILi64ELi64ELi256ELi128ELb0ELb1ELb1ELb1ELb1ELb1EEEEEEEEEvNT_6ParamsE,"",@"SHT_CUDA_INFO"
	.sectionflags	@""
	.align	4


	//----- nvinfo : EIATTR_CUDA_API_VERSION
	.align		4
        /*0000*/ 	.byte	0x04, 0x37
        /*0002*/ 	.short	(.L_536 - .L_535)
.L_535:
        /*0004*/ 	.word	0x00000082


	//----- nvinfo : EIATTR_KPARAM_INFO
	.align		4
.L_536:
        /*0008*/ 	.byte	0x04, 0x17
        /*000a*/ 	.short	(.L_538 - .L_537)
.L_537:
        /*000c*/ 	.word	0x00000000
        /*0010*/ 	.short	0x0000
        /*0012*/ 	.short	0x0070
        /*0014*/ 	.byte	0x00, 0xf0, 0x01, 0x2a


	//----- nvinfo : EIATTR_SPARSE_MMA_MASK
	.align		4
.L_538:
        /*0018*/ 	.byte	0x03, 0x50
        /*001a*/ 	.short	0x0000


	//----- nvinfo : EIATTR_MAXREG_COUNT
	.align		4
        /*001c*/ 	.byte	0x03, 0x1b
        /*001e*/ 	.short	0x00a8


	//----- nvinfo : EIATTR_NUM_BARRIERS
	.align		4
        /*0020*/ 	.byte	0x02, 0x4c
        /*0022*/ 	.byte	0x10
	.zero		1


	//----- nvinfo : EIATTR_EXTERNS
	.align		4
        /*0024*/ 	.byte	0x04, 0x0f
        /*0026*/ 	.short	(.L_540 - .L_539)


	//   ....[0]....
	.align		4
.L_539:
        /*0028*/ 	.word	index@(__assertfail)


	//----- nvinfo : EIATTR_ANNOTATIONS
	.align		4
.L_540:
        /*002c*/ 	.byte	0x04, 0x55
        /*002e*/ 	.short	(.L_542 - .L_541)


	//   ....[0]....
.L_541:
        /* <DEDUP_REMOVED lines=79> */


	//----- nvinfo : EIATTR_MERCURY_ISA_VERSION
	.align		4
.L_542:
        /*0508*/ 	.byte	0x03, 0x5f
        /*050a*/ 	.short	0x0101


	//----- nvinfo : EIATTR_UNUSED_LOAD_BYTE_OFFSET
	.align		4
        /*050c*/ 	.byte	0x04, 0x44
        /*050e*/ 	.short	(.L_544 - .L_543)


	//   ....[0]....
.L_543:
        /*0510*/ 	.word	0x00000a20
        /*0514*/ 	.word	0x0000fff0


	//   ....[1]....
        /*0518*/ 	.word	0x00009300
        /*051c*/ 	.word	0x0000fff0


	//----- nvinfo : EIATTR_INT_WARP_WIDE_INSTR_OFFSETS
	.align		4
.L_544:
        /*0520*/ 	.byte	0x04, 0x31
        /*0522*/ 	.short	(.L_546 - .L_545)


	//   ....[0]....
.L_545:
        /*0524*/ 	.word	0x00000130


	//   ....[1]....
        /*0528*/ 	.word	0x00000170


	//   ....[2]....
        /*052c*/ 	.word	0x000001e0


	//   ....[3]....
        /*0530*/ 	.word	0x0000d5a0


	//   ....[4]....
        /*0534*/ 	.word	0x0000d630


	//   ....[5]....
        /*0538*/ 	.word	0x000122e0


	//   ....[6]....
        /*053c*/ 	.word	0x00012370


	//----- nvinfo : EIATTR_COOP_GROUP_MASK_REGIDS
	.align		4
.L_546:
        /*0540*/ 	.byte	0x04, 0x29
        /*0542*/ 	.short	(.L_548 - .L_547)


	//   ....[0]....
.L_547:
        /*0544*/ 	.word	0xffffffff


	//   ....[1]....
        /*0548*/ 	.word	0xffffffff


	//   ....[2]....
        /*054c*/ 	.word	0xffffffff


	//   ....[3]....
        /*0550*/ 	.word	0xffffffff


	//   ....[4]....
        /*0554*/ 	.word	0xffffffff


	//   ....[5]....
        /*0558*/ 	.word	0xffffffff


	//   ....[6]....
        /*055c*/ 	.word	0xffffffff


	//   ....[7]....
        /*0560*/ 	.word	0xffffffff


	//   ....[8]....
        /*0564*/ 	.word	0xffffffff


	//   ....[9]....
        /*0568*/ 	.word	0xffffffff


	//   ....[10]....
        /*056c*/ 	.word	0xffffffff


	//   ....[11]....
        /*0570*/ 	.word	0xffffffff


	//   ....[12]....
        /*0574*/ 	.word	0xffffffff


	//   ....[13]....
        /*0578*/ 	.word	0xffffffff


	//   ....[14]....
        /*057c*/ 	.word	0xffffffff


	//   ....[15]....
        /*0580*/ 	.word	0xffffffff


	//   ....[16]....
        /*0584*/ 	.word	0xffffffff


	//   ....[17]....
        /*0588*/ 	.word	0xffffffff


	//   ....[18]....
        /*058c*/ 	.word	0xffffffff


	//   ....[19]....
        /*0590*/ 	.word	0xffffffff


	//   ....[20]....
        /*0594*/ 	.word	0xffffffff


	//   ....[21]....
        /*0598*/ 	.word	0xffffffff


	//   ....[22]....
        /*059c*/ 	.word	0xffffffff


	//   ....[23]....
        /*05a0*/ 	.word	0xffffffff


	//   ....[24]....
        /*05a4*/ 	.word	0xffffffff


	//   ....[25]....
        /*05a8*/ 	.word	0xffffffff


	//   ....[26]....
        /*05ac*/ 	.word	0xffffffff


	//   ....[27]....
        /*05b0*/ 	.word	0xffffffff


	//   ....[28]....
        /*05b4*/ 	.word	0xffffffff


	//   ....[29]....
        /*05b8*/ 	.word	0xffffffff


	//   ....[30]....
        /*05bc*/ 	.word	0xffffffff


	//   ....[31]....
        /*05c0*/ 	.word	0xffffffff


	//   ....[32]....
        /*05c4*/ 	.word	0xffffffff


	//   ....[33]....
        /*05c8*/ 	.word	0xffffffff


	//   ....[34]....
        /*05cc*/ 	.word	0xffffffff


	//   ....[35]....
        /*05d0*/ 	.word	0xffffffff


	//   ....[36]....
        /*05d4*/ 	.word	0xffffffff


	//   ....[37]....
        /*05d8*/ 	.word	0xffffffff


	//   ....[38]....
        /*05dc*/ 	.word	0xffffffff


	//   ....[39]....
        /*05e0*/ 	.word	0xffffffff


	//   ....[40]....
        /*05e4*/ 	.word	0xffffffff


	//   ....[41]....
        /*05e8*/ 	.word	0xffffffff


	//   ....[42]....
        /*05ec*/ 	.word	0xffffffff


	//   ....[43]....
        /*05f0*/ 	.word	0xffffffff


	//   ....[44]....
        /*05f4*/ 	.word	0xffffffff


	//   ....[45]....
        /*05f8*/ 	.word	0xffffffff


	//   ....[46]....
        /*05fc*/ 	.word	0xffffffff


	//   ....[47]....
        /*0600*/ 	.word	0xffffffff


	//   ....[48]....
        /*0604*/ 	.word	0xffffffff


	//   ....[49]....
        /*0608*/ 	.word	0xffffffff


	//   ....[50]....
        /*060c*/ 	.word	0xffffffff


	//   ....[51]....
        /*0610*/ 	.word	0xffffffff


	//   ....[52]....
        /*0614*/ 	.word	0xffffffff


	//   ....[53]....
        /*0618*/ 	.word	0xffffffff


	//   ....[54]....
        /*061c*/ 	.word	0xffffffff


	//   ....[55]....
        /*0620*/ 	.word	0xffffffff


	//   ....[56]....
        /*0624*/ 	.word	0xffffffff


	//   ....[57]....
        /*0628*/ 	.word	0xffffffff


	//   ....[58]....
        /*062c*/ 	.word	0xffffffff


	//   ....[59]....
        /*0630*/ 	.word	0xffffffff


	//   ....[60]....
        /*0634*/ 	.word	0xffffffff


	//   ....[61]....
        /*0638*/ 	.word	0xffffffff


	//   ....[62]....
        /*063c*/ 	.word	0xffffffff


	//   ....[63]....
        /*0640*/ 	.word	0xffffffff


	//   ....[64]....
        /*0644*/ 	.word	0xffffffff


	//   ....[65]....
        /*0648*/ 	.word	0xffffffff


	//   ....[66]....
        /*064c*/ 	.word	0xffffffff


	//   ....[67]....
        /*0650*/ 	.word	0xffffffff


	//   ....[68]....
        /*0654*/ 	.word	0xffffffff


	//   ....[69]....
        /*0658*/ 	.word	0xffffffff


	//   ....[70]....
        /*065c*/ 	.word	0xffffffff


	//   ....[71]....
        /*0660*/ 	.word	0xffffffff


	//   ....[72]....
        /*0664*/ 	.word	0xffffffff


	//   ....[73]....
        /*0668*/ 	.word	0xffffffff


	//   ....[74]....
        /*066c*/ 	.word	0xffffffff


	//   ....[75]....
        /*0670*/ 	.word	0xffffffff


	//   ....[76]....
        /*0674*/ 	.word	0xffffffff


	//   ....[77]....
        /*0678*/ 	.word	0xffffffff


	//   ....[78]....
        /*067c*/ 	.word	0xffffffff


	//   ....[79]....
        /*0680*/ 	.word	0xffffffff


	//   ....[80]....
        /*0684*/ 	.word	0xffffffff


	//   ....[81]....
        /*0688*/ 	.word	0xffffffff


	//   ....[82]....
        /*068c*/ 	.word	0xffffffff


	//   ....[83]....
        /*0690*/ 	.word	0xffffffff


	//   ....[84]....
        /*0694*/ 	.word	0xffffffff


	//   ....[85]....
        /*0698*/ 	.word	0xffffffff


	//   ....[86]....
        /*069c*/ 	.word	0xffffffff


	//   ....[87]....
        /*06a0*/ 	.word	0xffffffff


	//   ....[88]....
        /*06a4*/ 	.word	0x0500000f


	//   ....[89]....
        /*06a8*/ 	.word	0x0500000f


	//   ....[90]....
        /*06ac*/ 	.word	0x0500000f


	//   ....[91]....
        /*06b0*/ 	.word	0x0500000f


	//   ....[92]....
        /*06b4*/ 	.word	0x0500000f


	//   ....[93]....
        /*06b8*/ 	.word	0x0500000f


	//   ....[94]....
        /*06bc*/ 	.word	0x0500000f


	//   ....[95]....
        /*06c0*/ 	.word	0x0500000f


	//   ....[96]....
        /*06c4*/ 	.word	0x0500000f


	//   ....[97]....
        /*06c8*/ 	.word	0x0500000f


	//   ....[98]....
        /*06cc*/ 	.word	0x0500000f


	//   ....[99]....
        /*06d0*/ 	.word	0x0500000f


	//   ....[100]....
        /*06d4*/ 	.word	0x0500000f


	//   ....[101]....
        /*06d8*/ 	.word	0x0500000f


	//   ....[102]....
        /*06dc*/ 	.word	0x0500000f


	//   ....[103]....
        /*06e0*/ 	.word	0x0500000f


	//   ....[104]....
        /*06e4*/ 	.word	0x0500000f


	//   ....[105]....
        /*06e8*/ 	.word	0x0500000f


	//   ....[106]....
        /*06ec*/ 	.word	0x0500000f


	//   ....[107]....
        /*06f0*/ 	.word	0x0500000f


	//   ....[108]....
        /*06f4*/ 	.word	0x0500000f


	//   ....[109]....
        /*06f8*/ 	.word	0x0500000f


	//   ....[110]....
        /*06fc*/ 	.word	0x0500000f


	//   ....[111]....
        /*0700*/ 	.word	0x0500000f


	//   ....[112]....
        /*0704*/ 	.word	0x0500000f


	//   ....[113]....
        /*0708*/ 	.word	0x0500000f


	//   ....[114]....
        /*070c*/ 	.word	0x0500000f


	//----- nvinfo : EIATTR_COOP_GROUP_INSTR_OFFSETS
	.align		4
.L_548:
        /*0710*/ 	.byte	0x04, 0x28
        /*0712*/ 	.short	(.L_550 - .L_549)


	//   ....[0]....
.L_549:
        /*0714*/ 	.word	0x00000060


	//   ....[1]....
        /*0718*/ 	.word	0x00000140


	//   ....[2]....
        /*071c*/ 	.word	0x00000190


	//   ....[3]....
        /*0720*/ 	.word	0x00000380


	//   ....[4]....
        /*0724*/ 	.word	0x000004e0


	//   ....[5]....
        /*0728*/ 	.word	0x00000600


	//   ....[6]....
        /*072c*/ 	.word	0x00000760


	//   ....[7]....
        /*0730*/ 	.word	0x00001ad0


	//   ....[8]....
        /*0734*/ 	.word	0x00003870


	//   ....[9]....
        /*0738*/ 	.word	0x00003e60


	//   ....[10]....
        /*073c*/ 	.word	0x00003e90


	//   ....[11]....
        /*0740*/ 	.word	0x00004290


	//   ....[12]....
        /*0744*/ 	.word	0x00004390


	//   ....[13]....
        /*0748*/ 	.word	0x000045c0


	//   ....[14]....
        /*074c*/ 	.word	0x00004710


	//   ....[15]....
        /*0750*/ 	.word	0x000050f0


	//   ....[16]....
        /*0754*/ 	.word	0x000053d0


	//   ....[17]....
        /*0758*/ 	.word	0x000053f0


	//   ....[18]....
        /*075c*/ 	.word	0x000057f0


	//   ....[19]....
        /*0760*/ 	.word	0x000058f0


	//   ....[20]....
        /*0764*/ 	.word	0x00005b40


	//   ....[21]....
        /*0768*/ 	.word	0x00005c90


	//   ....[22]....
        /*076c*/ 	.word	0x00006ef0


	//   ....[23]....
        /*0770*/ 	.word	0x00007300


	//   ....[24]....
        /*0774*/ 	.word	0x00007330


	//   ....[25]....
        /*0778*/ 	.word	0x000075f0


	//   ....[26]....
        /*077c*/ 	.word	0x000077c0


	//   ....[27]....
        /*0780*/ 	.word	0x000087c0


	//   ....[28]....
        /*0784*/ 	.word	0x00008800


	//   ....[29]....
        /*0788*/ 	.word	0x00008840


	//   ....[30]....
        /*078c*/ 	.word	0x000088b0


	//   ....[31]....
        /*0790*/ 	.word	0x000088e0


	//   ....[32]....
        /*0794*/ 	.word	0x0000a240


	//   ....[33]....
        /*0798*/ 	.word	0x0000a870


	//   ....[34]....
        /*079c*/ 	.word	0x0000a8a0


	//   ....[35]....
        /*07a0*/ 	.word	0x0000a8c0


	//   ....[36]....
        /*07a4*/ 	.word	0x0000a8e0


	//   ....[37]....
        /*07a8*/ 	.word	0x0000af60


	//   ....[38]....
        /*07ac*/ 	.word	0x0000af80


	//   ....[39]....
        /*07b0*/ 	.word	0x0000b1b0


	//   ....[40]....
        /*07b4*/ 	.word	0x0000b1d0


	//   ....[41]....
        /*07b8*/ 	.word	0x0000bd60


	//   ....[42]....
        /*07bc*/ 	.word	0x0000bd90


	//   ....[43]....
        /*07c0*/ 	.word	0x0000bfd0


	//   ....[44]....
        /*07c4*/ 	.word	0x0000bff0


	//   ....[45]....
        /*07c8*/ 	.word	0x0000c2a0


	//   ....[46]....
        /*07cc*/ 	.word	0x0000c470


	//   ....[47]....
        /*07d0*/ 	.word	0x0000c4a0


	//   ....[48]....
        /*07d4*/ 	.word	0x0000c4d0


	//   ....[49]....
        /*07d8*/ 	.word	0x0000c500


	//   ....[50]....
        /*07dc*/ 	.word	0x0000c530


	//   ....[51]....
        /*07e0*/ 	.word	0x0000c560


	//   ....[52]....
        /*07e4*/ 	.word	0x0000c6d0


	//   ....[53]....
        /*07e8*/ 	.word	0x0000c700


	//   ....[54]....
        /*07ec*/ 	.word	0x0000c730


	//   ....[55]....
        /*07f0*/ 	.word	0x0000c760


	//   ....[56]....
        /*07f4*/ 	.word	0x0000c790


	//   ....[57]....
        /*07f8*/ 	.word	0x0000c7c0


	//   ....[58]....
        /*07fc*/ 	.word	0x0000c860


	//   ....[59]....
        /*0800*/ 	.word	0x0000c8c0


	//   ....[60]....
        /*0804*/ 	.word	0x0000c950


	//   ....[61]....
        /*0808*/ 	.word	0x0000dba0


	//   ....[62]....
        /*080c*/ 	.word	0x0000e6f0


	//   ....[63]....
        /*0810*/ 	.word	0x0000e720


	//   ....[64]....
        /*0814*/ 	.word	0x0000e7c0


	//   ....[65]....
        /*0818*/ 	.word	0x0000e7e0


	//   ....[66]....
        /*081c*/ 	.word	0x0000e860


	//   ....[67]....
        /*0820*/ 	.word	0x0000e880


	//   ....[68]....
        /*0824*/ 	.word	0x0000e890


	//   ....[69]....
        /*0828*/ 	.word	0x0000e900


	//   ....[70]....
        /*082c*/ 	.word	0x00012570


	//   ....[71]....
        /*0830*/ 	.word	0x000125a0


	//   ....[72]....
        /*0834*/ 	.word	0x000125e0


	//   ....[73]....
        /*0838*/ 	.word	0x00012610


	//   ....[74]....
        /*083c*/ 	.word	0x00012640


	//   ....[75]....
        /*0840*/ 	.word	0x00012670


	//   ....[76]....
        /*0844*/ 	.word	0x000126a0


	//   ....[77]....
        /*0848*/ 	.word	0x000126d0


	//   ....[78]....
        /*084c*/ 	.word	0x00012850


	//   ....[79]....
        /*0850*/ 	.word	0x00012880


	//   ....[80]....
        /*0854*/ 	.word	0x000128b0


	//   ....[81]....
        /*0858*/ 	.word	0x000128e0


	//   ....[82]....
        /*085c*/ 	.word	0x00012910


	//   ....[83]....
        /*0860*/ 	.word	0x00012940


	//   ....[84]....
        /*0864*/ 	.word	0x00012a00


	//   ....[85]....
        /*0868*/ 	.word	0x00012a20


	//   ....[86]....
        /*086c*/ 	.word	0x00012a90


	//   ....[87]....
        /*0870*/ 	.word	0x00013150


	//   ....[88]....
        /*0874*/ 	.word	0x000137b0


	//   ....[89]....
        /*0878*/ 	.word	0x00013930


	//   ....[90]....
        /*087c*/ 	.word	0x000139a0


	//   ....[91]....
        /*0880*/ 	.word	0x00013a00


	//   ....[92]....
        /*0884*/ 	.word	0x00013af0


	//   ....[93]....
        /*0888*/ 	.word	0x00013b50


	//   ....[94]....
        /*088c*/ 	.word	0x00013c50


	//   ....[95]....
        /*0890*/ 	.word	0x00013cb0


	//   ....[96]....
        /*0894*/ 	.word	0x00013d90


	//   ....[97]....
        /*0898*/ 	.word	0x000140c0


	//   ....[98]....
        /*089c*/ 	.word	0x00014160


	//   ....[99]....
        /*08a0*/ 	.word	0x00014280


	//   ....[100]....
        /*08a4*/ 	.word	0x000142f0


	//   ....[101]....
        /*08a8*/ 	.word	0x00014360


	//   ....[102]....
        /*08ac*/ 	.word	0x000143d0


	//   ....[103]....
        /*08b0*/ 	.word	0x00014440


	//   ....[104]....
        /*08b4*/ 	.word	0x000144c0


	//   ....[105]....
        /*08b8*/ 	.word	0x00014550


	//   ....[106]....
        /*08bc*/ 	.word	0x000145e0


	//   ....[107]....
        /*08c0*/ 	.word	0x00014650


	//   ....[108]....
        /*08c4*/ 	.word	0x000146c0


	//   ....[109]....
        /*08c8*/ 	.word	0x00014730


	//   ....[110]....
        /*08cc*/ 	.word	0x000147b0


	//   ....[111]....
        /*08d0*/ 	.word	0x00014820


	//   ....[112]....
        /*08d4*/ 	.word	0x000148c0


	//   ....[113]....
        /*08d8*/ 	.word	0x00014950


	//   ....[114]....
        /*08dc*/ 	.word	0x00014a80


	//----- nvinfo : EIATTR_REG_RECONFIG
	.align		4
.L_550:
        /*08e0*/ 	.byte	0x01, 0x54
	.zero		2


	//----- nvinfo : EIATTR_SYSCALL_OFFSETS
	.align		4
        /*08e4*/ 	.byte	0x04, 0x46
        /*08e6*/ 	.short	(.L_552 - .L_551)


	//   ....[0]....
.L_551:
        /*08e8*/ 	.word	0x00003a40


	//   ....[1]....
        /*08ec*/ 	.word	0x0000d7a0


	//   ....[2]....
        /*08f0*/ 	.word	0x0000d900


	//   ....[3]....
        /*08f4*/ 	.word	0x0000da00


	//   ....[4]....
        /*08f8*/ 	.word	0x0000e330


	//----- nvinfo : EIATTR_MBARRIER_INSTR_OFFSETS
	.align		4
.L_552:
        /*08fc*/ 	.byte	0x04, 0x39
        /*08fe*/ 	.short	(.L_554 - .L_553)


	//   ....[0]....
.L_553:
        /*0900*/ 	.word	0x00000270
        /*0904*/ 	.word	0x000000ff
        /*0908*/ 	.word	0x00028c00
        /*090c*/ 	.short	0x0100
        /*090e*/ 	.byte	0x08
	.zero		1


	//   ....[1]....
        /*0910*/ 	.word	0x00000280
        /*0914*/ 	.word	0x000000ff
        /*0918*/ 	.word	0x00028c20
        /*091c*/ 	.short	0x0100
        /*091e*/ 	.byte	0x08
	.zero		1


	//   ....[2]....
        /*0920*/ 	.word	0x00000330
        /*0924*/ 	.word	0x000000ff
        /*0928*/ 	.word	0x00028c30
        /*092c*/ 	.short	0x0100
        /*092e*/ 	.byte	0x06
	.zero		1


	//   ....[3]....
        /*0930*/ 	.word	0x00000340
        /*0934*/ 	.word	0x000000ff
        /*0938*/ 	.word	0x00028c40
        /*093c*/ 	.short	0x0100
        /*093e*/ 	.byte	0x06
	.zero		1


	//   ....[4]....
        /*0940*/ 	.word	0x00000350
        /*0944*/ 	.word	0x000000ff
        /*0948*/ 	.word	0x00028c38
        /*094c*/ 	.short	0x0100
        /*094e*/ 	.byte	0x06
	.zero		1


	//   ....[5]....
        /*0950*/ 	.word	0x00000360
        /*0954*/ 	.word	0x000000ff
        /*0958*/ 	.word	0x00028c48
        /*095c*/ 	.short	0x0100
        /*095e*/ 	.byte	0x06
	.zero		1


	//   ....[6]....
        /*0960*/ 	.word	0x00000490
        /*0964*/ 	.word	0x000000ff
        /*0968*/ 	.word	0x00028c50
        /*096c*/ 	.short	0x0100
        /*096e*/ 	.byte	0x08
	.zero		1


	//   ....[7]....
        /*0970*/ 	.word	0x000004a0
        /*0974*/ 	.word	0x000000ff
        /*0978*/ 	.word	0x00028c60
        /*097c*/ 	.short	0x0100
        /*097e*/ 	.byte	0x08
	.zero		1


	//   ....[8]....
        /*0980*/ 	.word	0x000004b0
        /*0984*/ 	.word	0x000000ff
        /*0988*/ 	.word	0x00028c58
        /*098c*/ 	.short	0x0100
        /*098e*/ 	.byte	0x08
	.zero		1


	//   ....[9]....
        /*0990*/ 	.word	0x000004c0
        /*0994*/ 	.word	0x000000ff
        /*0998*/ 	.word	0x00028c68
        /*099c*/ 	.short	0x0100
        /*099e*/ 	.byte	0x08
	.zero		1


	//   ....[10]....
        /*09a0*/ 	.word	0x000005b0
        /*09a4*/ 	.word	0x000000ff
        /*09a8*/ 	.word	0x00028c70
        /*09ac*/ 	.short	0x0100
        /*09ae*/ 	.byte	0x06
	.zero		1


	//   ....[11]....
        /*09b0*/ 	.word	0x000005c0
        /*09b4*/ 	.word	0x000000ff
        /*09b8*/ 	.word	0x00028c80
        /*09bc*/ 	.short	0x0100
        /*09be*/ 	.byte	0x06
	.zero		1


	//   ....[12]....
        /*09c0*/ 	.word	0x000005d0
        /*09c4*/ 	.word	0x000000ff
        /*09c8*/ 	.word	0x00028c78
        /*09cc*/ 	.short	0x0100
        /*09ce*/ 	.byte	0x06
	.zero		1


	//   ....[13]....
        /*09d0*/ 	.word	0x000005e0
        /*09d4*/ 	.word	0x000000ff
        /*09d8*/ 	.word	0x00028c88
        /*09dc*/ 	.short	0x0100
        /*09de*/ 	.byte	0x06
	.zero		1


	//   ....[14]....
        /*09e0*/ 	.word	0x00000710
        /*09e4*/ 	.word	0x000000ff
        /*09e8*/ 	.word	0x00028c90
        /*09ec*/ 	.short	0x0100
        /*09ee*/ 	.byte	0x08
	.zero		1


	//   ....[15]....
        /*09f0*/ 	.word	0x00000720
        /*09f4*/ 	.word	0x000000ff
        /*09f8*/ 	.word	0x00028ca0
        /*09fc*/ 	.short	0x0100
        /*09fe*/ 	.byte	0x08
	.zero		1


	//   ....[16]....
        /*0a00*/ 	.word	0x00000730
        /*0a04*/ 	.word	0x000000ff
        /*0a08*/ 	.word	0x00028c98
        /*0a0c*/ 	.short	0x0100
        /*0a0e*/ 	.byte	0x08
	.zero		1


	//   ....[17]....
        /*0a10*/ 	.word	0x00000740
        /*0a14*/ 	.word	0x000000ff
        /*0a18*/ 	.word	0x00028ca8
        /*0a1c*/ 	.short	0x0100
        /*0a1e*/ 	.byte	0x08
	.zero		1


	//   ....[18]....
        /*0a20*/ 	.word	0x00000870
        /*0a24*/ 	.word	0x000000ff
        /*0a28*/ 	.word	0x00028cb0
        /*0a2c*/ 	.short	0x0100
        /*0a2e*/ 	.byte	0x08
	.zero		1


	//   ....[19]....
        /*0a30*/ 	.word	0x00000880
        /*0a34*/ 	.word	0x000000ff
        /*0a38*/ 	.word	0x00028cc0
        /*0a3c*/ 	.short	0x0100
        /*0a3e*/ 	.byte	0x08
	.zero		1


	//   ....[20]....
        /*0a40*/ 	.word	0x00000890
        /*0a44*/ 	.word	0x000000ff
        /*0a48*/ 	.word	0x00028cb8
        /*0a4c*/ 	.short	0x0100
        /*0a4e*/ 	.byte	0x08
	.zero		1


	//   ....[21]....
        /*0a50*/ 	.word	0x000008a0
        /*0a54*/ 	.word	0x000000ff
        /*0a58*/ 	.word	0x00028cc8
        /*0a5c*/ 	.short	0x0100
        /*0a5e*/ 	.byte	0x08
	.zero		1


	//   ....[22]....
        /*0a60*/ 	.word	0x00001be0
        /*0a64*/ 	.word	0x000000ff
        /*0a68*/ 	.word	0x00028c50
        /*0a6c*/ 	.short	0x010a
        /*0a6e*/ 	.byte	0x15
	.zero		1


	//   ....[23]....
        /*0a70*/ 	.word	0x00001ea0
        /*0a74*/ 	.word	0x00000000
        /*0a78*/ 	.word	0x00000000
        /*0a7c*/ 	.short	0x0101
        /*0a7e*/ 	.byte	0x3f
	.zero		1


	//   ....[24]....
        /*0a80*/ 	.word	0x000027f0
        /*0a84*/ 	.word	0x000000ff
        /*0a88*/ 	.word	0x00028c50
        /*0a8c*/ 	.short	0x010a
        /*0a8e*/ 	.byte	0x15
	.zero		1


	//   ....[25]....
        /*0a90*/ 	.word	0x00002830
        /*0a94*/ 	.word	0x000000ff
        /*0a98*/ 	.word	0x00028c50
        /*0a9c*/ 	.short	0x010a
        /*0a9e*/ 	.byte	0x15
	.zero		1


	//   ....[26]....
        /*0aa0*/ 	.word	0x00002a00
        /*0aa4*/ 	.word	0x00000000
        /*0aa8*/ 	.word	0x00000000
        /*0aac*/ 	.short	0x0101
        /*0aae*/ 	.byte	0x3f
	.zero		1


	//   ....[27]....
        /*0ab0*/ 	.word	0x00003ac0
        /*0ab4*/ 	.word	0x000000ff
        /*0ab8*/ 	.word	0x00028c00
        /*0abc*/ 	.short	0x010a
        /*0abe*/ 	.byte	0x2e
	.zero		1


	//   ....[28]....
        /*0ac0*/ 	.word	0x00003b40
        /*0ac4*/ 	.word	0x00000007
        /*0ac8*/ 	.word	0x00028c30
        /*0acc*/ 	.short	0x010a
        /*0ace*/ 	.byte	0x3f
	.zero		1


	//   ....[29]....
        /*0ad0*/ 	.word	0x00003b80
        /*0ad4*/ 	.word	0x00000007
        /*0ad8*/ 	.word	0x00028c30
        /*0adc*/ 	.short	0x010a
        /*0ade*/ 	.byte	0x3f
	.zero		1


	//   ....[30]....
        /*0ae0*/ 	.word	0x00004910
        /*0ae4*/ 	.word	0x00000003
        /*0ae8*/ 	.word	0x00000000
        /*0aec*/ 	.short	0x0101
        /*0aee*/ 	.byte	0x3f
	.zero		1


	//   ....[31]....
        /*0af0*/ 	.word	0x00004db0
        /*0af4*/ 	.word	0x00000007
        /*0af8*/ 	.word	0x00028c50
        /*0afc*/ 	.short	0x010a
        /*0afe*/ 	.byte	0x3f
	.zero		1


	//   ....[32]....
        /*0b00*/ 	.word	0x00004df0
        /*0b04*/ 	.word	0x00000007
        /*0b08*/ 	.word	0x00028c50
        /*0b0c*/ 	.short	0x010a
        /*0b0e*/ 	.byte	0x3f
	.zero		1


	//   ....[33]....
        /*0b10*/ 	.word	0x00005110
        /*0b14*/ 	.word	0x00000007
        /*0b18*/ 	.word	0x00000000
        /*0b1c*/ 	.short	0x0101
        /*0b1e*/ 	.byte	0x3f
	.zero		1


	//   ....[34]....
        /*0b20*/ 	.word	0x00005210
        /*0b24*/ 	.word	0x000000ff
        /*0b28*/ 	.word	0x00028c30
        /*0b2c*/ 	.short	0x010a
        /*0b2e*/ 	.byte	0x18
	.zero		1


	//   ....[35]....
        /*0b30*/ 	.word	0x00005250
        /*0b34*/ 	.word	0x000000ff
        /*0b38*/ 	.word	0x00028c30
        /*0b3c*/ 	.short	0x010a
        /*0b3e*/ 	.byte	0x18
	.zero		1


	//   ....[36]....
        /*0b40*/ 	.word	0x00005fa0
        /*0b44*/ 	.word	0x000000a7
        /*0b48*/ 	.word	0x00000000
        /*0b4c*/ 	.short	0x0101
        /*0b4e*/ 	.byte	0x3f
	.zero		1


	//   ....[37]....
        /*0b50*/ 	.word	0x00006c30
        /*0b54*/ 	.word	0x000000ff
        /*0b58*/ 	.word	0x00028c50
        /*0b5c*/ 	.short	0x010a
        /*0b5e*/ 	.byte	0x18
	.zero		1


	//   ....[38]....
        /*0b60*/ 	.word	0x00006c70
        /*0b64*/ 	.word	0x000000ff
        /*0b68*/ 	.word	0x00028c50
        /*0b6c*/ 	.short	0x010a
        /*0b6e*/ 	.byte	0x18
	.zero		1


	//   ....[39]....
        /*0b70*/ 	.word	0x00006f10
        /*0b74*/ 	.word	0x000000aa
        /*0b78*/ 	.word	0x00000000
        /*0b7c*/ 	.short	0x0101
        /*0b7e*/ 	.byte	0x3f
	.zero		1


	//   ....[40]....
        /*0b80*/ 	.word	0x00007030
        /*0b84*/ 	.word	0x000000ff
        /*0b88*/ 	.word	0x00028c30
        /*0b8c*/ 	.short	0x010a
        /*0b8e*/ 	.byte	0x17
	.zero		1


	//   ....[41]....
        /*0b90*/ 	.word	0x00007070
        /*0b94*/ 	.word	0x000000ff
        /*0b98*/ 	.word	0x00028c30
        /*0b9c*/ 	.short	0x010a
        /*0b9e*/ 	.byte	0x17
	.zero		1


	//   ....[42]....
        /*0ba0*/ 	.word	0x00007b40
        /*0ba4*/ 	.word	0x0000009a
        /*0ba8*/ 	.word	0x00000000
        /*0bac*/ 	.short	0x0101
        /*0bae*/ 	.byte	0x3f
	.zero		1


	//   ....[43]....
        /*0bb0*/ 	.word	0x00008510
        /*0bb4*/ 	.word	0x000000ff
        /*0bb8*/ 	.word	0x00028c50
        /*0bbc*/ 	.short	0x010a
        /*0bbe*/ 	.byte	0x17
	.zero		1


	//   ....[44]....
        /*0bc0*/ 	.word	0x00008550
        /*0bc4*/ 	.word	0x000000ff
        /*0bc8*/ 	.word	0x00028c50
        /*0bcc*/ 	.short	0x010a
        /*0bce*/ 	.byte	0x17
	.zero		1


	//   ....[45]....
        /*0bd0*/ 	.word	0x000087e0
        /*0bd4*/ 	.word	0x000000aa
        /*0bd8*/ 	.word	0x00000000
        /*0bdc*/ 	.short	0x0101
        /*0bde*/ 	.byte	0x3f
	.zero		1


	//   ....[46]....
        /*0be0*/ 	.word	0x0000af70
        /*0be4*/ 	.word	0x000000ff
        /*0be8*/ 	.word	0x00000000
        /*0bec*/ 	.short	0x0101
        /*0bee*/ 	.byte	0x04
	.zero		1


	//   ....[47]....
        /*0bf0*/ 	.word	0x0000de30
        /*0bf4*/ 	.word	0x00000000
        /*0bf8*/ 	.word	0x00028c40
        /*0bfc*/ 	.short	0x010a
        /*0bfe*/ 	.byte	0x3f
	.zero		1


	//   ....[48]....
        /*0c00*/ 	.word	0x0000e9b0
        /*0c04*/ 	.word	0x00000008
        /*0c08*/ 	.word	0x00028c00
        /*0c0c*/ 	.short	0x0107
        /*0c0e*/ 	.byte	0x3f
	.zero		1


	//   ....[49]....
        /*0c10*/ 	.word	0x0000eab0
        /*0c14*/ 	.word	0x00000002
        /*0c18*/ 	.word	0x00028c00
        /*0c1c*/ 	.short	0x0101
        /*0c1e*/ 	.byte	0x3f
	.zero		1


	//   ....[50]....
        /*0c20*/ 	.word	0x0000ead0
        /*0c24*/ 	.word	0x00000002
        /*0c28*/ 	.word	0x00028c20
        /*0c2c*/ 	.short	0x010a
        /*0c2e*/ 	.byte	0x3f
	.zero		1


	//   ....[51]....
        /*0c30*/ 	.word	0x0000ebe0
        /*0c34*/ 	.word	0x00000000
        /*0c38*/ 	.word	0x00028c60
        /*0c3c*/ 	.short	0x010a
        /*0c3e*/ 	.byte	0x3f
	.zero		1


	//   ....[52]....
        /*0c40*/ 	.word	0x0000f8c0
        /*0c44*/ 	.word	0x00000003
        /*0c48*/ 	.word	0x00028c40
        /*0c4c*/ 	.short	0x010a
        /*0c4e*/ 	.byte	0x3f
	.zero		1


	//   ....[53]....
        /*0c50*/ 	.word	0x0000fb20
        /*0c54*/ 	.word	0x00000003
        /*0c58*/ 	.word	0x00028c60
        /*0c5c*/ 	.short	0x010a
        /*0c5e*/ 	.byte	0x3f
	.zero		1


	//   ....[54]....
        /*0c60*/ 	.word	0x000107a0
        /*0c64*/ 	.word	0x00000004
        /*0c68*/ 	.word	0x00028c40
        /*0c6c*/ 	.short	0x010a
        /*0c6e*/ 	.byte	0x3f
	.zero		1


	//   ....[55]....
        /*0c70*/ 	.word	0x000109f0
        /*0c74*/ 	.word	0x00000004
        /*0c78*/ 	.word	0x00028c60
        /*0c7c*/ 	.short	0x010a
        /*0c7e*/ 	.byte	0x3f
	.zero		1


	//   ....[56]....
        /*0c80*/ 	.word	0x00011600
        /*0c84*/ 	.word	0x00000004
        /*0c88*/ 	.word	0x00028c40
        /*0c8c*/ 	.short	0x010a
        /*0c8e*/ 	.byte	0x3f
	.zero		1


	//   ....[57]....
        /*0c90*/ 	.word	0x00011860
        /*0c94*/ 	.word	0x00000004
        /*0c98*/ 	.word	0x00028c60
        /*0c9c*/ 	.short	0x010a
        /*0c9e*/ 	.byte	0x3f
	.zero		1


	//   ....[58]....
        /*0ca0*/ 	.word	0x000130d0
        /*0ca4*/ 	.word	0x00000000
        /*0ca8*/ 	.word	0x00028c20
        /*0cac*/ 	.short	0x010a
        /*0cae*/ 	.byte	0x3f
	.zero		1


	//   ....[59]....
        /*0cb0*/ 	.word	0x00013290
        /*0cb4*/ 	.word	0x00000006
        /*0cb8*/ 	.word	0x00000000
        /*0cbc*/ 	.short	0x010a
        /*0cbe*/ 	.byte	0x3f
	.zero		1


	//   ....[60]....
        /*0cc0*/ 	.word	0x00013300
        /*0cc4*/ 	.word	0x00000007
        /*0cc8*/ 	.word	0x00000000
        /*0ccc*/ 	.short	0x010a
        /*0cce*/ 	.byte	0x3f
	.zero		1


	//   ....[61]....
        /*0cd0*/ 	.word	0x00013370
        /*0cd4*/ 	.word	0x00000004
        /*0cd8*/ 	.word	0x00000000
        /*0cdc*/ 	.short	0x010a
        /*0cde*/ 	.byte	0x3f
	.zero		1


	//   ....[62]....
        /*0ce0*/ 	.word	0x000133a0
        /*0ce4*/ 	.word	0x00000003
        /*0ce8*/ 	.word	0x00000000
        /*0cec*/ 	.short	0x010a
        /*0cee*/ 	.byte	0x3f
	.zero		1


	//   ....[63]....
        /*0cf0*/ 	.word	0x00013410
        /*0cf4*/ 	.word	0x00000003
        /*0cf8*/ 	.word	0x00028c50
        /*0cfc*/ 	.short	0x010a
        /*0cfe*/ 	.byte	0x3f
	.zero		1


	//   ....[64]....
        /*0d00*/ 	.word	0x00013470
        /*0d04*/ 	.word	0x00000003
        /*0d08*/ 	.word	0x00028c50
        /*0d0c*/ 	.short	0x010a
        /*0d0e*/ 	.byte	0x3f
	.zero		1


	//   ....[65]....
        /*0d10*/ 	.word	0x000134d0
        /*0d14*/ 	.word	0x00000003
        /*0d18*/ 	.word	0x00028c00
        /*0d1c*/ 	.short	0x010a
        /*0d1e*/ 	.byte	0x3f
	.zero		1


	//   ....[66]....
        /*0d20*/ 	.word	0x00013520
        /*0d24*/ 	.word	0x00000007
        /*0d28*/ 	.word	0x00028c30
        /*0d2c*/ 	.short	0x010a
        /*0d2e*/ 	.byte	0x3f
	.zero		1


	//   ....[67]....
        /*0d30*/ 	.word	0x00013570
        /*0d34*/ 	.word	0x00000007
        /*0d38*/ 	.word	0x00028c50
        /*0d3c*/ 	.short	0x010a
        /*0d3e*/ 	.byte	0x3f
	.zero		1


	//   ....[68]....
        /*0d40*/ 	.word	0x000135d0
        /*0d44*/ 	.word	0x00000006
        /*0d48*/ 	.word	0x00028c30
        /*0d4c*/ 	.short	0x010a
        /*0d4e*/ 	.byte	0x3f
	.zero		1


	//   ....[69]....
        /*0d50*/ 	.word	0x00013620
        /*0d54*/ 	.word	0x000000aa
        /*0d58*/ 	.word	0x00028c50
        /*0d5c*/ 	.short	0x010a
        /*0d5e*/ 	.byte	0x3f
	.zero		1


	//   ....[70]....
        /*0d60*/ 	.word	0x00013680
        /*0d64*/ 	.word	0x00000006
        /*0d68*/ 	.word	0x00028c30
        /*0d6c*/ 	.short	0x010a
        /*0d6e*/ 	.byte	0x3f
	.zero		1


	//   ....[71]....
        /*0d70*/ 	.word	0x000136d0
        /*0d74*/ 	.word	0x000000aa
        /*0d78*/ 	.word	0x00028c50
        /*0d7c*/ 	.short	0x010a
        /*0d7e*/ 	.byte	0x3f
	.zero		1


	//   ....[72]....
        /*0d80*/ 	.word	0x00013870
        /*0d84*/ 	.word	0x00000000
        /*0d88*/ 	.word	0x00028c40
        /*0d8c*/ 	.short	0x010a
        /*0d8e*/ 	.byte	0x3f
	.zero		1


	//   ....[73]....
        /*0d90*/ 	.word	0x00013de0
        /*0d94*/ 	.word	0x00000002
        /*0d98*/ 	.word	0x00028c20
        /*0d9c*/ 	.short	0x010a
        /*0d9e*/ 	.byte	0x3f
	.zero		1


	//   ....[74]....
        /*0da0*/ 	.word	0x00013e30
        /*0da4*/ 	.word	0x00000000
        /*0da8*/ 	.word	0x00028c60
        /*0dac*/ 	.short	0x010a
        /*0dae*/ 	.byte	0x3f
	.zero		1


	//   ....[75]....
        /*0db0*/ 	.word	0x00013e80
        /*0db4*/ 	.word	0x00000003
        /*0db8*/ 	.word	0x00028c40
        /*0dbc*/ 	.short	0x010a
        /*0dbe*/ 	.byte	0x3f
	.zero		1


	//   ....[76]....
        /*0dc0*/ 	.word	0x00013ed0
        /*0dc4*/ 	.word	0x00000003
        /*0dc8*/ 	.word	0x00028c60
        /*0dcc*/ 	.short	0x010a
        /*0dce*/ 	.byte	0x3f
	.zero		1


	//   ....[77]....
        /*0dd0*/ 	.word	0x00013f20
        /*0dd4*/ 	.word	0x00000004
        /*0dd8*/ 	.word	0x00028c40
        /*0ddc*/ 	.short	0x010a
        /*0dde*/ 	.byte	0x3f
	.zero		1


	//   ....[78]....
        /*0de0*/ 	.word	0x00013f70
        /*0de4*/ 	.word	0x00000004
        /*0de8*/ 	.word	0x00028c60
        /*0dec*/ 	.short	0x010a
        /*0dee*/ 	.byte	0x3f
	.zero		1


	//   ....[79]....
        /*0df0*/ 	.word	0x00013fc0
        /*0df4*/ 	.word	0x00000004
        /*0df8*/ 	.word	0x00028c40
        /*0dfc*/ 	.short	0x010a
        /*0dfe*/ 	.byte	0x3f
	.zero		1


	//   ....[80]....
        /*0e00*/ 	.word	0x00014010
        /*0e04*/ 	.word	0x00000004
        /*0e08*/ 	.word	0x00028c60
        /*0e0c*/ 	.short	0x010a
        /*0e0e*/ 	.byte	0x3f
	.zero		1


	//   ....[81]....
        /*0e10*/ 	.word	0x000149a0
        /*0e14*/ 	.word	0x00000000
        /*0e18*/ 	.word	0x00028c20
        /*0e1c*/ 	.short	0x010a
        /*0e1e*/ 	.byte	0x3f
	.zero		1


	//   ....[82]....
        /*0e20*/ 	.word	0x00014b40
        /*0e24*/ 	.word	0x00000006
        /*0e28*/ 	.word	0x00000000
        /*0e2c*/ 	.short	0x010a
        /*0e2e*/ 	.byte	0x3f
	.zero		1


	//   ....[83]....
        /*0e30*/ 	.word	0x00014b90
        /*0e34*/ 	.word	0x00000007
        /*0e38*/ 	.word	0x00000000
        /*0e3c*/ 	.short	0x010a
        /*0e3e*/ 	.byte	0x3f
	.zero		1


	//   ....[84]....
        /*0e40*/ 	.word	0x00014be0
        /*0e44*/ 	.word	0x00000004
        /*0e48*/ 	.word	0x00000000
        /*0e4c*/ 	.short	0x010a
        /*0e4e*/ 	.byte	0x3f
	.zero		1


	//----- nvinfo : EIATTR_NUM_MBARRIERS
	.align		4
.L_554:
        /*0e50*/ 	.byte	0x03, 0x38
        /*0e52*/ 	.short	0x0016


	//----- nvinfo : EIATTR_EXIT_INSTR_OFFSETS
	.align		4
        /*0e54*/ 	.byte	0x04, 0x1c
        /*0e56*/ 	.short	(.L_556 - .L_555)


	//   ....[0]....
.L_555:
        /*0e58*/ 	.word	0x00000a50


	//   ....[1]....
        /*0e5c*/ 	.word	0x0000c250


	//   ....[2]....
        /*0e60*/ 	.word	0x000133f0


	//----- nvinfo : EIATTR_MAX_THREADS
	.align		4
.L_556:
        /*0e64*/ 	.byte	0x04, 0x05
        /*0e66*/ 	.short	(.L_558 - .L_557)
.L_557:
        /*0e68*/ 	.word	0x00000180
        /*0e6c*/ 	.word	0x00000001
        /*0e70*/ 	.word	0x00000001


	//----- nvinfo : EIATTR_CRS_STACK_SIZE
	.align		4
.L_558:
        /*0e74*/ 	.byte	0x04, 0x1e
        /*0e76*/ 	.short	(.L_560 - .L_559)
.L_559:
        /*0e78*/ 	.word	0x00000000


	//----- nvinfo : EIATTR_CBANK_PARAM_SIZE
	.align		4
.L_560:
        /*0e7c*/ 	.byte	0x03, 0x19
        /*0e7e*/ 	.short	0x0af0


	//----- nvinfo : EIATTR_PARAM_CBANK
	.align		4
        /*0e80*/ 	.byte	0x04, 0x0a
        /*0e82*/ 	.short	(.L_562 - .L_561)
	.align		4
.L_561:
        /*0e84*/ 	.word	index@(.nv.constant0._ZN7cutlass13device_kernelIN5flash11enable_sm90INS1_16FlashAttnFwdSm90INS1_25CollectiveMainloopFwdSm90ILi2EN4cute5tupleIJNS5_1CILi1EEES8_S8_EEENS6_IJNS7_ILi64EEESA_SA_EEELi512ENS_10bfloat16_tEfNS_4arch4Sm90ELb1ELb0ELb0ELb1ELb0ELb0ELb0ELb0ELb0ELb1ELb0ELb0EEENS1_21CollectiveEpilogueFwdINS6_IJSA_NS7_ILi512EEESA_EEES9_SC_SE_Li256ELb1ELb1ELb0ELb0EEENS1_36VarlenDynamicPersistentTileSchedulerILi64ELi64ELi256ELi128ELb0ELb1ELb1ELb1ELb1ELb1EEEEEEEEEvNT_6ParamsE)
        /*0e88*/ 	.short	0x0210
        /*0e8a*/ 	.short	0x0af0


	//----- nvinfo : EIATTR_SW_WAR
	.align		4
.L_562:
        /*0e8c*/ 	.byte	0x04, 0x36
        /*0e8e*/ 	.short	(.L_564 - .L_563)
.L_563:
        /*0e90*/ 	.word	0x00000008
.L_564:


//--------------------- .nv.info._ZN7cutlass13device_kernelIN5flash11enable_sm90INS1_16FlashAttnFwdSm90INS1_25CollectiveMainloopFwdSm90ILi2EN4cute5tupleIJNS5_1CILi1EEES8_S8_EEENS6_IJNS7_ILi64EEESA_SA_EEELi512ENS_10bfloat16_tEfNS_4arch4Sm90ELb1ELb0ELb0ELb1ELb0ELb1ELb0ELb0ELb0ELb1ELb0ELb0EEENS1_21CollectiveEpilogueFwdINS6_IJSA_NS7_ILi512EEESA_EEES9_SC_SE_Li256ELb1ELb1ELb0ELb0EEENS1_36VarlenDynamicPersistentTileSchedulerILi64ELi64ELi256ELi128ELb0ELb1ELb1ELb1ELb1ELb1EEEEEEEEEvNT_6ParamsE --------------------------
	.section	.nv.info._ZN7cutlass13device_kernelIN5flash11enable_sm90INS1_16FlashAttnFwdSm90INS1_25CollectiveMainloopFwdSm90ILi2EN4cute5tupleIJNS5_1CILi1EEES8_S8_EEENS6_IJNS7_ILi64EEESA_SA_EEELi512ENS_10bfloat16_tEfNS_4arch4Sm90ELb1ELb0ELb0ELb1ELb0ELb1ELb0ELb0ELb0ELb1ELb0ELb0EEENS1_21CollectiveEpilogueFwdINS6_IJSA_NS7_ILi512EEESA_EEES9_SC_SE_Li256ELb1ELb1ELb0ELb0EEENS1_36VarlenDynamicPersistentTileSchedulerILi64ELi64ELi256ELi128ELb0ELb1ELb1ELb1ELb1ELb1EEEEEEEEEvNT_6ParamsE,"",@"SHT_CUDA_INFO"
	.sectionflags	@""
	.align	4


	//----- nvinfo : EIATTR_CUDA_API_VERSION
	.align		4
        /*0000*/ 	.byte	0x04, 0x37
        /*0002*/ 	.short	(.L_566 - .L_565)
.L_565:
        /*0004*/ 	.word	0x00000082


	//----- nvinfo : EIATTR_KPARAM_INFO
	.align		4
.L_566:
        /*0008*/ 	.byte	0x04, 0x17
        /*000a*/ 	.short	(.L_568 - .L_567)
.L_567:
        /*000c*/ 	.word	0x00000000
        /*0010*/ 	.short	0x0000
        /*0012*/ 	.short	0x0070
        /*0014*/ 	.byte	0x00, 0xf0, 0x01, 0x2a


	//----- nvinfo : EIATTR_SPARSE_MMA_MASK
	.align		4
.L_568:
        /*0018*/ 	.byte	0x03, 0x50
        /*001a*/ 	.short	0x0000


	//----- nvinfo : EIATTR_MAXREG_COUNT
	.align		4
        /*001c*/ 	.byte	0x03, 0x1b
        /*001e*/ 	.short	0x00a8


	//----- nvinfo : EIATTR_NUM_BARRIERS
	.align		4
        /*0020*/ 	.byte	0x02, 0x4c
        /*0022*/ 	.byte	0x10
	.zero		1


	//----- nvinfo : EIATTR_EXTERNS
	.align		4
        /*0024*/ 	.byte	0x04, 0x0f
        /*0026*/ 	.short	(.L_570 - .L_569)


	//   ....[0]....
	.align		4
.L_569:
        /*0028*/ 	.word	index@(__assertfail)


	//----- nvinfo : EIATTR_ANNOTATIONS
	.align		4
.L_570:
        /*002c*/ 	.byte	0x04, 0x55
        /*002e*/ 	.short	(.L_572 - .L_571)


	//   ....[0]....
.L_571:
        /* <DEDUP_REMOVED lines=100> */


	//----- nvinfo : EIATTR_MERCURY_ISA_VERSION
	.align		4
.L_572:
        /*0658*/ 	.byte	0x03, 0x5f
        /*065a*/ 	.short	0x0101


	//----- nvinfo : EIATTR_UNUSED_LOAD_BYTE_OFFSET
	.align		4
        /*065c*/ 	.byte	0x04, 0x44
        /*065e*/ 	.short	(.L_574 - .L_573)


	//   ....[0]....
.L_573:
        /*0660*/ 	.word	0x00000a90
        /*0664*/ 	.word	0x0000fff0


	//   ....[1]....
        /*0668*/ 	.word	0x0000f6b0
        /*066c*/ 	.word	0x0000fff0


	//----- nvinfo : EIATTR_INT_WARP_WIDE_INSTR_OFFSETS
	.align		4
.L_574:
        /*0670*/ 	.byte	0x04, 0x31
        /*0672*/ 	.short	(.L_576 - .L_575)


	//   ....[0]....
.L_575:
        /*0674*/ 	.word	0x00000190


	//   ....[1]....
        /*0678*/ 	.word	0x000001d0


	//   ....[2]....
        /*067c*/ 	.word	0x000002a0


	//   ....[3]....
        /*0680*/ 	.word	0x000155f0


	//   ....[4]....
        /*0684*/ 	.word	0x00015680


	//   ....[5]....
        /*0688*/ 	.word	0x0001a360


	//   ....[6]....
        /*068c*/ 	.word	0x0001a3f0


	//----- nvinfo : EIATTR_COOP_GROUP_MASK_REGIDS
	.align		4
.L_576:
        /*0690*/ 	.byte	0x04, 0x29
        /*0692*/ 	.short	(.L_578 - .L_577)


	//   ....[0]....
.L_577:
        /*0694*/ 	.word	0xffffffff


	//   ....[1]....
        /*0698*/ 	.word	0xffffffff


	//   ....[2]....
        /*069c*/ 	.word	0xffffffff


	//   ....[3]....
        /*06a0*/ 	.word	0xffffffff


	//   ....[4]....
        /*06a4*/ 	.word	0xffffffff


	//   ....[5]....
        /*06a8*/ 	.word	0xffffffff


	//   ....[6]....
        /*06ac*/ 	.word	0xffffffff


	//   ....[7]....
        /*06b0*/ 	.word	0xffffffff


	//   ....[8]....
        /*06b4*/ 	.word	0xffffffff


	//   ....[9]....
        /*06b8*/ 	.word	0xffffffff


	//   ....[10]....
        /*06bc*/ 	.word	0xffffffff


	//   ....[11]....
        /*06c0*/ 	.word	0xffffffff


	//   ....[12]....
        /*06c4*/ 	.word	0xffffffff


	//   ....[13]....
        /*06c8*/ 	.word	0xffffffff


	//   ....[14]....
        /*06cc*/ 	.word	0xffffffff


	//   ....[15]....
        /*06d0*/ 	.word	0xffffffff


	//   ....[16]....
        /*06d4*/ 	.word	0xffffffff


	//   ....[17]....
        /*06d8*/ 	.word	0xffffffff


	//   ....[18]....
        /*06dc*/ 	.word	0xffffffff


	//   ....[19]....
        /*06e0*/ 	.word	0xffffffff


	//   ....[20]....
        /*06e4*/ 	.word	0xffffffff


	//   ....[21]....
        /*06e8*/ 	.word	0xffffffff


	//   ....[22]....
        /*06ec*/ 	.word	0xffffffff


	//   ....[23]....
        /*06f0*/ 	.word	0xffffffff


	//   ....[24]....
        /*06f4*/ 	.word	0xffffffff


	//   ....[25]....
        /*06f8*/ 	.word	0xffffffff


	//   ....[26]....
        /*06fc*/ 	.word	0xffffffff


	//   ....[27]....
        /*0700*/ 	.word	0xffffffff


	//   ....[28]....
        /*0704*/ 	.word	0xffffffff


	//   ....[29]....
        /*0708*/ 	.word	0xffffffff


	//   ....[30]....
        /*070c*/ 	.word	0xffffffff


	//   ....[31]....
        /*0710*/ 	.word	0xffffffff


	//   ....[32]....
        /*0714*/ 	.word	0xffffffff


	//   ....[33]....
        /*0718*/ 	.word	0xffffffff


	//   ....[34]....
        /*071c*/ 	.word	0xffffffff


	//   ....[35]....
        /*0720*/ 	.word	0xffffffff


	//   ....[36]....
        /*0724*/ 	.word	0xffffffff


	//   ....[37]....
        /*0728*/ 	.word	0xffffffff


	//   ....[38]....
        /*072c*/ 	.word	0xffffffff


	//   ....[39]....
        /*0730*/ 	.word	0xffffffff


	//   ....[40]....
        /*0734*/ 	.word	0xffffffff


	//   ....[41]....
        /*0738*/ 	.word	0xffffffff


	//   ....[42]....
        /*073c*/ 	.word	0xffffffff


	//   ....[43]....
        /*0740*/ 	.word	0xffffffff


	//   ....[44]....
        /*0744*/ 	.word	0xffffffff


	//   ....[45]....
        /*0748*/ 	.word	0xffffffff


	//   ....[46]....
        /*074c*/ 	.word	0xffffffff


	//   ....[47]....
        /*0750*/ 	.word	0xffffffff


	//   ....[48]....
        /*0754*/ 	.word	0xffffffff


	//   ....[49]....
        /*0758*/ 	.word	0xffffffff


	//   ....[50]....
        /*075c*/ 	.word	0xffffffff


	//   ....[51]....
        /*0760*/ 	.word	0xffffffff


	//   ....[52]....
        /*0764*/ 	.word	0xffffffff


	//   ....[53]....
        /*0768*/ 	.word	0xffffffff


	//   ....[54]....
        /*076c*/ 	.word	0xffffffff


	//   ....[55]....
        /*0770*/ 	.word	0xffffffff


	//   ....[56]....
        /*0774*/ 	.word	0xffffffff


	//   ....[57]....
        /*0778*/ 	.word	0xffffffff


	//   ....[58]....
        /*077c*/ 	.word	0xffffffff


	//   ....[59]....
        /*0780*/ 	.word	0xffffffff


	//   ....[60]....
        /*0784*/ 	.word	0xffffffff


	//   ....[61]....
        /*0788*/ 	.word	0xffffffff


	//   ....[62]....
        /*078c*/ 	.word	0xffffffff


	//   ....[63]....
        /*0790*/ 	.word	0xffffffff


	//   ....[64]....
        /*0794*/ 	.word	0xffffffff


	//   ....[65]....
        /*0798*/ 	.word	0xffffffff


	//   ....[66]....
        /*079c*/ 	.word	0xffffffff


	//   ....[67]....
        /*07a0*/ 	.word	0xffffffff


	//   ....[68]....
        /*07a4*/ 	.word	0xffffffff


	//   ....[69]....
        /*07a8*/ 	.word	0xffffffff


	//   ....[70]....
        /*07ac*/ 	.word	0xffffffff


	//   ....[71]....
        /*07b0*/ 	.word	0xffffffff


	//   ....[72]....
        /*07b4*/ 	.word	0xffffffff


	//   ....[73]....
        /*07b8*/ 	.word	0xffffffff


	//   ....[74]....
        /*07bc*/ 	.word	0xffffffff


	//   ....[75]....
        /*07c0*/ 	.word	0xffffffff


	//   ....[76]....
        /*07c4*/ 	.word	0xffffffff


	//   ....[77]....
        /*07c8*/ 	.word	0xffffffff


	//   ....[78]....
        /*07cc*/ 	.word	0xffffffff


	//   ....[79]....
        /*07d0*/ 	.word	0xffffffff


	//   ....[80]....
        /*07d4*/ 	.word	0xffffffff


	//   ....[81]....
        /*07d8*/ 	.word	0xffffffff


	//   ....[82]....
        /*07dc*/ 	.word	0xffffffff


	//   ....[83]....
        /*07e0*/ 	.word	0xffffffff


	//   ....[84]....
        /*07e4*/ 	.word	0xffffffff


	//   ....[85]....
        /*07e8*/ 	.word	0xffffffff


	//   ....[86]....
        /*07ec*/ 	.word	0xffffffff


	//   ....[87]....
        /*07f0*/ 	.word	0xffffffff


	//   ....[88]....
        /*07f4*/ 	.word	0xffffffff


	//   ....[89]....
        /*07f8*/ 	.word	0xffffffff


	//   ....[90]....
        /*07fc*/ 	.word	0xffffffff


	//   ....[91]....
        /*0800*/ 	.word	0xffffffff


	//   ....[92]....
        /*0804*/ 	.word	0xffffffff


	//   ....[93]....
        /*0808*/ 	.word	0xffffffff


	//   ....[94]....
        /*080c*/ 	.word	0xffffffff


	//   ....[95]....
        /*0810*/ 	.word	0xffffffff


	//   ....[96]....
        /*0814*/ 	.word	0xffffffff


	//   ....[97]....
        /*0818*/ 	.word	0xffffffff


	//   ....[98]....
        /*081c*/ 	.word	0xffffffff


	//   ....[99]....
        /*0820*/ 	.word	0xffffffff


	//   ....[100]....
        /*0824*/ 	.word	0xffffffff


	//   ....[101]....
        /*0828*/ 	.word	0xffffffff


	//   ....[102]....
        /*082c*/ 	.word	0xffffffff


	//   ....[103]....
        /*0830*/ 	.word	0xffffffff


	//   ....[104]....
        /*0834*/ 	.word	0xffffffff


	//   ....[105]....
        /*0838*/ 	.word	0x0500000f


	//   ....[106]....
        /*083c*/ 	.word	0x0500000f


	//   ....[107]....
        /*0840*/ 	.word	0x0500000f


	//   ....[108]....
        /*0844*/ 	.word	0x0500000f


	//   ....[109]....
        /*0848*/ 	.word	0x0500000f


	//   ....[110]....
        /*084c*/ 	.word	0x0500000f


	//   ....[111]....
        /*0850*/ 	.word	0x0500000f


	//   ....[112]....
        /*0854*/ 	.word	0x0500000f


	//   ....[113]....
        /*0858*/ 	.word	0x0500000f


	//   ....[114]....
        /*085c*/ 	.word	0x0500000f


	//   ....[115]....
        /*0860*/ 	.word	0x0500000f


	//   ....[116]....
        /*0864*/ 	.word	0x0500000f


	//   ....[117]....
        /*0868*/ 	.word	0x0500000f


	//   ....[118]....
        /*086c*/ 	.word	0x0500000f


	//   ....[119]....
        /*0870*/ 	.word	0x0500000f


	//   ....[120]....
        /*0874*/ 	.word	0x0500000f


	//   ....[121]....
        /*0878*/ 	.word	0x0500000f


	//   ....[122]....
        /*087c*/ 	.word	0x0500000f


	//   ....[123]....
        /*0880*/ 	.word	0x0500000f


	//   ....[124]....
        /*0884*/ 	.word	0x0500000f


	//   ....[125]....
        /*0888*/ 	.word	0x0500000f


	//   ....[126]....
        /*088c*/ 	.word	0x0500000f


	//   ....[127]....
        /*0890*/ 	.word	0x0500000f


	//   ....[128]....
        /*0894*/ 	.word	0x0500000f


	//   ....[129]....
        /*0898*/ 	.word	0x0500000f


	//   ....[130]....
        /*089c*/ 	.word	0x0500000f


	//   ....[131]....
        /*08a0*/ 	.word	0x0500000f


	//   ....[132]....
        /*08a4*/ 	.word	0x0500000f


	//   ....[133]....
        /*08a8*/ 	.word	0x0500000f


	//   ....[134]....
        /*08ac*/ 	.word	0x0500000f


	//   ....[135]....
        /*08b0*/ 	.word	0x0500000f


	//   ....[136]....
        /*08b4*/ 	.word	0x0500000f


	//   ....[137]....
        /*08b8*/ 	.word	0x0500000f


	//   ....[138]....
        /*08bc*/ 	.word	0x0500000f


	//   ....[139]....
        /*08c0*/ 	.word	0x0500000f


	//   ....[140]....
        /*08c4*/ 	.word	0x0500000f


	//   ....[141]....
        /*08c8*/ 	.word	0x0500000f


	//   ....[142]....
        /*08cc*/ 	.word	0x0500000f


	//   ....[143]....
        /*08d0*/ 	.word	0x0500000f


	//   ....[144]....
        /*08d4*/ 	.word	0x0500000f


	//   ....[145]....
        /*08d8*/ 	.word	0x0500000f


	//   ....[146]....
        /*08dc*/ 	.word	0x0500000f


	//   ....[147]....
        /*08e0*/ 	.word	0x0500000f


	//   ....[148]....
        /*08e4*/ 	.word	0x0500000f


	//----- nvinfo : EIATTR_COOP_GROUP_INSTR_OFFSETS
	.align		4
.L_578:
        /*08e8*/ 	.byte	0x04, 0x28
        /*08ea*/ 	.short	(.L_580 - .L_579)


	//   ....[0]....
.L_579:
        /*08ec*/ 	.word	0x00000060


	//   ....[1]....
        /*08f0*/ 	.word	0x000001a0


	//   ....[2]....
        /*08f4*/ 	.word	0x000001e0


	//   ....[3]....
        /*08f8*/ 	.word	0x000003d0


	//   ....[4]....
        /*08fc*/ 	.word	0x00000530


	//   ....[5]....
        /*0900*/ 	.word	0x00000650


	//   ....[6]....
        /*0904*/ 	.word	0x000007b0


	//   ....[7]....
        /*0908*/ 	.word	0x00004900


	//   ....[8]....
        /*090c*/ 	.word	0x00006870


	//   ....[9]....
        /*0910*/ 	.word	0x00006fa0


	//   ....[10]....
        /*0914*/ 	.word	0x00006fb0


	//   ....[11]....
        /*0918*/ 	.word	0x00006fc0


	//   ....[12]....
        /*091c*/ 	.word	0x00006fd0


	//   ....[13]....
        /*0920*/ 	.word	0x000072c0


	//   ....[14]....
        /*0924*/ 	.word	0x000072d0


	//   ....[15]....
        /*0928*/ 	.word	0x000072e0


	//   ....[16]....
        /*092c*/ 	.word	0x000072f0


	//   ....[17]....
        /*0930*/ 	.word	0x000085c0


	//   ....[18]....
        /*0934*/ 	.word	0x000085d0


	//   ....[19]....
        /*0938*/ 	.word	0x000085e0


	//   ....[20]....
        /*093c*/ 	.word	0x000085f0


	//   ....[21]....
        /*0940*/ 	.word	0x00008830


	//   ....[22]....
        /*0944*/ 	.word	0x00008840


	//   ....[23]....
        /*0948*/ 	.word	0x00008850


	//   ....[24]....
        /*094c*/ 	.word	0x00008860


	//   ....[25]....
        /*0950*/ 	.word	0x00009de0


	//   ....[26]....
        /*0954*/ 	.word	0x00009e00


	//   ....[27]....
        /*0958*/ 	.word	0x0000a180


	//   ....[28]....
        /*095c*/ 	.word	0x0000a280


	//   ....[29]....
        /*0960*/ 	.word	0x0000a590


	//   ....[30]....
        /*0964*/ 	.word	0x0000a640


	//   ....[31]....
        /*0968*/ 	.word	0x0000b090


	//   ....[32]....
        /*096c*/ 	.word	0x0000b280


	//   ....[33]....
        /*0970*/ 	.word	0x0000b360


	//   ....[34]....
        /*0974*/ 	.word	0x0000ba80


	//   ....[35]....
        /*0978*/ 	.word	0x0000bb80


	//   ....[36]....
        /*097c*/ 	.word	0x0000c1c0


	//   ....[37]....
        /*0980*/ 	.word	0x0000c390


	//   ....[38]....
        /*0984*/ 	.word	0x0000d120


	//   ....[39]....
        /*0988*/ 	.word	0x0000d630


	//   ....[40]....
        /*098c*/ 	.word	0x0000d660


	//   ....[41]....
        /*0990*/ 	.word	0x0000dc30


	//   ....[42]....
        /*0994*/ 	.word	0x0000de00


	//   ....[43]....
        /*0998*/ 	.word	0x0000eb70


	//   ....[44]....
        /*099c*/ 	.word	0x0000ebc0


	//   ....[45]....
        /*09a0*/ 	.word	0x0000ebf0


	//   ....[46]....
        /*09a4*/ 	.word	0x0000ec60


	//   ....[47]....
        /*09a8*/ 	.word	0x0000ec80


	//   ....[48]....
        /*09ac*/ 	.word	0x00010660


	//   ....[49]....
        /*09b0*/ 	.word	0x00010b30


	//   ....[50]....
        /*09b4*/ 	.word	0x00010b60


	//   ....[51]....
        /*09b8*/ 	.word	0x00010b90


	//   ....[52]....
        /*09bc*/ 	.word	0x00010ba0


	//   ....[53]....
        /*09c0*/ 	.word	0x000111b0


	//   ....[54]....
        /*09c4*/ 	.word	0x00011210


	//   ....[55]....
        /*09c8*/ 	.word	0x00011490


	//   ....[56]....
        /*09cc*/ 	.word	0x000114b0


	//   ....[57]....
        /*09d0*/ 	.word	0x00012010


	//   ....[58]....
        /*09d4*/ 	.word	0x00012030


	//   ....[59]....
        /*09d8*/ 	.word	0x00012260


	//   ....[60]....
        /*09dc*/ 	.word	0x00012280


	//   ....[61]....
        /*09e0*/ 	.word	0x00012530


	//   ....[62]....
        /*09e4*/ 	.word	0x00012700


	//   ....[63]....
        /*09e8*/ 	.word	0x00012730


	//   ....[64]....
        /*09ec*/ 	.word	0x00012760


	//   ....[65]....
        /*09f0*/ 	.word	0x00012790


	//   ....[66]....
        /*09f4*/ 	.word	0x000127c0


	//   ....[67]....
        /*09f8*/ 	.word	0x000127f0


	//   ....[68]....
        /*09fc*/ 	.word	0x00012960


	//   ....[69]....
        /*0a00*/ 	.word	0x00012990


	//   ....[70]....
        /*0a04*/ 	.word	0x000129c0


	//   ....[71]....
        /*0a08*/ 	.word	0x000129f0


	//   ....[72]....
        /*0a0c*/ 	.word	0x00012a20


	//   ....[73]....
        /*0a10*/ 	.word	0x00012a50


	//   ....[74]....
        /*0a14*/ 	.word	0x00012af0


	//   ....[75]....
        /*0a18*/ 	.word	0x00012b50


	//   ....[76]....
        /*0a1c*/ 	.word	0x00012be0


	//   ....[77]....
        /*0a20*/ 	.word	0x000139e0


	//   ....[78]....
        /*0a24*/ 	.word	0x00015bf0


	//   ....[79]....
        /*0a28*/ 	.word	0x000167a0


	//   ....[80]....
        /*0a2c*/ 	.word	0x000167b0


	//   ....[81]....
        /*0a30*/ 	.word	0x000167d0


	//   ....[82]....
        /*0a34*/ 	.word	0x00016870


	//   ....[83]....
        /*0a38*/ 	.word	0x000168a0


	//   ....[84]....
        /*0a3c*/ 	.word	0x00016910


	//   ....[85]....
        /*0a40*/ 	.word	0x00016920


	//   ....[86]....
        /*0a44*/ 	.word	0x00016990


	//   ....[87]....
        /*0a48*/ 	.word	0x0001a5f0


	//   ....[88]....
        /*0a4c*/ 	.word	0x0001a650


	//   ....[89]....
        /*0a50*/ 	.word	0x0001a680


	//   ....[90]....
        /*0a54*/ 	.word	0x0001a6b0


	//   ....[91]....
        /*0a58*/ 	.word	0x0001a6e0


	//   ....[92]....
        /*0a5c*/ 	.word	0x0001a710


	//   ....[93]....
        /*0a60*/ 	.word	0x0001a740


	//   ....[94]....
        /*0a64*/ 	.word	0x0001a750


	//   ....[95]....
        /*0a68*/ 	.word	0x0001a8d0


	//   ....[96]....
        /*0a6c*/ 	.word	0x0001a900


	//   ....[97]....
        /*0a70*/ 	.word	0x0001a930


	//   ....[98]....
        /*0a74*/ 	.word	0x0001a960


	//   ....[99]....
        /*0a78*/ 	.word	0x0001a990


	//   ....[100]....
        /*0a7c*/ 	.word	0x0001a9c0


	//   ....[101]....
        /*0a80*/ 	.word	0x0001aa80


	//   ....[102]....
        /*0a84*/ 	.word	0x0001aaa0


	//   ....[103]....
        /*0a88*/ 	.word	0x0001ab10


	//   ....[104]....
        /*0a8c*/ 	.word	0x0001b1e0


	//   ....[105]....
        /*0a90*/ 	.word	0x0001b6c0


	//   ....[106]....
        /*0a94*/ 	.word	0x0001b750


	//   ....[107]....
        /*0a98*/ 	.word	0x0001b7a0


	//   ....[108]....
        /*0a9c*/ 	.word	0x0001b7f0


	//   ....[109]....
        /*0aa0*/ 	.word	0x0001b880


	//   ....[110]....
        /*0aa4*/ 	.word	0x0001b910


	//   ....[111]....
        /*0aa8*/ 	.word	0x0001b960


	//   ....[112]....
        /*0aac*/ 	.word	0x0001b9b0


	//   ....[113]....
        /*0ab0*/ 	.word	0x0001ba90


	//   ....[114]....
        /*0ab4*/ 	.word	0x0001bb20


	//   ....[115]....
        /*0ab8*/ 	.word	0x0001bb70


	//   ....[116]....
        /*0abc*/ 	.word	0x0001bbd0


	//   ....[117]....
        /*0ac0*/ 	.word	0x0001bc70


	//   ....[118]....
        /*0ac4*/ 	.word	0x0001bd00


	//   ....[119]....
        /*0ac8*/ 	.word	0x0001bd50


	//   ....[120]....
        /*0acc*/ 	.word	0x0001bda0


	//   ....[121]....
        /*0ad0*/ 	.word	0x0001c0b0


	//   ....[122]....
        /*0ad4*/ 	.word	0x0001c3a0


	//   ....[123]....
        /*0ad8*/ 	.word	0x0001c550


	//   ....[124]....
        /*0adc*/ 	.word	0x0001c5a0


	//   ....[125]....
        /*0ae0*/ 	.word	0x0001c600


	//   ....[126]....
        /*0ae4*/ 	.word	0x0001c6a0


	//   ....[127]....
        /*0ae8*/ 	.word	0x0001c750


	//   ....[128]....
        /*0aec*/ 	.word	0x0001c7f0


	//   ....[129]....
        /*0af0*/ 	.word	0x0001c8b0


	//   ....[130]....
        /*0af4*/ 	.word	0x0001c990


	//   ....[131]....
        /*0af8*/ 	.word	0x0001ccc0


	//   ....[132]....
        /*0afc*/ 	.word	0x0001cd60


	//   ....[133]....
        /*0b00*/ 	.word	0x0001ce80


	//   ....[134]....
        /*0b04*/ 	.word	0x0001cef0


	//   ....[135]....
        /*0b08*/ 	.word	0x0001cf70


	//   ....[136]....
        /*0b0c*/ 	.word	0x0001cff0


	//   ....[137]....
        /*0b10*/ 	.word	0x0001d070


	//   ....[138]....
        /*0b14*/ 	.word	0x0001d100


	//   ....[139]....
        /*0b18*/ 	.word	0x0001d1a0


	//   ....[140]....
        /*0b1c*/ 	.word	0x0001d240


	//   ....[141]....
        /*0b20*/ 	.word	0x0001d2b0


	//   ....[142]....
        /*0b24*/ 	.word	0x0001d320


	//   ....[143]....
        /*0b28*/ 	.word	0x0001d390


	//   ....[144]....
        /*0b2c*/ 	.word	0x0001d410


	//   ....[145]....
        /*0b30*/ 	.word	0x0001d490


	//   ....[146]....
        /*0b34*/ 	.word	0x0001d530


	//   ....[147]....
        /*0b38*/ 	.word	0x0001d5c0


	//   ....[148]....
        /*0b3c*/ 	.word	0x0001d6f0


	//----- nvinfo : EIATTR_REG_RECONFIG
	.align		4
.L_580:
        /*0b40*/ 	.byte	0x01, 0x54
	.zero		2


	//----- nvinfo : EIATTR_SYSCALL_OFFSETS
	.align		4
        /*0b44*/ 	.byte	0x04, 0x46
        /*0b46*/ 	.short	(.L_582 - .L_581)


	//   ....[0]....
.L_581:
        /*0b48*/ 	.word	0x00001a10


	//   ....[1]....
        /*0b4c*/ 	.word	0x00001b60


	//   ....[2]....
        /*0b50*/ 	.word	0x00006a30


	//   ....[3]....
        /*0b54*/ 	.word	0x00006d50


	//   ....[4]....
        /*0b58*/ 	.word	0x000157f0


	//   ....[5]....
        /*0b5c*/ 	.word	0x00015950


	//   ....[6]....
        /*0b60*/ 	.word	0x00015a50


	//   ....[7]....
        /*0b64*/ 	.word	0x000163c0


	//----- nvinfo : EIATTR_MBARRIER_INSTR_OFFSETS
	.align		4
.L_582:
        /*0b68*/ 	.byte	0x04, 0x39
        /*0b6a*/ 	.short	(.L_584 - .L_583)


	//   ....[0]....
.L_583:
        /*0b6c*/ 	.word	0x000002c0
        /*0b70*/ 	.word	0x000000ff
        /*0b74*/ 	.word	0x00028c00
        /*0b78*/ 	.short	0x0100
        /*0b7a*/ 	.byte	0x08
	.zero		1


	//   ....[1]....
        /*0b7c*/ 	.word	0x000002d0
        /*0b80*/ 	.word	0x000000ff
        /*0b84*/ 	.word	0x00028c20
        /*0b88*/ 	.short	0x0100
        /*0b8a*/ 	.byte	0x08
	.zero		1


	//   ....[2]....
        /*0b8c*/ 	.word	0x00000380
        /*0b90*/ 	.word	0x000000ff
        /*0b94*/ 	.word	0x00028c30
        /*0b98*/ 	.short	0x0100
        /*0b9a*/ 	.byte	0x06
	.zero		1


	//   ....[3]....
        /*0b9c*/ 	.word	0x00000390
        /*0ba0*/ 	.word	0x000000ff
        /*0ba4*/ 	.word	0x00028c40
        /*0ba8*/ 	.short	0x0100
        /*0baa*/ 	.byte	0x06
	.zero		1


	//   ....[4]....
        /*0bac*/ 	.word	0x000003a0
        /*0bb0*/ 	.word	0x000000ff
        /*0bb4*/ 	.word	0x00028c38
        /*0bb8*/ 	.short	0x0100
        /*0bba*/ 	.byte	0x06
	.zero		1


	//   ....[5]....
        /*0bbc*/ 	.word	0x000003b0
        /*0bc0*/ 	.word	0x000000ff
        /*0bc4*/ 	.word	0x00028c48
        /*0bc8*/ 	.short	0x0100
        /*0bca*/ 	.byte	0x06
	.zero		1


	//   ....[6]....
        /*0bcc*/ 	.word	0x000004e0
        /*0bd0*/ 	.word	0x000000ff
        /*0bd4*/ 	.word	0x00028c50
        /*0bd8*/ 	.short	0x0100
        /*0bda*/ 	.byte	0x08
	.zero		1


	//   ....[7]....
        /*0bdc*/ 	.word	0x000004f0
        /*0be0*/ 	.word	0x000000ff
        /*0be4*/ 	.word	0x00028c60
        /*0be8*/ 	.short	0x0100
        /*0bea*/ 	.byte	0x08
	.zero		1


	//   ....[8]....
        /*0bec*/ 	.word	0x00000500
        /*0bf0*/ 	.word	0x000000ff
        /*0bf4*/ 	.word	0x00028c58
        /*0bf8*/ 	.short	0x0100
        /*0bfa*/ 	.byte	0x08
	.zero		1


	//   ....[9]....
        /*0bfc*/ 	.word	0x00000510
        /*0c00*/ 	.word	0x000000ff
        /*0c04*/ 	.word	0x00028c68
        /*0c08*/ 	.short	0x0100
        /*0c0a*/ 	.byte	0x08
	.zero		1


	//   ....[10]....
        /*0c0c*/ 	.word	0x00000600
        /*0c10*/ 	.word	0x000000ff
        /*0c14*/ 	.word	0x00028c70
        /*0c18*/ 	.short	0x0100
        /*0c1a*/ 	.byte	0x06
	.zero		1


	//   ....[11]....
        /*0c1c*/ 	.word	0x00000610
        /*0c20*/ 	.word	0x000000ff
        /*0c24*/ 	.word	0x00028c80
        /*0c28*/ 	.short	0x0100
        /*0c2a*/ 	.byte	0x06
	.zero		1


	//   ....[12]....
        /*0c2c*/ 	.word	0x00000620
        /*0c30*/ 	.word	0x000000ff
        /*0c34*/ 	.word	0x00028c78
        /*0c38*/ 	.short	0x0100
        /*0c3a*/ 	.byte	0x06
	.zero		1


	//   ....[13]....
        /*0c3c*/ 	.word	0x00000630
        /*0c40*/ 	.word	0x000000ff
        /*0c44*/ 	.word	0x00028c88
        /*0c48*/ 	.short	0x0100
        /*0c4a*/ 	.byte	0x06
	.zero		1


	//   ....[14]....
        /*0c4c*/ 	.word	0x00000760
        /*0c50*/ 	.word	0x000000ff
        /*0c54*/ 	.word	0x00028c90
        /*0c58*/ 	.short	0x0100
        /*0c5a*/ 	.byte	0x08
	.zero		1


	//   ....[15]....
        /*0c5c*/ 	.word	0x00000770
        /*0c60*/ 	.word	0x000000ff
        /*0c64*/ 	.word	0x00028ca0
        /*0c68*/ 	.short	0x0100
        /*0c6a*/ 	.byte	0x08
	.zero		1


	//   ....[16]....
        /*0c6c*/ 	.word	0x00000780
        /*0c70*/ 	.word	0x000000ff
        /*0c74*/ 	.word	0x00028c98
        /*0c78*/ 	.short	0x0100
        /*0c7a*/ 	.byte	0x08
	.zero		1


	//   ....[17]....
        /*0c7c*/ 	.word	0x00000790
        /*0c80*/ 	.word	0x000000ff
        /*0c84*/ 	.word	0x00028ca8
        /*0c88*/ 	.short	0x0100
        /*0c8a*/ 	.byte	0x08
	.zero		1


	//   ....[18]....
        /*0c8c*/ 	.word	0x000008c0
        /*0c90*/ 	.word	0x000000ff
        /*0c94*/ 	.word	0x00028cb0
        /*0c98*/ 	.short	0x0100
        /*0c9a*/ 	.byte	0x08
	.zero		1


	//   ....[19]....
        /*0c9c*/ 	.word	0x000008d0
        /*0ca0*/ 	.word	0x000000ff
        /*0ca4*/ 	.word	0x00028cc0
        /*0ca8*/ 	.short	0x0100
        /*0caa*/ 	.byte	0x08
	.zero		1


	//   ....[20]....
        /*0cac*/ 	.word	0x000008e0
        /*0cb0*/ 	.word	0x000000ff
        /*0cb4*/ 	.word	0x00028cb8
        /*0cb8*/ 	.short	0x0100
        /*0cba*/ 	.byte	0x08
	.zero		1


	//   ....[21]....
        /*0cbc*/ 	.word	0x000008f0
        /*0cc0*/ 	.word	0x000000ff
        /*0cc4*/ 	.word	0x00028cc8
        /*0cc8*/ 	.short	0x0100
        /*0cca*/ 	.byte	0x08
	.zero		1


	//   ....[22]....
        /*0ccc*/ 	.word	0x00002740
        /*0cd0*/ 	.word	0x00000044
        /*0cd4*/ 	.word	0x00028c90
        /*0cd8*/ 	.short	0x010a
        /*0cda*/ 	.byte	0x3f
	.zero		1


	//   ....[23]....
        /*0cdc*/ 	.word	0x00003150
        /*0ce0*/ 	.word	0x00000044
        /*0ce4*/ 	.word	0x00028c90
        /*0ce8*/ 	.short	0x010a
        /*0cea*/ 	.byte	0x3f
	.zero		1


	//   ....[24]....
        /*0cec*/ 	.word	0x00003a50
        /*0cf0*/ 	.word	0x00000044
        /*0cf4*/ 	.word	0x00028c90
        /*0cf8*/ 	.short	0x010a
        /*0cfa*/ 	.byte	0x3f
	.zero		1


	//   ....[25]....
        /*0cfc*/ 	.word	0x00003c50
        /*0d00*/ 	.word	0x00000004
        /*0d04*/ 	.word	0x00000000
        /*0d08*/ 	.short	0x0101
        /*0d0a*/ 	.byte	0x3f
	.zero		1


	//   ....[26]....
        /*0d0c*/ 	.word	0x00003c90
        /*0d10*/ 	.word	0x00000044
        /*0d14*/ 	.word	0x00028cb0
        /*0d18*/ 	.short	0x010a
        /*0d1a*/ 	.byte	0x3f
	.zero		1


	//   ....[27]....
        /*0d1c*/ 	.word	0x000042c0
        /*0d20*/ 	.word	0x00000044
        /*0d24*/ 	.word	0x00000000
        /*0d28*/ 	.short	0x0101
        /*0d2a*/ 	.byte	0x3f
	.zero		1


	//   ....[28]....
        /*0d2c*/ 	.word	0x00004a10
        /*0d30*/ 	.word	0x00000014
        /*0d34*/ 	.word	0x00028c50
        /*0d38*/ 	.short	0x010a
        /*0d3a*/ 	.byte	0x3f
	.zero		1


	//   ....[29]....
        /*0d3c*/ 	.word	0x00004dc0
        /*0d40*/ 	.word	0x00000000
        /*0d44*/ 	.word	0x00000000
        /*0d48*/ 	.short	0x0101
        /*0d4a*/ 	.byte	0x3f
	.zero		1


	//   ....[30]....
        /*0d4c*/ 	.word	0x000056f0
        /*0d50*/ 	.word	0x00000003
        /*0d54*/ 	.word	0x00028c50
        /*0d58*/ 	.short	0x010a
        /*0d5a*/ 	.byte	0x3f
	.zero		1


	//   ....[31]....
        /*0d5c*/ 	.word	0x00005740
        /*0d60*/ 	.word	0x00000003
        /*0d64*/ 	.word	0x00028c50
        /*0d68*/ 	.short	0x010a
        /*0d6a*/ 	.byte	0x3f
	.zero		1


	//   ....[32]....
        /*0d6c*/ 	.word	0x00005a00
        /*0d70*/ 	.word	0x00000003
        /*0d74*/ 	.word	0x00000000
        /*0d78*/ 	.short	0x0101
        /*0d7a*/ 	.byte	0x3f
	.zero		1


	//   ....[33]....
        /*0d7c*/ 	.word	0x00006ac0
        /*0d80*/ 	.word	0x00000002
        /*0d84*/ 	.word	0x00028c00
        /*0d88*/ 	.short	0x010a
        /*0d8a*/ 	.byte	0x3f
	.zero		1


	//   ....[34]....
        /*0d8c*/ 	.word	0x00006b10
        /*0d90*/ 	.word	0x00000002
        /*0d94*/ 	.word	0x00028c00
        /*0d98*/ 	.short	0x010a
        /*0d9a*/ 	.byte	0x3f
	.zero		1


	//   ....[35]....
        /*0d9c*/ 	.word	0x00007530
        /*0da0*/ 	.word	0x00000002
        /*0da4*/ 	.word	0x00028c00
        /*0da8*/ 	.short	0x010a
        /*0daa*/ 	.byte	0x3f
	.zero		1


	//   ....[36]....
        /*0dac*/ 	.word	0x00008a10
        /*0db0*/ 	.word	0x00000002
        /*0db4*/ 	.word	0x00028c00
        /*0db8*/ 	.short	0x010a
        /*0dba*/ 	.byte	0x3f
	.zero		1


	//   ....[37]....
        /*0dbc*/ 	.word	0x00009950
        /*0dc0*/ 	.word	0x000000a8
        /*0dc4*/ 	.word	0x00028c30
        /*0dc8*/ 	.short	0x010a
        /*0dca*/ 	.byte	0x3f
	.zero		1


	//   ....[38]....
        /*0dcc*/ 	.word	0x000099f0
        /*0dd0*/ 	.word	0x000000a8
        /*0dd4*/ 	.word	0x00028c30
        /*0dd8*/ 	.short	0x010a
        /*0dda*/ 	.byte	0x3f
	.zero		1


	//   ....[39]....
        /*0ddc*/ 	.word	0x0000a8a0
        /*0de0*/ 	.word	0x00000000
        /*0de4*/ 	.word	0x00000000
        /*0de8*/ 	.short	0x0101
        /*0dea*/ 	.byte	0x3f
	.zero		1


	//   ....[40]....
        /*0dec*/ 	.word	0x0000acc0
        /*0df0*/ 	.word	0x000000a8
        /*0df4*/ 	.word	0x00028c50
        /*0df8*/ 	.short	0x010a
        /*0dfa*/ 	.byte	0x3f
	.zero		1


	//   ....[41]....
        /*0dfc*/ 	.word	0x0000ad50
        /*0e00*/ 	.word	0x000000a8
        /*0e04*/ 	.word	0x00028c50
        /*0e08*/ 	.short	0x010a
        /*0e0a*/ 	.byte	0x3f
	.zero		1


	//   ....[42]....
        /*0e0c*/ 	.word	0x0000b0b0
        /*0e10*/ 	.word	0x000000a8
        /*0e14*/ 	.word	0x00000000
        /*0e18*/ 	.short	0x0101
        /*0e1a*/ 	.byte	0x3f
	.zero		1


	//   ....[43]....
        /*0e1c*/ 	.word	0x0000b1a0
        /*0e20*/ 	.word	0x000000d8
        /*0e24*/ 	.word	0x00028c30
        /*0e28*/ 	.short	0x010a
        /*0e2a*/ 	.byte	0x3f
	.zero		1


	//   ....[44]....
        /*0e2c*/ 	.word	0x0000b250
        /*0e30*/ 	.word	0x000000d8
        /*0e34*/ 	.word	0x00028c30
        /*0e38*/ 	.short	0x010a
        /*0e3a*/ 	.byte	0x3f
	.zero		1


	//   ....[45]....
        /*0e3c*/ 	.word	0x0000bd80
        /*0e40*/ 	.word	0x0000009a
        /*0e44*/ 	.word	0x00000000
        /*0e48*/ 	.short	0x0101
        /*0e4a*/ 	.byte	0x3f
	.zero		1


	//   ....[46]....
        /*0e4c*/ 	.word	0x0000cdf0
        /*0e50*/ 	.word	0x000000d8
        /*0e54*/ 	.word	0x00028c50
        /*0e58*/ 	.short	0x010a
        /*0e5a*/ 	.byte	0x3f
	.zero		1


	//   ....[47]....
        /*0e5c*/ 	.word	0x0000ce40
        /*0e60*/ 	.word	0x000000d8
        /*0e64*/ 	.word	0x00028c50
        /*0e68*/ 	.short	0x010a
        /*0e6a*/ 	.byte	0x3f
	.zero		1


	//   ....[48]....
        /*0e6c*/ 	.word	0x0000d140
        /*0e70*/ 	.word	0x000000d8
        /*0e74*/ 	.word	0x00000000
        /*0e78*/ 	.short	0x0101
        /*0e7a*/ 	.byte	0x3f
	.zero		1


	//   ....[49]....
        /*0e7c*/ 	.word	0x0000d270
        /*0e80*/ 	.word	0x000000c2
        /*0e84*/ 	.word	0x00028c30
        /*0e88*/ 	.short	0x010a
        /*0e8a*/ 	.byte	0x3f
	.zero		1


	//   ....[50]....
        /*0e8c*/ 	.word	0x0000d2e0
        /*0e90*/ 	.word	0x000000c2
        /*0e94*/ 	.word	0x00028c30
        /*0e98*/ 	.short	0x010a
        /*0e9a*/ 	.byte	0x3f
	.zero		1


	//   ....[51]....
        /*0e9c*/ 	.word	0x0000d7e0
        /*0ea0*/ 	.word	0x0000000d
        /*0ea4*/ 	.word	0x00000000
        /*0ea8*/ 	.short	0x0101
        /*0eaa*/ 	.byte	0x3f
	.zero		1


	//   ....[52]....
        /*0eac*/ 	.word	0x0000e840
        /*0eb0*/ 	.word	0x000000c2
        /*0eb4*/ 	.word	0x00028c50
        /*0eb8*/ 	.short	0x010a
        /*0eba*/ 	.byte	0x3f
	.zero		1


	//   ....[53]....
        /*0ebc*/ 	.word	0x0000e890
        /*0ec0*/ 	.word	0x000000c2
        /*0ec4*/ 	.word	0x00028c50
        /*0ec8*/ 	.short	0x010a
        /*0eca*/ 	.byte	0x3f
	.zero		1


	//   ....[54]....
        /*0ecc*/ 	.word	0x0000eb90
        /*0ed0*/ 	.word	0x000000c2
        /*0ed4*/ 	.word	0x00000000
        /*0ed8*/ 	.short	0x0101
        /*0eda*/ 	.byte	0x3f
	.zero		1


	//   ....[55]....
        /*0edc*/ 	.word	0x00011230
        /*0ee0*/ 	.word	0x00000000
        /*0ee4*/ 	.word	0x00000000
        /*0ee8*/ 	.short	0x0101
        /*0eea*/ 	.byte	0x3f
	.zero		1


	//   ....[56]....
        /*0eec*/ 	.word	0x00013ad0
        /*0ef0*/ 	.word	0x00000006
        /*0ef4*/ 	.word	0x00028c20
        /*0ef8*/ 	.short	0x010a
        /*0efa*/ 	.byte	0x3f
	.zero		1


	//   ....[57]....
        /*0efc*/ 	.word	0x00013bb0
        /*0f00*/ 	.word	0x00000005
        /*0f04*/ 	.word	0x00028ca0
        /*0f08*/ 	.short	0x010a
        /*0f0a*/ 	.byte	0x3f
	.zero		1


	//   ....[58]....
        /*0f0c*/ 	.word	0x00013e00
        /*0f10*/ 	.word	0x00000005
        /*0f14*/ 	.word	0x00028cc0
        /*0f18*/ 	.short	0x010a
        /*0f1a*/ 	.byte	0x3f
	.zero		1


	//   ....[59]....
        /*0f1c*/ 	.word	0x00014880
        /*0f20*/ 	.word	0x00000005
        /*0f24*/ 	.word	0x00028ca0
        /*0f28*/ 	.short	0x010a
        /*0f2a*/ 	.byte	0x3f
	.zero		1


	//   ....[60]....
        /*0f2c*/ 	.word	0x00014ac0
        /*0f30*/ 	.word	0x00000005
        /*0f34*/ 	.word	0x00028cc0
        /*0f38*/ 	.short	0x010a
        /*0f3a*/ 	.byte	0x3f
	.zero		1


	//   ....[61]....
        /*0f3c*/ 	.word	0x00015ea0
        /*0f40*/ 	.word	0x00000000
        /*0f44*/ 	.word	0x00028c40
        /*0f48*/ 	.short	0x010a
        /*0f4a*/ 	.byte	0x3f
	.zero		1


	//   ....[62]....
        /*0f4c*/ 	.word	0x00016a40
        /*0f50*/ 	.word	0x00000008
        /*0f54*/ 	.word	0x00028c00
        /*0f58*/ 	.short	0x0107
        /*0f5a*/ 	.byte	0x3f
	.zero		1


	//   ....[63]....
        /*0f5c*/ 	.word	0x00016b40
        /*0f60*/ 	.word	0x00000002
        /*0f64*/ 	.word	0x00028c00
        /*0f68*/ 	.short	0x0101
        /*0f6a*/ 	.byte	0x3f
	.zero		1


	//   ....[64]....
        /*0f6c*/ 	.word	0x00016b60
        /*0f70*/ 	.word	0x00000002
        /*0f74*/ 	.word	0x00028c20
        /*0f78*/ 	.short	0x010a
        /*0f7a*/ 	.byte	0x3f
	.zero		1


	//   ....[65]....
        /*0f7c*/ 	.word	0x00016c60
        /*0f80*/ 	.word	0x00000000
        /*0f84*/ 	.word	0x00028c60
        /*0f88*/ 	.short	0x010a
        /*0f8a*/ 	.byte	0x3f
	.zero		1


	//   ....[66]....
        /*0f8c*/ 	.word	0x00017940
        /*0f90*/ 	.word	0x00000003
        /*0f94*/ 	.word	0x00028c40
        /*0f98*/ 	.short	0x010a
        /*0f9a*/ 	.byte	0x3f
	.zero		1


	//   ....[67]....
        /*0f9c*/ 	.word	0x00017ba0
        /*0fa0*/ 	.word	0x00000003
        /*0fa4*/ 	.word	0x00028c60
        /*0fa8*/ 	.short	0x010a
        /*0faa*/ 	.byte	0x3f
	.zero		1


	//   ....[68]....
        /*0fac*/ 	.word	0x00018820
        /*0fb0*/ 	.word	0x00000004
        /*0fb4*/ 	.word	0x00028c40
        /*0fb8*/ 	.short	0x010a
        /*0fba*/ 	.byte	0x3f
	.zero		1


	//   ....[69]....
        /*0fbc*/ 	.word	0x00018a70
        /*0fc0*/ 	.word	0x00000004
        /*0fc4*/ 	.word	0x00028c60
        /*0fc8*/ 	.short	0x010a
        /*0fca*/ 	.byte	0x3f
	.zero		1


	//   ....[70]....
        /*0fcc*/ 	.word	0x00019680
        /*0fd0*/ 	.word	0x00000004
        /*0fd4*/ 	.word	0x00028c40
        /*0fd8*/ 	.short	0x010a
        /*0fda*/ 	.byte	0x3f
	.zero		1


	//   ....[71]....
        /*0fdc*/ 	.word	0x000198e0
        /*0fe0*/ 	.word	0x00000004
        /*0fe4*/ 	.word	0x00028c60
        /*0fe8*/ 	.short	0x010a
        /*0fea*/ 	.byte	0x3f
	.zero		1


	//   ....[72]....
        /*0fec*/ 	.word	0x0001b160
        /*0ff0*/ 	.word	0x00000000
        /*0ff4*/ 	.word	0x00028c20
        /*0ff8*/ 	.short	0x010a
        /*0ffa*/ 	.byte	0x3f
	.zero		1


	//   ....[73]....
        /*0ffc*/ 	.word	0x0001b310
        /*1000*/ 	.word	0x00000006
        /*1004*/ 	.word	0x00000000
        /*1008*/ 	.short	0x010a
        /*100a*/ 	.byte	0x3f
	.zero		1


	//   ....[74]....
        /*100c*/ 	.word	0x0001b380
        /*1010*/ 	.word	0x00000007
        /*1014*/ 	.word	0x00000000
        /*1018*/ 	.short	0x010a
        /*101a*/ 	.byte	0x3f
	.zero		1


	//   ....[75]....
        /*101c*/ 	.word	0x0001b3f0
        /*1020*/ 	.word	0x00000004
        /*1024*/ 	.word	0x00000000
        /*1028*/ 	.short	0x010a
        /*102a*/ 	.byte	0x3f
	.zero		1


	//   ....[76]....
        /*102c*/ 	.word	0x0001b420
        /*1030*/ 	.word	0x00000003
        /*1034*/ 	.word	0x00000000
        /*1038*/ 	.short	0x010a
        /*103a*/ 	.byte	0x3f
	.zero		1


	//   ....[77]....
        /*103c*/ 	.word	0x0001b480
        /*1040*/ 	.word	0x00000044
        /*1044*/ 	.word	0x00028c90
        /*1048*/ 	.short	0x010a
        /*104a*/ 	.byte	0x3f
	.zero		1


	//   ....[78]....
        /*104c*/ 	.word	0x0001b4d0
        /*1050*/ 	.word	0x00000044
        /*1054*/ 	.word	0x00028c90
        /*1058*/ 	.short	0x010a
        /*105a*/ 	.byte	0x3f
	.zero		1


	//   ....[79]....
        /*105c*/ 	.word	0x0001b520
        /*1060*/ 	.word	0x00000044
        /*1064*/ 	.word	0x00028c90
        /*1068*/ 	.short	0x010a
        /*106a*/ 	.byte	0x3f
	.zero		1


	//   ....[80]....
        /*106c*/ 	.word	0x0001b570
        /*1070*/ 	.word	0x00000044
        /*1074*/ 	.word	0x00028cb0
        /*1078*/ 	.short	0x010a
        /*107a*/ 	.byte	0x3f
	.zero		1


	//   ....[81]....
        /*107c*/ 	.word	0x0001b5c0
        /*1080*/ 	.word	0x00000014
        /*1084*/ 	.word	0x00028c50
        /*1088*/ 	.short	0x010a
        /*108a*/ 	.byte	0x3f
	.zero		1


	//   ....[82]....
        /*108c*/ 	.word	0x0001b610
        /*1090*/ 	.word	0x00000003
        /*1094*/ 	.word	0x00028c50
        /*1098*/ 	.short	0x010a
        /*109a*/ 	.byte	0x3f
	.zero		1


	//   ....[83]....
        /*109c*/ 	.word	0x0001b9e0
        /*10a0*/ 	.word	0x00000002
        /*10a4*/ 	.word	0x00028c00
        /*10a8*/ 	.short	0x010a
        /*10aa*/ 	.byte	0x3f
	.zero		1


	//   ....[84]....
        /*10ac*/ 	.word	0x0001bdf0
        /*10b0*/ 	.word	0x00000002
        /*10b4*/ 	.word	0x00028c00
        /*10b8*/ 	.short	0x010a
        /*10ba*/ 	.byte	0x3f
	.zero		1


	//   ....[85]....
        /*10bc*/ 	.word	0x0001be40
        /*10c0*/ 	.word	0x000000a8
        /*10c4*/ 	.word	0x00028c30
        /*10c8*/ 	.short	0x010a
        /*10ca*/ 	.byte	0x3f
	.zero		1


	//   ....[86]....
        /*10cc*/ 	.word	0x0001be90
        /*10d0*/ 	.word	0x000000a8
        /*10d4*/ 	.word	0x00028c50
        /*10d8*/ 	.short	0x010a
        /*10da*/ 	.byte	0x3f
	.zero		1


	//   ....[87]....
        /*10dc*/ 	.word	0x0001bee0
        /*10e0*/ 	.word	0x000000d8
        /*10e4*/ 	.word	0x00028c30
        /*10e8*/ 	.short	0x010a
        /*10ea*/ 	.byte	0x3f
	.zero		1


	//   ....[88]....
        /*10ec*/ 	.word	0x0001bf30
        /*10f0*/ 	.word	0x000000d8
        /*10f4*/ 	.word	0x00028c50
        /*10f8*/ 	.short	0x010a
        /*10fa*/ 	.byte	0x3f
	.zero		1


	//   ....[89]....
        /*10fc*/ 	.word	0x0001bf80
        /*1100*/ 	.word	0x000000c2
        /*1104*/ 	.word	0x00028c30
        /*1108*/ 	.short	0x010a
        /*110a*/ 	.byte	0x3f
	.zero		1


	//   ....[90]....
        /*110c*/ 	.word	0x0001bfd0
        /*1110*/ 	.word	0x000000c2
        /*1114*/ 	.word	0x00028c50
        /*1118*/ 	.short	0x010a
        /*111a*/ 	.byte	0x3f
	.zero		1


	//   ....[91]....
        /*111c*/ 	.word	0x0001c180
        /*1120*/ 	.word	0x00000005
        /*1124*/ 	.word	0x00028c20
        /*1128*/ 	.short	0x010a
        /*112a*/ 	.byte	0x3f
	.zero		1


	//   ....[92]....
        /*112c*/ 	.word	0x0001c1d0
        /*1130*/ 	.word	0x00000005
        /*1134*/ 	.word	0x00028ca0
        /*1138*/ 	.short	0x010a
        /*113a*/ 	.byte	0x3f
	.zero		1


	//   ....[93]....
        /*113c*/ 	.word	0x0001c220
        /*1140*/ 	.word	0x00000005
        /*1144*/ 	.word	0x00028cc0
        /*1148*/ 	.short	0x010a
        /*114a*/ 	.byte	0x3f
	.zero		1


	//   ....[94]....
        /*114c*/ 	.word	0x0001c270
        /*1150*/ 	.word	0x00000005
        /*1154*/ 	.word	0x00028ca0
        /*1158*/ 	.short	0x010a
        /*115a*/ 	.byte	0x3f
	.zero		1


	//   ....[95]....
        /*115c*/ 	.word	0x0001c2c0
        /*1160*/ 	.word	0x00000005
        /*1164*/ 	.word	0x00028cc0
        /*1168*/ 	.short	0x010a
        /*116a*/ 	.byte	0x3f
	.zero		1


	//   ....[96]....
        /*116c*/ 	.word	0x0001c460
        /*1170*/ 	.word	0x00000000
        /*1174*/ 	.word	0x00028c40
        /*1178*/ 	.short	0x010a
        /*117a*/ 	.byte	0x3f
	.zero		1


	//   ....[97]....
        /*117c*/ 	.word	0x0001c9e0
        /*1180*/ 	.word	0x00000002
        /*1184*/ 	.word	0x00028c20
        /*1188*/ 	.short	0x010a
        /*118a*/ 	.byte	0x3f
	.zero		1


	//   ....[98]....
        /*118c*/ 	.word	0x0001ca30
        /*1190*/ 	.word	0x00000000
        /*1194*/ 	.word	0x00028c60
        /*1198*/ 	.short	0x010a
        /*119a*/ 	.byte	0x3f
	.zero		1


	//   ....[99]....
        /*119c*/ 	.word	0x0001ca80
        /*11a0*/ 	.word	0x00000003
        /*11a4*/ 	.word	0x00028c40
        /*11a8*/ 	.short	0x010a
        /*11aa*/ 	.byte	0x3f
	.zero		1


	//   ....[100]....
        /*11ac*/ 	.word	0x0001cad0
        /*11b0*/ 	.word	0x00000003
        /*11b4*/ 	.word	0x00028c60
        /*11b8*/ 	.short	0x010a
        /*11ba*/ 	.byte	0x3f
	.zero		1


	//   ....[101]....
        /*11bc*/ 	.word	0x0001cb20
        /*11c0*/ 	.word	0x00000004
        /*11c4*/ 	.word	0x00028c40
        /*11c8*/ 	.short	0x010a
        /*11ca*/ 	.byte	0x3f
	.zero		1


	//   ....[102]....
        /*11cc*/ 	.word	0x0001cb70
        /*11d0*/ 	.word	0x00000004
        /*11d4*/ 	.word	0x00028c60
        /*11d8*/ 	.short	0x010a
        /*11da*/ 	.byte	0x3f
	.zero		1


	//   ....[103]....
        /*11dc*/ 	.word	0x0001cbc0
        /*11e0*/ 	.word	0x00000004
        /*11e4*/ 	.word	0x00028c40
        /*11e8*/ 	.short	0x010a
        /*11ea*/ 	.byte	0x3f
	.zero		1


	//   ....[104]....
        /*11ec*/ 	.word	0x0001cc10
        /*11f0*/ 	.word	0x00000004
        /*11f4*/ 	.word	0x00028c60
        /*11f8*/ 	.short	0x010a
        /*11fa*/ 	.byte	0x3f
	.zero		1


	//   ....[105]....
        /*11fc*/ 	.word	0x0001d610
        /*1200*/ 	.word	0x00000000
        /*1204*/ 	.word	0x00028c20
        /*1208*/ 	.short	0x010a
        /*120a*/ 	.byte	0x3f
	.zero		1


	//   ....[106]....
        /*120c*/ 	.word	0x0001d7b0
        /*1210*/ 	.word	0x00000006
        /*1214*/ 	.word	0x00000000
        /*1218*/ 	.short	0x010a
        /*121a*/ 	.byte	0x3f
	.zero		1


	//   ....[107]....
        /*121c*/ 	.word	0x0001d800
        /*1220*/ 	.word	0x00000007
        /*1224*/ 	.word	0x00000000
        /*1228*/ 	.short	0x010a
        /*122a*/ 	.byte	0x3f
	.zero		1


	//   ....[108]....
        /*122c*/ 	.word	0x0001d850
        /*1230*/ 	.word	0x00000004
        /*1234*/ 	.word	0x00000000
        /*1238*/ 	.short	0x010a
        /*123a*/ 	.byte	0x3f
	.zero		1


	//----- nvinfo : EIATTR_NUM_MBARRIERS
	.align		4
.L_584:
        /*123c*/ 	.byte	0x03, 0x38
        /*123e*/ 	.short	0x0016


	//----- nvinfo : EIATTR_EXIT_INSTR_OFFSETS
	.align		4
        /*1240*/ 	.byte	0x04, 0x1c
        /*1242*/ 	.short	(.L_586 - .L_585)


	//   ....[0]....
.L_585:
        /*1244*/ 	.word	0x0001b470


	//----- nvinfo : EIATTR_MAX_THREADS
	.align		4
.L_586:
        /*1248*/ 	.byte	0x04, 0x05
        /*124a*/ 	.short	(.L_588 - .L_587)
.L_587:
        /*124c*/ 	.word	0x00000180
        /*1250*/ 	.word	0x00000001
        /*1254*/ 	.word	0x00000001


	//----- nvinfo : EIATTR_CRS_STACK_SIZE
	.align		4
.L_588:
        /*1258*/ 	.byte	0x04, 0x1e
        /*125a*/ 	.short	(.L_590 - .L_589)
.L_589:
        /*125c*/ 	.word	0x00000000


	//----- nvinfo : EIATTR_CBANK_PARAM_SIZE
	.align		4
.L_590:
        /*1260*/ 	.byte	0x03, 0x19
        /*1262*/ 	.short	0x0af0


	//----- nvinfo : EIATTR_PARAM_CBANK
	.align		4
        /*1264*/ 	.byte	0x04, 0x0a
        /*1266*/ 	.short	(.L_592 - .L_591)
	.align		4
.L_591:
        /*1268*/ 	.word	index@(.nv.constant0._ZN7cutlass13device_kernelIN5flash11enable_sm90INS1_16FlashAttnFwdSm90INS1_25CollectiveMainloopFwdSm90ILi2EN4cute5tupleIJNS5_1CILi1EEES8_S8_EEENS6_IJNS7_ILi64EEESA_SA_EEELi512ENS_10bfloat16_tEfNS_4arch4Sm90ELb1ELb0ELb0ELb1ELb0ELb1ELb0ELb0ELb0ELb1ELb0ELb0EEENS1_21CollectiveEpilogueFwdINS6_IJSA_NS7_ILi512EEESA_EEES9_SC_SE_Li256ELb1ELb1ELb0ELb0EEENS1_36VarlenDynamicPersistentTileSchedulerILi64ELi64ELi256ELi128ELb0ELb1ELb1ELb1ELb1ELb1EEEEEEEEEvNT_6ParamsE)
        /*126c*/ 	.short	0x0210
        /*126e*/ 	.short	0x0af0


	//----- nvinfo : EIATTR_SW_WAR
	.align		4
.L_592:
        /*1270*/ 	.byte	0x04, 0x36
        /*1272*/ 	.short	(.L_594 - .L_593)
.L_593:
        /*1274*/ 	.word	0x00000008
.L_594:


//--------------------- .nv.info._ZN7cutlass13device_kernelIN5flash11enable_sm90INS1_16FlashAttnFwdSm90INS1_25CollectiveMainloopFwdSm90ILi2EN4cute5tupleIJNS5_1CILi1EEES8_S8_EEENS6_IJNS7_ILi64EEESA_SA_EEELi512ENS_10bfloat16_tEfNS_4arch4Sm90ELb1ELb0ELb0ELb1ELb0ELb0ELb1ELb0ELb0ELb1ELb0ELb0EEENS1_21CollectiveEpilogueFwdINS6_IJSA_NS7_ILi512EEESA_EEES9_SC_SE_Li256ELb1ELb1ELb0ELb0EEENS1_36VarlenDynamicPersistentTileSchedulerILi64ELi64ELi256ELi128ELb0ELb1ELb1ELb1ELb1ELb1EEEEEEEEEvNT_6ParamsE --------------------------
	.section	.nv.info._ZN7cutlass13device_kernelIN5flash11enable_sm90INS1_16FlashAttnFwdSm90INS1_25CollectiveMainloopFwdSm90ILi2EN4cute5tupleIJNS5_1CILi1EEES8_S8_EEENS6_IJNS7_ILi64EEESA_SA_EEELi512ENS_10bfloat16_tEfNS_4arch4Sm90ELb1ELb0ELb0ELb1ELb0ELb0ELb1ELb0ELb0ELb1ELb0ELb0EEENS1_21CollectiveEpilogueFwdINS6_IJSA_NS7_ILi512EEESA_EEES9_SC_SE_Li256ELb1ELb1ELb0ELb0EEENS1_36VarlenDynamicPersistentTileSchedulerILi64ELi64ELi256ELi128ELb0ELb1ELb1ELb1ELb1ELb1EEEEEEEEEvNT_6ParamsE,"",@"SHT_CUDA_INFO"
	.sectionflags	@""
	.align	4


	//----- nvinfo : EIATTR_CUDA_API_VERSION
	.align		4
        /*0000*/ 	.byte	0x04, 0x37
        /*0002*/ 	.short	(.L_596 - .L_595)
.L_595:
        /*0004*/ 	.word	0x00000082


	//----- nvinfo : EIATTR_KPARAM_INFO
	.align		4
.L_596:
        /*0008*/ 	.byte	0x04, 0x17
        /*000a*/ 	.short	(.L_598 - .L_597)
.L_597:
        /*000c*/ 	.word	0x00000000
        /*0010*/ 	.short	0x0000
        /*0012*/ 	.short	0x0070
        /*0014*/ 	.byte	0x00, 0xf0, 0x01, 0x2e


	//----- nvinfo : EIATTR_SPARSE_MMA_MASK
	.align		4
.L_598:
        /*0018*/ 	.byte	0x03, 0x50
        /*001a*/ 	.short	0x0000


	//----- nvinfo : EIATTR_MAXREG_COUNT
	.align		4
        /*001c*/ 	.byte	0x03, 0x1b
        /*001e*/ 	.short	0x00a8


	//----- nvinfo : EIATTR_NUM_BARRIERS
	.align		4
        /*0020*/ 	.byte	0x02, 0x4c
        /*0022*/ 	.byte	0x10
	.zero		1


	//----- nvinfo : EIATTR_EXTERNS
	.align		4
        /*0024*/ 	.byte	0x04, 0x0f
        /*0026*/ 	.short	(.L_600 - .L_599)


	//   ....[0]....
	.align		4
.L_599:
        /*0028*/ 	.word	index@(__assertfail)


	//----- nvinfo : EIATTR_ANNOTATIONS
	.align		4
.L_600:
        /*002c*/ 	.byte	0x04, 0x55
        /*002e*/ 	.short	(.L_602 - .L_601)


	//   ....[0]....
.L_601:
        /* <DEDUP_REMOVED lines=100> */


	//----- nvinfo : EIATTR_MERCURY_ISA_VERSION
	.align		4
.L_602:
        /*0658*/ 	.byte	0x03, 0x5f
        /*065a*/ 	.short	0x0101


	//----- nvinfo : EIATTR_UNUSED_LOAD_BYTE_OFFSET
	.align		4
        /*065c*/ 	.byte	0x04, 0x44
        /*065e*/ 	.short	(.L_604 - .L_603)


	//   ....[0]....
.L_603:
        /*0660*/ 	.word	0x00000a50
        /*0664*/ 	.word	0x0000fff0


	//   ....[1]....
        /*0668*/ 	.word	0x0000cf60
        /*066c*/ 	.word	0x0000fff0


	//----- nvinfo : EIATTR_INT_WARP_WIDE_INSTR_OFFSETS
	.align		4
.L_604:
        /*0670*/ 	.byte	0x04, 0x31
        /*0672*/ 	.short	(.L_606 - .L_605)


	//   ....[0]....
.L_605:
        /*0674*/ 	.word	0x00000130


	//   ....[1]....
        /*0678*/ 	.word	0x00000170


	//   ....[2]....
        /*067c*/ 	.word	0x000001e0


	//   ....[3]....
        /*0680*/ 	.word	0x000001f0


	//   ....[4]....
        /*0684*/ 	.word	0x00011270


	//   ....[5]....
        /*0688*/ 	.word	0x000112d0


	//   ....[6]....
        /*068c*/ 	.word	0x00017060


	//   ....[7]....
        /*0690*/ 	.word	0x000170f0


	//----- nvinfo : EIATTR_COOP_GROUP_MASK_REGIDS
	.align		4
.L_606:
        /*0694*/ 	.byte	0x04, 0x29
        /*0696*/ 	.short	(.L_608 - .L_607)


	//   ....[0]....
.L_607:
        /*0698*/ 	.word	0xffffffff


	//   ....[1]....
        /*069c*/ 	.word	0xffffffff


	//   ....[2]....
        /*06a0*/ 	.word	0xffffffff


	//   ....[3]....
        /*06a4*/ 	.word	0xffffffff


	//   ....[4]....
        /*06a8*/ 	.word	0xffffffff


	//   ....[5]....
        /*06ac*/ 	.word	0xffffffff


	//   ....[6]....
        /*06b0*/ 	.word	0xffffffff


	//   ....[7]....
        /*06b4*/ 	.word	0xffffffff


	//   ....[8]....
        /*06b8*/ 	.word	0xffffffff


	//   ....[9]....
        /*06bc*/ 	.word	0xffffffff


	//   ....[10]....
        /*06c0*/ 	.word	0xffffffff


	//   ....[11]....
        /*06c4*/ 	.word	0xffffffff


	//   ....[12]....
        /*06c8*/ 	.word	0xffffffff


	//   ....[13]....
        /*06cc*/ 	.word	0xffffffff


	//   ....[14]....
        /*06d0*/ 	.word	0xffffffff


	//   ....[15]....
        /*06d4*/ 	.word	0xffffffff


	//   ....[16]....
        /*06d8*/ 	.word	0xffffffff


	//   ....[17]....
        /*06dc*/ 	.word	0xffffffff


	//   ....[18]....
        /*06e0*/ 	.word	0xffffffff


	//   ....[19]....
        /*06e4*/ 	.word	0xffffffff


	//   ....[20]....
        /*06e8*/ 	.word	0xffffffff


	//   ....[21]....
        /*06ec*/ 	.word	0xffffffff


	//   ....[22]....
        /*06f0*/ 	.word	0xffffffff


	//   ....[23]....
        /*06f4*/ 	.word	0xffffffff


	//   ....[24]....
        /*06f8*/ 	.word	0xffffffff


	//   ....[25]....
        /*06fc*/ 	.word	0xffffffff


	//   ....[26]....
        /*0700*/ 	.word	0xffffffff


	//   ....[27]....
        /*0704*/ 	.word	0xffffffff


	//   ....[28]....
        /*0708*/ 	.word	0xffffffff


	//   ....[29]....
        /*070c*/ 	.word	0xffffffff


	//   ....[30]....
        /*0710*/ 	.word	0xffffffff


	//   ....[31]....
        /*0714*/ 	.word	0xffffffff


	//   ....[32]....
        /*0718*/ 	.word	0xffffffff


	//   ....[33]....
        /*071c*/ 	.word	0xffffffff


	//   ....[34]....
        /*0720*/ 	.word	0xffffffff


	//   ....[35]....
        /*0724*/ 	.word	0xffffffff


	//   ....[36]....
        /*0728*/ 	.word	0xffffffff


	//   ....[37]....
        /*072c*/ 	.word	0xffffffff


	//   ....[38]....
        /*0730*/ 	.word	0xffffffff


	//   ....[39]....
        /*0734*/ 	.word	0xffffffff


	//   ....[40]....
        /*0738*/ 	.word	0xffffffff


	//   ....[41]....
        /*073c*/ 	.word	0xffffffff


	//   ....[42]....
        /*0740*/ 	.word	0xffffffff


	//   ....[43]....
        /*0744*/ 	.word	0xffffffff


	//   ....[44]....
        /*0748*/ 	.word	0xffffffff


	//   ....[45]....
        /*074c*/ 	.word	0xffffffff


	//   ....[46]....
        /*0750*/ 	.word	0xffffffff


	//   ....[47]....
        /*0754*/ 	.word	0xffffffff


	//   ....[48]....
        /*0758*/ 	.word	0xffffffff


	//   ....[49]....
        /*075c*/ 	.word	0xffffffff


	//   ....[50]....
        /*0760*/ 	.word	0xffffffff


	//   ....[51]....
        /*0764*/ 	.word	0xffffffff


	//   ....[52]....
        /*0768*/ 	.word	0xffffffff


	//   ....[53]....
        /*076c*/ 	.word	0xffffffff


	//   ....[54]....
        /*0770*/ 	.word	0xffffffff


	//   ....[55]....
        /*0774*/ 	.word	0xffffffff


	//   ....[56]....
        /*0778*/ 	.word	0xffffffff


	//   ....[57]....
        /*077c*/ 	.word	0xffffffff


	//   ....[58]....
        /*0780*/ 	.word	0xffffffff


	//   ....[59]....
        /*0784*/ 	.word	0xffffffff


	//   ....[60]....
        /*0788*/ 	.word	0xffffffff


	//   ....[61]....
        /*078c*/ 	.word	0xffffffff


	//   ....[62]....
        /*0790*/ 	.word	0xffffffff


	//   ....[63]....
        /*0794*/ 	.word	0xffffffff


	//   ....[64]....
        /*0798*/ 	.word	0xffffffff


	//   ....[65]....
        /*079c*/ 	.word	0xffffffff


	//   ....[66]....
        /*07a0*/ 	.word	0xffffffff


	//   ....[67]....
        /*07a4*/ 	.word	0xffffffff


	//   ....[68]....
        /*07a8*/ 	.word	0xffffffff


	//   ....[69]....
        /*07ac*/ 	.word	0xffffffff


	//   ....[70]....
        /*07b0*/ 	.word	0xffffffff


	//   ....[71]....
        /*07b4*/ 	.word	0xffffffff


	//   ....[72]....
        /*07b8*/ 	.word	0xffffffff


	//   ....[73]....
        /*07bc*/ 	.word	0xffffffff


	//   ....[74]....
        /*07c0*/ 	.word	0xffffffff


	//   ....[75]....
        /*07c4*/ 	.word	0xffffffff


	//   ....[76]....
        /*07c8*/ 	.word	0xffffffff


	//   ....[77]....
        /*07cc*/ 	.word	0xffffffff


	//   ....[78]....
        /*07d0*/ 	.word	0xffffffff


	//   ....[79]....
        /*07d4*/ 	.word	0xffffffff


	//   ....[80]....
        /*07d8*/ 	.word	0xffffffff


	//   ....[81]....
        /*07dc*/ 	.word	0xffffffff


	//   ....[82]....
        /*07e0*/ 	.word	0xffffffff


	//   ....[83]....
        /*07e4*/ 	.word	0xffffffff


	//   ....[84]....
        /*07e8*/ 	.word	0xffffffff


	//   ....[85]....
        /*07ec*/ 	.word	0xffffffff


	//   ....[86]....
        /*07f0*/ 	.word	0xffffffff


	//   ....[87]....
        /*07f4*/ 	.word	0xffffffff


	//   ....[88]....
        /*07f8*/ 	.word	0xffffffff


	//   ....[89]....
        /*07fc*/ 	.word	0xffffffff


	//   ....[90]....
        /*0800*/ 	.word	0xffffffff


	//   ....[91]....
        /*0804*/ 	.word	0xffffffff


	//   ....[92]....
        /*0808*/ 	.word	0xffffffff


	//   ....[93]....
        /*080c*/ 	.word	0xffffffff


	//   ....[94]....
        /*0810*/ 	.word	0xffffffff


	//   ....[95]....
        /*0814*/ 	.word	0xffffffff


	//   ....[96]....
        /*0818*/ 	.word	0xffffffff


	//   ....[97]....
        /*081c*/ 	.word	0xffffffff


	//   ....[98]....
        /*0820*/ 	.word	0xffffffff


	//   ....[99]....
        /*0824*/ 	.word	0x0500000f


	//   ....[100]....
        /*0828*/ 	.word	0x0500000f


	//   ....[101]....
        /*082c*/ 	.word	0x0500000f


	//   ....[102]....
        /*0830*/ 	.word	0x0500000f


	//   ....[103]....
        /*0834*/ 	.word	0x0500000f


	//   ....[104]....
        /*0838*/ 	.word	0x0500000f


	//   ....[105]....
        /*083c*/ 	.word	0x0500000f


	//   ....[106]....
        /*0840*/ 	.word	0x0500000f


	//   ....[107]....
        /*0844*/ 	.word	0x0500000f


	//   ....[108]....
        /*0848*/ 	.word	0x0500000f


	//   ....[109]....
        /*084c*/ 	.word	0x0500000f


	//   ....[110]....
        /*0850*/ 	.word	0x0500000f


	//   ....[111]....
        /*0854*/ 	.word	0x0500000f


	//   ....[112]....
        /*0858*/ 	.word	0x0500000f


	//   ....[113]....
        /*085c*/ 	.word	0x0500000f


	//   ....[114]....
        /*0860*/ 	.word	0x0500000f


	//   ....[115]....
        /*0864*/ 	.word	0x0500000f


	//   ....[116]....
        /*0868*/ 	.word	0x0500000f


	//   ....[117]....
        /*086c*/ 	.word	0x0500000f


	//   ....[118]....
        /*0870*/ 	.word	0x0500000f


	//   ....[119]....
        /*0874*/ 	.word	0x0500000f


	//   ....[120]....
        /*0878*/ 	.word	0x0500000f


	//   ....[121]....
        /*087c*/ 	.word	0x0500000f


	//   ....[122]....
        /*0880*/ 	.word	0x0500000f


	//   ....[123]....
        /*0884*/ 	.word	0x0500000f


	//   ....[124]....
        /*0888*/ 	.word	0x0500000f


	//   ....[125]....
        /*088c*/ 	.word	0x0500000f


	//   ....[126]....
        /*0890*/ 	.word	0x0500000f


	//   ....[127]....
        /*0894*/ 	.word	0x0500000f


	//   ....[128]....
        /*0898*/ 	.word	0x0500000f


	//   ....[129]....
        /*089c*/ 	.word	0x0500000f


	//   ....[130]....
        /*08a0*/ 	.word	0x0500000f


	//   ....[131]....
        /*08a4*/ 	.word	0x0500000f


	//   ....[132]....
        /*08a8*/ 	.word	0x0500000f


	//   ....[133]....
        /*08ac*/ 	.word	0x0500000f


	//----- nvinfo : EIATTR_COOP_GROUP_INSTR_OFFSETS
	.align		4
.L_608:
        /*08b0*/ 	.byte	0x04, 0x28
        /*08b2*/ 	.short	(.L_610 - .L_609)


	//   ....[0]....
.L_609:
        /*08b4*/ 	.word	0x00000070


	//   ....[1]....
        /*08b8*/ 	.word	0x00000140


	//   ....[2]....
        /*08bc*/ 	.word	0x00000190


	//   ....[3]....
        /*08c0*/ 	.word	0x000003a0


	//   ....[4]....
        /*08c4*/ 	.word	0x00000500


	//   ....[5]....
        /*08c8*/ 	.word	0x00000620


	//   ....[6]....
        /*08cc*/ 	.word	0x00000780


	//   ....[7]....
        /*08d0*/ 	.word	0x00001a90


	//   ....[8]....
        /*08d4*/ 	.word	0x00003780


	//   ....[9]....
        /*08d8*/ 	.word	0x00004770


	//   ....[10]....
        /*08dc*/ 	.word	0x00005350


	//   ....[11]....
        /*08e0*/ 	.word	0x00005380


	//   ....[12]....
        /*08e4*/ 	.word	0x00005730


	//   ....[13]....
        /*08e8*/ 	.word	0x00005830


	//   ....[14]....
        /*08ec*/ 	.word	0x00005b30


	//   ....[15]....
        /*08f0*/ 	.word	0x00005c00


	//   ....[16]....
        /*08f4*/ 	.word	0x000064e0


	//   ....[17]....
        /*08f8*/ 	.word	0x00007170


	//   ....[18]....
        /*08fc*/ 	.word	0x00007d30


	//   ....[19]....
        /*0900*/ 	.word	0x00007d40


	//   ....[20]....
        /*0904*/ 	.word	0x000080b0


	//   ....[21]....
        /*0908*/ 	.word	0x000081b0


	//   ....[22]....
        /*090c*/ 	.word	0x000084f0


	//   ....[23]....
        /*0910*/ 	.word	0x000085a0


	//   ....[24]....
        /*0914*/ 	.word	0x00009720


	//   ....[25]....
        /*0918*/ 	.word	0x0000a380


	//   ....[26]....
        /*091c*/ 	.word	0x0000b010


	//   ....[27]....
        /*0920*/ 	.word	0x0000b040


	//   ....[28]....
        /*0924*/ 	.word	0x0000b280


	//   ....[29]....
        /*0928*/ 	.word	0x0000b450


	//   ....[30]....
        /*092c*/ 	.word	0x0000c430


	//   ....[31]....
        /*0930*/ 	.word	0x0000c470


	//   ....[32]....
        /*0934*/ 	.word	0x0000c4a0


	//   ....[33]....
        /*0938*/ 	.word	0x0000c510


	//   ....[34]....
        /*093c*/ 	.word	0x0000c550


	//   ....[35]....
        /*0940*/ 	.word	0x0000de70


	//   ....[36]....
        /*0944*/ 	.word	0x0000e490


	//   ....[37]....
        /*0948*/ 	.word	0x0000e4c0


	//   ....[38]....
        /*094c*/ 	.word	0x0000e4e0


	//   ....[39]....
        /*0950*/ 	.word	0x0000e510


	//   ....[40]....
        /*0954*/ 	.word	0x0000eb90


	//   ....[41]....
        /*0958*/ 	.word	0x0000ebb0


	//   ....[42]....
        /*095c*/ 	.word	0x0000edf0


	//   ....[43]....
        /*0960*/ 	.word	0x0000ee10


	//   ....[44]....
        /*0964*/ 	.word	0x0000f9a0


	//   ....[45]....
        /*0968*/ 	.word	0x0000f9d0


	//   ....[46]....
        /*096c*/ 	.word	0x0000fc10


	//   ....[47]....
        /*0970*/ 	.word	0x0000fc30


	//   ....[48]....
        /*0974*/ 	.word	0x0000fee0


	//   ....[49]....
        /*0978*/ 	.word	0x000100c0


	//   ....[50]....
        /*097c*/ 	.word	0x000100f0


	//   ....[51]....
        /*0980*/ 	.word	0x00010120


	//   ....[52]....
        /*0984*/ 	.word	0x00010150


	//   ....[53]....
        /*0988*/ 	.word	0x00010180


	//   ....[54]....
        /*098c*/ 	.word	0x000101b0


	//   ....[55]....
        /*0990*/ 	.word	0x00010320


	//   ....[56]....
        /*0994*/ 	.word	0x00010350


	//   ....[57]....
        /*0998*/ 	.word	0x00010380


	//   ....[58]....
        /*099c*/ 	.word	0x000103b0


	//   ....[59]....
        /*09a0*/ 	.word	0x000103e0


	//   ....[60]....
        /*09a4*/ 	.word	0x00010410


	//   ....[61]....
        /*09a8*/ 	.word	0x000104b0


	//   ....[62]....
        /*09ac*/ 	.word	0x00010510


	//   ....[63]....
        /*09b0*/ 	.word	0x000105a0


	//   ....[64]....
        /*09b4*/ 	.word	0x00011870


	//   ....[65]....
        /*09b8*/ 	.word	0x00012400


	//   ....[66]....
        /*09bc*/ 	.word	0x00012410


	//   ....[67]....
        /*09c0*/ 	.word	0x00012430


	//   ....[68]....
        /*09c4*/ 	.word	0x00012500


	//   ....[69]....
        /*09c8*/ 	.word	0x00012530


	//   ....[70]....
        /*09cc*/ 	.word	0x00012590


	//   ....[71]....
        /*09d0*/ 	.word	0x000125a0


	//   ....[72]....
        /*09d4*/ 	.word	0x00012610


	//   ....[73]....
        /*09d8*/ 	.word	0x00012f60


	//   ....[74]....
        /*09dc*/ 	.word	0x00012f70


	//   ....[75]....
        /*09e0*/ 	.word	0x000130a0


	//   ....[76]....
        /*09e4*/ 	.word	0x000130d0


	//   ....[77]....
        /*09e8*/ 	.word	0x00013350


	//   ....[78]....
        /*09ec*/ 	.word	0x00013380


	//   ....[79]....
        /*09f0*/ 	.word	0x000134f0


	//   ....[80]....
        /*09f4*/ 	.word	0x00013500


	//   ....[81]....
        /*09f8*/ 	.word	0x000172f0


	//   ....[82]....
        /*09fc*/ 	.word	0x00017320


	//   ....[83]....
        /*0a00*/ 	.word	0x00017360


	//   ....[84]....
        /*0a04*/ 	.word	0x00017390


	//   ....[85]....
        /*0a08*/ 	.word	0x000173c0


	//   ....[86]....
        /*0a0c*/ 	.word	0x000173f0


	//   ....[87]....
        /*0a10*/ 	.word	0x00017420


	//   ....[88]....
        /*0a14*/ 	.word	0x00017450


	//   ....[89]....
        /*0a18*/ 	.word	0x000175d0


	//   ....[90]....
        /*0a1c*/ 	.word	0x00017600


	//   ....[91]....
        /*0a20*/ 	.word	0x00017630


	//   ....[92]....
        /*0a24*/ 	.word	0x00017660


	//   ....[93]....
        /*0a28*/ 	.word	0x00017690


	//   ....[94]....
        /*0a2c*/ 	.word	0x000176c0


	//   ....[95]....
        /*0a30*/ 	.word	0x00017780


	//   ....[96]....
        /*0a34*/ 	.word	0x000177a0


	//   ....[97]....
        /*0a38*/ 	.word	0x00017810


	//   ....[98]....
        /*0a3c*/ 	.word	0x00017ee0


	//   ....[99]....
        /*0a40*/ 	.word	0x000184a0


	//   ....[100]....
        /*0a44*/ 	.word	0x00018620


	//   ....[101]....
        /*0a48*/ 	.word	0x00018670


	//   ....[102]....
        /*0a4c*/ 	.word	0x000186d0


	//   ....[103]....
        /*0a50*/ 	.word	0x00018730


	//   ....[104]....
        /*0a54*/ 	.word	0x00018880


	//   ....[105]....
        /*0a58*/ 	.word	0x00018920


	//   ....[106]....
        /*0a5c*/ 	.word	0x000189d0


	//   ....[107]....
        /*0a60*/ 	.word	0x00018ab0


	//   ....[108]....
        /*0a64*/ 	.word	0x00018c80


	//   ....[109]....
        /*0a68*/ 	.word	0x00018d40


	//   ....[110]....
        /*0a6c*/ 	.word	0x00018ff0


	//   ....[111]....
        /*0a70*/ 	.word	0x00019110


	//   ....[112]....
        /*0a74*/ 	.word	0x000192e0


	//   ....[113]....
        /*0a78*/ 	.word	0x000193b0


	//   ....[114]....
        /*0a7c*/ 	.word	0x000195b0


	//   ....[115]....
        /*0a80*/ 	.word	0x00019640


	//   ....[116]....
        /*0a84*/ 	.word	0x00019970


	//   ....[117]....
        /*0a88*/ 	.word	0x00019a10


	//   ....[118]....
        /*0a8c*/ 	.word	0x00019b30


	//   ....[119]....
        /*0a90*/ 	.word	0x00019bb0


	//   ....[120]....
        /*0a94*/ 	.word	0x00019c30


	//   ....[121]....
        /*0a98*/ 	.word	0x00019cb0


	//   ....[122]....
        /*0a9c*/ 	.word	0x00019d30


	//   ....[123]....
        /*0aa0*/ 	.word	0x00019dc0


	//   ....[124]....
        /*0aa4*/ 	.word	0x00019e60


	//   ....[125]....
        /*0aa8*/ 	.word	0x00019f10


	//   ....[126]....
        /*0aac*/ 	.word	0x00019f90


	//   ....[127]....
        /*0ab0*/ 	.word	0x0001a010


	//   ....[128]....
        /*0ab4*/ 	.word	0x0001a090


	//   ....[129]....
        /*0ab8*/ 	.word	0x0001a120


	//   ....[130]....
        /*0abc*/ 	.word	0x0001a1a0


	//   ....[131]....
        /*0ac0*/ 	.word	0x0001a240


	//   ....[132]....
        /*0ac4*/ 	.word	0x0001a2d0


	//   ....[133]....
        /*0ac8*/ 	.word	0x0001a400


	//----- nvinfo : EIATTR_REG_RECONFIG
	.align		4
.L_610:
        /*0acc*/ 	.byte	0x01, 0x54
	.zero		2


	//----- nvinfo : EIATTR_SYSCALL_OFFSETS
	.align		4
        /*0ad0*/ 	.byte	0x04, 0x46
        /*0ad2*/ 	.short	(.L_612 - .L_611)


	//   ....[0]....
.L_611:
        /*0ad4*/ 	.word	0x00003930


	//   ....[1]....
        /*0ad8*/ 	.word	0x00011470


	//   ....[2]....
        /*0adc*/ 	.word	0x000115d0


	//   ....[3]....
        /*0ae0*/ 	.word	0x000116d0


	//   ....[4]....
        /*0ae4*/ 	.word	0x00011fe0


	//   ....[5]....
        /*0ae8*/ 	.word	0x00012930


	//----- nvinfo : EIATTR_MBARRIER_INSTR_OFFSETS
	.align		4
.L_612:
        /*0aec*/ 	.byte	0x04, 0x39
        /*0aee*/ 	.short	(.L_614 - .L_613)


	//   ....[0]....
.L_613:
        /*0af0*/ 	.word	0x00000280
        /*0af4*/ 	.word	0x000000ff
        /*0af8*/ 	.word	0x00038800
        /*0afc*/ 	.short	0x0100
        /*0afe*/ 	.byte	0x08
	.zero		1


	//   ....[1]....
        /*0b00*/ 	.word	0x00000290
        /*0b04*/ 	.word	0x000000ff
        /*0b08*/ 	.word	0x00038810
        /*0b0c*/ 	.short	0x0100
        /*0b0e*/ 	.byte	0x08
	.zero		1


	//   ....[2]....
        /*0b10*/ 	.word	0x000002a0
        /*0b14*/ 	.word	0x000000ff
        /*0b18*/ 	.word	0x00038820
        /*0b1c*/ 	.short	0x0100
        /*0b1e*/ 	.byte	0x08
	.zero		1


	//   ....[3]....
        /*0b20*/ 	.word	0x00000350
        /*0b24*/ 	.word	0x000000ff
        /*0b28*/ 	.word	0x00038830
        /*0b2c*/ 	.short	0x0100
        /*0b2e*/ 	.byte	0x06
	.zero		1


	//   ....[4]....
        /*0b30*/ 	.word	0x00000360
        /*0b34*/ 	.word	0x000000ff
        /*0b38*/ 	.word	0x00038840
        /*0b3c*/ 	.short	0x0100
        /*0b3e*/ 	.byte	0x06
	.zero		1


	//   ....[5]....
        /*0b40*/ 	.word	0x00000370
        /*0b44*/ 	.word	0x000000ff
        /*0b48*/ 	.word	0x00038838
        /*0b4c*/ 	.short	0x0100
        /*0b4e*/ 	.byte	0x06
	.zero		1


	//   ....[6]....
        /*0b50*/ 	.word	0x00000380
        /*0b54*/ 	.word	0x000000ff
        /*0b58*/ 	.word	0x00038848
        /*0b5c*/ 	.short	0x0100
        /*0b5e*/ 	.byte	0x06
	.zero		1


	//   ....[7]....
        /*0b60*/ 	.word	0x000004b0
        /*0b64*/ 	.word	0x000000ff
        /*0b68*/ 	.word	0x00038850
        /*0b6c*/ 	.short	0x0100
        /*0b6e*/ 	.byte	0x08
	.zero		1


	//   ....[8]....
        /*0b70*/ 	.word	0x000004c0
        /*0b74*/ 	.word	0x000000ff
        /*0b78*/ 	.word	0x00038860
        /*0b7c*/ 	.short	0x0100
        /*0b7e*/ 	.byte	0x08
	.zero		1


	//   ....[9]....
        /*0b80*/ 	.word	0x000004d0
        /*0b84*/ 	.word	0x000000ff
        /*0b88*/ 	.word	0x00038858
        /*0b8c*/ 	.short	0x0100
        /*0b8e*/ 	.byte	0x08
	.zero		1


	//   ....[10]....
        /*0b90*/ 	.word	0x000004e0
        /*0b94*/ 	.word	0x000000ff
        /*0b98*/ 	.word	0x00038868
        /*0b9c*/ 	.short	0x0100
        /*0b9e*/ 	.byte	0x08
	.zero		1


	//   ....[11]....
        /*0ba0*/ 	.word	0x000005d0
        /*0ba4*/ 	.word	0x000000ff
        /*0ba8*/ 	.word	0x00038870
        /*0bac*/ 	.short	0x0100
        /*0bae*/ 	.byte	0x06
	.zero		1


	//   ....[12]....
        /*0bb0*/ 	.word	0x000005e0
        /*0bb4*/ 	.word	0x000000ff
        /*0bb8*/ 	.word	0x00038880
        /*0bbc*/ 	.short	0x0100
        /*0bbe*/ 	.byte	0x06
	.zero		1


	//   ....[13]....
        /*0bc0*/ 	.word	0x000005f0
        /*0bc4*/ 	.word	0x000000ff
        /*0bc8*/ 	.word	0x00038878
        /*0bcc*/ 	.short	0x0100
        /*0bce*/ 	.byte	0x06
	.zero		1


	//   ....[14]....
        /*0bd0*/ 	.word	0x00000600
        /*0bd4*/ 	.word	0x000000ff
        /*0bd8*/ 	.word	0x00038888
        /*0bdc*/ 	.short	0x0100
        /*0bde*/ 	.byte	0x06
	.zero		1


	//   ....[15]....
        /*0be0*/ 	.word	0x00000730
        /*0be4*/ 	.word	0x000000ff
        /*0be8*/ 	.word	0x00038890
        /*0bec*/ 	.short	0x0100
        /*0bee*/ 	.byte	0x08
	.zero		1


	//   ....[16]....
        /*0bf0*/ 	.word	0x00000740
        /*0bf4*/ 	.word	0x000000ff
        /*0bf8*/ 	.word	0x000388a0
        /*0bfc*/ 	.short	0x0100
        /*0bfe*/ 	.byte	0x08
	.zero		1


	//   ....[17]....
        /*0c00*/ 	.word	0x00000750
        /*0c04*/ 	.word	0x000000ff
        /*0c08*/ 	.word	0x00038898
        /*0c0c*/ 	.short	0x0100
        /*0c0e*/ 	.byte	0x08
	.zero		1


	//   ....[18]....
        /*0c10*/ 	.word	0x00000760
        /*0c14*/ 	.word	0x000000ff
        /*0c18*/ 	.word	0x000388a8
        /*0c1c*/ 	.short	0x0100
        /*0c1e*/ 	.byte	0x08
	.zero		1


	//   ....[19]....
        /*0c20*/ 	.word	0x00000890
        /*0c24*/ 	.word	0x000000ff
        /*0c28*/ 	.word	0x000388b0
        /*0c2c*/ 	.short	0x0100
        /*0c2e*/ 	.byte	0x08
	.zero		1


	//   ....[20]....
        /*0c30*/ 	.word	0x000008a0
        /*0c34*/ 	.word	0x000000ff
        /*0c38*/ 	.word	0x000388c0
        /*0c3c*/ 	.short	0x0100
        /*0c3e*/ 	.byte	0x08
	.zero		1


	//   ....[21]....
        /*0c40*/ 	.word	0x000008b0
        /*0c44*/ 	.word	0x000000ff
        /*0c48*/ 	.word	0x000388b8
        /*0c4c*/ 	.short	0x0100
        /*0c4e*/ 	.byte	0x08
	.zero		1


	//   ....[22]....
        /*0c50*/ 	.word	0x000008c0
        /*0c54*/ 	.word	0x000000ff
        /*0c58*/ 	.word	0x000388c8
        /*0c5c*/ 	.short	0x0100
        /*0c5e*/ 	.byte	0x08
	.zero		1


	//   ....[23]....
        /*0c60*/ 	.word	0x00001e40
        /*0c64*/ 	.word	0x00000000
        /*0c68*/ 	.word	0x00000000
        /*0c6c*/ 	.short	0x0101
        /*0c6e*/ 	.byte	0x3f
	.zero		1


	//   ....[24]....
        /*0c70*/ 	.word	0x00002910
        /*0c74*/ 	.word	0x00000000
        /*0c78*/ 	.word	0x00000000
        /*0c7c*/ 	.short	0x0101
        /*0c7e*/ 	.byte	0x3f
	.zero		1


	//   ....[25]....
        /*0c80*/ 	.word	0x000039b0
        /*0c84*/ 	.word	0x00000011
        /*0c88*/ 	.word	0x00038800
        /*0c8c*/ 	.short	0x010a
        /*0c8e*/ 	.byte	0x3f
	.zero		1


	//   ....[26]....
        /*0c90*/ 	.word	0x00003a10
        /*0c94*/ 	.word	0x00000005
        /*0c98*/ 	.word	0x00038830
        /*0c9c*/ 	.short	0x010a
        /*0c9e*/ 	.byte	0x3f
	.zero		1


	//   ....[27]....
        /*0ca0*/ 	.word	0x00003a80
        /*0ca4*/ 	.word	0x00000005
        /*0ca8*/ 	.word	0x00038830
        /*0cac*/ 	.short	0x010a
        /*0cae*/ 	.byte	0x3f
	.zero		1


	//   ....[28]....
        /*0cb0*/ 	.word	0x00003d00
        /*0cb4*/ 	.word	0x00000011
        /*0cb8*/ 	.word	0x00038810
        /*0cbc*/ 	.short	0x010a
        /*0cbe*/ 	.byte	0x3f
	.zero		1


	//   ....[29]....
        /*0cc0*/ 	.word	0x00003d40
        /*0cc4*/ 	.word	0x00000005
        /*0cc8*/ 	.word	0x00038850
        /*0ccc*/ 	.short	0x010a
        /*0cce*/ 	.byte	0x3f
	.zero		1


	//   ....[30]....
        /*0cd0*/ 	.word	0x00003e10
        /*0cd4*/ 	.word	0x00000005
        /*0cd8*/ 	.word	0x00038850
        /*0cdc*/ 	.short	0x010a
        /*0cde*/ 	.byte	0x3f
	.zero		1


	//   ....[31]....
        /*0ce0*/ 	.word	0x00005e30
        /*0ce4*/ 	.word	0x00000018
        /*0ce8*/ 	.word	0x00000000
        /*0cec*/ 	.short	0x0101
        /*0cee*/ 	.byte	0x3f
	.zero		1


	//   ....[32]....
        /*0cf0*/ 	.word	0x00006500
        /*0cf4*/ 	.word	0x00000005
        /*0cf8*/ 	.word	0x00000000
        /*0cfc*/ 	.short	0x0101
        /*0cfe*/ 	.byte	0x3f
	.zero		1


	//   ....[33]....
        /*0d00*/ 	.word	0x00006610
        /*0d04*/ 	.word	0x00000009
        /*0d08*/ 	.word	0x00038830
        /*0d0c*/ 	.short	0x010a
        /*0d0e*/ 	.byte	0x3f
	.zero		1


	//   ....[34]....
        /*0d10*/ 	.word	0x00006660
        /*0d14*/ 	.word	0x00000009
        /*0d18*/ 	.word	0x00038830
        /*0d1c*/ 	.short	0x010a
        /*0d1e*/ 	.byte	0x3f
	.zero		1


	//   ....[35]....
        /*0d20*/ 	.word	0x000067e0
        /*0d24*/ 	.word	0x00000009
        /*0d28*/ 	.word	0x00038850
        /*0d2c*/ 	.short	0x010a
        /*0d2e*/ 	.byte	0x3f
	.zero		1


	//   ....[36]....
        /*0d30*/ 	.word	0x00006820
        /*0d34*/ 	.word	0x00000009
        /*0d38*/ 	.word	0x00038850
        /*0d3c*/ 	.short	0x010a
        /*0d3e*/ 	.byte	0x3f
	.zero		1


	//   ....[37]....
        /*0d40*/ 	.word	0x000087f0
        /*0d44*/ 	.word	0x00000098
        /*0d48*/ 	.word	0x00000000
        /*0d4c*/ 	.short	0x0101
        /*0d4e*/ 	.byte	0x3f
	.zero		1


	//   ....[38]....
        /*0d50*/ 	.word	0x00009740
        /*0d54*/ 	.word	0x00000009
        /*0d58*/ 	.word	0x00000000
        /*0d5c*/ 	.short	0x0101
        /*0d5e*/ 	.byte	0x3f
	.zero		1


	//   ....[39]....
        /*0d60*/ 	.word	0x00009850
        /*0d64*/ 	.word	0x00000009
        /*0d68*/ 	.word	0x00038830
        /*0d6c*/ 	.short	0x010a
        /*0d6e*/ 	.byte	0x3f
	.zero		1


	//   ....[40]....
        /*0d70*/ 	.word	0x000098a0
        /*0d74*/ 	.word	0x00000009
        /*0d78*/ 	.word	0x00038830
        /*0d7c*/ 	.short	0x010a
        /*0d7e*/ 	.byte	0x3f
	.zero		1


	//   ....[41]....
        /*0d80*/ 	.word	0x00009a20
        /*0d84*/ 	.word	0x00000009
        /*0d88*/ 	.word	0x00038850
        /*0d8c*/ 	.short	0x010a
        /*0d8e*/ 	.byte	0x3f
	.zero		1


	//   ....[42]....
        /*0d90*/ 	.word	0x00009a60
        /*0d94*/ 	.word	0x00000009
        /*0d98*/ 	.word	0x00038850
        /*0d9c*/ 	.short	0x010a
        /*0d9e*/ 	.byte	0x3f
	.zero		1


	//   ....[43]....
        /*0da0*/ 	.word	0x0000b7f0
        /*0da4*/ 	.word	0x00000099
        /*0da8*/ 	.word	0x00000000
        /*0dac*/ 	.short	0x0101
        /*0dae*/ 	.byte	0x3f
	.zero		1


	//   ....[44]....
        /*0db0*/ 	.word	0x0000c450
        /*0db4*/ 	.word	0x00000009
        /*0db8*/ 	.word	0x00000000
        /*0dbc*/ 	.short	0x0101
        /*0dbe*/ 	.byte	0x3f
	.zero		1


	//   ....[45]....
        /*0dc0*/ 	.word	0x0000ebc0
        /*0dc4*/ 	.word	0x00000000
        /*0dc8*/ 	.word	0x00000000
        /*0dcc*/ 	.short	0x0101
        /*0dce*/ 	.byte	0x3f
	.zero		1


	//   ....[46]....
        /*0dd0*/ 	.word	0x00011b20
        /*0dd4*/ 	.word	0x00000000
        /*0dd8*/ 	.word	0x00038840
        /*0ddc*/ 	.short	0x010a
        /*0dde*/ 	.byte	0x3f
	.zero		1


	//   ....[47]....
        /*0de0*/ 	.word	0x000126d0
        /*0de4*/ 	.word	0x00000008
        /*0de8*/ 	.word	0x00038800
        /*0dec*/ 	.short	0x0107
        /*0dee*/ 	.byte	0x3f
	.zero		1


	//   ....[48]....
        /*0df0*/ 	.word	0x00012780
        /*0df4*/ 	.word	0x00000000
        /*0df8*/ 	.word	0x00038800
        /*0dfc*/ 	.short	0x0101
        /*0dfe*/ 	.byte	0x3f
	.zero		1


	//   ....[49]....
        /*0e00*/ 	.word	0x00013730
        /*0e04*/ 	.word	0x00000000
        /*0e08*/ 	.word	0x00038810
        /*0e0c*/ 	.short	0x0107
        /*0e0e*/ 	.byte	0x3f
	.zero		1


	//   ....[50]....
        /*0e10*/ 	.word	0x00013830
        /*0e14*/ 	.word	0x00000002
        /*0e18*/ 	.word	0x00038810
        /*0e1c*/ 	.short	0x0101
        /*0e1e*/ 	.byte	0x3f
	.zero		1


	//   ....[51]....
        /*0e20*/ 	.word	0x00013850
        /*0e24*/ 	.word	0x00000002
        /*0e28*/ 	.word	0x00038820
        /*0e2c*/ 	.short	0x010a
        /*0e2e*/ 	.byte	0x3f
	.zero		1


	//   ....[52]....
        /*0e30*/ 	.word	0x00013960
        /*0e34*/ 	.word	0x00000000
        /*0e38*/ 	.word	0x00038860
        /*0e3c*/ 	.short	0x010a
        /*0e3e*/ 	.byte	0x3f
	.zero		1


	//   ....[53]....
        /*0e40*/ 	.word	0x00014640
        /*0e44*/ 	.word	0x00000003
        /*0e48*/ 	.word	0x00038840
        /*0e4c*/ 	.short	0x010a
        /*0e4e*/ 	.byte	0x3f
	.zero		1


	//   ....[54]....
        /*0e50*/ 	.word	0x000148a0
        /*0e54*/ 	.word	0x00000003
        /*0e58*/ 	.word	0x00038860
        /*0e5c*/ 	.short	0x010a
        /*0e5e*/ 	.byte	0x3f
	.zero		1


	//   ....[55]....
        /*0e60*/ 	.word	0x00015520
        /*0e64*/ 	.word	0x00000004
        /*0e68*/ 	.word	0x00038840
        /*0e6c*/ 	.short	0x010a
        /*0e6e*/ 	.byte	0x3f
	.zero		1


	//   ....[56]....
        /*0e70*/ 	.word	0x00015770
        /*0e74*/ 	.word	0x00000004
        /*0e78*/ 	.word	0x00038860
        /*0e7c*/ 	.short	0x010a
        /*0e7e*/ 	.byte	0x3f
	.zero		1


	//   ....[57]....
        /*0e80*/ 	.word	0x00016380
        /*0e84*/ 	.word	0x00000004
        /*0e88*/ 	.word	0x00038840
        /*0e8c*/ 	.short	0x010a
        /*0e8e*/ 	.byte	0x3f
	.zero		1


	//   ....[58]....
        /*0e90*/ 	.word	0x000165e0
        /*0e94*/ 	.word	0x00000004
        /*0e98*/ 	.word	0x00038860
        /*0e9c*/ 	.short	0x010a
        /*0e9e*/ 	.byte	0x3f
	.zero		1


	//   ....[59]....
        /*0ea0*/ 	.word	0x00017e60
        /*0ea4*/ 	.word	0x00000000
        /*0ea8*/ 	.word	0x00038820
        /*0eac*/ 	.short	0x010a
        /*0eae*/ 	.byte	0x3f
	.zero		1


	//   ....[60]....
        /*0eb0*/ 	.word	0x00018020
        /*0eb4*/ 	.word	0x00000006
        /*0eb8*/ 	.word	0x00000000
        /*0ebc*/ 	.short	0x010a
        /*0ebe*/ 	.byte	0x3f
	.zero		1


	//   ....[61]....
        /*0ec0*/ 	.word	0x00018090
        /*0ec4*/ 	.word	0x00000007
        /*0ec8*/ 	.word	0x00000000
        /*0ecc*/ 	.short	0x010a
        /*0ece*/ 	.byte	0x3f
	.zero		1


	//   ....[62]....
        /*0ed0*/ 	.word	0x00018100
        /*0ed4*/ 	.word	0x00000004
        /*0ed8*/ 	.word	0x00000000
        /*0edc*/ 	.short	0x010a
        /*0ede*/ 	.byte	0x3f
	.zero		1


	//   ....[63]....
        /*0ee0*/ 	.word	0x00018130
        /*0ee4*/ 	.word	0x00000003
        /*0ee8*/ 	.word	0x00000000
        /*0eec*/ 	.short	0x010a
        /*0eee*/ 	.byte	0x3f
	.zero		1


	//   ....[64]....
        /*0ef0*/ 	.word	0x00018190
        /*0ef4*/ 	.word	0x00000011
        /*0ef8*/ 	.word	0x00038800
        /*0efc*/ 	.short	0x010a
        /*0efe*/ 	.byte	0x3f
	.zero		1


	//   ....[65]....
        /*0f00*/ 	.word	0x000181e0
        /*0f04*/ 	.word	0x00000005
        /*0f08*/ 	.word	0x00038830
        /*0f0c*/ 	.short	0x010a
        /*0f0e*/ 	.byte	0x3f
	.zero		1


	//   ....[66]....
        /*0f10*/ 	.word	0x00018230
        /*0f14*/ 	.word	0x00000011
        /*0f18*/ 	.word	0x00038810
        /*0f1c*/ 	.short	0x010a
        /*0f1e*/ 	.byte	0x3f
	.zero		1


	//   ....[67]....
        /*0f20*/ 	.word	0x00018280
        /*0f24*/ 	.word	0x00000005
        /*0f28*/ 	.word	0x00038850
        /*0f2c*/ 	.short	0x010a
        /*0f2e*/ 	.byte	0x3f
	.zero		1


	//   ....[68]....
        /*0f30*/ 	.word	0x000182d0
        /*0f34*/ 	.word	0x00000009
        /*0f38*/ 	.word	0x00038830
        /*0f3c*/ 	.short	0x010a
        /*0f3e*/ 	.byte	0x3f
	.zero		1


	//   ....[69]....
        /*0f40*/ 	.word	0x00018320
        /*0f44*/ 	.word	0x00000009
        /*0f48*/ 	.word	0x00038850
        /*0f4c*/ 	.short	0x010a
        /*0f4e*/ 	.byte	0x3f
	.zero		1


	//   ....[70]....
        /*0f50*/ 	.word	0x00018370
        /*0f54*/ 	.word	0x00000009
        /*0f58*/ 	.word	0x00038830
        /*0f5c*/ 	.short	0x010a
        /*0f5e*/ 	.byte	0x3f
	.zero		1


	//   ....[71]....
        /*0f60*/ 	.word	0x000183c0
        /*0f64*/ 	.word	0x00000009
        /*0f68*/ 	.word	0x00038850
        /*0f6c*/ 	.short	0x010a
        /*0f6e*/ 	.byte	0x3f
	.zero		1


	//   ....[72]....
        /*0f70*/ 	.word	0x00018560
        /*0f74*/ 	.word	0x00000000
        /*0f78*/ 	.word	0x00038840
        /*0f7c*/ 	.short	0x010a
        /*0f7e*/ 	.byte	0x3f
	.zero		1


	//   ....[73]....
        /*0f80*/ 	.word	0x00019690
        /*0f84*/ 	.word	0x00000002
        /*0f88*/ 	.word	0x00038820
        /*0f8c*/ 	.short	0x010a
        /*0f8e*/ 	.byte	0x3f
	.zero		1


	//   ....[74]....
        /*0f90*/ 	.word	0x000196e0
        /*0f94*/ 	.word	0x00000000
        /*0f98*/ 	.word	0x00038860
        /*0f9c*/ 	.short	0x010a
        /*0f9e*/ 	.byte	0x3f
	.zero		1


	//   ....[75]....
        /*0fa0*/ 	.word	0x00019730
        /*0fa4*/ 	.word	0x00000003
        /*0fa8*/ 	.word	0x00038840
        /*0fac*/ 	.short	0x010a
        /*0fae*/ 	.byte	0x3f
	.zero		1


	//   ....[76]....
        /*0fb0*/ 	.word	0x00019780
        /*0fb4*/ 	.word	0x00000003
        /*0fb8*/ 	.word	0x00038860
        /*0fbc*/ 	.short	0x010a
        /*0fbe*/ 	.byte	0x3f
	.zero		1


	//   ....[77]....
        /*0fc0*/ 	.word	0x000197d0
        /*0fc4*/ 	.word	0x00000004
        /*0fc8*/ 	.word	0x00038840
        /*0fcc*/ 	.short	0x010a
        /*0fce*/ 	.byte	0x3f
	.zero		1


	//   ....[78]....
        /*0fd0*/ 	.word	0x00019820
        /*0fd4*/ 	.word	0x00000004
        /*0fd8*/ 	.word	0x00038860
        /*0fdc*/ 	.short	0x010a
        /*0fde*/ 	.byte	0x3f
	.zero		1


	//   ....[79]....
        /*0fe0*/ 	.word	0x00019870
        /*0fe4*/ 	.word	0x00000004
        /*0fe8*/ 	.word	0x00038840
        /*0fec*/ 	.short	0x010a
        /*0fee*/ 	.byte	0x3f
	.zero		1


	//   ....[80]....
        /*0ff0*/ 	.word	0x000198c0
        /*0ff4*/ 	.word	0x00000004
        /*0ff8*/ 	.word	0x00038860
        /*0ffc*/ 	.short	0x010a
        /*0ffe*/ 	.byte	0x3f
	.zero		1


	//   ....[81]....
        /*1000*/ 	.word	0x0001a320
        /*1004*/ 	.word	0x00000000
        /*1008*/ 	.word	0x00038820
        /*100c*/ 	.short	0x010a
        /*100e*/ 	.byte	0x3f
	.zero		1


	//   ....[82]....
        /*1010*/ 	.word	0x0001a4c0
        /*1014*/ 	.word	0x00000006
        /*1018*/ 	.word	0x00000000
        /*101c*/ 	.short	0x010a
        /*101e*/ 	.byte	0x3f
	.zero		1


	//   ....[83]....
        /*1020*/ 	.word	0x0001a510
        /*1024*/ 	.word	0x00000007
        /*1028*/ 	.word	0x00000000
        /*102c*/ 	.short	0x010a
        /*102e*/ 	.byte	0x3f
	.zero		1


	//   ....[84]....
        /*1030*/ 	.word	0x0001a560
        /*1034*/ 	.word	0x00000004
        /*1038*/ 	.word	0x00000000
        /*103c*/ 	.short	0x010a
        /*103e*/ 	.byte	0x3f
	.zero		1


	//----- nvinfo : EIATTR_NUM_MBARRIERS
	.align		4
.L_614:
        /*1040*/ 	.byte	0x03, 0x38
        /*1042*/ 	.short	0x0017


	//----- nvinfo : EIATTR_EXIT_INSTR_OFFSETS
	.align		4
        /*1044*/ 	.byte	0x04, 0x1c
        /*1046*/ 	.short	(.L_616 - .L_615)


	//   ....[0]....
.L_615:
        /*1048*/ 	.word	0x00000a80


	//   ....[1]....
        /*104c*/ 	.word	0x0000fe80


	//   ....[2]....
        /*1050*/ 	.word	0x00018180


	//----- nvinfo : EIATTR_MAX_THREADS
	.align		4
.L_616:
        /*1054*/ 	.byte	0x04, 0x05
        /*1056*/ 	.short	(.L_618 - .L_617)
.L_617:
        /*1058*/ 	.word	0x00000180
        /*105c*/ 	.word	0x00000001
        /*1060*/ 	.word	0x00000001


	//----- nvinfo : EIATTR_CRS_STACK_SIZE
	.align		4
.L_618:
        /*1064*/ 	.byte	0x04, 0x1e
        /*1066*/ 	.short	(.L_620 - .L_619)
.L_619:
        /*1068*/ 	.word	0x00000000


	//----- nvinfo : EIATTR_CBANK_PARAM_SIZE
	.align		4
.L_620:
        /*106c*/ 	.byte	0x03, 0x19
        /*106e*/ 	.short	0x0bf0


	//----- nvinfo : EIATTR_PARAM_CBANK
	.align		4
        /*1070*/ 	.byte	0x04, 0x0a
        /*1072*/ 	.short	(.L_622 - .L_621)
	.align		4
.L_621:
        /*1074*/ 	.word	index@(.nv.constant0._ZN7cutlass13device_kernelIN5flash11enable_sm90INS1_16FlashAttnFwdSm90INS1_25CollectiveMainloopFwdSm90ILi2EN4cute5tupleIJNS5_1CILi1EEES8_S8_EEENS6_IJNS7_ILi64EEESA_SA_EEELi512ENS_10bfloat16_tEfNS_4arch4Sm90ELb1ELb0ELb0ELb1ELb0ELb0ELb1ELb0ELb0ELb1ELb0ELb0EEENS1_21CollectiveEpilogueFwdINS6_IJSA_NS7_ILi512EEESA_EEES9_SC_SE_Li256ELb1ELb1ELb0ELb0EEENS1_36VarlenDynamicPersistentTileSchedulerILi64ELi64ELi256ELi128ELb0ELb1ELb1ELb1ELb1ELb1EEEEEEEEEvNT_6ParamsE)
        /*1078*/ 	.short	0x0210
        /*107a*/ 	.short	0x0bf0


	//----- nvinfo : EIATTR_SW_WAR
	.align		4
.L_622:
        /*107c*/ 	.byte	0x04, 0x36
        /*107e*/ 	.short	(.L_624 - .L_623)
.L_623:
        /*1080*/ 	.word	0x00000008
.L_624:


//--------------------- .nv.info._ZN7cutlass13device_kernelIN5flash11enable_sm90INS1_16FlashAttnFwdSm90INS1_25CollectiveMainloopFwdSm90ILi2EN4cute5tupleIJNS5_1CILi1EEES8_S8_EEENS6_IJNS7_ILi64EEESA_SA_EEELi512ENS_10bfloat16_tEfNS_4arch4Sm90ELb1ELb0ELb0ELb1ELb0ELb1ELb1ELb0ELb0ELb1ELb0ELb0EEENS1_21CollectiveEpilogueFwdINS6_IJSA_NS7_ILi512EEESA_EEES9_SC_SE_Li256ELb1ELb1ELb0ELb0EEENS1_36VarlenDynamicPersistentTileSchedulerILi64ELi64ELi256ELi128ELb0ELb1ELb1ELb1ELb1ELb1EEEEEEEEEvNT_6ParamsE --------------------------
	.section	.nv.info._ZN7cutlass13device_kernelIN5flash11enable_sm90INS1_16FlashAttnFwdSm90INS1_25CollectiveMainloopFwdSm90ILi2EN4cute5tupleIJNS5_1CILi1EEES8_S8_EEENS6_IJNS7_ILi64EEESA_SA_EEELi512ENS_10bfloat16_tEfNS_4arch4Sm90ELb1ELb0ELb0ELb1ELb0ELb1ELb1ELb0ELb0ELb1ELb0ELb0EEENS1_21CollectiveEpilogueFwdINS6_IJSA_NS7_ILi512EEESA_EEES9_SC_SE_Li256ELb1ELb1ELb0ELb0EEENS1_36VarlenDynamicPersistentTileSchedulerILi64ELi64ELi256ELi128ELb0ELb1ELb1ELb1ELb1ELb1EEEEEEEEEvNT_6ParamsE,"",@"SHT_CUDA_INFO"
	.sectionflags	@""
	.align	4


	//----- nvinfo : EIATTR_CUDA_API_VERSION
	.align		4
        /*0000*/ 	.byte	0x04, 0x37
        /*0002*/ 	.short	(.L_626 - .L_625)
.L_625:
        /*0004*/ 	.word	0x00000082


	//----- nvinfo : EIATTR_KPARAM_INFO
	.align		4
.L_626:
        /*0008*/ 	.byte	0x04, 0x17
        /*000a*/ 	.short	(.L_628 - .L_627)
.L_627:
        /*000c*/ 	.word	0x00000000
        /*0010*/ 	.short	0x0000
        /*0012*/ 	.short	0x0070
        /*0014*/ 	.byte	0x00, 0xf0, 0x01, 0x2e


	//----- nvinfo : EIATTR_SPARSE_MMA_MASK
	.align		4
.L_628:
        /*0018*/ 	.byte	0x03, 0x50
        /*001a*/ 	.short	0x0000


	//----- nvinfo : EIATTR_MAXREG_COUNT
	.align		4
        /*001c*/ 	.byte	0x03, 0x1b
        /*001e*/ 	.short	0x00a8


	//----- nvinfo : EIATTR_NUM_BARRIERS
	.align		4
        /*0020*/ 	.byte	0x02, 0x4c
        /*0022*/ 	.byte	0x10
	.zero		1


	//----- nvinfo : EIATTR_EXTERNS
	.align		4
        /*0024*/ 	.byte	0x04, 0x0f
        /*0026*/ 	.short	(.L_630 - .L_629)


	//   ....[0]....
	.align		4
.L_629:
        /*0028*/ 	.word	index@(__assertfail)


	//----- nvinfo : EIATTR_ANNOTATIONS
	.align		4
.L_630:
        /*002c*/ 	.byte	0x04, 0x55
        /*002e*/ 	.short	(.L_632 - .L_631)


	//   ....[0]....
.L_631:
        /* <DEDUP_REMOVED lines=119> */


	//----- nvinfo : EIATTR_MERCURY_ISA_VERSION
	.align		4
.L_632:
        /*0788*/ 	.byte	0x03, 0x5f
        /*078a*/ 	.short	0x0101


	//----- nvinfo : EIATTR_UNUSED_LOAD_BYTE_OFFSET
	.align		4
        /*078c*/ 	.byte	0x04, 0x44
        /*078e*/ 	.short	(.L_634 - .L_633)


	//   ....[0]....
.L_633:
        /*0790*/ 	.word	0x00000ad0
        /*0794*/ 	.word	0x0000fff0


	//   ....[1]....
        /*0798*/ 	.word	0x00013ea0
        /*079c*/ 	.word	0x0000fff0


	//----- nvinfo : EIATTR_INT_WARP_WIDE_INSTR_OFFSETS
	.align		4
.L_634:
        /*07a0*/ 	.byte	0x04, 0x31
        /*07a2*/ 	.short	(.L_636 - .L_635)


	//   ....[0]....
.L_635:
        /*07a4*/ 	.word	0x00000190


	//   ....[1]....
        /*07a8*/ 	.word	0x000001d0


	//   ....[2]....
        /*07ac*/ 	.word	0x00000240


	//   ....[3]....
        /*07b0*/ 	.word	0x000002b0


	//   ....[4]....
        /*07b4*/ 	.word	0x00019f20


	//   ....[5]....
        /*07b8*/ 	.word	0x00019f80


	//   ....[6]....
        /*07bc*/ 	.word	0x0001fd20


	//   ....[7]....
        /*07c0*/ 	.word	0x0001fd80


	//----- nvinfo : EIATTR_COOP_GROUP_MASK_REGIDS
	.align		4
.L_636:
        /*07c4*/ 	.byte	0x04, 0x29
        /*07c6*/ 	.short	(.L_638 - .L_637)


	//   ....[0]....
.L_637:
        /*07c8*/ 	.word	0xffffffff


	//   ....[1]....
        /*07cc*/ 	.word	0xffffffff


	//   ....[2]....
        /*07d0*/ 	.word	0xffffffff


	//   ....[3]....
        /*07d4*/ 	.word	0xffffffff


	//   ....[4]....
        /*07d8*/ 	.word	0xffffffff


	//   ....[5]....
        /*07dc*/ 	.word	0xffffffff


	//   ....[6]....
        /*07e0*/ 	.word	0xffffffff


	//   ....[7]....
        /*07e4*/ 	.word	0xffffffff


	//   ....[8]....
        /*07e8*/ 	.word	0xffffffff


	//   ....[9]....
        /*07ec*/ 	.word	0xffffffff


	//   ....[10]....
        /*07f0*/ 	.word	0xffffffff


	//   ....[11]....
        /*07f4*/ 	.word	0xffffffff


	//   ....[12]....
        /*07f8*/ 	.word	0xffffffff


	//   ....[13]....
        /*07fc*/ 	.word	0xffffffff


	//   ....[14]....
        /*0800*/ 	.word	0xffffffff


	//   ....[15]....
        /*0804*/ 	.word	0xffffffff


	//   ....[16]....
        /*0808*/ 	.word	0xffffffff


	//   ....[17]....
        /*080c*/ 	.word	0xffffffff


	//   ....[18]....
        /*0810*/ 	.word	0xffffffff


	//   ....[19]....
        /*0814*/ 	.word	0xffffffff


	//   ....[20]....
        /*0818*/ 	.word	0xffffffff


	//   ....[21]....
        /*081c*/ 	.word	0xffffffff


	//   ....[22]....
        /*0820*/ 	.word	0xffffffff


	//   ....[23]....
        /*0824*/ 	.word	0xffffffff


	//   ....[24]....
        /*0828*/ 	.word	0xffffffff


	//   ....[25]....
        /*082c*/ 	.word	0xffffffff


	//   ....[26]....
        /*0830*/ 	.word	0xffffffff


	//   ....[27]....
        /*0834*/ 	.word	0xffffffff


	//   ....[28]....
        /*0838*/ 	.word	0xffffffff


	//   ....[29]....
        /*083c*/ 	.word	0xffffffff


	//   ....[30]....
        /*0840*/ 	.word	0xffffffff


	//   ....[31]....
        /*0844*/ 	.word	0xffffffff


	//   ....[32]....
        /*0848*/ 	.word	0xffffffff


	//   ....[33]....
        /*084c*/ 	.word	0xffffffff


	//   ....[34]....
        /*0850*/ 	.word	0xffffffff


	//   ....[35]....
        /*0854*/ 	.word	0xffffffff


	//   ....[36]....
        /*0858*/ 	.word	0xffffffff


	//   ....[37]....
        /*085c*/ 	.word	0xffffffff


	//   ....[38]....
        /*0860*/ 	.word	0xffffffff


	//   ....[39]....
        /*0864*/ 	.word	0xffffffff


	//   ....[40]....
        /*0868*/ 	.word	0xffffffff


	//   ....[41]....
        /*086c*/ 	.word	0xffffffff


	//   ....[42]....
        /*0870*/ 	.word	0xffffffff


	//   ....[43]....
        /*0874*/ 	.word	0xffffffff


	//   ....[44]....
        /*0878*/ 	.word	0xffffffff


	//   ....[45]....
        /*087c*/ 	.word	0xffffffff


	//   ....[46]....
        /*0880*/ 	.word	0xffffffff


	//   ....[47]....
        /*0884*/ 	.word	0xffffffff


	//   ....[48]....
        /*0888*/ 	.word	0xffffffff


	//   ....[49]....
        /*088c*/ 	.word	0xffffffff


	//   ....[50]....
        /*0890*/ 	.word	0xffffffff


	//   ....[51]....
        /*0894*/ 	.word	0xffffffff


	//   ....[52]....
        /*0898*/ 	.word	0xffffffff


	//   ....[53]....
        /*089c*/ 	.word	0xffffffff


	//   ....[54]....
        /*08a0*/ 	.word	0xffffffff


	//   ....[55]....
        /*08a4*/ 	.word	0xffffffff


	//   ....[56]....
        /*08a8*/ 	.word	0xffffffff


	//   ....[57]....
        /*08ac*/ 	.word	0xffffffff


	//   ....[58]....
        /*08b0*/ 	.word	0xffffffff


	//   ....[59]....
        /*08b4*/ 	.word	0xffffffff


	//   ....[60]....
        /*08b8*/ 	.word	0xffffffff


	//   ....[61]....
        /*08bc*/ 	.word	0xffffffff


	//   ....[62]....
        /*08c0*/ 	.word	0xffffffff


	//   ....[63]....
        /*08c4*/ 	.word	0xffffffff


	//   ....[64]....
        /*08c8*/ 	.word	0xffffffff


	//   ....[65]....
        /*08cc*/ 	.word	0xffffffff


	//   ....[66]....
        /*08d0*/ 	.word	0xffffffff


	//   ....[67]....
        /*08d4*/ 	.word	0xffffffff


	//   ....[68]....
        /*08d8*/ 	.word	0xffffffff


	//   ....[69]....
        /*08dc*/ 	.word	0xffffffff


	//   ....[70]....
        /*08e0*/ 	.word	0xffffffff


	//   ....[71]....
        /*08e4*/ 	.word	0xffffffff


	//   ....[72]....
        /*08e8*/ 	.word	0xffffffff


	//   ....[73]....
        /*08ec*/ 	.word	0xffffffff


	//   ....[74]....
        /*08f0*/ 	.word	0xffffffff


	//   ....[75]....
        /*08f4*/ 	.word	0xffffffff


	//   ....[76]....
        /*08f8*/ 	.word	0xffffffff


	//   ....[77]....
        /*08fc*/ 	.word	0xffffffff


	//   ....[78]....
        /*0900*/ 	.word	0xffffffff


	//   ....[79]....
        /*0904*/ 	.word	0xffffffff


	//   ....[80]....
        /*0908*/ 	.word	0xffffffff


	//   ....[81]....
        /*090c*/ 	.word	0xffffffff


	//   ....[82]....
        /*0910*/ 	.word	0xffffffff


	//   ....[83]....
        /*0914*/ 	.word	0xffffffff


	//   ....[84]....
        /*0918*/ 	.word	0xffffffff


	//   ....[85]....
        /*091c*/ 	.word	0xffffffff


	//   ....[86]....
        /*0920*/ 	.word	0xffffffff


	//   ....[87]....
        /*0924*/ 	.word	0xffffffff


	//   ....[88]....
        /*0928*/ 	.word	0xffffffff


	//   ....[89]....
        /*092c*/ 	.word	0xffffffff


	//   ....[90]....
        /*0930*/ 	.word	0xffffffff


	//   ....[91]....
        /*0934*/ 	.word	0xffffffff


	//   ....[92]....
        /*0938*/ 	.word	0xffffffff


	//   ....[93]....
        /*093c*/ 	.word	0xffffffff


	//   ....[94]....
        /*0940*/ 	.word	0xffffffff


	//   ....[95]....
        /*0944*/ 	.word	0xffffffff


	//   ....[96]....
        /*0948*/ 	.word	0xffffffff


	//   ....[97]....
        /*094c*/ 	.word	0xffffffff


	//   ....[98]....
        /*0950*/ 	.word	0xffffffff


	//   ....[99]....
        /*0954*/ 	.word	0xffffffff


	//   ....[100]....
        /*0958*/ 	.word	0xffffffff


	//   ....[101]....
        /*095c*/ 	.word	0xffffffff


	//   ....[102]....
        /*0960*/ 	.word	0xffffffff


	//   ....[103]....
        /*0964*/ 	.word	0xffffffff


	//   ....[104]....
        /*0968*/ 	.word	0xffffffff


	//   ....[105]....
        /*096c*/ 	.word	0xffffffff


	//   ....[106]....
        /*0970*/ 	.word	0xffffffff


	//   ....[107]....
        /*0974*/ 	.word	0xffffffff


	//   ....[108]....
        /*0978*/ 	.word	0xffffffff


	//   ....[109]....
        /*097c*/ 	.word	0xffffffff


	//   ....[110]....
        /*0980*/ 	.word	0xffffffff


	//   ....[111]....
        /*0984*/ 	.word	0xffffffff


	//   ....[112]....
        /*0988*/ 	.word	0xffffffff


	//   ....[113]....
        /*098c*/ 	.word	0xffffffff


	//   ....[114]....
        /*0990*/ 	.word	0xffffffff


	//   ....[115]....
        /*0994*/ 	.word	0xffffffff


	//   ....[116]....
        /*0998*/ 	.word	0x0500000f


	//   ....[117]....
        /*099c*/ 	.word	0x0500000f


	//   ....[118]....
        /*09a0*/ 	.word	0x0500000f


	//   ....[119]....
        /*09a4*/ 	.word	0x0500000f


	//   ....[120]....
        /*09a8*/ 	.word	0x0500000f


	//   ....[121]....
        /*09ac*/ 	.word	0x0500000f


	//   ....[122]....
        /*09b0*/ 	.word	0x0500000f


	//   ....[123]....
        /*09b4*/ 	.word	0x0500000f


	//   ....[124]....
        /*09b8*/ 	.word	0x0500000f


	//   ....[125]....
        /*09bc*/ 	.word	0x0500000f


	//   ....[126]....
        /*09c0*/ 	.word	0x0500000f


	//   ....[127]....
        /*09c4*/ 	.word	0x0500000f


	//   ....[128]....
        /*09c8*/ 	.word	0x0500000f


	//   ....[129]....
        /*09cc*/ 	.word	0x0500000f


	//   ....[130]....
        /*09d0*/ 	.word	0x0500000f


	//   ....[131]....
        /*09d4*/ 	.word	0x0500000f


	//   ....[132]....
        /*09d8*/ 	.word	0x0500000f


	//   ....[133]....
        /*09dc*/ 	.word	0x0500000f


	//   ....[134]....
        /*09e0*/ 	.word	0x0500000f


	//   ....[135]....
        /*09e4*/ 	.word	0x0500000f


	//   ....[136]....
        /*09e8*/ 	.word	0x0500000f


	//   ....[137]....
        /*09ec*/ 	.word	0x0500000f


	//   ....[138]....
        /*09f0*/ 	.word	0x0500000f


	//   ....[139]....
        /*09f4*/ 	.word	0x0500000f


	//   ....[140]....
        /*09f8*/ 	.word	0x0500000f


	//   ....[141]....
        /*09fc*/ 	.word	0x0500000f


	//   ....[142]....
        /*0a00*/ 	.word	0x0500000f


	//   ....[143]....
        /*0a04*/ 	.word	0x0500000f


	//   ....[144]....
        /*0a08*/ 	.word	0x0500000f


	//   ....[145]....
        /*0a0c*/ 	.word	0x0500000f


	//   ....[146]....
        /*0a10*/ 	.word	0x0500000f


	//   ....[147]....
        /*0a14*/ 	.word	0x0500000f


	//   ....[148]....
        /*0a18*/ 	.word	0x0500000f


	//   ....[149]....
        /*0a1c*/ 	.word	0x0500000f


	//   ....[150]....
        /*0a20*/ 	.word	0x0500000f


	//   ....[151]....
        /*0a24*/ 	.word	0x0500000f


	//   ....[152]....
        /*0a28*/ 	.word	0x0500000f


	//   ....[153]....
        /*0a2c*/ 	.word	0x0500000f


	//   ....[154]....
        /*0a30*/ 	.word	0x0500000f


	//   ....[155]....
        /*0a34*/ 	.word	0x0500000f


	//   ....[156]....
        /*0a38*/ 	.word	0x0500000f


	//   ....[157]....
        /*0a3c*/ 	.word	0x0500000f


	//   ....[158]....
        /*0a40*/ 	.word	0x0500000f


	//   ....[159]....
        /*0a44*/ 	.word	0x0500000f


	//   ....[160]....
        /*0a48*/ 	.word	0x0500000f


	//   ....[161]....
        /*0a4c*/ 	.word	0x0500000f


	//   ....[162]....
        /*0a50*/ 	.word	0x0500000f


	//   ....[163]....
        /*0a54*/ 	.word	0x0500000f


	//   ....[164]....
        /*0a58*/ 	.word	0x0500000f


	//   ....[165]....
        /*0a5c*/ 	.word	0x0500000f


	//   ....[166]....
        /*0a60*/ 	.word	0x0500000f


	//   ....[167]....
        /*0a64*/ 	.word	0x0500000f


	//----- nvinfo : EIATTR_COOP_GROUP_INSTR_OFFSETS
	.align		4
.L_638:
        /*0a68*/ 	.byte	0x04, 0x28
        /*0a6a*/ 	.short	(.L_640 - .L_639)


	//   ....[0]....
.L_639:
        /*0a6c*/ 	.word	0x00000060


	//   ....[1]....
        /*0a70*/ 	.word	0x000001a0


	//   ....[2]....
        /*0a74*/ 	.word	0x000001e0


	//   ....[3]....
        /*0a78*/ 	.word	0x000003f0


	//   ....[4]....
        /*0a7c*/ 	.word	0x00000550


	//   ....[5]....
        /*0a80*/ 	.word	0x00000670


	//   ....[6]....
        /*0a84*/ 	.word	0x000007d0


	//   ....[7]....
        /*0a88*/ 	.word	0x00004940


	//   ....[8]....
        /*0a8c*/ 	.word	0x00006740


	//   ....[9]....
        /*0a90*/ 	.word	0x00006e70


	//   ....[10]....
        /*0a94*/ 	.word	0x00006e80


	//   ....[11]....
        /*0a98*/ 	.word	0x00006e90


	//   ....[12]....
        /*0a9c*/ 	.word	0x00006ea0


	//   ....[13]....
        /*0aa0*/ 	.word	0x000071b0


	//   ....[14]....
        /*0aa4*/ 	.word	0x000071c0


	//   ....[15]....
        /*0aa8*/ 	.word	0x000071d0


	//   ....[16]....
        /*0aac*/ 	.word	0x000071e0


	//   ....[17]....
        /*0ab0*/ 	.word	0x000084d0


	//   ....[18]....
        /*0ab4*/ 	.word	0x000084e0


	//   ....[19]....
        /*0ab8*/ 	.word	0x000084f0


	//   ....[20]....
        /*0abc*/ 	.word	0x00008500


	//   ....[21]....
        /*0ac0*/ 	.word	0x00008750


	//   ....[22]....
        /*0ac4*/ 	.word	0x00008760


	//   ....[23]....
        /*0ac8*/ 	.word	0x00008770


	//   ....[24]....
        /*0acc*/ 	.word	0x00008780


	//   ....[25]....
        /*0ad0*/ 	.word	0x00009fb0


	//   ....[26]....
        /*0ad4*/ 	.word	0x0000b6d0


	//   ....[27]....
        /*0ad8*/ 	.word	0x0000b700


	//   ....[28]....
        /*0adc*/ 	.word	0x0000bab0


	//   ....[29]....
        /*0ae0*/ 	.word	0x0000bbb0


	//   ....[30]....
        /*0ae4*/ 	.word	0x0000bef0


	//   ....[31]....
        /*0ae8*/ 	.word	0x0000bfb0


	//   ....[32]....
        /*0aec*/ 	.word	0x0000c8c0


	//   ....[33]....
        /*0af0*/ 	.word	0x0000ceb0


	//   ....[34]....
        /*0af4*/ 	.word	0x0000e600


	//   ....[35]....
        /*0af8*/ 	.word	0x0000e8a0


	//   ....[36]....
        /*0afc*/ 	.word	0x0000e9b0


	//   ....[37]....
        /*0b00*/ 	.word	0x0000ebb0


	//   ....[38]....
        /*0b04*/ 	.word	0x0000ed30


	//   ....[39]....
        /*0b08*/ 	.word	0x0000ee70


	//   ....[40]....
        /*0b0c*/ 	.word	0x00010080


	//   ....[41]....
        /*0b10*/ 	.word	0x000106e0


	//   ....[42]....
        /*0b14*/ 	.word	0x00011ff0


	//   ....[43]....
        /*0b18*/ 	.word	0x00012000


	//   ....[44]....
        /*0b1c*/ 	.word	0x00012020


	//   ....[45]....
        /*0b20*/ 	.word	0x000121a0


	//   ....[46]....
        /*0b24*/ 	.word	0x00013360


	//   ....[47]....
        /*0b28*/ 	.word	0x000133b0


	//   ....[48]....
        /*0b2c*/ 	.word	0x000133e0


	//   ....[49]....
        /*0b30*/ 	.word	0x00013470


	//   ....[50]....
        /*0b34*/ 	.word	0x00013490


	//   ....[51]....
        /*0b38*/ 	.word	0x00014e60


	//   ....[52]....
        /*0b3c*/ 	.word	0x00015340


	//   ....[53]....
        /*0b40*/ 	.word	0x00015380


	//   ....[54]....
        /*0b44*/ 	.word	0x000153a0


	//   ....[55]....
        /*0b48*/ 	.word	0x000153c0


	//   ....[56]....
        /*0b4c*/ 	.word	0x000159d0


	//   ....[57]....
        /*0b50*/ 	.word	0x00015a30


	//   ....[58]....
        /*0b54*/ 	.word	0x00015cd0


	//   ....[59]....
        /*0b58*/ 	.word	0x00015cf0


	//   ....[60]....
        /*0b5c*/ 	.word	0x00016870


	//   ....[61]....
        /*0b60*/ 	.word	0x00016890


	//   ....[62]....
        /*0b64*/ 	.word	0x00016ac0


	//   ....[63]....
        /*0b68*/ 	.word	0x00016ae0


	//   ....[64]....
        /*0b6c*/ 	.word	0x00016d90


	//   ....[65]....
        /*0b70*/ 	.word	0x00016f70


	//   ....[66]....
        /*0b74*/ 	.word	0x00016fa0


	//   ....[67]....
        /*0b78*/ 	.word	0x00016fd0


	//   ....[68]....
        /*0b7c*/ 	.word	0x00017000


	//   ....[69]....
        /*0b80*/ 	.word	0x00017030


	//   ....[70]....
        /*0b84*/ 	.word	0x00017060


	//   ....[71]....
        /*0b88*/ 	.word	0x000171d0


	//   ....[72]....
        /*0b8c*/ 	.word	0x00017200


	//   ....[73]....
        /*0b90*/ 	.word	0x00017230


	//   ....[74]....
        /*0b94*/ 	.word	0x00017260


	//   ....[75]....
        /*0b98*/ 	.word	0x00017290


	//   ....[76]....
        /*0b9c*/ 	.word	0x000172c0


	//   ....[77]....
        /*0ba0*/ 	.word	0x00017360


	//   ....[78]....
        /*0ba4*/ 	.word	0x000173c0


	//   ....[79]....
        /*0ba8*/ 	.word	0x00017450


	//   ....[80]....
        /*0bac*/ 	.word	0x00018300


	//   ....[81]....
        /*0bb0*/ 	.word	0x0001a520


	//   ....[82]....
        /*0bb4*/ 	.word	0x0001b0b0


	//   ....[83]....
        /*0bb8*/ 	.word	0x0001b0c0


	//   ....[84]....
        /*0bbc*/ 	.word	0x0001b0e0


	//   ....[85]....
        /*0bc0*/ 	.word	0x0001b1b0


	//   ....[86]....
        /*0bc4*/ 	.word	0x0001b1e0


	//   ....[87]....
        /*0bc8*/ 	.word	0x0001b240


	//   ....[88]....
        /*0bcc*/ 	.word	0x0001b250


	//   ....[89]....
        /*0bd0*/ 	.word	0x0001b2c0


	//   ....[90]....
        /*0bd4*/ 	.word	0x0001bc10


	//   ....[91]....
        /*0bd8*/ 	.word	0x0001bc20


	//   ....[92]....
        /*0bdc*/ 	.word	0x0001bd60


	//   ....[93]....
        /*0be0*/ 	.word	0x0001bd70


	//   ....[94]....
        /*0be4*/ 	.word	0x0001c020


	//   ....[95]....
        /*0be8*/ 	.word	0x0001c030


	//   ....[96]....
        /*0bec*/ 	.word	0x0001c1a0


	//   ....[97]....
        /*0bf0*/ 	.word	0x0001c1b0


	//   ....[98]....
        /*0bf4*/ 	.word	0x0001ffb0


	//   ....[99]....
        /*0bf8*/ 	.word	0x0001ffe0


	//   ....[100]....
        /*0bfc*/ 	.word	0x00020020


	//   ....[101]....
        /*0c00*/ 	.word	0x00020050


	//   ....[102]....
        /*0c04*/ 	.word	0x00020080


	//   ....[103]....
        /*0c08*/ 	.word	0x000200b0


	//   ....[104]....
        /*0c0c*/ 	.word	0x000200e0


	//   ....[105]....
        /*0c10*/ 	.word	0x00020110


	//   ....[106]....
        /*0c14*/ 	.word	0x00020290


	//   ....[107]....
        /*0c18*/ 	.word	0x000202c0


	//   ....[108]....
        /*0c1c*/ 	.word	0x000202f0


	//   ....[109]....
        /*0c20*/ 	.word	0x00020320


	//   ....[110]....
        /*0c24*/ 	.word	0x00020350


	//   ....[111]....
        /*0c28*/ 	.word	0x00020380


	//   ....[112]....
        /*0c2c*/ 	.word	0x00020440


	//   ....[113]....
        /*0c30*/ 	.word	0x00020460


	//   ....[114]....
        /*0c34*/ 	.word	0x000204d0


	//   ....[115]....
        /*0c38*/ 	.word	0x00020ba0


	//   ....[116]....
        /*0c3c*/ 	.word	0x00020fe0


	//   ....[117]....
        /*0c40*/ 	.word	0x00021070


	//   ....[118]....
        /*0c44*/ 	.word	0x000210c0


	//   ....[119]....
        /*0c48*/ 	.word	0x00021110


	//   ....[120]....
        /*0c4c*/ 	.word	0x000211a0


	//   ....[121]....
        /*0c50*/ 	.word	0x00021230


	//   ....[122]....
        /*0c54*/ 	.word	0x00021280


	//   ....[123]....
        /*0c58*/ 	.word	0x000212d0


	//   ....[124]....
        /*0c5c*/ 	.word	0x000213b0


	//   ....[125]....
        /*0c60*/ 	.word	0x00021440


	//   ....[126]....
        /*0c64*/ 	.word	0x00021490


	//   ....[127]....
        /*0c68*/ 	.word	0x000214f0


	//   ....[128]....
        /*0c6c*/ 	.word	0x00021590


	//   ....[129]....
        /*0c70*/ 	.word	0x00021620


	//   ....[130]....
        /*0c74*/ 	.word	0x00021670


	//   ....[131]....
        /*0c78*/ 	.word	0x000216c0


	//   ....[132]....
        /*0c7c*/ 	.word	0x00021a20


	//   ....[133]....
        /*0c80*/ 	.word	0x00021d10


	//   ....[134]....
        /*0c84*/ 	.word	0x00021e90


	//   ....[135]....
        /*0c88*/ 	.word	0x00021ee0


	//   ....[136]....
        /*0c8c*/ 	.word	0x00021f40


	//   ....[137]....
        /*0c90*/ 	.word	0x00021fa0


	//   ....[138]....
        /*0c94*/ 	.word	0x000220f0


	//   ....[139]....
        /*0c98*/ 	.word	0x00022190


	//   ....[140]....
        /*0c9c*/ 	.word	0x00022240


	//   ....[141]....
        /*0ca0*/ 	.word	0x00022320


	//   ....[142]....
        /*0ca4*/ 	.word	0x000224f0


	//   ....[143]....
        /*0ca8*/ 	.word	0x000225b0


	//   ....[144]....
        /*0cac*/ 	.word	0x00022860


	//   ....[145]....
        /*0cb0*/ 	.word	0x00022980


	//   ....[146]....
        /*0cb4*/ 	.word	0x00022b50


	//   ....[147]....
        /*0cb8*/ 	.word	0x00022c20


	//   ....[148]....
        /*0cbc*/ 	.word	0x00022e20


	//   ....[149]....
        /*0cc0*/ 	.word	0x00022eb0


	//   ....[150]....
        /*0cc4*/ 	.word	0x000231e0


	//   ....[151]....
        /*0cc8*/ 	.word	0x00023280


	//   ....[152]....
        /*0ccc*/ 	.word	0x000233a0


	//   ....[153]....
        /*0cd0*/ 	.word	0x00023420


	//   ....[154]....
        /*0cd4*/ 	.word	0x000234a0


	//   ....[155]....
        /*0cd8*/ 	.word	0x00023520


	//   ....[156]....
        /*0cdc*/ 	.word	0x000235a0


	//   ....[157]....
        /*0ce0*/ 	.word	0x00023630


	//   ....[158]....
        /*0ce4*/ 	.word	0x000236d0


	//   ....[159]....
        /*0ce8*/ 	.word	0x00023780


	//   ....[160]....
        /*0cec*/ 	.word	0x00023800


	//   ....[161]....
        /*0cf0*/ 	.word	0x00023880


	//   ....[162]....
        /*0cf4*/ 	.word	0x00023900


	//   ....[163]....
        /*0cf8*/ 	.word	0x00023990


	//   ....[164]....
        /*0cfc*/ 	.word	0x00023a10


	//   ....[165]....
        /*0d00*/ 	.word	0x00023ab0


	//   ....[166]....
        /*0d04*/ 	.word	0x00023b40


	//   ....[167]....
        /*0d08*/ 	.word	0x00023c70


	//----- nvinfo : EIATTR_REG_RECONFIG
	.align		4
.L_640:
        /*0d0c*/ 	.byte	0x01, 0x54
	.zero		2


	//----- nvinfo : EIATTR_SYSCALL_OFFSETS
	.align		4
        /*0d10*/ 	.byte	0x04, 0x46
        /*0d12*/ 	.short	(.L_642 - .L_641)


	//   ....[0]....
.L_641:
        /*0d14*/ 	.word	0x00001a70


	//   ....[1]....
        /*0d18*/ 	.word	0x00001bc0


	//   ....[2]....
        /*0d1c*/ 	.word	0x00006900


	//   ....[3]....
        /*0d20*/ 	.word	0x00006c20


	//   ....[4]....
        /*0d24*/ 	.word	0x0001a120


	//   ....[5]....
        /*0d28*/ 	.word	0x0001a280


	//   ....[6]....
        /*0d2c*/ 	.word	0x0001a380


	//   ....[7]....
        /*0d30*/ 	.word	0x0001ac90


	//   ....[8]....
        /*0d34*/ 	.word	0x0001b5e0


	//----- nvinfo : EIATTR_MBARRIER_INSTR_OFFSETS
	.align		4
.L_642:
        /*0d38*/ 	.byte	0x04, 0x39
        /*0d3a*/ 	.short	(.L_644 - .L_643)


	//   ....[0]....
.L_643:
        /*0d3c*/ 	.word	0x000002d0
        /*0d40*/ 	.word	0x000000ff
        /*0d44*/ 	.word	0x00038800
        /*0d48*/ 	.short	0x0100
        /*0d4a*/ 	.byte	0x08
	.zero		1


	//   ....[1]....
        /*0d4c*/ 	.word	0x000002e0
        /*0d50*/ 	.word	0x000000ff
        /*0d54*/ 	.word	0x00038810
        /*0d58*/ 	.short	0x0100
        /*0d5a*/ 	.byte	0x08
	.zero		1


	//   ....[2]....
        /*0d5c*/ 	.word	0x000002f0
        /*0d60*/ 	.word	0x000000ff
        /*0d64*/ 	.word	0x00038820
        /*0d68*/ 	.short	0x0100
        /*0d6a*/ 	.byte	0x08
	.zero		1


	//   ....[3]....
        /*0d6c*/ 	.word	0x000003a0
        /*0d70*/ 	.word	0x000000ff
        /*0d74*/ 	.word	0x00038830
        /*0d78*/ 	.short	0x0100
        /*0d7a*/ 	.byte	0x06
	.zero		1


	//   ....[4]....
        /*0d7c*/ 	.word	0x000003b0
        /*0d80*/ 	.word	0x000000ff
        /*0d84*/ 	.word	0x00038840
        /*0d88*/ 	.short	0x0100
        /*0d8a*/ 	.byte	0x06
	.zero		1


	//   ....[5]....
        /*0d8c*/ 	.word	0x000003c0
        /*0d90*/ 	.word	0x000000ff
        /*0d94*/ 	.word	0x00038838
        /*0d98*/ 	.short	0x0100
        /*0d9a*/ 	.byte	0x06
	.zero		1


	//   ....[6]....
        /*0d9c*/ 	.word	0x000003d0
        /*0da0*/ 	.word	0x000000ff
        /*0da4*/ 	.word	0x00038848
        /*0da8*/ 	.short	0x0100
        /*0daa*/ 	.byte	0x06
	.zero		1


	//   ....[7]....
        /*0dac*/ 	.word	0x00000500
        /*0db0*/ 	.word	0x000000ff
        /*0db4*/ 	.word	0x00038850
        /*0db8*/ 	.short	0x0100
        /*0dba*/ 	.byte	0x08
	.zero		1


	//   ....[8]....
        /*0dbc*/ 	.word	0x00000510
        /*0dc0*/ 	.word	0x000000ff
        /*0dc4*/ 	.word	0x00038860
        /*0dc8*/ 	.short	0x0100
        /*0dca*/ 	.byte	0x08
	.zero		1


	//   ....[9]....
        /*0dcc*/ 	.word	0x00000520
        /*0dd0*/ 	.word	0x000000ff
        /*0dd4*/ 	.word	0x00038858
        /*0dd8*/ 	.short	0x0100
        /*0dda*/ 	.byte	0x08
	.zero		1


	//   ....[10]....
        /*0ddc*/ 	.word	0x00000530
        /*0de0*/ 	.word	0x000000ff
        /*0de4*/ 	.word	0x00038868
        /*0de8*/ 	.short	0x0100
        /*0dea*/ 	.byte	0x08
	.zero		1


	//   ....[11]....
        /*0dec*/ 	.word	0x00000620
        /*0df0*/ 	.word	0x000000ff
        /*0df4*/ 	.word	0x00038870
        /*0df8*/ 	.short	0x0100
        /*0dfa*/ 	.byte	0x06
	.zero		1


	//   ....[12]....
        /*0dfc*/ 	.word	0x00000630
        /*0e00*/ 	.word	0x000000ff
        /*0e04*/ 	.word	0x00038880
        /*0e08*/ 	.short	0x0100
        /*0e0a*/ 	.byte	0x06
	.zero		1


	//   ....[13]....
        /*0e0c*/ 	.word	0x00000640
        /*0e10*/ 	.word	0x000000ff
        /*0e14*/ 	.word	0x00038878
        /*0e18*/ 	.short	0x0100
        /*0e1a*/ 	.byte	0x06
	.zero		1


	//   ....[14]....
        /*0e1c*/ 	.word	0x00000650
        /*0e20*/ 	.word	0x000000ff
        /*0e24*/ 	.word	0x00038888
        /*0e28*/ 	.short	0x0100
        /*0e2a*/ 	.byte	0x06
	.zero		1


	//   ....[15]....
        /*0e2c*/ 	.word	0x00000780
        /*0e30*/ 	.word	0x000000ff
        /*0e34*/ 	.word	0x00038890
        /*0e38*/ 	.short	0x0100
        /*0e3a*/ 	.byte	0x08
	.zero		1


	//   ....[16]....
        /*0e3c*/ 	.word	0x00000790
        /*0e40*/ 	.word	0x000000ff
        /*0e44*/ 	.word	0x000388a0
        /*0e48*/ 	.short	0x0100
        /*0e4a*/ 	.byte	0x08
	.zero		1


	//   ....[17]....
        /*0e4c*/ 	.word	0x000007a0
        /*0e50*/ 	.word	0x000000ff
        /*0e54*/ 	.word	0x00038898
        /*0e58*/ 	.short	0x0100
        /*0e5a*/ 	.byte	0x08
	.zero		1


	//   ....[18]....
        /*0e5c*/ 	.word	0x000007b0
        /*0e60*/ 	.word	0x000000ff
        /*0e64*/ 	.word	0x000388a8
        /*0e68*/ 	.short	0x0100
        /*0e6a*/ 	.byte	0x08
	.zero		1


	//   ....[19]....
        /*0e6c*/ 	.word	0x000008e0
        /*0e70*/ 	.word	0x000000ff
        /*0e74*/ 	.word	0x000388b0
        /*0e78*/ 	.short	0x0100
        /*0e7a*/ 	.byte	0x08
	.zero		1


	//   ....[20]....
        /*0e7c*/ 	.word	0x000008f0
        /*0e80*/ 	.word	0x000000ff
        /*0e84*/ 	.word	0x000388c0
        /*0e88*/ 	.short	0x0100
        /*0e8a*/ 	.byte	0x08
	.zero		1


	//   ....[21]....
        /*0e8c*/ 	.word	0x00000900
        /*0e90*/ 	.word	0x000000ff
        /*0e94*/ 	.word	0x000388b8
        /*0e98*/ 	.short	0x0100
        /*0e9a*/ 	.byte	0x08
	.zero		1


	//   ....[22]....
        /*0e9c*/ 	.word	0x00000910
        /*0ea0*/ 	.word	0x000000ff
        /*0ea4*/ 	.word	0x000388c8
        /*0ea8*/ 	.short	0x0100
        /*0eaa*/ 	.byte	0x08
	.zero		1


	//   ....[23]....
        /*0eac*/ 	.word	0x000027a0
        /*0eb0*/ 	.word	0x00000044
        /*0eb4*/ 	.word	0x00038890
        /*0eb8*/ 	.short	0x010a
        /*0eba*/ 	.byte	0x3f
	.zero		1


	//   ....[24]....
        /*0ebc*/ 	.word	0x000031b0
        /*0ec0*/ 	.word	0x00000044
        /*0ec4*/ 	.word	0x00038890
        /*0ec8*/ 	.short	0x010a
        /*0eca*/ 	.byte	0x3f
	.zero		1


	//   ....[25]....
        /*0ecc*/ 	.word	0x00003ab0
        /*0ed0*/ 	.word	0x00000044
        /*0ed4*/ 	.word	0x00038890
        /*0ed8*/ 	.short	0x010a
        /*0eda*/ 	.byte	0x3f
	.zero		1


	//   ....[26]....
        /*0edc*/ 	.word	0x00003cb0
        /*0ee0*/ 	.word	0x00000004
        /*0ee4*/ 	.word	0x00000000
        /*0ee8*/ 	.short	0x0101
        /*0eea*/ 	.byte	0x3f
	.zero		1


	//   ....[27]....
        /*0eec*/ 	.word	0x00003cf0
        /*0ef0*/ 	.word	0x00000044
        /*0ef4*/ 	.word	0x000388b0
        /*0ef8*/ 	.short	0x010a
        /*0efa*/ 	.byte	0x3f
	.zero		1


	//   ....[28]....
        /*0efc*/ 	.word	0x00004320
        /*0f00*/ 	.word	0x00000044
        /*0f04*/ 	.word	0x00000000
        /*0f08*/ 	.short	0x0101
        /*0f0a*/ 	.byte	0x3f
	.zero		1


	//   ....[29]....
        /*0f0c*/ 	.word	0x00004d80
        /*0f10*/ 	.word	0x00000003
        /*0f14*/ 	.word	0x00000000
        /*0f18*/ 	.short	0x0101
        /*0f1a*/ 	.byte	0x3f
	.zero		1


	//   ....[30]....
        /*0f1c*/ 	.word	0x00005900
        /*0f20*/ 	.word	0x00000003
        /*0f24*/ 	.word	0x00000000
        /*0f28*/ 	.short	0x0101
        /*0f2a*/ 	.byte	0x3f
	.zero		1


	//   ....[31]....
        /*0f2c*/ 	.word	0x00006990
        /*0f30*/ 	.word	0x00000002
        /*0f34*/ 	.word	0x00038800
        /*0f38*/ 	.short	0x010a
        /*0f3a*/ 	.byte	0x3f
	.zero		1


	//   ....[32]....
        /*0f3c*/ 	.word	0x000069e0
        /*0f40*/ 	.word	0x00000002
        /*0f44*/ 	.word	0x00038800
        /*0f48*/ 	.short	0x010a
        /*0f4a*/ 	.byte	0x3f
	.zero		1


	//   ....[33]....
        /*0f4c*/ 	.word	0x00007420
        /*0f50*/ 	.word	0x00000002
        /*0f54*/ 	.word	0x00038800
        /*0f58*/ 	.short	0x010a
        /*0f5a*/ 	.byte	0x3f
	.zero		1


	//   ....[34]....
        /*0f5c*/ 	.word	0x00008930
        /*0f60*/ 	.word	0x00000002
        /*0f64*/ 	.word	0x00038800
        /*0f68*/ 	.short	0x010a
        /*0f6a*/ 	.byte	0x3f
	.zero		1


	//   ....[35]....
        /*0f6c*/ 	.word	0x00009880
        /*0f70*/ 	.word	0x000000a9
        /*0f74*/ 	.word	0x00038830
        /*0f78*/ 	.short	0x010a
        /*0f7a*/ 	.byte	0x3f
	.zero		1


	//   ....[36]....
        /*0f7c*/ 	.word	0x00009930
        /*0f80*/ 	.word	0x000000a9
        /*0f84*/ 	.word	0x00038830
        /*0f88*/ 	.short	0x010a
        /*0f8a*/ 	.byte	0x3f
	.zero		1


	//   ....[37]....
        /*0f8c*/ 	.word	0x00009c40
        /*0f90*/ 	.word	0x00000002
        /*0f94*/ 	.word	0x00038810
        /*0f98*/ 	.short	0x010a
        /*0f9a*/ 	.byte	0x3f
	.zero		1


	//   ....[38]....
        /*0f9c*/ 	.word	0x00009c90
        /*0fa0*/ 	.word	0x000000a9
        /*0fa4*/ 	.word	0x00038850
        /*0fa8*/ 	.short	0x010a
        /*0faa*/ 	.byte	0x3f
	.zero		1


	//   ....[39]....
        /*0fac*/ 	.word	0x00009d40
        /*0fb0*/ 	.word	0x000000a9
        /*0fb4*/ 	.word	0x00038850
        /*0fb8*/ 	.short	0x010a
        /*0fba*/ 	.byte	0x3f
	.zero		1


	//   ....[40]....
        /*0fbc*/ 	.word	0x0000c1a0
        /*0fc0*/ 	.word	0x00000014
        /*0fc4*/ 	.word	0x00000000
        /*0fc8*/ 	.short	0x0101
        /*0fca*/ 	.byte	0x3f
	.zero		1


	//   ....[41]....
        /*0fcc*/ 	.word	0x0000c8e0
        /*0fd0*/ 	.word	0x000000a9
        /*0fd4*/ 	.word	0x00000000
        /*0fd8*/ 	.short	0x0101
        /*0fda*/ 	.byte	0x3f
	.zero		1


	//   ....[42]....
        /*0fdc*/ 	.word	0x0000c9e0
        /*0fe0*/ 	.word	0x000000c5
        /*0fe4*/ 	.word	0x00038830
        /*0fe8*/ 	.short	0x010a
        /*0fea*/ 	.byte	0x3f
	.zero		1


	//   ....[43]....
        /*0fec*/ 	.word	0x0000ca50
        /*0ff0*/ 	.word	0x000000c5
        /*0ff4*/ 	.word	0x00038830
        /*0ff8*/ 	.short	0x010a
        /*0ffa*/ 	.byte	0x3f
	.zero		1


	//   ....[44]....
        /*0ffc*/ 	.word	0x0000ccc0
        /*1000*/ 	.word	0x000000c5
        /*1004*/ 	.word	0x00038850
        /*1008*/ 	.short	0x010a
        /*100a*/ 	.byte	0x3f
	.zero		1


	//   ....[45]....
        /*100c*/ 	.word	0x0000cd10
        /*1010*/ 	.word	0x000000c5
        /*1014*/ 	.word	0x00038850
        /*1018*/ 	.short	0x010a
        /*101a*/ 	.byte	0x3f
	.zero		1


	//   ....[46]....
        /*101c*/ 	.word	0x0000f0b0
        /*1020*/ 	.word	0x000000a7
        /*1024*/ 	.word	0x00000000
        /*1028*/ 	.short	0x0101
        /*102a*/ 	.byte	0x3f
	.zero		1


	//   ....[47]....
        /*102c*/ 	.word	0x000100a0
        /*1030*/ 	.word	0x000000c5
        /*1034*/ 	.word	0x00000000
        /*1038*/ 	.short	0x0101
        /*103a*/ 	.byte	0x3f
	.zero		1


	//   ....[48]....
        /*103c*/ 	.word	0x000101f0
        /*1040*/ 	.word	0x000000c2
        /*1044*/ 	.word	0x00038830
        /*1048*/ 	.short	0x010a
        /*104a*/ 	.byte	0x3f
	.zero		1


	//   ....[49]....
        /*104c*/ 	.word	0x00010260
        /*1050*/ 	.word	0x000000c2
        /*1054*/ 	.word	0x00038830
        /*1058*/ 	.short	0x010a
        /*105a*/ 	.byte	0x3f
	.zero		1


	//   ....[50]....
        /*105c*/ 	.word	0x000104d0
        /*1060*/ 	.word	0x000000c2
        /*1064*/ 	.word	0x00038850
        /*1068*/ 	.short	0x010a
        /*106a*/ 	.byte	0x3f
	.zero		1


	//   ....[51]....
        /*106c*/ 	.word	0x00010520
        /*1070*/ 	.word	0x000000c2
        /*1074*/ 	.word	0x00038850
        /*1078*/ 	.short	0x010a
        /*107a*/ 	.byte	0x3f
	.zero		1


	//   ....[52]....
        /*107c*/ 	.word	0x000124e0
        /*1080*/ 	.word	0x000000a2
        /*1084*/ 	.word	0x00000000
        /*1088*/ 	.short	0x0101
        /*108a*/ 	.byte	0x3f
	.zero		1


	//   ....[53]....
        /*108c*/ 	.word	0x00013380
        /*1090*/ 	.word	0x000000c2
        /*1094*/ 	.word	0x00000000
        /*1098*/ 	.short	0x0101
        /*109a*/ 	.byte	0x3f
	.zero		1


	//   ....[54]....
        /*109c*/ 	.word	0x000159a0
        /*10a0*/ 	.word	0x00000000
        /*10a4*/ 	.word	0x00000000
        /*10a8*/ 	.short	0x0101
        /*10aa*/ 	.byte	0x3f
	.zero		1


	//   ....[55]....
        /*10ac*/ 	.word	0x000183f0
        /*10b0*/ 	.word	0x00000005
        /*10b4*/ 	.word	0x00038820
        /*10b8*/ 	.short	0x010a
        /*10ba*/ 	.byte	0x3f
	.zero		1


	//   ....[56]....
        /*10bc*/ 	.word	0x000184e0
        /*10c0*/ 	.word	0x00000004
        /*10c4*/ 	.word	0x000388a0
        /*10c8*/ 	.short	0x010a
        /*10ca*/ 	.byte	0x3f
	.zero		1


	//   ....[57]....
        /*10cc*/ 	.word	0x00018730
        /*10d0*/ 	.word	0x00000004
        /*10d4*/ 	.word	0x000388c0
        /*10d8*/ 	.short	0x010a
        /*10da*/ 	.byte	0x3f
	.zero		1


	//   ....[58]....
        /*10dc*/ 	.word	0x000191b0
        /*10e0*/ 	.word	0x00000004
        /*10e4*/ 	.word	0x000388a0
        /*10e8*/ 	.short	0x010a
        /*10ea*/ 	.byte	0x3f
	.zero		1


	//   ....[59]....
        /*10ec*/ 	.word	0x000193f0
        /*10f0*/ 	.word	0x00000004
        /*10f4*/ 	.word	0x000388c0
        /*10f8*/ 	.short	0x010a
        /*10fa*/ 	.byte	0x3f
	.zero		1


	//   ....[60]....
        /*10fc*/ 	.word	0x0001a7d0
        /*1100*/ 	.word	0x00000000
        /*1104*/ 	.word	0x00038840
        /*1108*/ 	.short	0x010a
        /*110a*/ 	.byte	0x3f
	.zero		1


	//   ....[61]....
        /*110c*/ 	.word	0x0001b380
        /*1110*/ 	.word	0x00000008
        /*1114*/ 	.word	0x00038800
        /*1118*/ 	.short	0x0107
        /*111a*/ 	.byte	0x3f
	.zero		1


	//   ....[62]....
        /*111c*/ 	.word	0x0001b430
        /*1120*/ 	.word	0x00000000
        /*1124*/ 	.word	0x00038800
        /*1128*/ 	.short	0x0101
        /*112a*/ 	.byte	0x3f
	.zero		1


	//   ....[63]....
        /*112c*/ 	.word	0x0001c3e0
        /*1130*/ 	.word	0x00000000
        /*1134*/ 	.word	0x00038810
        /*1138*/ 	.short	0x0107
        /*113a*/ 	.byte	0x3f
	.zero		1


	//   ....[64]....
        /*113c*/ 	.word	0x0001c4e0
        /*1140*/ 	.word	0x00000002
        /*1144*/ 	.word	0x00038810
        /*1148*/ 	.short	0x0101
        /*114a*/ 	.byte	0x3f
	.zero		1


	//   ....[65]....
        /*114c*/ 	.word	0x0001c500
        /*1150*/ 	.word	0x00000002
        /*1154*/ 	.word	0x00038820
        /*1158*/ 	.short	0x010a
        /*115a*/ 	.byte	0x3f
	.zero		1


	//   ....[66]....
        /*115c*/ 	.word	0x0001c610
        /*1160*/ 	.word	0x00000000
        /*1164*/ 	.word	0x00038860
        /*1168*/ 	.short	0x010a
        /*116a*/ 	.byte	0x3f
	.zero		1


	//   ....[67]....
        /*116c*/ 	.word	0x0001d300
        /*1170*/ 	.word	0x00000000
        /*1174*/ 	.word	0x00038840
        /*1178*/ 	.short	0x010a
        /*117a*/ 	.byte	0x3f
	.zero		1


	//   ....[68]....
        /*117c*/ 	.word	0x0001d560
        /*1180*/ 	.word	0x00000000
        /*1184*/ 	.word	0x00038860
        /*1188*/ 	.short	0x010a
        /*118a*/ 	.byte	0x3f
	.zero		1


	//   ....[69]....
        /*118c*/ 	.word	0x0001e1e0
        /*1190*/ 	.word	0x00000002
        /*1194*/ 	.word	0x00038840
        /*1198*/ 	.short	0x010a
        /*119a*/ 	.byte	0x3f
	.zero		1


	//   ....[70]....
        /*119c*/ 	.word	0x0001e430
        /*11a0*/ 	.word	0x00000002
        /*11a4*/ 	.word	0x00038860
        /*11a8*/ 	.short	0x010a
        /*11aa*/ 	.byte	0x3f
	.zero		1


	//   ....[71]....
        /*11ac*/ 	.word	0x0001f040
        /*11b0*/ 	.word	0x00000002
        /*11b4*/ 	.word	0x00038840
        /*11b8*/ 	.short	0x010a
        /*11ba*/ 	.byte	0x3f
	.zero		1


	//   ....[72]....
        /*11bc*/ 	.word	0x0001f2a0
        /*11c0*/ 	.word	0x00000002
        /*11c4*/ 	.word	0x00038860
        /*11c8*/ 	.short	0x010a
        /*11ca*/ 	.byte	0x3f
	.zero		1


	//   ....[73]....
        /*11cc*/ 	.word	0x00020b20
        /*11d0*/ 	.word	0x00000000
        /*11d4*/ 	.word	0x00038820
        /*11d8*/ 	.short	0x010a
        /*11da*/ 	.byte	0x3f
	.zero		1


	//   ....[74]....
        /*11dc*/ 	.word	0x00020cd0
        /*11e0*/ 	.word	0x00000006
        /*11e4*/ 	.word	0x00000000
        /*11e8*/ 	.short	0x010a
        /*11ea*/ 	.byte	0x3f
	.zero		1


	//   ....[75]....
        /*11ec*/ 	.word	0x00020d40
        /*11f0*/ 	.word	0x00000007
        /*11f4*/ 	.word	0x00000000
        /*11f8*/ 	.short	0x010a
        /*11fa*/ 	.byte	0x3f
	.zero		1


	//   ....[76]....
        /*11fc*/ 	.word	0x00020db0
        /*1200*/ 	.word	0x00000004
        /*1204*/ 	.word	0x00000000
        /*1208*/ 	.short	0x010a
        /*120a*/ 	.byte	0x3f
	.zero		1


	//   ....[77]....
        /*120c*/ 	.word	0x00020de0
        /*1210*/ 	.word	0x00000003
        /*1214*/ 	.word	0x00000000
        /*1218*/ 	.short	0x010a
        /*121a*/ 	.byte	0x3f
	.zero		1


	//   ....[78]....
        /*121c*/ 	.word	0x00020e40
        /*1220*/ 	.word	0x00000044
        /*1224*/ 	.word	0x00038890
        /*1228*/ 	.short	0x010a
        /*122a*/ 	.byte	0x3f
	.zero		1


	//   ....[79]....
        /*122c*/ 	.word	0x00020e90
        /*1230*/ 	.word	0x00000044
        /*1234*/ 	.word	0x00038890
        /*1238*/ 	.short	0x010a
        /*123a*/ 	.byte	0x3f
	.zero		1


	//   ....[80]....
        /*123c*/ 	.word	0x00020ee0
        /*1240*/ 	.word	0x00000044
        /*1244*/ 	.word	0x00038890
        /*1248*/ 	.short	0x010a
        /*124a*/ 	.byte	0x3f
	.zero		1


	//   ....[81]....
        /*124c*/ 	.word	0x00020f30
        /*1250*/ 	.word	0x00000044
        /*1254*/ 	.word	0x000388b0
        /*1258*/ 	.short	0x010a
        /*125a*/ 	.byte	0x3f
	.zero		1


	//   ....[82]....
        /*125c*/ 	.word	0x00021300
        /*1260*/ 	.word	0x00000002
        /*1264*/ 	.word	0x00038800
        /*1268*/ 	.short	0x010a
        /*126a*/ 	.byte	0x3f
	.zero		1


	//   ....[83]....
        /*126c*/ 	.word	0x00021710
        /*1270*/ 	.word	0x00000002
        /*1274*/ 	.word	0x00038800
        /*1278*/ 	.short	0x010a
        /*127a*/ 	.byte	0x3f
	.zero		1


	//   ....[84]....
        /*127c*/ 	.word	0x00021760
        /*1280*/ 	.word	0x000000a9
        /*1284*/ 	.word	0x00038830
        /*1288*/ 	.short	0x010a
        /*128a*/ 	.byte	0x3f
	.zero		1


	//   ....[85]....
        /*128c*/ 	.word	0x000217b0
        /*1290*/ 	.word	0x00000002
        /*1294*/ 	.word	0x00038810
        /*1298*/ 	.short	0x010a
        /*129a*/ 	.byte	0x3f
	.zero		1


	//   ....[86]....
        /*129c*/ 	.word	0x00021800
        /*12a0*/ 	.word	0x000000a9
        /*12a4*/ 	.word	0x00038850
        /*12a8*/ 	.short	0x010a
        /*12aa*/ 	.byte	0x3f
	.zero		1


	//   ....[87]....
        /*12ac*/ 	.word	0x00021850
        /*12b0*/ 	.word	0x000000c5
        /*12b4*/ 	.word	0x00038830
        /*12b8*/ 	.short	0x010a
        /*12ba*/ 	.byte	0x3f
	.zero		1


	//   ....[88]....
        /*12bc*/ 	.word	0x000218a0
        /*12c0*/ 	.word	0x000000c5
        /*12c4*/ 	.word	0x00038850
        /*12c8*/ 	.short	0x010a
        /*12ca*/ 	.byte	0x3f
	.zero		1


	//   ....[89]....
        /*12cc*/ 	.word	0x000218f0
        /*12d0*/ 	.word	0x000000c2
        /*12d4*/ 	.word	0x00038830
        /*12d8*/ 	.short	0x010a
        /*12da*/ 	.byte	0x3f
	.zero		1


	//   ....[90]....
        /*12dc*/ 	.word	0x00021940
        /*12e0*/ 	.word	0x000000c2
        /*12e4*/ 	.word	0x00038850
        /*12e8*/ 	.short	0x010a
        /*12ea*/ 	.byte	0x3f
	.zero		1


	//   ....[91]....
        /*12ec*/ 	.word	0x00021af0
        /*12f0*/ 	.word	0x00000004
        /*12f4*/ 	.word	0x00038820
        /*12f8*/ 	.short	0x010a
        /*12fa*/ 	.byte	0x3f
	.zero		1


	//   ....[92]....
        /*12fc*/ 	.word	0x00021b40
        /*1300*/ 	.word	0x00000004
        /*1304*/ 	.word	0x000388a0
        /*1308*/ 	.short	0x010a
        /*130a*/ 	.byte	0x3f
	.zero		1


	//   ....[93]....
        /*130c*/ 	.word	0x00021b90
        /*1310*/ 	.word	0x00000004
        /*1314*/ 	.word	0x000388c0
        /*1318*/ 	.short	0x010a
        /*131a*/ 	.byte	0x3f
	.zero		1


	//   ....[94]....
        /*131c*/ 	.word	0x00021be0
        /*1320*/ 	.word	0x00000004
        /*1324*/ 	.word	0x000388a0
        /*1328*/ 	.short	0x010a
        /*132a*/ 	.byte	0x3f
	.zero		1


	//   ....[95]....
        /*132c*/ 	.word	0x00021c30
        /*1330*/ 	.word	0x00000004
        /*1334*/ 	.word	0x000388c0
        /*1338*/ 	.short	0x010a
        /*133a*/ 	.byte	0x3f
	.zero		1


	//   ....[96]....
        /*133c*/ 	.word	0x00021dd0
        /*1340*/ 	.word	0x00000000
        /*1344*/ 	.word	0x00038840
        /*1348*/ 	.short	0x010a
        /*134a*/ 	.byte	0x3f
	.zero		1


	//   ....[97]....
        /*134c*/ 	.word	0x00022f00
        /*1350*/ 	.word	0x00000002
        /*1354*/ 	.word	0x00038820
        /*1358*/ 	.short	0x010a
        /*135a*/ 	.byte	0x3f
	.zero		1


	//   ....[98]....
        /*135c*/ 	.word	0x00022f50
        /*1360*/ 	.word	0x00000000
        /*1364*/ 	.word	0x00038860
        /*1368*/ 	.short	0x010a
        /*136a*/ 	.byte	0x3f
	.zero		1


	//   ....[99]....
        /*136c*/ 	.word	0x00022fa0
        /*1370*/ 	.word	0x00000000
        /*1374*/ 	.word	0x00038840
        /*1378*/ 	.short	0x010a
        /*137a*/ 	.byte	0x3f
	.zero		1


	//   ....[100]....
        /*137c*/ 	.word	0x00022ff0
        /*1380*/ 	.word	0x00000000
        /*1384*/ 	.word	0x00038860
        /*1388*/ 	.short	0x010a
        /*138a*/ 	.byte	0x3f
	.zero		1


	//   ....[101]....
        /*138c*/ 	.word	0x00023040
        /*1390*/ 	.word	0x00000002
        /*1394*/ 	.word	0x00038840
        /*1398*/ 	.short	0x010a
        /*139a*/ 	.byte	0x3f
	.zero		1


	//   ....[102]....
        /*139c*/ 	.word	0x00023090
        /*13a0*/ 	.word	0x00000002
        /*13a4*/ 	.word	0x00038860
        /*13a8*/ 	.short	0x010a
        /*13aa*/ 	.byte	0x3f
	.zero		1


	//   ....[103]....
        /*13ac*/ 	.word	0x000230e0
        /*13b0*/ 	.word	0x00000002
        /*13b4*/ 	.word	0x00038840
        /*13b8*/ 	.short	0x010a
        /*13ba*/ 	.byte	0x3f
	.zero		1


	//   ....[104]....
        /*13bc*/ 	.word	0x00023130
        /*13c0*/ 	.word	0x00000002
        /*13c4*/ 	.word	0x00038860
        /*13c8*/ 	.short	0x010a
        /*13ca*/ 	.byte	0x3f
	.zero		1


	//   ....[105]....
        /*13cc*/ 	.word	0x00023b90
        /*13d0*/ 	.word	0x00000000
        /*13d4*/ 	.word	0x00038820
        /*13d8*/ 	.short	0x010a
        /*13da*/ 	.byte	0x3f
	.zero		1


	//   ....[106]....
        /*13dc*/ 	.word	0x00023d30
        /*13e0*/ 	.word	0x00000006
        /*13e4*/ 	.word	0x00000000
        /*13e8*/ 	.short	0x010a
        /*13ea*/ 	.byte	0x3f
	.zero		1


	//   ....[107]....
        /*13ec*/ 	.word	0x00023d80
        /*13f0*/ 	.word	0x00000007
        /*13f4*/ 	.word	0x00000000
        /*13f8*/ 	.short	0x010a
        /*13fa*/ 	.byte	0x3f
	.zero		1


	//   ....[108]....
        /*13fc*/ 	.word	0x00023dd0
        /*1400*/ 	.word	0x00000004
        /*1404*/ 	.word	0x00000000
        /*1408*/ 	.short	0x010a
        /*140a*/ 	.byte	0x3f
	.zero		1


	//----- nvinfo : EIATTR_NUM_MBARRIERS
	.align		4
.L_644:
        /*140c*/ 	.byte	0x03, 0x38
        /*140e*/ 	.short	0x0017


	//----- nvinfo : EIATTR_EXIT_INSTR_OFFSETS
	.align		4
        /*1410*/ 	.byte	0x04, 0x1c
        /*1412*/ 	.short	(.L_646 - .L_645)


	//   ....[0]....
.L_645:
        /*1414*/ 	.word	0x00020e30


	//----- nvinfo : EIATTR_MAX_THREADS
	.align		4
.L_646:
        /*1418*/ 	.byte	0x04, 0x05
        /*141a*/ 	.short	(.L_648 - .L_647)
.L_647:
        /*141c*/ 	.word	0x00000180
        /*1420*/ 	.word	0x00000001
        /*1424*/ 	.word	0x00000001


	//----- nvinfo : EIATTR_CRS_STACK_SIZE
	.align		4
.L_648:
        /*1428*/ 	.byte	0x04, 0x1e
        /*142a*/ 	.short	(.L_650 - .L_649)
.L_649:
        /*142c*/ 	.word	0x00000000


	//----- nvinfo : EIATTR_CBANK_PARAM_SIZE
	.align		4
.L_650:
        /*1430*/ 	.byte	0x03, 0x19
        /*1432*/ 	.short	0x0bf0


	//----- nvinfo : EIATTR_PARAM_CBANK
	.align		4
        /*1434*/ 	.byte	0x04, 0x0a
        /*1436*/ 	.short	(.L_652 - .L_651)
	.align		4
.L_651:
        /*1438*/ 	.word	index@(.nv.constant0._ZN7cutlass13device_kernelIN5flash11enable_sm90INS1_16FlashAttnFwdSm90INS1_25CollectiveMainloopFwdSm90ILi2EN4cute5tupleIJNS5_1CILi1EEES8_S8_EEENS6_IJNS7_ILi64EEESA_SA_EEELi512ENS_10bfloat16_tEfNS_4arch4Sm90ELb1ELb0ELb0ELb1ELb0ELb1ELb1ELb0ELb0ELb1ELb0ELb0EEENS1_21CollectiveEpilogueFwdINS6_IJSA_NS7_ILi512EEESA_EEES9_SC_SE_Li256ELb1ELb1ELb0ELb0EEENS1_36VarlenDynamicPersistentTileSchedulerILi64ELi64ELi256ELi128ELb0ELb1ELb1ELb1ELb1ELb1EEEEEEEEEvNT_6ParamsE)
        /*143c*/ 	.short	0x0210
        /*143e*/ 	.short	0x0bf0


	//----- nvinfo : EIATTR_SW_WAR
	.align		4
.L_652:
        /*1440*/ 	.byte	0x04, 0x36
        /*1442*/ 	.short	(.L_654 - .L_653)
.L_653:
        /*1444*/ 	.word	0x00000008
.L_654:


//--------------------- .nv.callgraph             --------------------------
	.section	.nv.callgraph,"",@"SHT_CUDA_CALLGRAPH"
	.align	4
	.sectionentsize	8
	.align		4
        /*0000*/ 	.word	0x00000000
	.align		4
        /*0004*/ 	.word	0xffffffff
	.align		4
        /*0008*/ 	.word	index@(_ZN7cutlass13device_kernelIN5flash11enable_sm90INS1_16FlashAttnFwdSm90INS1_25CollectiveMainloopFwdSm90ILi2EN4cute5tupleIJNS5_1CILi1EEES8_S8_EEENS6_IJNS7_ILi64EEESA_SA_EEELi512ENS_10bfloat16_tEfNS_4arch4Sm90ELb0ELb0ELb0ELb0ELb0ELb0ELb0ELb0ELb0ELb1ELb0ELb0EEENS1_21CollectiveEpilogueFwdINS6_IJSA_NS7_ILi512EEESA_EEES9_SC_SE_Li256ELb0ELb1ELb0ELb0EEENS1_29StaticPersistentTileSchedulerILb0EEEEEEEEEvNT_6ParamsE)
	.align		4
        /*000c*/ 	.word	index@(__assertfail)
	.align		4
        /*0010*/ 	.word	index@(_ZN7cutlass13device_kernelIN5flash11enable_sm90INS1_16FlashAttnFwdSm90INS1_25CollectiveMainloopFwdSm90ILi2EN4cute5tupleIJNS5_1CILi1EEES8_S8_EEENS6_IJNS7_ILi64EEESA_SA_EEELi512ENS_10bfloat16_tEfNS_4arch4Sm90ELb0ELb0ELb0ELb0ELb0ELb0ELb1ELb0ELb0ELb1ELb0ELb0EEENS1_21CollectiveEpilogueFwdINS6_IJSA_NS7_ILi512EEESA_EEES9_SC_SE_Li256ELb0ELb1ELb0ELb0EEENS1_29StaticPersistentTileSchedulerILb0EEEEEEEEEvNT_6ParamsE)
	.align		4
        /*0014*/ 	.word	index@(__assertfail)
	.align		4
        /*0018*/ 	.word	index@(_ZN7cutlass13device_kernelIN5flash11enable_sm90INS1_16FlashAttnFwdSm90INS1_25CollectiveMainloopFwdSm90ILi2EN4cute5tupleIJNS5_1CILi1EEES8_S8_EEENS6_IJNS7_ILi64EEESA_SA_EEELi512ENS_10bfloat16_tEfNS_4arch4Sm90ELb0ELb0ELb0ELb1ELb0ELb0ELb0ELb0ELb0ELb1ELb0ELb0EEENS1_21CollectiveEpilogueFwdINS6_IJSA_NS7_ILi512EEESA_EEES9_SC_SE_Li256ELb1ELb1ELb0ELb0EEENS1_36VarlenDynamicPersistentTileSchedulerILi64ELi64ELi256ELi128ELb0ELb1ELb1ELb0ELb1ELb1EEEEEEEEEvNT_6ParamsE)
	.align		4
        /*001c*/ 	.word	index@(__assertfail)
	.align		4
        /*0020*/ 	.word	index@(_ZN7cutlass13device_kernelIN5flash11enable_sm90INS1_16FlashAttnFwdSm90INS1_25CollectiveMainloopFwdSm90ILi2EN4cute5tupleIJNS5_1CILi1EEES8_S8_EEENS6_IJNS7_ILi64EEESA_SA_EEELi512ENS_10bfloat16_tEfNS_4arch4Sm90ELb0ELb0ELb0ELb1ELb0ELb1ELb0ELb0ELb0ELb1ELb0ELb0EEENS1_21CollectiveEpilogueFwdINS6_IJSA_NS7_ILi512EEESA_EEES9_SC_SE_Li256ELb1ELb1ELb0ELb0EEENS1_36VarlenDynamicPersistentTileSchedulerILi64ELi64ELi256ELi128ELb0ELb1ELb1ELb0ELb1ELb1EEEEEEEEEvNT_6ParamsE)
	.align		4
        /*0024*/ 	.word	index@(__assertfail)
	.align		4
        /*0028*/ 	.word	index@(_ZN7cutlass13device_kernelIN5flash11enable_sm90INS1_16FlashAttnFwdSm90INS1_25CollectiveMainloopFwdSm90ILi2EN4cute5tupleIJNS5_1CILi1EEES8_S8_EEENS6_IJNS7_ILi64EEESA_SA_EEELi512ENS_10bfloat16_tEfNS_4arch4Sm90ELb0ELb0ELb0ELb1ELb0ELb0ELb1ELb0ELb0ELb1ELb0ELb0EEENS1_21CollectiveEpilogueFwdINS6_IJSA_NS7_ILi512EEESA_EEES9_SC_SE_Li256ELb1ELb1ELb0ELb0EEENS1_36VarlenDynamicPersistentTileSchedulerILi64ELi64ELi256ELi128ELb0ELb1ELb1ELb0ELb1ELb1EEEEEEEEEvNT_6ParamsE)
	.align		4
        /*002c*/ 	.word	index@(__assertfail)
	.align		4
        /*0030*/ 	.word	index@(_ZN7cutlass13device_kernelIN5flash11enable_sm90INS1_16FlashAttnFwdSm90INS1_25CollectiveMainloopFwdSm90ILi2EN4cute5tupleIJNS5_1CILi1EEES8_S8_EEENS6_IJNS7_ILi64EEESA_SA_EEELi512ENS_10bfloat16_tEfNS_4arch4Sm90ELb0ELb0ELb0ELb1ELb0ELb1ELb1ELb0ELb0ELb1ELb0ELb0EEENS1_21CollectiveEpilogueFwdINS6_IJSA_NS7_ILi512EEESA_EEES9_SC_SE_Li256ELb1ELb1ELb0ELb0EEENS1_36VarlenDynamicPersistentTileSchedulerILi64ELi64ELi256ELi128ELb0ELb1ELb1ELb0ELb1ELb1EEEEEEEEEvNT_6ParamsE)
	.align		4
        /*0034*/ 	.word	index@(__assertfail)
	.align		4
        /*0038*/ 	.word	index@(_ZN7cutlass13device_kernelIN5flash11enable_sm90INS1_16FlashAttnFwdSm90INS1_25CollectiveMainloopFwdSm90ILi2EN4cute5tupleIJNS5_1CILi1EEES8_S8_EEENS6_IJNS7_ILi64EEESA_SA_EEELi512ENS_10bfloat16_tEfNS_4arch4Sm90ELb0ELb1ELb0ELb0ELb0ELb0ELb0ELb0ELb0ELb1ELb0ELb0EEENS1_21CollectiveEpilogueFwdINS6_IJSA_NS7_ILi512EEESA_EEES9_SC_SE_Li256ELb0ELb1ELb0ELb0EEENS1_30DynamicPersistentTileSchedulerILi256ELi128ELb0ELb1ELb1EEEEEEEEEvNT_6ParamsE)
	.align		4
        /*003c*/ 	.word	index@(__assertfail)
	.align		4
        /*0040*/ 	.word	index@(_ZN7cutlass13device_kernelIN5flash11enable_sm90INS1_16FlashAttnFwdSm90INS1_25CollectiveMainloopFwdSm90ILi2EN4cute5tupleIJNS5_1CILi1EEES8_S8_EEENS6_IJNS7_ILi64EEESA_SA_EEELi512ENS_10bfloat16_tEfNS_4arch4Sm90ELb0ELb1ELb0ELb0ELb0ELb0ELb1ELb0ELb0ELb1ELb0ELb0EEENS1_21CollectiveEpilogueFwdINS6_IJSA_NS7_ILi512EEESA_EEES9_SC_SE_Li256ELb0ELb1ELb0ELb0EEENS1_30DynamicPersistentTileSchedulerILi256ELi128ELb0ELb1ELb1EEEEEEEEEvNT_6ParamsE)
	.align		4
        /*0044*/ 	.word	index@(__assertfail)
	.align		4
        /*0048*/ 	.word	index@(_ZN7cutlass13device_kernelIN5flash11enable_sm90INS1_16FlashAttnFwdSm90INS1_25CollectiveMainloopFwdSm90ILi2EN4cute5tupleIJNS5_1CILi1EEES8_S8_EEENS6_IJNS7_ILi64EEESA_SA_EEELi512ENS_10bfloat16_tEfNS_4arch4Sm90ELb0ELb1ELb0ELb1ELb0ELb0ELb0ELb0ELb0ELb1ELb0ELb0EEENS1_21CollectiveEpilogueFwdINS6_IJSA_NS7_ILi512EEESA_EEES9_SC_SE_Li256ELb1ELb1ELb0ELb0EEENS1_36VarlenDynamicPersistentTileSchedulerILi64ELi64ELi256ELi128ELb0ELb1ELb1ELb1ELb0ELb1EEEEEEEEEvNT_6ParamsE)
	.align		4
        /*004c*/ 	.word	index@(__assertfail)
	.align		4
        /*0050*/ 	.word	index@(_ZN7cutlass13device_kernelIN5flash11enable_sm90INS1_16FlashAttnFwdSm90INS1_25CollectiveMainloopFwdSm90ILi2EN4cute5tupleIJNS5_1CILi1EEES8_S8_EEENS6_IJNS7_ILi64EEESA_SA_EEELi512ENS_10bfloat16_tEfNS_4arch4Sm90ELb0ELb1ELb0ELb1ELb0ELb1ELb0ELb0ELb0ELb1ELb0ELb0EEENS1_21CollectiveEpilogueFwdINS6_IJSA_NS7_ILi512EEESA_EEES9_SC_SE_Li256ELb1ELb1ELb0ELb0EEENS1_36VarlenDynamicPersistentTileSchedulerILi64ELi64ELi256ELi128ELb0ELb1ELb1ELb1ELb0ELb1EEEEEEEEEvNT_6ParamsE)
	.align		4
        /*0054*/ 	.word	index@(__assertfail)
	.align		4
        /*0058*/ 	.word	index@(_ZN7cutlass13device_kernelIN5flash11enable_sm90INS1_16FlashAttnFwdSm90INS1_25CollectiveMainloopFwdSm90ILi2EN4cute5tupleIJNS5_1CILi1EEES8_S8_EEENS6_IJNS7_ILi64EEESA_SA_EEELi512ENS_10bfloat16_tEfNS_4arch4Sm90ELb0ELb1ELb0ELb1ELb0ELb0ELb1ELb0ELb0ELb1ELb0ELb0EEENS1_21CollectiveEpilogueFwdINS6_IJSA_NS7_ILi512EEESA_EEES9_SC_SE_Li256ELb1ELb1ELb0ELb0EEENS1_36VarlenDynamicPersistentTileSchedulerILi64ELi64ELi256ELi128ELb0ELb1ELb1ELb1ELb0ELb1EEEEEEEEEvNT_6ParamsE)
	.align		4
        /*005c*/ 	.word	index@(__assertfail)
	.align		4
        /*0060*/ 	.word	index@(_ZN7cutlass13device_kernelIN5flash11enable_sm90INS1_16FlashAttnFwdSm90INS1_25CollectiveMainloopFwdSm90ILi2EN4cute5tupleIJNS5_1CILi1EEES8_S8_EEENS6_IJNS7_ILi64EEESA_SA_EEELi512ENS_10bfloat16_tEfNS_4arch4Sm90ELb0ELb1ELb0ELb1ELb0ELb1ELb1ELb0ELb0ELb1ELb0ELb0EEENS1_21CollectiveEpilogueFwdINS6_IJSA_NS7_ILi512EEESA_EEES9_SC_SE_Li256ELb1ELb1ELb0ELb0EEENS1_36VarlenDynamicPersistentTileSchedulerILi64ELi64ELi256ELi128ELb0ELb1ELb1ELb1ELb0ELb1EEEEEEEEEvNT_6ParamsE)
	.align		4
        /*0064*/ 	.word	index@(__assertfail)
	.align		4
        /*0068*/ 	.word	index@(_ZN7cutlass13device_kernelIN5flash11enable_sm90INS1_16FlashAttnFwdSm90INS1_25CollectiveMainloopFwdSm90ILi2EN4cute5tupleIJNS5_1CILi1EEES8_S8_EEENS6_IJNS7_ILi64EEESA_SA_EEELi512ENS_10bfloat16_tEfNS_4arch4Sm90ELb1ELb0ELb0ELb0ELb0ELb0ELb0ELb0ELb0ELb1ELb0ELb0EEENS1_21CollectiveEpilogueFwdINS6_IJSA_NS7_ILi512EEESA_EEES9_SC_SE_Li256ELb0ELb1ELb0ELb0EEENS1_30DynamicPersistentTileSchedulerILi256ELi128ELb0ELb1ELb1EEEEEEEEEvNT_6ParamsE)
	.align		4
        /*006c*/ 	.word	index@(__assertfail)
	.align		4
        /*0070*/ 	.word	index@(_ZN7cutlass13device_kernelIN5flash11enable_sm90INS1_16FlashAttnFwdSm90INS1_25CollectiveMainloopFwdSm90ILi2EN4cute5tupleIJNS5_1CILi1EEES8_S8_EEENS6_IJNS7_ILi64EEESA_SA_EEELi512ENS_10bfloat16_tEfNS_4arch4Sm90ELb1ELb0ELb0ELb0ELb0ELb0ELb1ELb0ELb0ELb1ELb0ELb0EEENS1_21CollectiveEpilogueFwdINS6_IJSA_NS7_ILi512EEESA_EEES9_SC_SE_Li256ELb0ELb1ELb0ELb0EEENS1_30DynamicPersistentTileSchedulerILi256ELi128ELb0ELb1ELb1EEEEEEEEEvNT_6ParamsE)
	.align		4
        /*0074*/ 	.word	index@(__assertfail)
	.align		4
        /*0078*/ 	.word	index@(_ZN7cutlass13device_kernelIN5flash11enable_sm90INS1_16FlashAttnFwdSm90INS1_25CollectiveMainloopFwdSm90ILi2EN4cute5tupleIJNS5_1CILi1EEES8_S8_EEENS6_IJNS7_ILi64EEESA_SA_EEELi512ENS_10bfloat16_tEfNS_4arch4Sm90ELb1ELb0ELb0ELb1ELb0ELb0ELb0ELb0ELb0ELb1ELb0ELb0EEENS1_21CollectiveEpilogueFwdINS6_IJSA_NS7_ILi512EEESA_EEES9_SC_SE_Li256ELb1ELb1ELb0ELb0EEENS1_36VarlenDynamicPersistentTileSchedulerILi64ELi64ELi256ELi128ELb0ELb1ELb1ELb1ELb1ELb1EEEEEEEEEvNT_6ParamsE)
	.align		4
        /*007c*/ 	.word	index@(__assertfail)
	.align		4
        /*0080*/ 	.word	index@(_ZN7cutlass13device_kernelIN5flash11enable_sm90INS1_16FlashAttnFwdSm90INS1_25CollectiveMainloopFwdSm90ILi2EN4cute5tupleIJNS5_1CILi1EEES8_S8_EEENS6_IJNS7_ILi64EEESA_SA_EEELi512ENS_10bfloat16_tEfNS_4arch4Sm90ELb1ELb0ELb0ELb1ELb0ELb1ELb0ELb0ELb0ELb1ELb0ELb0EEENS1_21CollectiveEpilogueFwdINS6_IJSA_NS7_ILi512EEESA_EEES9_SC_SE_Li256ELb1ELb1ELb0ELb0EEENS1_36VarlenDynamicPersistentTileSchedulerILi64ELi64ELi256ELi128ELb0ELb1ELb1ELb1ELb1ELb1EEEEEEEEEvNT_6ParamsE)
	.align		4
        /*0084*/ 	.word	index@(__assertfail)
	.align		4
        /*0088*/ 	.word	index@(_ZN7cutlass13device_kernelIN5flash11enable_sm90INS1_16FlashAttnFwdSm90INS1_25CollectiveMainloopFwdSm90ILi2EN4cute5tupleIJNS5_1CILi1EEES8_S8_EEENS6_IJNS7_ILi64EEESA_SA_EEELi512ENS_10bfloat16_tEfNS_4arch4Sm90ELb1ELb0ELb0ELb1ELb0ELb0ELb1ELb0ELb0ELb1ELb0ELb0EEENS1_21CollectiveEpilogueFwdINS6_IJSA_NS7_ILi512EEESA_EEES9_SC_SE_Li256ELb1ELb1ELb0ELb0EEENS1_36VarlenDynamicPersistentTileSchedulerILi64ELi64ELi256ELi128ELb0ELb1ELb1ELb1ELb1ELb1EEEEEEEEEvNT_6ParamsE)
	.align		4
        /*008c*/ 	.word	index@(__assertfail)
	.align		4
        /*0090*/ 	.word	index@(_ZN7cutlass13device_kernelIN5flash11enable_sm90INS1_16FlashAttnFwdSm90INS1_25CollectiveMainloopFwdSm90ILi2EN4cute5tupleIJNS5_1CILi1EEES8_S8_EEENS6_IJNS7_ILi64EEESA_SA_EEELi512ENS_10bfloat16_tEfNS_4arch4Sm90ELb1ELb0ELb0ELb1ELb0ELb1ELb1ELb0ELb0ELb1ELb0ELb0EEENS1_21CollectiveEpilogueFwdINS6_IJSA_NS7_ILi512EEESA_EEES9_SC_SE_Li256ELb1ELb1ELb0ELb0EEENS1_36VarlenDynamicPersistentTileSchedulerILi64ELi64ELi256ELi128ELb0ELb1ELb1ELb1ELb1ELb1EEEEEEEEEvNT_6ParamsE)
	.align		4
        /*0094*/ 	.word	index@(__assertfail)
	.align		4
        /*0098*/ 	.word	0x00000000
	.align		4
        /*009c*/ 	.word	0xfffffffe
	.align		4
        /*00a0*/ 	.word	0x00000000
	.align		4
        /*00a4*/ 	.word	0xfffffffd
	.align		4
        /*00a8*/ 	.word	0x00000000
	.align		4
        /*00ac*/ 	.word	0xfffffffc


//--------------------- .nv.constant4             --------------------------
	.section	.nv.constant4,"a",@progbits
	.align	8
	.align		8
.nv.constant4:
        /*0000*/ 	.dword	__assertfail
	.align		8
        /*0008*/ 	.dword	__unnamed_1
	.align		8
        /*0010*/ 	.dword	__unnamed_2
	.align		8
        /*0018*/ 	.dword	__unnamed_3
	.align		8
        /*0020*/ 	.dword	__unnamed_4
	.align		8
        /*0028*/ 	.dword	__unnamed_5
	.align		8
        /*0030*/ 	.dword	__unnamed_6
	.align		8
        /*0038*/ 	.dword	_ZN77_INTERNAL_0c0c48d7_41_flash_fwd_hdim64_512_bf16_packgqa_sm90_cu_ea41c527_42484cuda3std3__45__cpo5beginE
	.align		8
        /*0040*/ 	.dword	_ZN77_INTERNAL_0c0c48d7_41_flash_fwd_hdim64_512_bf16_packgqa_sm90_cu_ea41c527_42484cuda3std3__45__cpo3endE
	.align		8
        /*0048*/ 	.dword	_ZN77_INTERNAL_0c0c48d7_41_flash_fwd_hdim64_512_bf16_packgqa_sm90_cu_ea41c527_42484cuda3std3__45__cpo6cbeginE
	.align		8
        /*0050*/ 	.dword	_ZN77_INTERNAL_0c0c48d7_41_flash_fwd_hdim64_512_bf16_packgqa_sm90_cu_ea41c527_42484cuda3std3__45__cpo4cendE
	.align		8
        /*0058*/ 	.dword	_ZN77_INTERNAL_0c0c48d7_41_flash_fwd_hdim64_512_bf16_packgqa_sm90_cu_ea41c527_42484cuda3std3__479_GLOBAL__N__0c0c48d7_41_flash_fwd_hdim64_512_bf16_packgqa_sm90_cu_ea41c527_42486ignoreE
	.align		8
        /*0060*/ 	.dword	_ZN77_INTERNAL_0c0c48d7_41_flash_fwd_hdim64_512_bf16_packgqa_sm90_cu_ea41c527_42484cuda3std3__419piecewise_constructE
	.align		8
        /*0068*/ 	.dword	_ZN77_INTERNAL_0c0c48d7_41_flash_fwd_hdim64_512_bf16_packgqa_sm90_cu_ea41c527_42484cuda3std3__48in_placeE
	.align		8
        /*0070*/ 	.dword	_ZN77_INTERNAL_0c0c48d7_41_flash_fwd_hdim64_512_bf16_packgqa_sm90_cu_ea41c527_42484cuda3std6ranges3__45__cpo4swapE
	.align		8
        /*0078*/ 	.dword	_ZN77_INTERNAL_0c0c48d7_41_flash_fwd_hdim64_512_bf16_packgqa_sm90_cu_ea41c527_42484cuda3std6ranges3__45__cpo9iter_moveE
	.align		8
        /*0080*/ 	.dword	_ZN77_INTERNAL_0c0c48d7_41_flash_fwd_hdim64_512_bf16_packgqa_sm90_cu_ea41c527_42484cute7productE
	.align		8
        /*0088*/ 	.dword	_ZN77_INTERNAL_0c0c48d7_41_flash_fwd_hdim64_512_bf16_packgqa_sm90_cu_ea41c527_42484cute1_E
	.align		8
        /*0090*/ 	.dword	$str$20
	.align		8
        /*0098*/ 	.dword	$str$21


//--------------------- .text._ZN7cutlass13device_kernelIN5flash11enable_sm90INS1_16FlashAttnFwdSm90INS1_25CollectiveMainloopFwdSm90ILi2EN4cute5tupleIJNS5_1CILi1EEES8_S8_EEENS6_IJNS7_ILi64EEESA_SA_EEELi512ENS_10bfloat16_tEfNS_4arch4Sm90ELb0ELb0ELb0ELb0ELb0ELb0ELb0ELb0ELb0ELb1ELb0ELb0EEENS1_21CollectiveEpilogueFwdINS6_IJSA_NS7_ILi512EEESA_EEES9_SC_SE_Li256ELb0ELb1ELb0ELb0EEENS1_29StaticPersistentTileSchedulerILb0EEEEEEEEEvNT_6ParamsE --------------------------
	.section	.text._ZN7cutlass13device_kernelIN5flash11enable_sm90INS1_16FlashAttnFwdSm90INS1_25CollectiveMainloopFwdSm90ILi2EN4cute5tupleIJNS5_1CILi1EEES8_S8_EEENS6_IJNS7_ILi64EEESA_SA_EEELi512ENS_10bfloat16_tEfNS_4arch4Sm90ELb0ELb0ELb0ELb0ELb0ELb0ELb0ELb0ELb0ELb1ELb0ELb0EEENS1_21CollectiveEpilogueFwdINS6_IJSA_NS7_ILi512EEESA_EEES9_SC_SE_Li256ELb0ELb1ELb0ELb0EEENS1_29StaticPersistentTileSchedulerILb0EEEEEEEEEvNT_6ParamsE,"ax",@progbits
	.align	128
.text._ZN7cutlass13device_kernelIN5flash11enable_sm90INS1_16FlashAttnFwdSm90INS1_25CollectiveMainloopFwdSm90ILi2EN4cute5tupleIJNS5_1CILi1EEES8_S8_EEENS6_IJNS7_ILi64EEESA_SA_EEELi512ENS_10bfloat16_tEfNS_4arch4Sm90ELb0ELb0ELb0ELb0ELb0ELb0ELb0ELb0ELb0ELb1ELb0ELb0EEENS1_21CollectiveEpilogueFwdINS6_IJSA_NS7_ILi512EEESA_EEES9_SC_SE_Li256ELb0ELb1ELb0ELb0EEENS1_29StaticPersistentTileSchedulerILb0EEEEEEEEEvNT_6ParamsE:
        .type           _ZN7cutlass13device_kernelIN5flash11enable_sm90INS1_16FlashAttnFwdSm90INS1_25CollectiveMainloopFwdSm90ILi2EN4cute5tupleIJNS5_1CILi1EEES8_S8_EEENS6_IJNS7_ILi64EEESA_SA_EEELi512ENS_10bfloat16_tEfNS_4arch4Sm90ELb0ELb0ELb0ELb0ELb0ELb0ELb0ELb0ELb0ELb1ELb0ELb0EEENS1_21CollectiveEpilogueFwdINS6_IJSA_NS7_ILi512EEESA_EEES9_SC_SE_Li256ELb0ELb1ELb0ELb0EEENS1_29StaticPersistentTileSchedulerILb0EEEEEEEEEvNT_6ParamsE,@function
        .size           _ZN7cutlass13device_kernelIN5flash11enable_sm90INS1_16FlashAttnFwdSm90INS1_25CollectiveMainloopFwdSm90ILi2EN4cute5tupleIJNS5_1CILi1EEES8_S8_EEENS6_IJNS7_ILi64EEESA_SA_EEELi512ENS_10bfloat16_tEfNS_4arch4Sm90ELb0ELb0ELb0ELb0ELb0ELb0ELb0ELb0ELb0ELb1ELb0ELb0EEENS1_21CollectiveEpilogueFwdINS6_IJSA_NS7_ILi512EEESA_EEES9_SC_SE_Li256ELb0ELb1ELb0ELb0EEENS1_29StaticPersistentTileSchedulerILb0EEEEEEEEEvNT_6ParamsE,(.L_x_5867 - _ZN7cutlass13device_kernelIN5flash11enable_sm90INS1_16FlashAttnFwdSm90INS1_25CollectiveMainloopFwdSm90ILi2EN4cute5tupleIJNS5_1CILi1EEES8_S8_EEENS6_IJNS7_ILi64EEESA_SA_EEELi512ENS_10bfloat16_tEfNS_4arch4Sm90ELb0ELb0ELb0ELb0ELb0ELb0ELb0ELb0ELb0ELb1ELb0ELb0EEENS1_21CollectiveEpilogueFwdINS6_IJSA_NS7_ILi512EEESA_EEES9_SC_SE_Li256ELb0ELb1ELb0ELb0EEENS1_29StaticPersistentTileSchedulerILb0EEEEEEEEEvNT_6ParamsE)
        .other          _ZN7cutlass13device_kernelIN5flash11enable_sm90INS1_16FlashAttnFwdSm90INS1_25CollectiveMainloopFwdSm90ILi2EN4cute5tupleIJNS5_1CILi1EEES8_S8_EEENS6_IJNS7_ILi64EEESA_SA_EEELi512ENS_10bfloat16_tEfNS_4arch4Sm90ELb0ELb0ELb0ELb0ELb0ELb0ELb0ELb0ELb0ELb1ELb0ELb0EEENS1_21CollectiveEpilogueFwdINS6_IJSA_NS7_ILi512EEESA_EEES9_SC_SE_Li256ELb0ELb1ELb0ELb0EEENS1_29StaticPersistentTileSchedulerILb0EEEEEEEEEvNT_6ParamsE,@"STO_CUDA_ENTRY STV_DEFAULT"
_ZN7cutlass13device_kernelIN5flash11enable_sm90INS1_16FlashAttnFwdSm90INS1_25CollectiveMainloopFwdSm90ILi2EN4cute5tupleIJNS5_1CILi1EEES8_S8_EEENS6_IJNS7_ILi64EEESA_SA_EEELi512ENS_10bfloat16_tEfNS_4arch4Sm90ELb0ELb0ELb0ELb0ELb0ELb0ELb0ELb0ELb0ELb1ELb0ELb0EEENS1_21CollectiveEpilogueFwdINS6_IJSA_NS7_ILi512EEESA_EEES9_SC_SE_Li256ELb0ELb1ELb0ELb0EEENS1_29StaticPersistentTileSchedulerILb0EEEEEEEEEvNT_6ParamsE:
[----:B------:R-:W0:Y:S02]  /*0000*/  LDC R1, c[0x0][0x28] ;  /* 0x00000a00ff017b82 */ /* 0x000e240000000800 */
[----:B0-----:R-:W-:Y:S01]  /*0010*/  VIADD R1, R1, 0xffffffc8 ;  /* 0xffffffc801017836 */ /* 0x001fe20000000000 */
[----:B------:R-:W0:Y:S01]  /*0020*/  S2R R0, SR_TID.X ;  /* 0x0000000000007919 */ /* 0x000e220000002100 */
[----:B------:R-:W-:Y:S01]  /*0030*/  ELECT P0, URZ, PT ;  /* 0x00000000003f782f */ /* 0x000fe20003800000 */
[----:B------:R-:W-:Y:S01]  /*0040*/  BSSY B0, `(.L_x_0) ;  /* 0x000000e000007945 */ /* 0x000fe20003800000 */
[----:B0-----:R-:W-:-:S05]  /*0050*/  SHF.R.U32.HI R2, RZ, 0x5, R0 ;  /* 0x00000005ff027819 */ /* 0x001fca0000011600 */
[----:B------:R-:W0:Y:S02]  /*0060*/  SHFL.IDX PT, R3, R2, RZ, 0x1f ;  /* 0x00001fff02037589 */ /* 0x000e2400000e0000 */
[----:B0-----:R-:W-:Y:S02]  /*0070*/  ISETP.EQ.AND P0, PT, R3, RZ, P0 ;  /* 0x000000ff0300720c */ /* 0x001fe40000702270 */
[----:B------:R-:W-:-:S11]  /*0080*/  SHF.R.U32.HI R3, RZ, 0x7, R0 ;  /* 0x00000007ff037819 */ /* 0x000fd60000011600 */
[----:B------:R-:W-:Y:S05]  /*0090*/  @!P0 BRA `(.L_x_1) ;  /* 0x0000000000208947 */ /* 0x000fea0003800000 */
[----:B------:R-:W-:Y:S02]  /*00a0*/  ULDC.64 UR4, c[0x0][0x198] ;  /* 0x0000660000047ab9 */ /* 0x000fe40000000a00 */
[----:B------:R-:W-:Y:S02]  /*00b0*/  UIADD3 UR6, UP0, UR4, 0x370, URZ ;  /* 0x0000037004067890 */ /* 0x000fe4000ff1e03f */
[----:B------:R-:W-:Y:S02]  /*00c0*/  UIADD3 UR4, UP1, UR4, 0x470, URZ ;  /* 0x0000047004047890 */ /* 0x000fe4000ff3e03f */
[----:B------:R-:W-:Y:S02]  /*00d0*/  UIADD3.X UR7, URZ, UR5, URZ, UP0, !UPT ;  /* 0x000000053f077290 */ /* 0x000fe400087fe43f */
[----:B------:R-:W-:-:S07]  /*00e0*/  UIADD3.X UR5, URZ, UR5, URZ, UP1, !UPT ;  /* 0x000000053f057290 */ /* 0x000fce0008ffe43f */
[----:B------:R0:W-:Y:S02]  /*00f0*/  UTMACCTL.PF [UR6] ;  /* 0x00000000060079b9 */ /* 0x0001e40008040000 */
[----:B------:R0:W-:Y:S02]  /*0100*/  UTMACCTL.PF [UR4] ;  /* 0x00000000040079b9 */ /* 0x0001e40008040000 */
[----:B0-----:R-:W-:Y:S01]  /*0110*/  NOP ;  /* 0x0000000000007918 */ /* 0x001fe20000000000 */
.L_x_1:
[----:B------:R-:W-:Y:S05]  /*0120*/  BSYNC B0 ;  /* 0x0000000000007941 */ /* 0x000fea0003800000 */
.L_x_0:
[----:B------:R-:W-:Y:S01]  /*0130*/  VOTEU.ANY UP0, P0 ;  /* 0x00000000003f7886 */ /* 0x000fe20000000100 */
[----:B------:R-:W0:Y:S01]  /*0140*/  SHFL.IDX PT, R3, R3, RZ, 0x1f ;  /* 0x00001fff03037589 */ /* 0x000e2200000e0000 */
[----:B------:R-:W-:Y:S01]  /*0150*/  UMOV UR4, 0x80 ;  /* 0x0000008000047882 */ /* 0x000fe20000000000 */
[----:B------:R-:W-:Y:S01]  /*0160*/  UMOV UR7, 0x100 ;  /* 0x0000010000077882 */ /* 0x000fe20000000000 */
[----:B------:R-:W-:Y:S01]  /*0170*/  VOTEU.ANY UP1, P0 ;  /* 0x00000000003f7886 */ /* 0x000fe20000020100 */
[----:B------:R-:W1:Y:S01]  /*0180*/  @UP0 S2UR UR8, SR_CgaCtaId ;  /* 0x00000000000809c3 */ /* 0x000e620000008800 */
[----:B------:R-:W2:Y:S01]  /*0190*/  SHFL.IDX PT, R4, R2, RZ, 0x1f ;  /* 0x00001fff02047589 */ /* 0x000ea200000e0000 */
[----:B------:R-:W-:Y:S01]  /*01a0*/  @UP0 UMOV UR6, 0x400 ;  /* 0x0000040000060882 */ /* 0x000fe20000000000 */
[----:B------:R-:W-:-:S04]  /*01b0*/  @UP0 UIADD3 UR4, -UR4, 0x100000, URZ ;  /* 0x0010000004040890 */ /* 0x000fc8000fffe13f */
[----:B------:R-:W-:Y:S02]  /*01c0*/  @UP0 USHF.L.U32 UR5, UR4, 0xb, URZ ;  /* 0x0000000b04050899 */ /* 0x000fe4000800063f */
[----:B------:R-:W-:Y:S01]  /*01d0*/  @UP0 USHF.L.U32 UR4, UR4, 0x1, URZ ;  /* 0x0000000104040899 */ /* 0x000fe2000800063f */
[----:B------:R-:W-:Y:S01]  /*01e0*/  VOTEU.ANY UP2, P0 ;  /* 0x00000000003f7886 */ /* 0x000fe20000040100 */
[----:B0-----:R-:W-:Y:S01]  /*01f0*/  R2UR UR48, R3 ;  /* 0x00000000033072ca */ /* 0x001fe200000e0000 */
[----:B-1----:R-:W-:Y:S01]  /*0200*/  @UP0 ULEA UR8, UR8, UR6, 0x18 ;  /* 0x0000000608080291 */ /* 0x002fe2000f8ec03f */
[----:B--2---:R-:W-:Y:S01]  /*0210*/  ISETP.NE.AND P1, PT, R4, RZ, PT ;  /* 0x000000ff0400720c */ /* 0x004fe20003f25270 */
[----:B------:R-:W-:-:S04]  /*0220*/  @UP0 UIADD3 UR6, -UR7, 0x100000, URZ ;  /* 0x0010000007060890 */ /* 0x000fc8000fffe13f */
[----:B------:R-:W-:Y:S02]  /*0230*/  @UP0 USHF.L.U32 UR7, UR6, 0xb, URZ ;  /* 0x0000000b06070899 */ /* 0x000fe4000800063f */
[----:B------:R-:W-:-:S04]  /*0240*/  @UP0 USHF.L.U32 UR6, UR6, 0x1, URZ ;  /* 0x0000000106060899 */ /* 0x000fc8000800063f */
[----:B------:R-:W-:Y:S01]  /*0250*/  UISETP.NE.AND UP0, UPT, UR48, URZ, UPT ;  /* 0x0000003f3000728c */ /* 0x000fe2000bf05270 */
[----:B------:R-:W0:Y:S02]  /*0260*/  FENCE.VIEW.ASYNC.S ;  /* 0x00000000000073c6 */ /* 0x000e240000000000 */
[----:B0-----:R0:W1:Y:S05]  /*0270*/  @UP1 SYNCS.EXCH.64 URZ, [UR8+0x28c00], UR4 ;  /* 0x028c0004083f15b2 */ /* 0x00106a0008000100 */
[----:B------:R0:W2:Y:S01]  /*0280*/  @UP2 SYNCS.EXCH.64 URZ, [UR8+0x28c20], UR6 ;  /* 0x028c2006083f25b2 */ /* 0x0000a20008000100 */
[----:B------:R-:W-:Y:S05]  /*0290*/  @P1 BRA `(.L_x_2) ;  /* 0x0000000000381947 */ /* 0x000fea0003800000 */
[----:B0-----:R-:W0:Y:S01]  /*02a0*/  S2UR UR5, SR_CgaCtaId ;  /* 0x00000000000579c3 */ /* 0x001e220000008800 */
[----:B------:R-:W-:Y:S01]  /*02b0*/  UMOV UR4, 0x400 ;  /* 0x0000040000047882 */ /* 0x000fe20000000000 */
[----:B------:R-:W-:Y:S01]  /*02c0*/  UMOV UR7, 0x1 ;  /* 0x0000000100077882 */ /* 0x000fe20000000000 */
[----:B------:R-:W-:Y:S01]  /*02d0*/  ELECT P0, URZ, PT ;  /* 0x00000000003f782f */ /* 0x000fe20003800000 */
[----:B0-----:R-:W-:Y:S02]  /*02e0*/  ULEA UR6, UR5, UR4, 0x18 ;  /* 0x0000000405067291 */ /* 0x001fe4000f8ec03f */
[----:B------:R-:W-:-:S04]  /*02f0*/  UIADD3 UR4, -UR7, 0x100000, URZ ;  /* 0x0010000007047890 */ /* 0x000fc8000fffe13f */
[----:B------:R-:W-:Y:S02]  /*0300*/  USHF.L.U32 UR5, UR4, 0xb, URZ ;  /* 0x0000000b04057899 */ /* 0x000fe4000800063f */
[----:B------:R-:W-:Y:S01]  /*0310*/  USHF.L.U32 UR4, UR4, 0x1, URZ ;  /* 0x0000000104047899 */ /* 0x000fe2000800063f */
[----:B------:R-:W0:Y:S11]  /*0320*/  FENCE.VIEW.ASYNC.S ;  /* 0x00000000000073c6 */ /* 0x000e360000000000 */
[----:B0-----:R3:W4:Y:S01]  /*0330*/  SYNCS.EXCH.64 URZ, [UR6+0x28c30], UR4 ;  /* 0x028c3004063f75b2 */ /* 0x0017220008000100 */
[----:B------:R3:W0:Y:S01]  /*0340*/  SYNCS.EXCH.64 URZ, [UR6+0x28c40], UR4 ;  /* 0x028c4004063f75b2 */ /* 0x0006220008000100 */
[----:B------:R3:W0:Y:S01]  /*0350*/  SYNCS.EXCH.64 URZ, [UR6+0x28c38], UR4 ;  /* 0x028c3804063f75b2 */ /* 0x0006220008000100 */
[----:B------:R3:W0:Y:S02]  /*0360*/  SYNCS.EXCH.64 URZ, [UR6+0x28c48], UR4 ;  /* 0x028c4804063f75b2 */ /* 0x0006240008000100 */
[----:B---3--:R-:W-:Y:S01]  /*0370*/  NOP ;  /* 0x0000000000007918 */ /* 0x008fe20000000000 */
.L_x_2:
[----:B------:R-:W3:Y:S01]  /*0380*/  SHFL.IDX PT, R3, R2, RZ, 0x1f ;  /* 0x00001fff02037589 */ /* 0x000ee200000e0000 */
[----:B------:R-:W-:Y:S01]  /*0390*/  NOP ;  /* 0x0000000000007918 */ /* 0x000fe20000000000 */
[----:B---3--:R-:W-:-:S13]  /*03a0*/  ISETP.NE.AND P0, PT, R3, RZ, PT ;  /* 0x000000ff0300720c */ /* 0x008fda0003f05270 */
[----:B------:R-:W-:Y:S05]  /*03b0*/  @P0 BRA `(.L_x_3) ;  /* 0x0000000000480947 */ /* 0x000fea0003800000 */
[----:B0-----:R-:W0:Y:S01]  /*03c0*/  S2UR UR5, SR_CgaCtaId ;  /* 0x00000000000579c3 */ /* 0x001e220000008800 */
[----:B------:R-:W-:Y:S01]  /*03d0*/  UMOV UR4, 0x400 ;  /* 0x0000040000047882 */ /* 0x000fe20000000000 */
[----:B------:R-:W-:Y:S01]  /*03e0*/  UMOV UR6, 0x1 ;  /* 0x0000000100067882 */ /* 0x000fe20000000000 */
[----:B------:R-:W-:Y:S01]  /*03f0*/  UMOV UR9, 0x2 ;  /* 0x0000000200097882 */ /* 0x000fe20000000000 */
[----:B------:R-:W-:-:S04]  /*0400*/  UIADD3 UR6, -UR6, 0x100000, URZ ;  /* 0x0010000006067890 */ /* 0x000fc8000fffe13f */
[----:B------:R-:W-:Y:S02]  /*0410*/  USHF.L.U32 UR7, UR6, 0xb, URZ ;  /* 0x0000000b06077899 */ /* 0x000fe4000800063f */
[----:B------:R-:W-:Y:S01]  /*0420*/  USHF.L.U32 UR6, UR6, 0x1, URZ ;  /* 0x0000000106067899 */ /* 0x000fe2000800063f */
[----:B------:R-:W-:Y:S01]  /*0430*/  ELECT P0, URZ, PT ;  /* 0x00000000003f782f */ /* 0x000fe20003800000 */
[----:B0-----:R-:W-:Y:S02]  /*0440*/  ULEA UR8, UR5, UR4, 0x18 ;  /* 0x0000000405087291 */ /* 0x001fe4000f8ec03f */
[----:B------:R-:W-:-:S04]  /*0450*/  UIADD3 UR4, -UR9, 0x100000, URZ ;  /* 0x0010000009047890 */ /* 0x000fc8000fffe13f */
[----:B------:R-:W-:Y:S02]  /*0460*/  USHF.L.U32 UR5, UR4, 0xb, URZ ;  /* 0x0000000b04057899 */ /* 0x000fe4000800063f */
[----:B------:R-:W-:Y:S01]  /*0470*/  USHF.L.U32 UR4, UR4, 0x1, URZ ;  /* 0x0000000104047899 */ /* 0x000fe2000800063f */
[----:B------:R-:W0:Y:S03]  /*0480*/  FENCE.VIEW.ASYNC.S ;  /* 0x00000000000073c6 */ /* 0x000e260000000000 */
[----:B0-----:R3:W0:Y:S08]  /*0490*/  SYNCS.EXCH.64 URZ, [UR8+0x28c50], UR6 ;  /* 0x028c5006083f75b2 */ /* 0x0016300008000100 */
[----:B------:R3:W0:Y:S01]  /*04a0*/  SYNCS.EXCH.64 URZ, [UR8+0x28c60], UR4 ;  /* 0x028c6004083f75b2 */ /* 0x0006220008000100 */
[----:B------:R3:W0:Y:S01]  /*04b0*/  SYNCS.EXCH.64 URZ, [UR8+0x28c58], UR6 ;  /* 0x028c5806083f75b2 */ /* 0x0006220008000100 */
[----:B------:R3:W0:Y:S02]  /*04c0*/  SYNCS.EXCH.64 URZ, [UR8+0x28c68], UR4 ;  /* 0x028c6804083f75b2 */ /* 0x0006240008000100 */
[----:B---3--:R-:W-:Y:S01]  /*04d0*/  NOP ;  /* 0x0000000000007918 */ /* 0x008fe20000000000 */
.L_x_3:
[----:B------:R-:W3:Y:S01]  /*04e0*/  SHFL.IDX PT, R3, R2, RZ, 0x1f ;  /* 0x00001fff02037589 */ /* 0x000ee200000e0000 */
[----:B------:R-:W-:Y:S01]  /*04f0*/  NOP ;  /* 0x0000000000007918 */ /* 0x000fe20000000000 */
[----:B---3--:R-:W-:-:S13]  /*0500*/  ISETP.NE.AND P0, PT, R3, RZ, PT ;  /* 0x000000ff0300720c */ /* 0x008fda0003f05270 */
        /* <DEDUP_REMOVED lines=10> */
[----:B0-----:R3:W0:Y:S01]  /*05b0*/  SYNCS.EXCH.64 URZ, [UR6+0x28c70], UR4 ;  /* 0x028c7004063f75b2 */ /* 0x0016220008000100 */
[----:B------:R3:W0:Y:S01]  /*05c0*/  SYNCS.EXCH.64 URZ, [UR6+0x28c80], UR4 ;  /* 0x028c8004063f75b2 */ /* 0x0006220008000100 */
[----:B------:R3:W0:Y:S01]  /*05d0*/  SYNCS.EXCH.64 URZ, [UR6+0x28c78], UR4 ;  /* 0x028c7804063f75b2 */ /* 0x0006220008000100 */
[----:B------:R3:W0:Y:S02]  /*05e0*/  SYNCS.EXCH.64 URZ, [UR6+0x28c88], UR4 ;  /* 0x028c8804063f75b2 */ /* 0x0006240008000100 */
[----:B---3--:R-:W-:Y:S01]  /*05f0*/  NOP ;  /* 0x0000000000007918 */ /* 0x008fe20000000000 */
.L_x_4:
        /* <DEDUP_REMOVED lines=8> */
[----:B------:R-:W-:Y:S01]  /*0680*/  ELECT P0, URZ, PT ;  /* 0x00000000003f782f */ /* 0x000fe20003800000 */
[----:B0-----:R-:W-:Y:S02]  /*0690*/  ULEA UR8, UR5, UR4, 0x18 ;  /* 0x0000000405087291 */ /* 0x001fe4000f8ec03f */
[----:B------:R-:W-:-:S04]  /*06a0*/  UIADD3 UR4, -UR6, 0x100000, URZ ;  /* 0x0010000006047890 */ /* 0x000fc8000fffe13f */
[----:B------:R-:W-:Y:S02]  /*06b0*/  USHF.L.U32 UR5, UR4, 0xb, URZ ;  /* 0x0000000b04057899 */ /* 0x000fe4000800063f */
[----:B------:R-:W-:Y:S02]  /*06c0*/  USHF.L.U32 UR4, UR4, 0x1, URZ ;  /* 0x0000000104047899 */ /* 0x000fe4000800063f */
        /* <DEDUP_REMOVED lines=9> */
.L_x_5:
        /* <DEDUP_REMOVED lines=22> */
.L_x_6:
[----:B------:R-:W-:Y:S01]  /*08c0*/  PLOP3.LUT P0, PT, PT, PT, UP0, 0x80, 0x0 ;  /* 0x000000000000781c */ /* 0x000fe20003f0f008 */
[----:B------:R-:W-:Y:S01]  /*08d0*/  UMOV UR37, 0x1 ;  /* 0x0000000100257882 */ /* 0x000fe20000000000 */
[----:B------:R-:W-:Y:S01]  /*08e0*/  NOP ;  /* 0x0000000000007918 */ /* 0x000fe20000000000 */
[----:B------:R-:W-:Y:S01]  /*08f0*/  USEL UR37, UR37, 0x2, !UP0 ;  /* 0x0000000225257887 */ /* 0x000fe2000c000000 */
[----:B------:R-:W-:Y:S01]  /*0900*/  ULDC.64 UR42, c[0x0][0x208] ;  /* 0x00008200002a7ab9 */ /* 0x000fe20000000a00 */
[----:B012-4-:R-:W-:Y:S08]  /*0910*/  BAR.SYNC.DEFER_BLOCKING 0x0 ;  /* 0x0000000000007b1d */ /* 0x017ff00000010000 */
[----:B------:R-:W-:Y:S05]  /*0920*/  @!P0 BRA `(.L_x_7) ;  /* 0x0000007800a48947 */ /* 0x000fea0003800000 */
.L_x_8:
[----:B------:R-:W-:-:S08]  /*0930*/  NOP ;  /* 0x0000000000007918 */ /* 0x000fd00000000000 */
[----:B------:R-:W0:Y:S02]  /*0940*/  USETMAXREG.TRY_ALLOC.CTAPOOL UP0, 0xf0 ;  /* 0x000000f0000079c8 */ /* 0x000e240008000600 */
[----:B0-----:R-:W-:-:S13]  /*0950*/  PLOP3.LUT P0, PT, PT, PT, UP0, 0x80, 0x0 ;  /* 0x000000000000781c */ /* 0x001fda0003f0f008 */
[----:B------:R-:W-:Y:S05]  /*0960*/  @!P0 BRA `(.L_x_8) ;  /* 0xfffffffc00f08947 */ /* 0x000fea000383ffff */
[----:B------:R-:W-:Y:S01]  /*0970*/  LOP3.LUT R2, R0, 0xffffff80, RZ, 0xc0, !PT ;  /* 0xffffff8000027812 */ /* 0x000fe200078ec0ff */
[----:B------:R-:W0:Y:S03]  /*0980*/  S2UR UR47, SR_CTAID.X ;  /* 0x00000000002f79c3 */ /* 0x000e260000002500 */
[----:B------:R-:W-:-:S05]  /*0990*/  ISETP.NE.AND P0, PT, R2, 0x80, PT ;  /* 0x000000800200780c */ /* 0x000fca0003f05270 */
[----:B------:R-:W0:Y:S08]  /*09a0*/  LDC R2, c[0x0][0xc34] ;  /* 0x00030d00ff027b82 */ /* 0x000e300000000800 */
[----:B------:R-:W-:Y:S06]  /*09b0*/  @!P0 BAR.ARV 0x8, 0x100 ;  /* 0x0204000000008b1d */ /* 0x000fec0000002000 */
[----:B------:R-:W-:-:S13]  /*09c0*/  ISETP.GE.U32.AND P0, PT, R0, 0x100, PT ;  /* 0x000001000000780c */ /* 0x000fda0003f06070 */
[----:B------:R-:W-:Y:S06]  /*09d0*/  @P0 BAR.ARV 0xf, 0x100 ;  /* 0x03c4000000000b1d */ /* 0x000fec0000002000 */
[----:B0-----:R-:W-:-:S13]  /*09e0*/  ISETP.LE.AND P0, PT, R2, UR47, PT ;  /* 0x0000002f02007c0c */ /* 0x001fda000bf03270 */
[----:B------:R-:W-:Y:S05]  /*09f0*/  @P0 EXIT ;  /* 0x000000000000094d */ /* 0x000fea0003800000 */
[----:B------:R-:W-:Y:S01]  /*0a00*/  VIADD R0, R0, 0xffffff80 ;  /* 0xffffff8000007836 */ /* 0x000fe20000000000 */
[----:B------:R-:W0:Y:S01]  /*0a10*/  S2UR UR4, SR_CgaCtaId ;  /* 0x00000000000479c3 */ /* 0x000e220000008800 */
[----:B------:R-:W-:Y:S01]  /*0a20*/  UMOV UR41, 0x400 ;  /* 0x0000040000297882 */ /* 0x000fe20000000000 */
[----:B------:R-:W-:Y:S01]  /*0a30*/  IMAD.MOV.U32 R23, RZ, RZ, 0x40 ;  /* 0x00000040ff177424 */ /* 0x000fe200078e00ff */
[----:B------:R-:W-:Y:S01]  /*0a40*/  ULOP3.LUT UR40, UR37, 0x1, URZ, 0xfc, !UPT ;  /* 0x0000000125287892 */ /* 0x000fe2000f8efc3f */
[----:B------:R-:W-:Y:S01]  /*0a50*/  SHF.R.S32.HI R3, RZ, 0x1f, R0 ;  /* 0x0000001fff037819 */ /* 0x000fe20000011400 */
[----:B------:R-:W-:Y:S01]  /*0a60*/  UMOV UR36, URZ ;  /* 0x0000003f00247c82 */ /* 0x000fe20008000000 */
[----:B------:R-:W-:Y:S01]  /*0a70*/  UMOV UR38, URZ ;  /* 0x0000003f00267c82 */ /* 0x000fe20008000000 */
[----:B------:R-:W-:Y:S01]  /*0a80*/  UMOV UR39, URZ ;  /* 0x0000003f00277c82 */ /* 0x000fe20008000000 */
[CC--:B------:R-:W-:Y:S02]  /*0a90*/  LEA.HI R2, R3.reuse, R0.reuse, RZ, 0x4 ;  /* 0x0000000003027211 */ /* 0x0c0fe400078f20ff */
[----:B------:R-:W-:-:S02]  /*0aa0*/  LEA.HI R4, R3, R0, RZ, 0x5 ;  /* 0x0000000003047211 */ /* 0x000fc400078f28ff */
[----:B------:R-:W-:Y:S02]  /*0ab0*/  SHF.R.S32.HI R9, RZ, 0x4, R2 ;  /* 0x00000004ff097819 */ /* 0x000fe40000011402 */
[CC--:B------:R-:W-:Y:S02]  /*0ac0*/  LEA.HI R5, R3.reuse, R0.reuse, RZ, 0x7 ;  /* 0x0000000003057211 */ /* 0x0c0fe400078f38ff */
[C---:B------:R-:W-:Y:S02]  /*0ad0*/  LOP3.LUT R7, R2.reuse, 0xfffffff0, RZ, 0xc0, !PT ;  /* 0xfffffff002077812 */ /* 0x040fe400078ec0ff */
[----:B------:R-:W-:Y:S02]  /*0ae0*/  LEA.HI R2, R2, R9, RZ, 0x1 ;  /* 0x0000000902027211 */ /* 0x000fe400078f08ff */
[CC--:B------:R-:W-:Y:S01]  /*0af0*/  LEA.HI R6, R3.reuse, R0.reuse, RZ, 0x2 ;  /* 0x0000000003067211 */ /* 0x0c0fe200078f10ff */
[----:B------:R-:W-:Y:S01]  /*0b00*/  IMAD.IADD R7, R0, 0x1, -R7 ;  /* 0x0000000100077824 */ /* 0x000fe200078e0a07 */
[----:B------:R-:W-:-:S02]  /*0b10*/  LEA.HI R211, R3, R0, RZ, 0x3 ;  /* 0x0000000003d37211 */ /* 0x000fc400078f18ff */
[--C-:B------:R-:W-:Y:S01]  /*0b20*/  SHF.R.S32.HI R11, RZ, 0x5, R4.reuse ;  /* 0x00000005ff0b7819 */ /* 0x100fe20000011404 */
[----:B0-----:R-:W-:Y:S01]  /*0b30*/  ULEA UR41, UR4, UR41, 0x18 ;  /* 0x0000002904297291 */ /* 0x001fe2000f8ec03f */
[----:B------:R-:W-:Y:S02]  /*0b40*/  SHF.R.S32.HI R4, RZ, 0x1f, R4 ;  /* 0x0000001fff047819 */ /* 0x000fe40000011404 */
[----:B------:R-:W-:Y:S02]  /*0b50*/  LOP3.LUT R3, R5, 0xffffff80, RZ, 0xc0, !PT ;  /* 0xffffff8005037812 */ /* 0x000fe400078ec0ff */
[----:B------:R-:W-:Y:S02]  /*0b60*/  LOP3.LUT R2, R2, 0x1ffffffe, RZ, 0xc0, !PT ;  /* 0x1ffffffe02027812 */ /* 0x000fe400078ec0ff */
[----:B------:R-:W-:Y:S01]  /*0b70*/  LOP3.LUT R13, R6, 0xfffffffc, RZ, 0xc0, !PT ;  /* 0xfffffffc060d7812 */ /* 0x000fe200078ec0ff */
[----:B------:R-:W-:Y:S01]  /*0b80*/  IMAD.IADD R3, R0, 0x1, -R3 ;  /* 0x0000000100037824 */ /* 0x000fe200078e0a03 */
[----:B------:R-:W-:Y:S01]  /*0b90*/  LOP3.LUT R209, R211, 0xfffffff8, RZ, 0xc0, !PT ;  /* 0xfffffff8d3d17812 */ /* 0x000fe200078ec0ff */
[----:B------:R-:W-:Y:S01]  /*0ba0*/  IMAD.IADD R9, R9, 0x1, -R2 ;  /* 0x0000000109097824 */ /* 0x000fe200078e0a02 */
[----:B------:R-:W-:Y:S01]  /*0bb0*/  LEA.HI R4, R4, R11, RZ, 0x2 ;  /* 0x0000000b04047211 */ /* 0x000fe200078f10ff */
[C---:B------:R-:W-:Y:S01]  /*0bc0*/  IMAD.IADD R13, R0.reuse, 0x1, -R13 ;  /* 0x00000001000d7824 */ /* 0x040fe200078e0a0d */
[----:B------:R-:W-:Y:S01]  /*0bd0*/  SHF.R.S32.HI R210, RZ, 0x7, R5 ;  /* 0x00000007ffd27819 */ /* 0x000fe20000011405 */
[----:B------:R-:W-:Y:S01]  /*0be0*/  IMAD.IADD R209, R0, 0x1, -R209 ;  /* 0x0000000100d17824 */ /* 0x000fe200078e0ad1 */
[----:B------:R-:W-:Y:S01]  /*0bf0*/  LOP3.LUT R4, R4, 0x3ffffc, RZ, 0xc0, !PT ;  /* 0x003ffffc04047812 */ /* 0x000fe200078ec0ff */
[----:B------:R-:W-:Y:S01]  /*0c00*/  IMAD.SHL.U32 R9, R9, 0x8, RZ ;  /* 0x0000000809097824 */ /* 0x000fe200078e00ff */
[--C-:B------:R-:W-:Y:S01]  /*0c10*/  SHF.R.S32.HI R2, RZ, 0x1f, R7.reuse ;  /* 0x0000001fff027819 */ /* 0x100fe20000011407 */
[----:B------:R-:W-:Y:S01]  /*0c20*/  IMAD R15, R210, 0x100, R7 ;  /* 0x00000100d20f7824 */ /* 0x000fe200078e0207 */
[----:B------:R-:W-:Y:S01]  /*0c30*/  SHF.R.S32.HI R0, RZ, 0x1f, R3 ;  /* 0x0000001fff007819 */ /* 0x000fe20000011403 */
[----:B------:R-:W-:Y:S01]  /*0c40*/  IMAD.IADD R8, R11, 0x1, -R4 ;  /* 0x000000010b087824 */ /* 0x000fe200078e0a04 */
[----:B------:R-:W-:Y:S01]  /*0c50*/  LEA.HI R6, R2, R7, RZ, 0x3 ;  /* 0x0000000702067211 */ /* 0x000fe200078f18ff */
[----:B------:R-:W-:Y:S01]  /*0c60*/  IMAD.SHL.U32 R16, R209, 0x8, RZ ;  /* 0x00000008d1107824 */ /* 0x000fe200078e00ff */
[----:B------:R-:W-:Y:S01]  /*0c70*/  LEA.HI R2, R0, R3, RZ, 0x2 ;  /* 0x0000000300027211 */ /* 0x000fe200078f10ff */
[----:B------:R-:W-:Y:S01]  /*0c80*/  IMAD R12, R8, 0x10, R15 ;  /* 0x00000010080c7824 */ /* 0x000fe200078e020f */
[C---:B------:R-:W-:Y:S01]  /*0c90*/  LOP3.LUT R4, R6.reuse, 0xfffffff8, RZ, 0xc0, !PT ;  /* 0xfffffff806047812 */ /* 0x040fe200078ec0ff */
[----:B------:R-:W-:Y:S01]  /*0ca0*/  IMAD.SHL.U32 R6, R6, 0x40, RZ ;  /* 0x0000004006067824 */ /* 0x000fe200078e00ff */
[----:B------:R-:W-:Y:S01]  /*0cb0*/  LOP3.LUT R8, R2, 0x7ffffffc, RZ, 0xc0, !PT ;  /* 0x7ffffffc02087812 */ /* 0x000fe200078ec0ff */
[--C-:B------:R-:W-:Y:S01]  /*0cc0*/  IMAD.U32 R215, R12, 0x40, R9.reuse ;  /* 0x000000400cd77824 */ /* 0x100fe200078e0009 */
[----:B------:R-:W-:Y:S01]  /*0cd0*/  LEA.HI R10, R13, R13, RZ, 0x1 ;  /* 0x0000000d0d0a7211 */ /* 0x000fe200078f08ff */
[----:B------:R-:W-:Y:S01]  /*0ce0*/  IMAD.IADD R7, R7, 0x1, -R4 ;  /* 0x0000000107077824 */ /* 0x000fe200078e0a04 */
[----:B------:R-:W-:Y:S01]  /*0cf0*/  LEA.HI R4, R0, R3, RZ, 0x5 ;  /* 0x0000000300047211 */ /* 0x000fe200078f28ff */
[----:B------:R-:W-:Y:S01]  /*0d00*/  IMAD.IADD R17, R3, 0x1, -R8 ;  /* 0x0000000103117824 */ /* 0x000fe200078e0a08 */
[--C-:B------:R-:W-:Y:S01]  /*0d10*/  SHF.R.S32.HI R0, RZ, 0x2, R2.reuse ;  /* 0x00000002ff007819 */ /* 0x100fe20000011402 */
[----:B------:R-:W-:Y:S01]  /*0d20*/  VIADD R189, R16, 0x40 ;  /* 0x0000004010bd7836 */ /* 0x000fe20000000000 */
[----:B------:R-:W-:Y:S01]  /*0d30*/  SHF.R.S32.HI R3, RZ, 0x1f, R2 ;  /* 0x0000001fff037819 */ /* 0x000fe20000011402 */
[----:B------:R-:W-:Y:S01]  /*0d40*/  IMAD.SHL.U32 R2, R7, 0x40, RZ ;  /* 0x0000004007027824 */ /* 0x000fe200078e00ff */
[----:B------:R-:W-:Y:S01]  /*0d50*/  LOP3.LUT R6, R6, 0x7ffffe00, RZ, 0xc0, !PT ;  /* 0x7ffffe0006067812 */ /* 0x000fe200078ec0ff */
[C---:B------:R-:W-:Y:S01]  /*0d60*/  VIADD R188, R16.reuse, 0x80 ;  /* 0x0000008010bc7836 */ /* 0x040fe20000000000 */
[----:B------:R-:W-:Y:S01]  /*0d70*/  LEA.HI R3, R3, R0, RZ, 0x3 ;  /* 0x0000000003037211 */ /* 0x000fe200078f18ff */
[----:B------:R-:W-:Y:S01]  /*0d80*/  VIADD R187, R16, 0xc0 ;  /* 0x000000c010bb7836 */ /* 0x000fe20000000000 */
[----:B------:R-:W-:Y:S01]  /*0d90*/  LOP3.LUT R2, R2, 0x1c0, RZ, 0xc0, !PT ;  /* 0x000001c002027812 */ /* 0x000fe200078ec0ff */
[----:B------:R-:W-:Y:S01]  /*0da0*/  IMAD R6, R11, 0x400, R6 ;  /* 0x000004000b067824 */ /* 0x000fe200078e0206 */
[----:B------:R-:W-:Y:S01]  /*0db0*/  R2P PR, R7, 0x6 ;  /* 0x0000000607007804 */ /* 0x000fe20000000000 */
[----:B------:R-:W-:Y:S01]  /*0dc0*/  VIADD R186, R16, 0x100 ;  /* 0x0000010010ba7836 */ /* 0x000fe20000000000 */
[----:B------:R-:W-:Y:S01]  /*0dd0*/  LOP3.LUT R9, R2, 0x8, R9, 0xf8, !PT ;  /* 0x0000000802097812 */ /* 0x000fe200078ef809 */
[C---:B------:R-:W-:Y:S01]  /*0de0*/  VIADD R185, R16.reuse, 0x140 ;  /* 0x0000014010b97836 */ /* 0x040fe20000000000 */
[----:B------:R-:W-:Y:S01]  /*0df0*/  SHF.R.U32.HI R8, RZ, 0x3, R2 ;  /* 0x00000003ff087819 */ /* 0x000fe20000011602 */
[C---:B------:R-:W-:Y:S01]  /*0e00*/  VIADD R213, R16.reuse, 0x180 ;  /* 0x0000018010d57836 */ /* 0x040fe20000000000 */
[----:B------:R-:W-:Y:S01]  /*0e10*/  LOP3.LUT R3, R3, 0xfffffff8, RZ, 0xc0, !PT ;  /* 0xfffffff803037812 */ /* 0x000fe200078ec0ff */
[----:B------:R-:W-:Y:S01]  /*0e20*/  VIADD R212, R16, 0x1c0 ;  /* 0x000001c010d47836 */ /* 0x000fe20000000000 */
[----:B------:R-:W-:Y:S01]  /*0e30*/  LOP3.LUT R9, R9, R8, RZ, 0x3c, !PT ;  /* 0x0000000809097212 */ /* 0x000fe200078e3cff */
[----:B------:R-:W-:Y:S01]  /*0e40*/  IMAD.SHL.U32 R17, R17, 0x2, RZ ;  /* 0x0000000211117824 */ /* 0x000fe200078e00ff */
[----:B------:R-:W-:Y:S01]  /*0e50*/  LEA.HI R5, R5, R210, RZ, 0x1 ;  /* 0x000000d205057211 */ /* 0x000fe200078f08ff */
[----:B------:R-:W-:Y:S01]  /*0e60*/  IMAD.IADD R3, R0, 0x1, -R3 ;  /* 0x0000000100037824 */ /* 0x000fe200078e0a03 */
[----:B------:R-:W-:Y:S01]  /*0e70*/  LOP3.LUT R10, R10, 0x1ffffffe, RZ, 0xc0, !PT ;  /* 0x1ffffffe0a0a7812 */ /* 0x000fe200078ec0ff */
[----:B------:R-:W-:Y:S01]  /*0e80*/  IMAD.IADD R6, R6, 0x1, R9 ;  /* 0x0000000106067824 */ /* 0x000fe200078e0209 */
[----:B------:R-:W-:-:S02]  /*0e90*/  SHF.R.S32.HI R2, RZ, 0x5, R4 ;  /* 0x00000005ff027819 */ /* 0x000fc40000011404 */
[----:B------:R-:W-:Y:S01]  /*0ea0*/  LOP3.LUT R5, R5, 0xfffffe, RZ, 0xc0, !PT ;  /* 0x00fffffe05057812 */ /* 0x000fe200078ec0ff */
[----:B------:R-:W-:Y:S01]  /*0eb0*/  IMAD.IADD R13, R13, 0x1, -R10 ;  /* 0x000000010d0d7824 */ /* 0x000fe200078e0a0a */
[----:B------:R-:W-:Y:S01]  /*0ec0*/  LEA R22, R6, UR41, 0x1 ;  /* 0x0000002906167c11 */ /* 0x000fe2000f8e08ff */
[----:B------:R-:W-:Y:S01]  /*0ed0*/  IMAD R2, R2, 0x10, R3 ;  /* 0x0000001002027824 */ /* 0x000fe200078e0203 */
[----:B------:R-:W-:Y:S01]  /*0ee0*/  SEL R23, R23, 0xffffffc0, !P2 ;  /* 0xffffffc017177807 */ /* 0x000fe20005000000 */
[----:B------:R-:W-:Y:S01]  /*0ef0*/  IMAD.IADD R5, R210, 0x1, -R5 ;  /* 0x00000001d2057824 */ /* 0x000fe200078e0a05 */
[----:B------:R-:W-:Y:S01]  /*0f00*/  SHF.R.S32.HI R211, RZ, 0x3, R211 ;  /* 0x00000003ffd37819 */ /* 0x000fe200000114d3 */
[C---:B------:R-:W-:Y:S01]  /*0f10*/  VIADD R184, R22.reuse, 0x26800 ;  /* 0x0002680016b87836 */ /* 0x040fe20000000000 */
[----:B------:R-:W-:Y:S01]  /*0f20*/  SHF.R.S32.HI R222, RZ, 0x1f, R189 ;  /* 0x0000001fffde7819 */ /* 0x000fe200000114bd */
[----:B------:R-:W-:Y:S01]  /*0f30*/  VIADD R19, R22, 0x26820 ;  /* 0x0002682016137836 */ /* 0x000fe20000000000 */
[----:B------:R-:W-:Y:S01]  /*0f40*/  SHF.R.S32.HI R221, RZ, 0x1f, R188 ;  /* 0x0000001fffdd7819 */ /* 0x000fe200000114bc */
[C---:B------:R-:W-:Y:S01]  /*0f50*/  @P1 VIADD R19, R184.reuse, 0xffffffe0 ;  /* 0xffffffe0b8131836 */ /* 0x040fe20000000000 */
[----:B------:R-:W-:Y:S01]  /*0f60*/  SHF.R.S32.HI R220, RZ, 0x1f, R187 ;  /* 0x0000001fffdc7819 */ /* 0x000fe200000114bb */
[----:B------:R-:W-:Y:S01]  /*0f70*/  IMAD.IADD R184, R184, 0x1, R23 ;  /* 0x00000001b8b87824 */ /* 0x000fe200078e0217 */
[----:B------:R-:W-:Y:S01]  /*0f80*/  SHF.R.S32.HI R219, RZ, 0x1f, R186 ;  /* 0x0000001fffdb7819 */ /* 0x000fe200000114ba */
[----:B------:R-:W-:Y:S01]  /*0f90*/  IMAD.SHL.U32 R18, R5, 0x100, RZ ;  /* 0x0000010005127824 */ /* 0x000fe200078e00ff */
[----:B------:R-:W-:Y:S01]  /*0fa0*/  SHF.R.S32.HI R218, RZ, 0x1f, R185 ;  /* 0x0000001fffda7819 */ /* 0x000fe200000114b9 */
[----:B------:R-:W-:Y:S01]  /*0fb0*/  IMAD R214, R13, 0x8, R2 ;  /* 0x000000080dd67824 */ /* 0x000fe200078e0202 */
[----:B------:R-:W-:Y:S01]  /*0fc0*/  SHF.R.S32.HI R217, RZ, 0x1f, R213 ;  /* 0x0000001fffd97819 */ /* 0x000fe200000114d5 */
[----:B------:R-:W-:Y:S01]  /*0fd0*/  IMAD.IADD R23, R23, 0x1, R19 ;  /* 0x0000000117177824 */ /* 0x000fe200078e0213 */
[----:B------:R-:W-:-:S07]  /*0fe0*/  SHF.R.S32.HI R216, RZ, 0x1f, R212 ;  /* 0x0000001fffd87819 */ /* 0x000fce00000114d4 */
.L_x_44:
[----:B------:R-:W-:Y:S01]  /*0ff0*/  ULDC UR4, c[0x0][0xc38] ;  /* 0x00030e0000047ab9 */ /* 0x000fe20000000800 */
[----:B------:R-:W-:Y:S01]  /*1000*/  ULDC UR50, c[0x0][0x424] ;  /* 0x0001090000327ab9 */ /* 0x000fe20000000800 */
[----:B------:R-:W-:Y:S01]  /*1010*/  UISETP.NE.AND UP1, UPT, UR4, 0x1, UPT ;  /* 0x000000010400788c */ /* 0x000fe2000bf25270 */
[----:B------:R-:W-:Y:S02]  /*1020*/  ULDC UR6, c[0x0][0x2f0] ;  /* 0x0000bc0000067ab9 */ /* 0x000fe40000000800 */
[----:B------:R-:W-:Y:S01]  /*1030*/  ULDC.64 UR4, c[0x0][0x418] ;  /* 0x0001060000047ab9 */ /* 0x000fe20000000a00 */
[----:B------:R-:W-:Y:S01]  /*1040*/  UMOV UR44, UR47 ;  /* 0x0000002f002c7c82 */ /* 0x000fe20008000000 */
[----:B------:R-:W-:Y:S01]  /*1050*/  UISETP.NE.U32.AND UP0, UPT, UR4, URZ, UPT ;  /* 0x0000003f0400728c */ /* 0x000fe2000bf05070 */
[----:B------:R-:W-:Y:S02]  /*1060*/  UMOV UR46, UR47 ;  /* 0x0000002f002e7c82 */ /* 0x000fe40008000000 */
[----:B------:R-:W-:Y:S01]  /*1070*/  ULDC UR4, c[0x0][0xc44] ;  /* 0x0003110000047ab9 */ /* 0x000fe20000000800 */
[----:B------:R-:W-:-:S02]  /*1080*/  UISETP.NE.AND.EX UP0, UPT, UR5, URZ, UPT, UP0 ;  /* 0x0000003f0500728c */ /* 0x000fc4000bf05300 */
[----:B------:R-:W-:Y:S02]  /*1090*/  UISETP.NE.AND UP2, UPT, UR4, 0x1, UPT ;  /* 0x000000010400788c */ /* 0x000fe4000bf45270 */
[----:B------:R-:W-:Y:S01]  /*10a0*/  USEL UR50, UR50, 0x1, UP0 ;  /* 0x0000000132327887 */ /* 0x000fe20008000000 */
[----:B------:R-:W-:Y:S01]  /*10b0*/  @UP1 ULDC UR4, c[0x0][0xc3c] ;  /* 0x00030f0000041ab9 */ /* 0x000fe20000000800 */
[----:B------:R-:W-:Y:S02]  /*10c0*/  UISETP.NE.AND UP0, UPT, UR48, 0x1, UPT ;  /* 0x000000013000788c */ /* 0x000fe4000bf05270 */
[----:B------:R-:W-:Y:S02]  /*10d0*/  UIMAD.WIDE.U32 UR4, UR47, UR4, URZ ;  /* 0x000000042f0472a5 */ /* 0x000fe4000f8e003f */
[----:B------:R-:W-:Y:S02]  /*10e0*/  UIMAD UR50, UR50, UR6, URZ ;  /* 0x00000006323272a4 */ /* 0x000fe4000f8e023f */
[----:B------:R-:W-:Y:S01]  /*10f0*/  PLOP3.LUT P0, PT, PT, PT, UP0, 0x80, 0x0 ;  /* 0x000000000000781c */ /* 0x000fe20003f0f008 */
[----:B------:R-:W-:Y:S01]  /*1100*/  @UP1 ULDC UR6, c[0x0][0xc40] ;  /* 0x0003100000061ab9 */ /* 0x000fe20000000800 */
[----:B------:R-:W-:Y:S01]  /*1110*/  @UP2 ULDC.64 UR8, c[0x0][0xc48] ;  /* 0x0003120000082ab9 */ /* 0x000fe20000000a00 */
[----:B------:R-:W-:-:S02]  /*1120*/  @UP1 USHF.R.U32.HI UR44, URZ, UR6, UR5 ;  /* 0x000000063f2c1299 */ /* 0x000fc40008011605 */
[----:B------:R-:W-:Y:S02]  /*1130*/  UIADD3 UR6, UR50, 0x3f, URZ ;  /* 0x0000003f32067890 */ /* 0x000fe4000fffe03f */
[----:B------:R-:W-:Y:S02]  /*1140*/  UIMAD.WIDE.U32 UR4, UR44, UR8, URZ ;  /* 0x000000082c0472a5 */ /* 0x000fe4000f8e003f */
[----:B------:R-:W-:Y:S01]  /*1150*/  USHF.R.S32.HI UR7, URZ, 0x1f, UR6 ;  /* 0x0000001f3f077899 */ /* 0x000fe20008011406 */
[----:B------:R-:W-:Y:S01]  /*1160*/  UMOV UR45, UR44 ;  /* 0x0000002c002d7c82 */ /* 0x000fe20008000000 */
[----:B------:R-:W-:Y:S02]  /*1170*/  @UP2 USHF.R.U32.HI UR45, URZ, UR9, UR5 ;  /* 0x000000093f2d2299 */ /* 0x000fe40008011605 */
[----:B------:R-:W-:-:S04]  /*1180*/  ULEA.HI UR7, UR7, UR6, URZ, 0x6 ;  /* 0x0000000607077291 */ /* 0x000fc8000f8f303f */
[----:B------:R-:W-:Y:S01]  /*1190*/  USHF.R.S32.HI UR49, URZ, 0x6, UR7 ;  /* 0x000000063f317899 */ /* 0x000fe20008011407 */
[----:B0123-5:R-:W-:Y:S11]  /*11a0*/  @!P0 BRA `(.L_x_9) ;  /* 0x0000001800488947 */ /* 0x02fff60003800000 */
[----:B------:R-:W0:Y:S01]  /*11b0*/  SHFL.IDX PT, R0, R210, RZ, 0x1f ;  /* 0x00001fffd2007589 */ /* 0x000e2200000e0000 */
[----:B------:R-:W-:-:S06]  /*11c0*/  UISETP.NE.AND UP0, UPT, UR40, 0x3, UPT ;  /* 0x000000032800788c */ /* 0x000fcc000bf05270 */
[----:B------:R-:W-:Y:S02]  /*11d0*/  PLOP3.LUT P0, PT, PT, PT, UP0, 0x80, 0x0 ;  /* 0x000000000000781c */ /* 0x000fe40003f0f008 */
[----:B0-----:R-:W-:-:S13]  /*11e0*/  R2UR UR4, R0 ;  /* 0x00000000000472ca */ /* 0x001fda00000e0000 */
[----:B------:R-:W-:-:S04]  /*11f0*/  ULEA.HI UR5, UR4, UR4, URZ, 0x1 ;  /* 0x0000000404057291 */ /* 0x000fc8000f8f083f */
[----:B------:R-:W-:-:S04]  /*1200*/  ULOP3.LUT UR5, UR5, 0x1fffe, URZ, 0xc0, !UPT ;  /* 0x0001fffe05057892 */ /* 0x000fc8000f8ec03f */
[----:B------:R-:W-:-:S04]  /*1210*/  UIADD3 UR5, UR4, -UR5, URZ ;  /* 0x8000000504057290 */ /* 0x000fc8000fffe03f */
[----:B------:R-:W-:-:S04]  /*1220*/  ULEA UR5, UR5, UR41, 0xf ;  /* 0x0000002905057291 */ /* 0x000fc8000f8e783f */
[----:B------:R-:W-:-:S04]  /*1230*/  UIADD3 UR5, UR5, 0x400, URZ ;  /* 0x0000040005057890 */ /* 0x000fc8000fffe03f */
[----:B------:R-:W-:-:S04]  /*1240*/  USHF.R.U32.HI UR5, URZ, 0x4, UR5 ;  /* 0x000000043f057899 */ /* 0x000fc80008011605 */
[----:B------:R-:W-:-:S04]  /*1250*/  ULOP3.LUT UR5, UR5, 0x3fff, URZ, 0xc0, !UPT ;  /* 0x00003fff05057892 */ /* 0x000fc8000f8ec03f */
[----:B------:R-:W-:Y:S01]  /*1260*/  ULOP3.LUT UR20, UR5, 0x2000000, URZ, 0xfc, !UPT ;  /* 0x0200000005147892 */ /* 0x000fe2000f8efc3f */
[----:B------:R-:W-:Y:S11]  /*1270*/  @!P0 BRA `(.L_x_10) ;  /* 0x0000000000048947 */ /* 0x000ff60003800000 */
[----:B------:R-:W-:Y:S01]  /*1280*/  BPT.TRAP 0x1 ;  /* 0x000000040000795c */ /* 0x000fe20000300000 */
.L_x_10:
[----:B------:R-:W-:Y:S01]  /*1290*/  ULEA UR16, UR39, UR41, 0x3 ;  /* 0x0000002927107291 */ /* 0x000fe2000f8e183f */
[----:B------:R-:W-:-:S05]  /*12a0*/  IMAD.U32 R0, RZ, RZ, UR38 ;  /* 0x00000026ff007e24 */ /* 0x000fca000f8e00ff */
[----:B------:R-:W-:-:S04]  /*12b0*/  SHF.L.U32 R0, R0, 0x1f, RZ ;  /* 0x0000001f00007819 */ /* 0x000fc800000006ff */
[----:B------:R-:W0:Y:S02]  /*12c0*/  SYNCS.PHASECHK.TRANS64.TRYWAIT P0, [UR16+0x28c50], R0 ;  /* 0x028c5000ff0075a7 */ /* 0x000e240008000150 */
[----:B0-----:R-:W-:Y:S05]  /*12d0*/  @!P0 BRA `(.L_x_11) ;  /* 0x000000bc00808947 */ /* 0x001fea0003800000 */
.L_x_150:
[----:B------:R-:W-:Y:S01]  /*12e0*/  BAR.SYNC.DEFER_BLOCKING 0xe, 0x100 ;  /* 0x0384000000007b1d */ /* 0x000fe20000010000 */
[----:B------:R-:W-:Y:S01]  /*12f0*/  UIADD3 UR4, UR41, 0x26800, URZ ;  /* 0x0002680029047890 */ /* 0x000fe2000fffe03f */
[----:B0-----:R-:W-:Y:S01]  /*1300*/  IMAD.U32 R0, RZ, RZ, UR16 ;  /* 0x00000010ff007e24 */ /* 0x001fe2000f8e00ff */
[----:B------:R-:W-:Y:S02]  /*1310*/  ULEA UR12, UR39, UR20, 0xc ;  /* 0x00000014270c7291 */ /* 0x000fe4000f8e603f */
[----:B------:R-:W-:Y:S01]  /*1320*/  USHF.R.U32.HI UR4, URZ, 0x4, UR4 ;  /* 0x000000043f047899 */ /* 0x000fe20008011604 */
[----:B------:R-:W-:Y:S01]  /*1330*/  UMOV UR7, 0x40000040 ;  /* 0x4000004000077882 */ /* 0x000fe20000000000 */
[----:B------:R-:W-:Y:S02]  /*1340*/  UMOV UR5, 0x40000040 ;  /* 0x4000004000057882 */ /* 0x000fe40000000000 */
[----:B------:R-:W-:Y:S01]  /*1350*/  ULOP3.LUT UR4, UR4, 0x3fff, URZ, 0xc0, !UPT ;  /* 0x00003fff04047892 */ /* 0x000fe2000f8ec03f */
[----:B------:R-:W0:Y:S01]  /*1360*/  S2R R3, SR_TID.X ;  /* 0x0000000000037919 */ /* 0x000e220000002100 */
[----:B------:R-:W-:Y:S01]  /*1370*/  UMOV UR6, UR12 ;  /* 0x0000000c00067c82 */ /* 0x000fe20008000000 */
[----:B------:R-:W-:-:S02]  /*1380*/  UIADD3 UR10, UR12, 0x100, URZ ;  /* 0x000001000c0a7890 */ /* 0x000fc4000fffe03f */
[----:B------:R-:W-:Y:S01]  /*1390*/  ULOP3.LUT UR13, UR4, 0x10000, URZ, 0xfc, !UPT ;  /* 0x00010000040d7892 */ /* 0x000fe2000f8efc3f */
[----:B------:R-:W-:Y:S01]  /*13a0*/  UMOV UR11, 0x40000040 ;  /* 0x40000040000b7882 */ /* 0x000fe20000000000 */
[----:B------:R-:W-:Y:S02]  /*13b0*/  UMOV UR9, 0x40000040 ;  /* 0x4000004000097882 */ /* 0x000fe40000000000 */
[----:B------:R-:W-:Y:S02]  /*13c0*/  UIADD3 UR8, UR13, 0x4, URZ ;  /* 0x000000040d087890 */ /* 0x000fe4000fffe03f */
[----:B------:R-:W-:Y:S01]  /*13d0*/  UIADD3 UR14, UR12, 0x180, URZ ;  /* 0x000001800c0e7890 */ /* 0x000fe2000fffe03f */
[----:B------:R-:W-:Y:S01]  /*13e0*/  UMOV UR4, UR13 ;  /* 0x0000000d00047c82 */ /* 0x000fe20008000000 */
[----:B------:R-:W-:Y:S01]  /*13f0*/  UMOV UR15, 0x40000040 ;  /* 0x40000040000f7882 */ /* 0x000fe20000000000 */
[----:B------:R-:W-:Y:S01]  /*1400*/  WARPGROUP.ARRIVE ;  /* 0x00000000000079c5 */ /* 0x000fe20000000000 */
[----:B------:R-:W-:-:S05]  /*1410*/  UISETP.GE.AND UP0, UPT, UR50, 0x41, UPT ;  /* 0x000000413200788c */ /* 0x000fca000bf06270 */
[----:B------:R-:W-:Y:S01]  /*1420*/  HGMMA.64x256x16.F32.BF16 R24, gdesc[UR4].tnspB, RZ, !UPT, gsb0 ;  /* 0x43e00000041879f0 */ /* 0x000fe2000c0018ff */
[----:B------:R-:W-:Y:S02]  /*1430*/  UIADD3 UR6, UR12, 0x80, URZ ;  /* 0x000000800c067890 */ /* 0x000fe4000fffe03f */
[----:B------:R-:W-:Y:S01]  /*1440*/  UIADD3 UR4, UR13, 0x2, URZ ;  /* 0x000000020d047890 */ /* 0x000fe2000fffe03f */
[----:B------:R-:W-:Y:S01]  /*1450*/  UMOV UR7, 0x40000040 ;  /* 0x4000004000077882 */ /* 0x000fe20000000000 */
[----:B------:R-:W-:Y:S01]  /*1460*/  UMOV UR5, 0x40000040 ;  /* 0x4000004000057882 */ /* 0x000fe20000000000 */
[----:B------:R-:W-:-:S03]  /*1470*/  UIADD3 UR12, UR13, 0x6, URZ ;  /* 0x000000060d0c7890 */ /* 0x000fc6000fffe03f */
[----:B------:R-:W-:Y:S01]  /*1480*/  UMOV UR13, 0x40000040 ;  /* 0x40000040000d7882 */ /* 0x000fe20000000000 */
[----:B0-----:R-:W-:-:S04]  /*1490*/  LOP3.LUT R3, R3, 0x7f, RZ, 0xc0, !PT ;  /* 0x0000007f03037812 */ /* 0x001fc800078ec0ff */
[----:B------:R-:W-:-:S13]  /*14a0*/  ISETP.NE.AND P0, PT, R3, RZ, PT ;  /* 0x000000ff0300720c */ /* 0x000fda0003f05270 */
[----:B------:R-:W-:-:S05]  /*14b0*/  @!P0 VIADD R0, R0, 0x28c60 ;  /* 0x00028c6000008836 */ /* 0x000fca0000000000 */
[----:B------:R-:W-:Y:S01]  /*14c0*/  @!P0 PRMT R0, RZ, 0x654, R0 ;  /* 0x00000654ff008816 */ /* 0x000fe20000000000 */
[----:B------:R-:W-:Y:S02]  /*14d0*/  WARPGROUP.DEPBAR.LE gsb0, 0x0 ;  /* 0x00008000000079c5 */ /* 0x000fe40000010000 */
[----:B------:R-:W-:-:S06]  /*14e0*/  WARPGROUP.ARRIVE ;  /* 0x00000000000079c5 */ /* 0x000fcc0000000000 */
[----:B------:R-:W-:Y:S03]  /*14f0*/  HGMMA.64x256x16.F32.BF16 R24, gdesc[UR4].tnspB, R24, gsb0 ;  /* 0x43e00000041879f0 */ /* 0x000fe60008001818 */
[----:B------:R-:W-:Y:S02]  /*1500*/  WARPGROUP.DEPBAR.LE gsb0, 0x0 ;  /* 0x00008000000079c5 */ /* 0x000fe40000010000 */
[----:B------:R-:W-:-:S15]  /*1510*/  WARPGROUP.ARRIVE ;  /* 0x00000000000079c5 */ /* 0x000fde0000000000 */
[----:B------:R-:W-:-:S08]  /*1520*/  NOP ;  /* 0x0000000000007918 */ /* 0x000fd00000000000 */
[----:B------:R-:W-:Y:S03]  /*1530*/  HGMMA.64x256x16.F32.BF16 R24, gdesc[UR8].tnspB, R24, gsb0 ;  /* 0x43e00000081879f0 */ /* 0x000fe60008001818 */
[----:B------:R-:W-:Y:S02]  /*1540*/  WARPGROUP.DEPBAR.LE gsb0, 0x0 ;  /* 0x00008000000079c5 */ /* 0x000fe40000010000 */
[----:B------:R-:W-:-:S15]  /*1550*/  WARPGROUP.ARRIVE ;  /* 0x00000000000079c5 */ /* 0x000fde0000000000 */
[----:B------:R-:W-:-:S08]  /*1560*/  NOP ;  /* 0x0000000000007918 */ /* 0x000fd00000000000 */
[----:B------:R-:W-:Y:S03]  /*1570*/  HGMMA.64x256x16.F32.BF16 R24, gdesc[UR12].tnspB, R24, gsb0 ;  /* 0x43e000000c1879f0 */ /* 0x000fe60008001818 */
[----:B------:R-:W-:Y:S02]  /*1580*/  WARPGROUP.DEPBAR.LE gsb0, 0x0 ;  /* 0x00008000000079c5 */ /* 0x000fe40000010000 */
[----:B------:R-:W-:Y:S06]  /*1590*/  BAR.ARV 0xf, 0x100 ;  /* 0x03c4000000007b1d */ /* 0x000fec0000002000 */
[----:B------:R0:W-:Y:S01]  /*15a0*/  @!P0 SYNCS.ARRIVE.TRANS64.RED.A1T0 RZ, [R0+URZ], RZ ;  /* 0x000000ff00ff89a7 */ /* 0x0001e2000810043f */
[----:B------:R-:W-:-:S13]  /*15b0*/  PLOP3.LUT P0, PT, PT, PT, UP0, 0x80, 0x0 ;  /* 0x000000000000781c */ /* 0x000fda0003f0f008 */
[----:B0-----:R-:W-:Y:S05]  /*15c0*/  @!P0 BRA `(.L_x_12) ;  /* 0x0000000c00048947 */ /* 0x001fea0003800000 */
[----:B------:R-:W-:-:S06]  /*15d0*/  UIADD3 UR49, UR49, -0x2, URZ ;  /* 0xfffffffe31317890 */ /* 0x000fcc000fffe03f */
[----:B------:R-:W-:-:S07]  /*15e0*/  IMAD.U32 R0, RZ, RZ, UR49 ;  /* 0x00000031ff007e24 */ /* 0x000fce000f8e00ff */
.L_x_17:
[----:B------:R-:W-:Y:S01]  /*15f0*/  BAR.SYNC.DEFER_BLOCKING 0xe, 0x100 ;  /* 0x0384000000007b1d */ /* 0x000fe20000010000 */
[----:B0-----:R-:W-:Y:S01]  /*1600*/  IMAD.U32 R3, RZ, RZ, UR39 ;  /* 0x00000027ff037e24 */ /* 0x001fe2000f8e00ff */
[----:B------:R-:W-:Y:S01]  /*1610*/  UISETP.NE.AND UP1, UPT, UR40, 0x3, UPT ;  /* 0x000000032800788c */ /* 0x000fe2000bf25270 */
[C---:B------:R-:W-:Y:S01]  /*1620*/  ISETP.GT.AND P1, PT, R0.reuse, RZ, PT ;  /* 0x000000ff0000720c */ /* 0x040fe20003f24270 */
[----:B------:R-:W-:Y:S01]  /*1630*/  UIADD3 UR39, UR39, 0x1, URZ ;  /* 0x0000000127277890 */ /* 0x000fe2000fffe03f */
[----:B------:R-:W-:Y:S02]  /*1640*/  IMAD R3, R3, 0x40, R2 ;  /* 0x0000004003037824 */ /* 0x000fe400078e0202 */
[----:B------:R-:W-:Y:S01]  /*1650*/  VIADD R0, R0, 0xffffffff ;  /* 0xffffffff00007836 */ /* 0x000fe20000000000 */
[----:B------:R-:W-:Y:S01]  /*1660*/  PLOP3.LUT P2, PT, PT, PT, UP1, 0x80, 0x0 ;  /* 0x000000000000781c */ /* 0x000fe20003f4f018 */
[----:B------:R-:W-:Y:S01]  /*1670*/  UISETP.NE.AND UP0, UPT, UR39, 0x2, UPT ;  /* 0x000000022700788c */ /* 0x000fe2000bf05270 */
[----:B------:R-:W-:-:S03]  /*1680*/  LEA R3, R3, UR41, 0x2 ;  /* 0x0000002903037c11 */ /* 0x000fc6000f8e10ff */
[----:B------:R-:W-:Y:S02]  /*1690*/  USEL UR6, URZ, 0x1, UP0 ;  /* 0x000000013f067887 */ /* 0x000fe40008000000 */
[----:B------:R-:W-:Y:S02]  /*16a0*/  USEL UR39, UR39, URZ, UP0 ;  /* 0x0000003f27277287 */ /* 0x000fe40008000000 */
[----:B------:R-:W-:Y:S01]  /*16b0*/  ULOP3.LUT UR38, UR38, UR6, URZ, 0x3c, !UPT ;  /* 0x0000000626267292 */ /* 0x000fe2000f8e3c3f */
[----:B------:R-:W0:Y:S04]  /*16c0*/  LDS R4, [R3+0x28800] ;  /* 0x0288000003047984 */ /* 0x000e280000000800 */
[----:B------:R-:W1:Y:S01]  /*16d0*/  LDS R5, [R3+0x28820] ;  /* 0x0288200003057984 */ /* 0x000e620000000800 */
[-C--:B0-----:R-:W-:Y:S01]  /*16e0*/  FMUL.FTZ R24, R24, R4.reuse ;  /* 0x0000000418187220 */ /* 0x081fe20000410000 */
[-C--:B------:R-:W-:Y:S01]  /*16f0*/  FMUL.FTZ R25, R25, R4.reuse ;  /* 0x0000000419197220 */ /* 0x080fe20000410000 */
        /* <DEDUP_REMOVED lines=61> */
[----:B------:R-:W-:Y:S01]  /*1ad0*/  FMUL.FTZ R149, R149, R4 ;  /* 0x0000000495957220 */ /* 0x000fe20000410000 */
[-C--:B-1----:R-:W-:Y:S01]  /*1ae0*/  FMUL.FTZ R26, R26, R5.reuse ;  /* 0x000000051a1a7220 */ /* 0x082fe20000410000 */
        /* <DEDUP_REMOVED lines=63> */
[----:B------:R-:W-:Y:S06]  /*1ee0*/  @!P2 BRA `(.L_x_13) ;  /* 0x000000000004a947 */ /* 0x000fec0003800000 */
[----:B------:R-:W-:Y:S01]  /*1ef0*/  BPT.TRAP 0x1 ;  /* 0x000000040000795c */ /* 0x000fe20000300000 */
.L_x_13:
[----:B------:R-:W-:Y:S01]  /*1f00*/  ULEA UR6, UR39, UR41, 0x3 ;  /* 0x0000002927067291 */ /* 0x000fe2000f8e183f */
[----:B------:R-:W-:-:S05]  /*1f10*/  IMAD.U32 R3, RZ, RZ, UR38 ;  /* 0x00000026ff037e24 */ /* 0x000fca000f8e00ff */
[----:B------:R-:W-:-:S04]  /*1f20*/  SHF.L.U32 R3, R3, 0x1f, RZ ;  /* 0x0000001f03037819 */ /* 0x000fc800000006ff */
[----:B------:R0:W1:Y:S01]  /*1f30*/  SYNCS.PHASECHK.TRANS64.TRYWAIT P0, [UR6+0x28c50], R3 ;  /* 0x028c5003ff0075a7 */ /* 0x0000620008000146 */
[----:B------:R-:W-:Y:S05]  /*1f40*/  @!P2 BRA `(.L_x_14) ;  /* 0x000000000004a947 */ /* 0x000fea0003800000 */
[----:B------:R-:W-:Y:S01]  /*1f50*/  BPT.TRAP 0x1 ;  /* 0x000000040000795c */ /* 0x000fe20000300000 */
.L_x_14:
[----:B-1----:R-:W-:Y:S05]  /*1f60*/  @P0 BRA `(.L_x_15) ;  /* 0x0000000000080947 */ /* 0x002fea0003800000 */
[----:B------:R-:W1:Y:S02]  /*1f70*/  SYNCS.PHASECHK.TRANS64.TRYWAIT P0, [UR6+0x28c50], R3 ;  /* 0x028c5003ff0075a7 */ /* 0x000e640008000146 */
[----:B-1----:R-:W-:Y:S05]  /*1f80*/  @!P0 BRA `(.L_x_16) ;  /* 0x000000b0006c8947 */ /* 0x002fea0003800000 */
.L_x_15:
[----:B------:R-:W-:Y:S01]  /*1f90*/  UIADD3 UR6, UR41, 0x26800, URZ ;  /* 0x0002680029067890 */ /* 0x000fe2000fffe03f */
[----:B------:R-:W-:Y:S01]  /*1fa0*/  WARPGROUP.ARRIVE ;  /* 0x00000000000079c5 */ /* 0x000fe20000000000 */
[----:B------:R-:W-:-:S05]  /*1fb0*/  ULEA UR18, UR39, UR20, 0xc ;  /* 0x0000001427127291 */ /* 0x000fca000f8e603f */
[----:B-1----:R-:W1:Y:S01]  /*1fc0*/  S2R R4, SR_TID.X ;  /* 0x0000000000047919 */ /* 0x002e620000002100 */
[----:B------:R-:W-:Y:S01]  /*1fd0*/  USHF.R.U32.HI UR6, URZ, 0x4, UR6 ;  /* 0x000000043f067899 */ /* 0x000fe20008011606 */
[----:B0-----:R-:W-:Y:S01]  /*1fe0*/  IMAD.U32 R3, RZ, RZ, UR39 ;  /* 0x00000027ff037e24 */ /* 0x001fe2000f8e00ff */
[----:B------:R-:W-:Y:S01]  /*1ff0*/  UMOV UR19, 0x40000040 ;  /* 0x4000004000137882 */ /* 0x000fe20000000000 */
[----:B------:R-:W-:Y:S01]  /*2000*/  UMOV UR17, 0x40000040 ;  /* 0x4000004000117882 */ /* 0x000fe20000000000 */
[----:B------:R-:W-:Y:S01]  /*2010*/  ULOP3.LUT UR6, UR6, 0x3fff, URZ, 0xc0, !UPT ;  /* 0x00003fff06067892 */ /* 0x000fe2000f8ec03f */
[----:B------:R-:W-:Y:S01]  /*2020*/  UMOV UR7, 0x40000040 ;  /* 0x4000004000077882 */ /* 0x000fe20000000000 */
[----:B------:R-:W-:Y:S02]  /*2030*/  UIADD3 UR10, UR18, 0x100, URZ ;  /* 0x00000100120a7890 */ /* 0x000fe4000fffe03f */
[----:B------:R-:W-:Y:S02]  /*2040*/  ULOP3.LUT UR16, UR6, 0x10000, URZ, 0xfc, !UPT ;  /* 0x0001000006107892 */ /* 0x000fe4000f8efc3f */
[----:B------:R-:W-:Y:S01]  /*2050*/  UIADD3 UR6, UR18, 0x80, URZ ;  /* 0x0000008012067890 */ /* 0x000fe2000fffe03f */
[----:B------:R-:W-:Y:S01]  /*2060*/  UMOV UR11, 0x40000040 ;  /* 0x40000040000b7882 */ /* 0x000fe20000000000 */
[----:B------:R-:W-:Y:S01]  /*2070*/  UIADD3 UR14, UR18, 0x180, URZ ;  /* 0x00000180120e7890 */ /* 0x000fe2000fffe03f */
[----:B------:R-:W-:-:S04]  /*2080*/  UMOV UR15, 0x40000040 ;  /* 0x40000040000f7882 */ /* 0x000fc80000000000 */
[----:B------:R-:W-:Y:S01]  /*2090*/  HGMMA.64x256x16.F32.BF16 R24, gdesc[UR16].tnspB, R24, gsb0 ;  /* 0x43e00000101879f0 */ /* 0x000fe20008001818 */
[----:B-1----:R-:W-:-:S04]  /*20a0*/  LOP3.LUT R4, R4, 0x7f, RZ, 0xc0, !PT ;  /* 0x0000007f04047812 */ /* 0x002fc800078ec0ff */
[----:B------:R-:W-:-:S13]  /*20b0*/  ISETP.NE.AND P0, PT, R4, RZ, PT ;  /* 0x000000ff0400720c */ /* 0x000fda0003f05270 */
[----:B------:R-:W-:-:S05]  /*20c0*/  @!P0 LEA R3, R3, UR41, 0x3 ;  /* 0x0000002903038c11 */ /* 0x000fca000f8e18ff */
        /* <DEDUP_REMOVED lines=16> */
[----:B------:R-:W-:Y:S05]  /*21d0*/  @P1 BRA `(.L_x_17) ;  /* 0xfffffff400041947 */ /* 0x000fea000383ffff */
.L_x_12:
[----:B------:R-:W-:Y:S01]  /*21e0*/  BAR.SYNC.DEFER_BLOCKING 0xe, 0x100 ;  /* 0x0384000000007b1d */ /* 0x000fe20000010000 */
[----:B0-----:R-:W-:Y:S01]  /*21f0*/  IMAD.U32 R3, RZ, RZ, UR39 ;  /* 0x00000027ff037e24 */ /* 0x001fe2000f8e00ff */
[----:B------:R-:W-:Y:S01]  /*2200*/  UIADD3 UR39, UR39, 0x1, URZ ;  /* 0x0000000127277890 */ /* 0x000fe2000fffe03f */
[----:B------:R-:W-:Y:S02]  /*2210*/  IMAD.MOV.U32 R20, RZ, RZ, RZ ;  /* 0x000000ffff147224 */ /* 0x000fe400078e00ff */
[----:B------:R-:W-:Y:S01]  /*2220*/  IMAD R0, R3, 0x40, R2 ;  /* 0x0000004003007824 */ /* 0x000fe200078e0202 */
[----:B------:R-:W-:-:S04]  /*2230*/  UISETP.NE.AND UP0, UPT, UR39, 0x2, UPT ;  /* 0x000000022700788c */ /* 0x000fc8000bf05270 */
[----:B------:R-:W-:Y:S01]  /*2240*/  LEA R3, R0, UR41, 0x2 ;  /* 0x0000002900037c11 */ /* 0x000fe2000f8e10ff */
[----:B------:R-:W-:Y:S02]  /*2250*/  USEL UR4, URZ, 0x1, UP0 ;  /* 0x000000013f047887 */ /* 0x000fe40008000000 */
[----:B------:R-:W-:Y:S02]  /*2260*/  USEL UR39, UR39, URZ, UP0 ;  /* 0x0000003f27277287 */ /* 0x000fe40008000000 */
[----:B------:R-:W-:Y:S01]  /*2270*/  ULOP3.LUT UR38, UR38, UR4, URZ, 0x3c, !UPT ;  /* 0x0000000426267292 */ /* 0x000fe2000f8e3c3f */
[----:B------:R-:W0:Y:S04]  /*2280*/  LDS R4, [R3+0x28800] ;  /* 0x0288000003047984 */ /* 0x000e280000000800 */
[----:B------:R1:W2:Y:S02]  /*2290*/  LDS R0, [R3+0x28820] ;  /* 0x0288200003007984 */ /* 0x0002a40000000800 */
[----:B-1----:R-:W-:-:S02]  /*22a0*/  IMAD.MOV.U32 R3, RZ, RZ, RZ ;  /* 0x000000ffff037224 */ /* 0x002fc400078e00ff */
        /* <DEDUP_REMOVED lines=64> */
[-C--:B--2---:R-:W-:Y:S01]  /*26b0*/  FMUL.FTZ R26, R26, R0.reuse ;  /* 0x000000001a1a7220 */ /* 0x084fe20000410000 */
        /* <DEDUP_REMOVED lines=63> */
[----:B------:R-:W-:Y:S06]  /*2ab0*/  BAR.ARV 0xf, 0x100 ;  /* 0x03c4000000007b1d */ /* 0x000fec0000002000 */
[----:B------:R-:W-:Y:S05]  /*2ac0*/  BRA `(.L_x_18) ;  /* 0x0000003800747947 */ /* 0x000fea0003800000 */
.L_x_9:
[----:B------:R-:W0:Y:S02]  /*2ad0*/  SHFL.IDX PT, R0, R210, RZ, 0x1f ;  /* 0x00001fffd2007589 */ /* 0x000e2400000e0000 */
[----:B0-----:R-:W-:-:S13]  /*2ae0*/  R2UR UR4, R0 ;  /* 0x00000000000472ca */ /* 0x001fda00000e0000 */
[----:B------:R-:W-:-:S04]  /*2af0*/  ULEA.HI UR5, UR4, UR4, URZ, 0x1 ;  /* 0x0000000404057291 */ /* 0x000fc8000f8f083f */
[----:B------:R-:W-:-:S04]  /*2b00*/  ULOP3.LUT UR5, UR5, 0x1fffe, URZ, 0xc0, !UPT ;  /* 0x0001fffe05057892 */ /* 0x000fc8000f8ec03f */
[----:B------:R-:W-:Y:S02]  /*2b10*/  UIADD3 UR5, UR4, -UR5, URZ ;  /* 0x8000000504057290 */ /* 0x000fe4000fffe03f */
[----:B------:R-:W-:Y:S02]  /*2b20*/  UIADD3 UR4, UR41, 0x26800, URZ ;  /* 0x0002680029047890 */ /* 0x000fe4000fffe03f */
[----:B------:R-:W-:Y:S02]  /*2b30*/  ULEA UR5, UR5, UR41, 0xf ;  /* 0x0000002905057291 */ /* 0x000fe4000f8e783f */
[----:B------:R-:W-:Y:S02]  /*2b40*/  ULOP3.LUT UP0, URZ, UR4, 0x3ff, URZ, 0xc0, !UPT ;  /* 0x000003ff043f7892 */ /* 0x000fe4000f80c03f */
[----:B------:R-:W-:-:S04]  /*2b50*/  UIADD3 UR5, UR5, 0x400, URZ ;  /* 0x0000040005057890 */ /* 0x000fc8000fffe03f */
[----:B------:R-:W-:Y:S01]  /*2b60*/  PLOP3.LUT P0, PT, PT, PT, UP0, 0x80, 0x0 ;  /* 0x000000000000781c */ /* 0x000fe20003f0f008 */
[----:B------:R-:W-:-:S04]  /*2b70*/  USHF.R.U32.HI UR5, URZ, 0x4, UR5 ;  /* 0x000000043f057899 */ /* 0x000fc80008011605 */
[----:B------:R-:W-:-:S08]  /*2b80*/  ULOP3.LUT UR51, UR5, 0x3fff, URZ, 0xc0, !UPT ;  /* 0x00003fff05337892 */ /* 0x000fd0000f8ec03f */
[----:B------:R-:W-:Y:S05]  /*2b90*/  @!P0 BRA `(.L_x_19) ;  /* 0x0000000000408947 */ /* 0x000fea0003800000 */
[----:B------:R-:W-:Y:S01]  /*2ba0*/  MOV R0, 0x0 ;  /* 0x0000000000007802 */ /* 0x000fe20000000f00 */
[----:B------:R-:W-:Y:S01]  /*2bb0*/  ULDC.64 UR4, c[0x4][0x90] ;  /* 0x0100240000047ab9 */ /* 0x000fe20000000a00 */
[----:B------:R-:W-:Y:S01]  /*2bc0*/  ULDC.64 UR6, c[0x4][0x20] ;  /* 0x0100080000067ab9 */ /* 0x000fe20000000a00 */
[----:B------:R-:W-:Y:S01]  /*2bd0*/  IMAD.U32 R4, RZ, RZ, UR4 ;  /* 0x00000004ff047e24 */ /* 0x000fe2000f8e00ff */
[----:B------:R0:W1:Y:S01]  /*2be0*/  LDC.64 R14, c[0x4][R0] ;  /* 0x01000000000e7b82 */ /* 0x0000620000000a00 */
[----:B------:R-:W-:Y:S01]  /*2bf0*/  IMAD.U32 R5, RZ, RZ, UR5 ;  /* 0x00000005ff057e24 */ /* 0x000fe2000f8e00ff */
[----:B------:R-:W-:Y:S01]  /*2c00*/  ULDC.64 UR4, c[0x4][0x98] ;  /* 0x0100260000047ab9 */ /* 0x000fe20000000a00 */
[----:B------:R-:W-:Y:S02]  /*2c10*/  IMAD.U32 R10, RZ, RZ, UR6 ;  /* 0x00000006ff0a7e24 */ /* 0x000fe4000f8e00ff */
[----:B------:R-:W-:Y:S02]  /*2c20*/  IMAD.U32 R6, RZ, RZ, UR4 ;  /* 0x00000004ff067e24 */ /* 0x000fe4000f8e00ff */
[----:B------:R-:W-:-:S02]  /*2c30*/  IMAD.U32 R7, RZ, RZ, UR5 ;  /* 0x00000005ff077e24 */ /* 0x000fc4000f8e00ff */
[----:B------:R-:W-:Y:S02]  /*2c40*/  IMAD.U32 R11, RZ, RZ, UR7 ;  /* 0x00000007ff0b7e24 */ /* 0x000fe4000f8e00ff */
[----:B------:R-:W-:Y:S02]  /*2c50*/  IMAD.MOV.U32 R8, RZ, RZ, 0x70 ;  /* 0x00000070ff087424 */ /* 0x000fe400078e00ff */
[----:B------:R-:W-:Y:S02]  /*2c60*/  IMAD.MOV.U32 R12, RZ, RZ, 0x1 ;  /* 0x00000001ff0c7424 */ /* 0x000fe400078e00ff */
[----:B0-----:R-:W-:-:S07]  /*2c70*/  IMAD.MOV.U32 R13, RZ, RZ, RZ ;  /* 0x000000ffff0d7224 */ /* 0x001fce00078e00ff */
[----:B------:R-:W-:-:S07]  /*2c80*/  LEPC R20, `(.L_x_19) ;  /* 0x000000001014794e */ /* 0x000fce0000000000 */
[----:B-1----:R-:W-:Y:S05]  /*2c90*/  CALL.ABS.NOINC R14 ;  /* 0x000000000e007343 */ /* 0x002fea0003c00000 */
.L_x_19:
[----:B------:R-:W-:Y:S01]  /*2ca0*/  ULEA.HI UR4, UR36, UR36, URZ, 0x1 ;  /* 0x0000002424047291 */ /* 0x000fe2000f8f083f */
[----:B------:R-:W-:-:S03]  /*2cb0*/  IMAD.U32 R3, RZ, RZ, UR40 ;  /* 0x00000028ff037e24 */ /* 0x000fc6000f8e00ff */
[----:B------:R-:W-:Y:S02]  /*2cc0*/  ULOP3.LUT UR4, UR4, 0xfffffffe, URZ, 0xc0, !UPT ;  /* 0xfffffffe04047892 */ /* 0x000fe4000f8ec03f */
[----:B------:R-:W-:Y:S02]  /*2cd0*/  ISETP.NE.AND P0, PT, R3, 0x3, PT ;  /* 0x000000030300780c */ /* 0x000fe40003f05270 */
[----:B------:R-:W-:-:S06]  /*2ce0*/  UIADD3 UR4, UR36, -UR4, URZ ;  /* 0x8000000424047290 */ /* 0x000fcc000fffe03f */
[----:B------:R-:W-:-:S05]  /*2cf0*/  IMAD.U32 R0, RZ, RZ, UR4 ;  /* 0x00000004ff007e24 */ /* 0x000fca000f8e00ff */
[----:B------:R-:W-:-:S04]  /*2d00*/  SHF.L.U32 R0, R0, 0x1f, RZ ;  /* 0x0000001f00007819 */ /* 0x000fc800000006ff */
[----:B------:R-:W0:Y:S02]  /*2d10*/  SYNCS.PHASECHK.TRANS64.TRYWAIT P1, [UR41+0x28c00], R0 ;  /* 0x028c0000ff0075a7 */ /* 0x000e240008020169 */
[----:B0-----:R-:W-:Y:S05]  /*2d20*/  @!P1 BRA `(.L_x_20) ;  /* 0x000000a4001c9947 */ /* 0x001fea0003800000 */
.L_x_151:
[----:B------:R-:W-:Y:S05]  /*2d30*/  @!P0 BRA `(.L_x_21) ;  /* 0x0000000000048947 */ /* 0x000fea0003800000 */
[----:B------:R-:W-:Y:S01]  /*2d40*/  BPT.TRAP 0x1 ;  /* 0x000000040000795c */ /* 0x000fe20000300000 */
.L_x_21:
[----:B------:R-:W-:Y:S02]  /*2d50*/  IMAD.U32 R7, RZ, RZ, UR39 ;  /* 0x00000027ff077e24 */ /* 0x000fe4000f8e00ff */
[----:B------:R-:W-:-:S03]  /*2d60*/  IMAD.U32 R8, RZ, RZ, UR38 ;  /* 0x00000026ff087e24 */ /* 0x000fc6000f8e00ff */
[----:B------:R-:W-:Y:S02]  /*2d70*/  LEA R7, R7, UR41, 0x3 ;  /* 0x0000002907077c11 */ /* 0x000fe4000f8e18ff */
[----:B------:R-:W-:-:S04]  /*2d80*/  SHF.L.U32 R8, R8, 0x1f, RZ ;  /* 0x0000001f08087819 */ /* 0x000fc800000006ff */
[----:B------:R1:W2:Y:S01]  /*2d90*/  SYNCS.PHASECHK.TRANS64.TRYWAIT P1, [R7+URZ+0x28c30], R8 ;  /* 0x028c3008070075a7 */ /* 0x0002a2000802017f */
[----:B------:R-:W-:Y:S05]  /*2da0*/  @!P0 BRA `(.L_x_22) ;  /* 0x0000000000048947 */ /* 0x000fea0003800000 */
[----:B------:R-:W-:Y:S01]  /*2db0*/  BPT.TRAP 0x1 ;  /* 0x000000040000795c */ /* 0x000fe20000300000 */
.L_x_22:
[----:B--2---:R-:W-:Y:S05]  /*2dc0*/  @P1 BRA `(.L_x_23) ;  /* 0x0000000000081947 */ /* 0x004fea0003800000 */
[----:B------:R-:W2:Y:S02]  /*2dd0*/  SYNCS.PHASECHK.TRANS64.TRYWAIT P1, [R7+URZ+0x28c30], R8 ;  /* 0x028c3008070075a7 */ /* 0x000ea4000802017f */
[----:B--2---:R-:W-:Y:S05]  /*2de0*/  @!P1 BRA `(.L_x_24) ;  /* 0x000000a400049947 */ /* 0x004fea0003800000 */
.L_x_23:
[----:B0-----:R-:W0:Y:S01]  /*2df0*/  S2R R0, SR_TID.X ;  /* 0x0000000000007919 */ /* 0x001e220000002100 */
[----:B------:R-:W-:-:S04]  /*2e00*/  UIADD3 UR4, UR41, 0x22400, URZ ;  /* 0x0002240029047890 */ /* 0x000fc8000fffe03f */
[----:B------:R-:W-:-:S04]  /*2e10*/  USHF.R.U32.HI UR4, URZ, 0x4, UR4 ;  /* 0x000000043f047899 */ /* 0x000fc80008011604 */
[----:B------:R-:W-:-:S06]  /*2e20*/  ULOP3.LUT UR4, UR4, 0x3fff, URZ, 0xc0, !UPT ;  /* 0x00003fff04047892 */ /* 0x000fcc000f8ec03f */
[----:B------:R-:W-:Y:S01]  /*2e30*/  IMAD.U32 R3, RZ, RZ, UR4 ;  /* 0x00000004ff037e24 */ /* 0x000fe2000f8e00ff */
[----:B------:R-:W-:Y:S05]  /*2e40*/  WARPSYNC.ALL ;  /* 0x0000000000007948 */ /* 0x000fea0003800000 */
[----:B------:R-:W-:Y:S02]  /*2e50*/  LOP3.LUT R3, R3, 0x10000, RZ, 0xfc, !PT ;  /* 0x0001000003037812 */ /* 0x000fe400078efcff */
[----:B0-----:R-:W-:-:S04]  /*2e60*/  LOP3.LUT R0, R0, 0x7f, RZ, 0xc0, !PT ;  /* 0x0000007f00007812 */ /* 0x001fc800078ec0ff */
[----:B------:R-:W-:Y:S02]  /*2e70*/  ISETP.NE.AND P1, PT, R0, RZ, PT ;  /* 0x000000ff0000720c */ /* 0x000fe40003f25270 */
[----:B------:R-:W-:Y:S01]  /*2e80*/  R2UR UR12, R3 ;  /* 0x00000000030c72ca */ /* 0x000fe200000e0000 */
[----:B------:R-:W-:Y:S01]  /*2e90*/  UIADD3 UR4, UR41, 0x20400, URZ ;  /* 0x0002040029047890 */ /* 0x000fe2000fffe03f */
[----:B------:R-:W-:Y:S01]  /*2ea0*/  WARPGROUP.ARRIVE ;  /* 0x00000000000079c5 */ /* 0x000fe20000000000 */
[----:B------:R-:W-:Y:S01]  /*2eb0*/  UMOV UR7, 0x40000040 ;  /* 0x4000004000077882 */ /* 0x000fe20000000000 */
[----:B------:R-:W-:Y:S01]  /*2ec0*/  UMOV UR5, 0x40000040 ;  /* 0x4000004000057882 */ /* 0x000fe20000000000 */
[----:B------:R-:W-:Y:S01]  /*2ed0*/  USHF.R.U32.HI UR4, URZ, 0x4, UR4 ;  /* 0x000000043f047899 */ /* 0x000fe20008011604 */
[----:B------:R-:W-:Y:S01]  /*2ee0*/  UMOV UR11, 0x40000040 ;  /* 0x40000040000b7882 */ /* 0x000fe20000000000 */
[----:B------:R-:W-:Y:S02]  /*2ef0*/  UMOV UR9, 0x40000040 ;  /* 0x4000004000097882 */ /* 0x000fe40000000000 */
[----:B------:R-:W-:Y:S01]  /*2f00*/  ULOP3.LUT UR4, UR4, 0x3fff, URZ, 0xc0, !UPT ;  /* 0x00003fff04047892 */ /* 0x000fe2000f8ec03f */
[----:B------:R-:W-:Y:S01]  /*2f10*/  UMOV UR15, 0x40000040 ;  /* 0x40000040000f7882 */ /* 0x000fe20000000000 */
[----:B------:R-:W-:-:S02]  /*2f20*/  ULDC UR20, c[0x0][0x988] ;  /* 0x0002620000147ab9 */ /* 0x000fc40000000800 */
[----:B------:R-:W-:Y:S02]  /*2f30*/  ULEA UR12, UR39, UR12, 0x9 ;  /* 0x0000000c270c7291 */ /* 0x000fe4000f8e483f */
[----:B------:R-:W-:Y:S02]  /*2f40*/  ULOP3.LUT UR13, UR4, 0x10000, URZ, 0xfc, !UPT ;  /* 0x00010000040d7892 */ /* 0x000fe4000f8efc3f */
[----:B------:R-:W-:Y:S02]  /*2f50*/  UIADD3 UR10, UR12, 0x4, URZ ;  /* 0x000000040c0a7890 */ /* 0x000fe4000fffe03f */
[----:B------:R-:W-:Y:S01]  /*2f60*/  UIADD3 UR8, UR13, 0x4, URZ ;  /* 0x000000040d087890 */ /* 0x000fe2000fffe03f */
[----:B------:R-:W-:Y:S02]  /*2f70*/  UMOV UR6, UR12 ;  /* 0x0000000c00067c82 */ /* 0x000fe40008000000 */
[----:B------:R-:W-:Y:S01]  /*2f80*/  UMOV UR4, UR13 ;  /* 0x0000000d00047c82 */ /* 0x000fe20008000000 */
[----:B------:R-:W-:Y:S01]  /*2f90*/  UIADD3 UR14, UR12, 0x6, URZ ;  /* 0x000000060c0e7890 */ /* 0x000fe2000fffe03f */
[----:B------:R-:W-:Y:S01]  /*2fa0*/  HGMMA.64x64x16.F32.BF16 R24, gdesc[UR4], RZ, !UPT, gsb0 ;  /* 0x00e00000041879f0 */ /* 0x000fe2000c0018ff */
[----:B------:R-:W-:-:S02]  /*2fb0*/  UIADD3 UR6, UR12, 0x2, URZ ;  /* 0x000000020c067890 */ /* 0x000fc4000fffe03f */
[----:B------:R-:W-:Y:S01]  /*2fc0*/  UIADD3 UR4, UR13, 0x2, URZ ;  /* 0x000000020d047890 */ /* 0x000fe2000fffe03f */
[----:B------:R-:W-:Y:S01]  /*2fd0*/  UMOV UR7, 0x40000040 ;  /* 0x4000004000077882 */ /* 0x000fe20000000000 */
[----:B------:R-:W-:Y:S01]  /*2fe0*/  UMOV UR5, 0x40000040 ;  /* 0x4000004000057882 */ /* 0x000fe20000000000 */
[----:B------:R-:W-:-:S03]  /*2ff0*/  UIADD3 UR12, UR13, 0x6, URZ ;  /* 0x000000060d0c7890 */ /* 0x000fc6000fffe03f */
[----:B------:R-:W-:Y:S01]  /*3000*/  UMOV UR13, 0x40000040 ;  /* 0x40000040000d7882 */ /* 0x000fe20000000000 */
[----:B------:R-:W-:Y:S02]  /*3010*/  WARPGROUP.DEPBAR.LE gsb0, 0x0 ;  /* 0x00008000000079c5 */ /* 0x000fe40000010000 */
[----:B------:R-:W-:-:S06]  /*3020*/  WARPGROUP.ARRIVE ;  /* 0x00000000000079c5 */ /* 0x000fcc0000000000 */
[----:B------:R-:W-:Y:S01]  /*3030*/  HGMMA.64x64x16.F32.BF16 R24, gdesc[UR4], R24, gsb0 ;  /* 0x00e00000041879f0 */ /* 0x000fe20008001818 */
[----:B------:R-:W-:-:S06]  /*3040*/  UIMAD UR6, UR49, -0x40, UR50 ;  /* 0xffffffc0310678a4 */ /* 0x000fcc000f8e0232 */
[----:B------:R-:W-:-:S05]  /*3050*/  IMAD.U32 R0, RZ, RZ, UR6 ;  /* 0x00000006ff007e24 */ /* 0x000fca000f8e00ff */
[----:B------:R-:W-:-:S04]  /*3060*/  IADD3 R0, -R17, 0x40, R0 ;  /* 0x0000004011007810 */ /* 0x000fc80007ffe100 */
[C---:B------:R-:W-:Y:S02]  /*3070*/  ISETP.GT.AND P6, PT, R0.reuse, RZ, PT ;  /* 0x000000ff0000720c */ /* 0x040fe40003fc4270 */
[C---:B------:R-:W-:Y:S02]  /*3080*/  ISETP.GT.AND P2, PT, R0.reuse, 0x1, PT ;  /* 0x000000010000780c */ /* 0x040fe40003f44270 */
[C---:B------:R-:W-:Y:S02]  /*3090*/  ISETP.GT.AND P3, PT, R0.reuse, 0x8, PT ;  /* 0x000000080000780c */ /* 0x040fe40003f64270 */
[C---:B------:R-:W-:Y:S02]  /*30a0*/  ISETP.GT.AND P4, PT, R0.reuse, 0x9, PT ;  /* 0x000000090000780c */ /* 0x040fe40003f84270 */
[----:B------:R-:W-:Y:S01]  /*30b0*/  ISETP.GT.AND P5, PT, R0, 0x10, PT ;  /* 0x000000100000780c */ /* 0x000fe20003fa4270 */
[----:B------:R-:W-:Y:S02]  /*30c0*/  WARPGROUP.DEPBAR.LE gsb0, 0x0 ;  /* 0x00008000000079c5 */ /* 0x000fe40000010000 */
[----:B------:R-:W-:-:S06]  /*30d0*/  WARPGROUP.ARRIVE ;  /* 0x00000000000079c5 */ /* 0x000fcc0000000000 */
[----:B------:R-:W-:Y:S03]  /*30e0*/  HGMMA.64x64x16.F32.BF16 R24, gdesc[UR8], R24, gsb0 ;  /* 0x00e00000081879f0 */ /* 0x000fe60008001818 */
[----:B------:R-:W-:Y:S02]  /*30f0*/  WARPGROUP.DEPBAR.LE gsb0, 0x0 ;  /* 0x00008000000079c5 */ /* 0x000fe40000010000 */
[----:B------:R-:W-:-:S06]  /*3100*/  WARPGROUP.ARRIVE ;  /* 0x00000000000079c5 */ /* 0x000fcc0000000000 */
[----:B------:R-:W-:Y:S03]  /*3110*/  HGMMA.64x64x16.F32.BF16 R24, gdesc[UR12], R24, gsb0 ;  /* 0x00e000000c1879f0 */ /* 0x000fe60008001818 */
[----:B------:R-:W-:Y:S02]  /*3120*/  WARPGROUP.DEPBAR.LE gsb0, 0x0 ;  /* 0x00008000000079c5 */ /* 0x000fe40000010000 */
[----:B------:R-:W-:Y:S02]  /*3130*/  FSEL R24, R24, -INF , P6 ;  /* 0xff80000018187808 */ /* 0x000fe40003000000 */
[----:B------:R-:W-:Y:S02]  /*3140*/  FSEL R25, R25, -INF , P2 ;  /* 0xff80000019197808 */ /* 0x000fe40001000000 */
[----:B------:R-:W-:Y:S02]  /*3150*/  FSEL R28, R28, -INF , P3 ;  /* 0xff8000001c1c7808 */ /* 0x000fe40001800000 */
[----:B------:R-:W-:-:S02]  /*3160*/  FMNMX.FTZ R5, R24, R25, !PT ;  /* 0x0000001918057209 */ /* 0x000fc40007810000 */
[----:B------:R-:W-:Y:S02]  /*3170*/  FSEL R29, R29, -INF , P4 ;  /* 0xff8000001d1d7808 */ /* 0x000fe40002000000 */
[----:B------:R-:W-:Y:S02]  /*3180*/  FMNMX.FTZ R4, R28, R5, !PT ;  /* 0x000000051c047209 */ /* 0x000fe40007810000 */
[----:B------:R-:W-:Y:S02]  /*3190*/  FSEL R26, R26, -INF , P6 ;  /* 0xff8000001a1a7808 */ /* 0x000fe40003000000 */
[----:B------:R-:W-:Y:S02]  /*31a0*/  ISETP.GT.AND P6, PT, R0, 0x11, PT ;  /* 0x000000110000780c */ /* 0x000fe40003fc4270 */
[----:B------:R-:W-:Y:S02]  /*31b0*/  FSEL R32, R32, -INF , P5 ;  /* 0xff80000020207808 */ /* 0x000fe40002800000 */
[----:B------:R-:W-:-:S02]  /*31c0*/  FMNMX.FTZ R5, R29, R4, !PT ;  /* 0x000000041d057209 */ /* 0x000fc40007810000 */
[----:B------:R-:W-:Y:S02]  /*31d0*/  FSEL R27, R27, -INF , P2 ;  /* 0xff8000001b1b7808 */ /* 0x000fe40001000000 */
[----:B------:R-:W-:Y:S02]  /*31e0*/  ISETP.GT.AND P2, PT, R0, 0x18, PT ;  /* 0x000000180000780c */ /* 0x000fe40003f44270 */
[----:B------:R-:W-:Y:S02]  /*31f0*/  FSEL R33, R33, -INF , P6 ;  /* 0xff80000021217808 */ /* 0x000fe40003000000 */
[----:B------:R-:W-:Y:S02]  /*3200*/  FMNMX.FTZ R4, R32, R5, !PT ;  /* 0x0000000520047209 */ /* 0x000fe40007810000 */
[----:B------:R-:W-:Y:S02]  /*3210*/  FSEL R30, R30, -INF , P3 ;  /* 0xff8000001e1e7808 */ /* 0x000fe40001800000 */
[----:B------:R-:W-:-:S02]  /*3220*/  ISETP.GT.AND P3, PT, R0, 0x19, PT ;  /* 0x000000190000780c */ /* 0x000fc40003f64270 */
        /* <DEDUP_REMOVED lines=35> */
[----:B------:R-:W-:-:S02]  /*3460*/  FMNMX.FTZ R0, R52, R5, !PT ;  /* 0x0000000534007209 */ /* 0x000fc40007810000 */
[----:B------:R-:W-:Y:S02]  /*3470*/  FSEL R47, R47, -INF , P2 ;  /* 0xff8000002f2f7808 */ /* 0x000fe40001000000 */
[----:B------:R-:W-:Y:S02]  /*3480*/  FMNMX.FTZ R6, R53, R0, !PT ;  /* 0x0000000035067209 */ /* 0x000fe40007810000 */
[----:B------:R-:W-:Y:S02]  /*3490*/  FSEL R50, R50, -INF , P3 ;  /* 0xff80000032327808 */ /* 0x000fe40001800000 */
[----:B------:R-:W-:Y:S01]  /*34a0*/  FSEL R51, R51, -INF , P4 ;  /* 0xff80000033337808 */ /* 0x000fe20002000000 */
[----:B------:R-:W0:Y:S01]  /*34b0*/  SHFL.BFLY PT, R5, R6, 0x2, 0x1f ;  /* 0x0c401f0006057f89 */ /* 0x000e2200000e0000 */
[----:B------:R-:W-:Y:S02]  /*34c0*/  FSEL R54, R54, -INF , P5 ;  /* 0xff80000036367808 */ /* 0x000fe40002800000 */
[----:B------:R-:W-:-:S02]  /*34d0*/  FSEL R55, R55, -INF , P6 ;  /* 0xff80000037377808 */ /* 0x000fc40003000000 */
[----:B0-----:R-:W-:Y:S02]  /*34e0*/  FMNMX.FTZ R9, R6, R5, !PT ;  /* 0x0000000506097209 */ /* 0x001fe40007810000 */
[----:B------:R-:W-:-:S03]  /*34f0*/  FMNMX.FTZ R5, R26, R27, !PT ;  /* 0x0000001b1a057209 */ /* 0x000fc60007810000 */
[----:B------:R-:W0:Y:S01]  /*3500*/  SHFL.BFLY PT, R10, R9, 0x1, 0x1f ;  /* 0x0c201f00090a7f89 */ /* 0x000e2200000e0000 */
[----:B------:R-:W-:-:S04]  /*3510*/  FMNMX.FTZ R0, R30, R5, !PT ;  /* 0x000000051e007209 */ /* 0x000fc80007810000 */
[----:B------:R-:W-:-:S04]  /*3520*/  FMNMX.FTZ R5, R31, R0, !PT ;  /* 0x000000001f057209 */ /* 0x000fc80007810000 */
[----:B------:R-:W-:-:S04]  /*3530*/  FMNMX.FTZ R0, R34, R5, !PT ;  /* 0x0000000522007209 */ /* 0x000fc80007810000 */
[----:B------:R-:W-:-:S04]  /*3540*/  FMNMX.FTZ R5, R35, R0, !PT ;  /* 0x0000000023057209 */ /* 0x000fc80007810000 */
[----:B------:R-:W-:-:S04]  /*3550*/  FMNMX.FTZ R4, R38, R5, !PT ;  /* 0x0000000526047209 */ /* 0x000fc80007810000 */
[----:B------:R-:W-:Y:S02]  /*3560*/  FMNMX.FTZ R5, R39, R4, !PT ;  /* 0x0000000427057209 */ /* 0x000fe40007810000 */
[----:B0-----:R-:W-:Y:S02]  /*3570*/  FMNMX.FTZ R0, R9, R10, !PT ;  /* 0x0000000a09007209 */ /* 0x001fe40007810000 */
[----:B------:R-:W-:Y:S02]  /*3580*/  FMNMX.FTZ R4, R42, R5, !PT ;  /* 0x000000052a047209 */ /* 0x000fe40007810000 */
[C---:B------:R-:W-:Y:S01]  /*3590*/  FSETP.NEU.FTZ.AND P2, PT, R0.reuse, -INF , PT ;  /* 0xff8000000000780b */ /* 0x040fe20003f5d000 */
[----:B------:R-:W-:Y:S01]  /*35a0*/  FMUL.FTZ R6, R0, UR20 ;  /* 0x0000001400067c20 */ /* 0x000fe20008410000 */
[----:B------:R-:W-:-:S04]  /*35b0*/  FMNMX.FTZ R5, R43, R4, !PT ;  /* 0x000000042b057209 */ /* 0x000fc80007810000 */
[----:B------:R-:W-:Y:S02]  /*35c0*/  FMNMX.FTZ R4, R46, R5, !PT ;  /* 0x000000052e047209 */ /* 0x000fe40007810000 */
[----:B------:R-:W-:Y:S02]  /*35d0*/  FSEL R6, R6, RZ, P2 ;  /* 0x000000ff06067208 */ /* 0x000fe40001000000 */
[----:B------:R-:W-:-:S03]  /*35e0*/  FMNMX.FTZ R5, R47, R4, !PT ;  /* 0x000000042f057209 */ /* 0x000fc60007810000 */
[--C-:B------:R-:W-:Y:S01]  /*35f0*/  FFMA.FTZ R24, R24, UR20, -R6.reuse ;  /* 0x0000001418187c23 */ /* 0x100fe20008010806 */
[----:B------:R-:W-:Y:S01]  /*3600*/  FMNMX.FTZ R4, R50, R5, !PT ;  /* 0x0000000532047209 */ /* 0x000fe20007810000 */
[--C-:B------:R-:W-:Y:S01]  /*3610*/  FFMA.FTZ R25, R25, UR20, -R6.reuse ;  /* 0x0000001419197c23 */ /* 0x100fe20008010806 */
[--C-:B------:R-:W-:Y:S01]  /*3620*/  FFMA.FTZ R28, R28, UR20, -R6.reuse ;  /* 0x000000141c1c7c23 */ /* 0x100fe20008010806 */
[--C-:B------:R-:W-:Y:S01]  /*3630*/  FFMA.FTZ R29, R29, UR20, -R6.reuse ;  /* 0x000000141d1d7c23 */ /* 0x100fe20008010806 */
[----:B------:R-:W-:Y:S01]  /*3640*/  FMNMX.FTZ R5, R51, R4, !PT ;  /* 0x0000000433057209 */ /* 0x000fe20007810000 */
[----:B------:R-:W-:Y:S01]  /*3650*/  MUFU.EX2 R24, R24 ;  /* 0x0000001800187308 */ /* 0x000fe20000000800 */
[--C-:B------:R-:W-:Y:S01]  /*3660*/  FFMA.FTZ R32, R32, UR20, -R6.reuse ;  /* 0x0000001420207c23 */ /* 0x100fe20008010806 */
[--C-:B------:R-:W-:Y:S01]  /*3670*/  FFMA.FTZ R33, R33, UR20, -R6.reuse ;  /* 0x0000001421217c23 */ /* 0x100fe20008010806 */
[----:B------:R-:W-:Y:S01]  /*3680*/  FMNMX.FTZ R4, R54, R5, !PT ;  /* 0x0000000536047209 */ /* 0x000fe20007810000 */
[--C-:B------:R-:W-:Y:S01]  /*3690*/  FFMA.FTZ R36, R36, UR20, -R6.reuse ;  /* 0x0000001424247c23 */ /* 0x100fe20008010806 */
[--C-:B------:R-:W-:Y:S01]  /*36a0*/  FFMA.FTZ R37, R37, UR20, -R6.reuse ;  /* 0x0000001425257c23 */ /* 0x100fe20008010806 */
[--C-:B------:R-:W-:Y:S01]  /*36b0*/  FFMA.FTZ R40, R40, UR20, -R6.reuse ;  /* 0x0000001428287c23 */ /* 0x100fe20008010806 */
[----:B------:R-:W-:Y:S01]  /*36c0*/  FMNMX.FTZ R4, R55, R4, !PT ;  /* 0x0000000437047209 */ /* 0x000fe20007810000 */
[----:B------:R-:W0:Y:S01]  /*36d0*/  MUFU.EX2 R25, R25 ;  /* 0x0000001900197308 */ /* 0x000e220000000800 */
[--C-:B------:R-:W-:Y:S01]  /*36e0*/  FFMA.FTZ R41, R41, UR20, -R6.reuse ;  /* 0x0000001429297c23 */ /* 0x100fe20008010806 */
[--C-:B------:R-:W-:Y:S01]  /*36f0*/  FFMA.FTZ R44, R44, UR20, -R6.reuse ;  /* 0x000000142c2c7c23 */ /* 0x100fe20008010806 */
[--C-:B------:R-:W-:Y:S01]  /*3700*/  FFMA.FTZ R45, R45, UR20, -R6.reuse ;  /* 0x000000142d2d7c23 */ /* 0x100fe20008010806 */
[----:B------:R-:W3:Y:S01]  /*3710*/  SHFL.BFLY PT, R5, R4, 0x2, 0x1f ;  /* 0x0c401f0004057f89 */ /* 0x000ee200000e0000 */
[--C-:B------:R-:W-:Y:S01]  /*3720*/  FFMA.FTZ R48, R48, UR20, -R6.reuse ;  /* 0x0000001430307c23 */ /* 0x100fe20008010806 */
[--C-:B------:R-:W-:Y:S01]  /*3730*/  FFMA.FTZ R49, R49, UR20, -R6.reuse ;  /* 0x0000001431317c23 */ /* 0x100fe20008010806 */
[--C-:B------:R-:W-:Y:S01]  /*3740*/  FFMA.FTZ R52, R52, UR20, -R6.reuse ;  /* 0x0000001434347c23 */ /* 0x100fe20008010806 */
[----:B------:R-:W-:Y:S01]  /*3750*/  MUFU.EX2 R28, R28 ;  /* 0x0000001c001c7308 */ /* 0x000fe20000000800 */
[----:B------:R-:W-:-:S07]  /*3760*/  FFMA.FTZ R6, R53, UR20, -R6 ;  /* 0x0000001435067c23 */ /* 0x000fce0008010806 */
[----:B------:R-:W4:Y:S01]  /*3770*/  MUFU.EX2 R29, R29 ;  /* 0x0000001d001d7308 */ /* 0x000f220000000800 */
[----:B0-----:R-:W-:-:S07]  /*3780*/  F2FP.BF16.F32.PACK_AB R152, R25, R24 ;  /* 0x000000181998723e */ /* 0x001fce00000010ff */
[----:B------:R-:W-:Y:S01]  /*3790*/  MUFU.EX2 R32, R32 ;  /* 0x0000002000207308 */ /* 0x000fe20000000800 */
[----:B---3--:R-:W-:-:S07]  /*37a0*/  FMNMX.FTZ R5, R4, R5, !PT ;  /* 0x0000000504057209 */ /* 0x008fce0007810000 */
[----:B------:R-:W0:Y:S01]  /*37b0*/  MUFU.EX2 R33, R33 ;  /* 0x0000002100217308 */ /* 0x000e220000000800 */
[----:B------:R-:W3:Y:S01]  /*37c0*/  SHFL.BFLY PT, R4, R5, 0x1, 0x1f ;  /* 0x0c201f0005047f89 */ /* 0x000ee200000e0000 */
[----:B----4-:R-:W-:-:S06]  /*37d0*/  F2FP.BF16.F32.PACK_AB R154, R29, R28 ;  /* 0x0000001c1d9a723e */ /* 0x010fcc00000010ff */
[----:B------:R4:W-:Y:S08]  /*37e0*/  MUFU.EX2 R9, R6 ;  /* 0x0000000600097308 */ /* 0x0009f00000000800 */
[----:B------:R-:W-:Y:S01]  /*37f0*/  MUFU.EX2 R36, R36 ;  /* 0x0000002400247308 */ /* 0x000fe20000000800 */
[----:B0-----:R-:W-:-:S07]  /*3800*/  F2FP.BF16.F32.PACK_AB R156, R33, R32 ;  /* 0x00000020219c723e */ /* 0x001fce00000010ff */
[----:B------:R-:W0:Y:S01]  /*3810*/  MUFU.EX2 R37, R37 ;  /* 0x0000002500257308 */ /* 0x000e220000000800 */
[----:B---3--:R-:W-:-:S04]  /*3820*/  FMNMX.FTZ R4, R5, R4, !PT ;  /* 0x0000000405047209 */ /* 0x008fc80007810000 */
[C---:B------:R-:W-:Y:S01]  /*3830*/  FSETP.NEU.FTZ.AND P2, PT, R4.reuse, -INF , PT ;  /* 0xff8000000400780b */ /* 0x040fe20003f5d000 */
[----:B------:R-:W-:Y:S02]  /*3840*/  FMUL.FTZ R5, R4, UR20 ;  /* 0x0000001404057c20 */ /* 0x000fe40008410000 */
[----:B------:R-:W-:Y:S03]  /*3850*/  MUFU.EX2 R40, R40 ;  /* 0x0000002800287308 */ /* 0x000fe60000000800 */
[----:B------:R-:W-:Y:S01]  /*3860*/  FSEL R10, R5, RZ, P2 ;  /* 0x000000ff050a7208 */ /* 0x000fe20001000000 */
[----:B------:R-:W-:-:S04]  /*3870*/  FADD.FTZ R5, R24, R25 ;  /* 0x0000001918057221 */ /* 0x000fc80000010000 */
[--C-:B------:R-:W-:Y:S01]  /*3880*/  FFMA.FTZ R26, R26, UR20, -R10.reuse ;  /* 0x000000141a1a7c23 */ /* 0x100fe2000801080a */
[--C-:B------:R-:W-:Y:S01]  /*3890*/  FFMA.FTZ R27, R27, UR20, -R10.reuse ;  /* 0x000000141b1b7c23 */ /* 0x100fe2000801080a */
[--C-:B------:R-:W-:Y:S01]  /*38a0*/  FFMA.FTZ R30, R30, UR20, -R10.reuse ;  /* 0x000000141e1e7c23 */ /* 0x100fe2000801080a */
[--C-:B------:R-:W-:Y:S01]  /*38b0*/  FFMA.FTZ R31, R31, UR20, -R10.reuse ;  /* 0x000000141f1f7c23 */ /* 0x100fe2000801080a */
[--C-:B------:R-:W-:Y:S01]  /*38c0*/  FFMA.FTZ R34, R34, UR20, -R10.reuse ;  /* 0x0000001422227c23 */ /* 0x100fe2000801080a */
[--C-:B------:R-:W-:Y:S01]  /*38d0*/  FFMA.FTZ R35, R35, UR20, -R10.reuse ;  /* 0x0000001423237c23 */ /* 0x100fe2000801080a */
[----:B------:R-:W-:Y:S01]  /*38e0*/  MUFU.EX2 R26, R26 ;  /* 0x0000001a001a7308 */ /* 0x000fe20000000800 */
[--C-:B------:R-:W-:Y:S01]  /*38f0*/  FFMA.FTZ R38, R38, UR20, -R10.reuse ;  /* 0x0000001426267c23 */ /* 0x100fe2000801080a */
[----:B----4-:R-:W-:Y:S01]  /*3900*/  FADD.FTZ R6, R28, R5 ;  /* 0x000000051c067221 */ /* 0x010fe20000010000 */
[----:B------:R-:W-:Y:S02]  /*3910*/  @!P1 VIADD R5, R7, 0x28c40 ;  /* 0x00028c4007059836 */ /* 0x000fe40000000000 */
[--C-:B------:R-:W-:Y:S01]  /*3920*/  FFMA.FTZ R39, R39, UR20, -R10.reuse ;  /* 0x0000001427277c23 */ /* 0x100fe2000801080a */
[----:B------:R-:W-:Y:S01]  /*3930*/  FFMA.FTZ R42, R42, UR20, -R10 ;  /* 0x000000142a2a7c23 */ /* 0x000fe2000801080a */
[----:B------:R-:W-:Y:S01]  /*3940*/  FADD.FTZ R13, R29, R6 ;  /* 0x000000061d0d7221 */ /* 0x000fe20000010000 */
[--C-:B------:R-:W-:Y:S01]  /*3950*/  FFMA.FTZ R43, R43, UR20, -R10.reuse ;  /* 0x000000142b2b7c23 */ /* 0x100fe2000801080a */
[----:B------:R-:W3:Y:S01]  /*3960*/  MUFU.EX2 R27, R27 ;  /* 0x0000001b001b7308 */ /* 0x000ee20000000800 */
[----:B------:R-:W-:Y:S01]  /*3970*/  @!P1 PRMT R5, RZ, 0x654, R5 ;  /* 0x00000654ff059816 */ /* 0x000fe20000000005 */
[----:B------:R-:W-:Y:S01]  /*3980*/  FADD.FTZ R12, R32, R13 ;  /* 0x0000000d200c7221 */ /* 0x000fe20000010000 */
[--C-:B------:R-:W-:Y:S01]  /*3990*/  FFMA.FTZ R46, R46, UR20, -R10.reuse ;  /* 0x000000142e2e7c23 */ /* 0x100fe2000801080a */
[--C-:B------:R-:W-:Y:S01]  /*39a0*/  FFMA.FTZ R47, R47, UR20, -R10.reuse ;  /* 0x000000142f2f7c23 */ /* 0x100fe2000801080a */
[----:B------:R4:W-:Y:S01]  /*39b0*/  @!P1 SYNCS.ARRIVE.TRANS64.RED.A1T0 RZ, [R5+URZ], RZ ;  /* 0x000000ff05ff99a7 */ /* 0x0009e2000810043f */
[--C-:B------:R-:W-:Y:S01]  /*39c0*/  FFMA.FTZ R50, R50, UR20, -R10.reuse ;  /* 0x0000001432327c23 */ /* 0x100fe2000801080a */
[--C-:B------:R-:W-:Y:S01]  /*39d0*/  FFMA.FTZ R51, R51, UR20, -R10.reuse ;  /* 0x0000001433337c23 */ /* 0x100fe2000801080a */
[----:B------:R-:W5:Y:S01]  /*39e0*/  MUFU.EX2 R30, R30 ;  /* 0x0000001e001e7308 */ /* 0x000f620000000800 */
[--C-:B------:R-:W-:Y:S01]  /*39f0*/  FFMA.FTZ R54, R54, UR20, -R10.reuse ;  /* 0x0000001436367c23 */ /* 0x100fe2000801080a */
[----:B------:R-:W-:Y:S01]  /*3a00*/  FFMA.FTZ R10, R55, UR20, -R10 ;  /* 0x00000014370a7c23 */ /* 0x000fe2000801080a */
[----:B0-----:R-:W-:-:S05]  /*3a10*/  F2FP.BF16.F32.PACK_AB R158, R37, R36 ;  /* 0x00000024259e723e */ /* 0x001fca00000010ff */
[----:B------:R-:W4:Y:S01]  /*3a20*/  MUFU.EX2 R31, R31 ;  /* 0x0000001f001f7308 */ /* 0x000f220000000800 */
[----:B---3--:R-:W-:Y:S01]  /*3a30*/  FADD.FTZ R11, R26, R27 ;  /* 0x0000001b1a0b7221 */ /* 0x008fe20000010000 */
[----:B------:R-:W-:-:S06]  /*3a40*/  F2FP.BF16.F32.PACK_AB R153, R27, R26 ;  /* 0x0000001a1b99723e */ /* 0x000fcc00000010ff */
[----:B------:R-:W0:Y:S01]  /*3a50*/  MUFU.EX2 R34, R34 ;  /* 0x0000002200227308 */ /* 0x000e220000000800 */
[----:B-----5:R-:W-:Y:S01]  /*3a60*/  FADD.FTZ R6, R30, R11 ;  /* 0x0000000b1e067221 */ /* 0x020fe20000010000 */
[----:B------:R-:W-:-:S04]  /*3a70*/  FADD.FTZ R11, R33, R12 ;  /* 0x0000000c210b7221 */ /* 0x000fc80000010000 */
[----:B------:R-:W-:Y:S02]  /*3a80*/  FADD.FTZ R12, R36, R11 ;  /* 0x0000000b240c7221 */ /* 0x000fe40000010000 */
[----:B------:R-:W3:Y:S01]  /*3a90*/  MUFU.EX2 R35, R35 ;  /* 0x0000002300237308 */ /* 0x000ee20000000800 */
[----:B----4-:R-:W-:Y:S01]  /*3aa0*/  FADD.FTZ R5, R31, R6 ;  /* 0x000000061f057221 */ /* 0x010fe20000010000 */
[----:B------:R-:W-:Y:S01]  /*3ab0*/  FADD.FTZ R11, R37, R12 ;  /* 0x0000000c250b7221 */ /* 0x000fe20000010000 */
[----:B------:R-:W-:Y:S01]  /*3ac0*/  F2FP.BF16.F32.PACK_AB R155, R31, R30 ;  /* 0x0000001e1f9b723e */ /* 0x000fe200000010ff */
[----:B------:R-:W-:Y:S02]  /*3ad0*/  BAR.SYNC.DEFER_BLOCKING 0xf, 0x100 ;  /* 0x03c4000000007b1d */ /* 0x000fe40000010000 */
[----:B------:R-:W-:Y:S01]  /*3ae0*/  FADD.FTZ R12, R40, R11 ;  /* 0x0000000b280c7221 */ /* 0x000fe20000010000 */
[----:B0-----:R-:W-:-:S03]  /*3af0*/  FADD.FTZ R6, R34, R5 ;  /* 0x0000000522067221 */ /* 0x001fc60000010000 */
[----:B------:R-:W0:Y:S01]  /*3b00*/  MUFU.EX2 R38, R38 ;  /* 0x0000002600267308 */ /* 0x000e220000000800 */
[----:B---3--:R-:W-:-:S07]  /*3b10*/  FADD.FTZ R5, R35, R6 ;  /* 0x0000000623057221 */ /* 0x008fce0000010000 */
[----:B------:R-:W3:Y:S01]  /*3b20*/  MUFU.EX2 R39, R39 ;  /* 0x0000002700277308 */ /* 0x000ee20000000800 */
[----:B------:R-:W-:-:S07]  /*3b30*/  F2FP.BF16.F32.PACK_AB R157, R35, R34 ;  /* 0x00000022239d723e */ /* 0x000fce00000010ff */
[----:B------:R-:W4:Y:S01]  /*3b40*/  MUFU.EX2 R42, R42 ;  /* 0x0000002a002a7308 */ /* 0x000f220000000800 */
[----:B0-----:R-:W-:Y:S01]  /*3b50*/  FADD.FTZ R6, R38, R5 ;  /* 0x0000000526067221 */ /* 0x001fe20000010000 */
[----:B------:R0:W-:Y:S06]  /*3b60*/  STSM.16.M88.4 [R22+0x26800], R152 ;  /* 0x0268009816007844 */ /* 0x0001ec0000000200 */
[----:B------:R-:W5:Y:S01]  /*3b70*/  MUFU.EX2 R41, R41 ;  /* 0x0000002900297308 */ /* 0x000f620000000800 */
[C---:B---3--:R-:W-:Y:S01]  /*3b80*/  FADD.FTZ R11, R39.reuse, R6 ;  /* 0x00000006270b7221 */ /* 0x048fe20000010000 */
[----:B------:R-:W-:-:S05]  /*3b90*/  F2FP.BF16.F32.PACK_AB R159, R39, R38 ;  /* 0x00000026279f723e */ /* 0x000fca00000010ff */
[----:B------:R0:W-:Y:S01]  /*3ba0*/  STSM.16.M88.4 [R19], R156 ;  /* 0x0000009c13007844 */ /* 0x0001e20000000200 */
[----:B------:R-:W3:Y:S01]  /*3bb0*/  MUFU.EX2 R43, R43 ;  /* 0x0000002b002b7308 */ /* 0x000ee20000000800 */
[----:B----4-:R-:W-:-:S07]  /*3bc0*/  FADD.FTZ R6, R42, R11 ;  /* 0x0000000b2a067221 */ /* 0x010fce0000010000 */
[----:B------:R-:W4:Y:S01]  /*3bd0*/  MUFU.EX2 R44, R44 ;  /* 0x0000002c002c7308 */ /* 0x000f220000000800 */
[C---:B-----5:R-:W-:Y:S01]  /*3be0*/  FADD.FTZ R13, R41.reuse, R12 ;  /* 0x0000000c290d7221 */ /* 0x060fe20000010000 */
[----:B------:R-:W-:-:S06]  /*3bf0*/  F2FP.BF16.F32.PACK_AB R160, R41, R40 ;  /* 0x0000002829a0723e */ /* 0x000fcc00000010ff */
[----:B------:R-:W-:Y:S01]  /*3c00*/  MUFU.EX2 R46, R46 ;  /* 0x0000002e002e7308 */ /* 0x000fe20000000800 */
[C---:B---3--:R-:W-:Y:S01]  /*3c10*/  FADD.FTZ R11, R43.reuse, R6 ;  /* 0x000000062b0b7221 */ /* 0x048fe20000010000 */
[----:B------:R-:W-:-:S06]  /*3c20*/  F2FP.BF16.F32.PACK_AB R161, R43, R42 ;  /* 0x0000002a2ba1723e */ /* 0x000fcc00000010ff */
[----:B------:R-:W3:Y:S01]  /*3c30*/  MUFU.EX2 R45, R45 ;  /* 0x0000002d002d7308 */ /* 0x000ee20000000800 */
[----:B----4-:R-:W-:-:S07]  /*3c40*/  FADD.FTZ R6, R44, R13 ;  /* 0x0000000d2c067221 */ /* 0x010fce0000010000 */
[----:B------:R-:W4:Y:S08]  /*3c50*/  MUFU.EX2 R47, R47 ;  /* 0x0000002f002f7308 */ /* 0x000f300000000800 */
[----:B------:R-:W-:Y:S01]  /*3c60*/  MUFU.EX2 R48, R48 ;  /* 0x0000003000307308 */ /* 0x000fe20000000800 */
[C---:B---3--:R-:W-:Y:S01]  /*3c70*/  F2FP.BF16.F32.PACK_AB R162, R45.reuse, R44 ;  /* 0x0000002c2da2723e */ /* 0x048fe200000010ff */
[----:B------:R-:W-:-:S06]  /*3c80*/  FADD.FTZ R45, R45, R6 ;  /* 0x000000062d2d7221 */ /* 0x000fcc0000010000 */
[----:B------:R-:W3:Y:S01]  /*3c90*/  MUFU.EX2 R49, R49 ;  /* 0x0000003100317308 */ /* 0x000ee20000000800 */
[----:B----4-:R-:W-:-:S05]  /*3ca0*/  F2FP.BF16.F32.PACK_AB R163, R47, R46 ;  /* 0x0000002e2fa3723e */ /* 0x010fca00000010ff */
[----:B------:R0:W-:Y:S02]  /*3cb0*/  STSM.16.M88.4 [R184], R160 ;  /* 0x000000a0b8007844 */ /* 0x0001e40000000200 */
[----:B------:R-:W-:Y:S08]  /*3cc0*/  MUFU.EX2 R50, R50 ;  /* 0x0000003200327308 */ /* 0x000ff00000000800 */
[----:B------:R-:W4:Y:S01]  /*3cd0*/  MUFU.EX2 R51, R51 ;  /* 0x0000003300337308 */ /* 0x000f220000000800 */
[----:B---3--:R-:W-:Y:S01]  /*3ce0*/  F2FP.BF16.F32.PACK_AB R164, R49, R48 ;  /* 0x0000003031a4723e */ /* 0x008fe200000010ff */
[----:B------:R-:W-:-:S04]  /*3cf0*/  FADD.FTZ R48, R48, R45 ;  /* 0x0000002d30307221 */ /* 0x000fc80000010000 */
[----:B------:R-:W-:Y:S02]  /*3d00*/  FADD.FTZ R49, R49, R48 ;  /* 0x0000003031317221 */ /* 0x000fe40000010000 */
[----:B------:R-:W3:Y:S08]  /*3d10*/  MUFU.EX2 R52, R52 ;  /* 0x0000003400347308 */ /* 0x000ef00000000800 */
[----:B------:R-:W-:Y:S01]  /*3d20*/  MUFU.EX2 R54, R54 ;  /* 0x0000003600367308 */ /* 0x000fe20000000800 */
[----:B----4-:R-:W-:-:S07]  /*3d30*/  F2FP.BF16.F32.PACK_AB R165, R51, R50 ;  /* 0x0000003233a5723e */ /* 0x010fce00000010ff */
[----:B------:R4:W5:Y:S01]  /*3d40*/  MUFU.EX2 R5, R10 ;  /* 0x0000000a00057308 */ /* 0x0009620000000800 */
[----:B---3--:R-:W-:Y:S01]  /*3d50*/  F2FP.BF16.F32.PACK_AB R166, R9, R52 ;  /* 0x0000003409a6723e */ /* 0x008fe200000010ff */
[----:B------:R-:W-:-:S04]  /*3d60*/  FADD.FTZ R6, R52, R49 ;  /* 0x0000003134067221 */ /* 0x000fc80000010000 */
[----:B------:R-:W-:Y:S01]  /*3d70*/  FADD.FTZ R6, R9, R6 ;  /* 0x0000000609067221 */ /* 0x000fe20000010000 */
[----:B----4-:R-:W-:-:S04]  /*3d80*/  FADD.FTZ R10, R46, R11 ;  /* 0x0000000b2e0a7221 */ /* 0x010fc80000010000 */
[----:B------:R-:W-:-:S04]  /*3d90*/  FADD.FTZ R47, R47, R10 ;  /* 0x0000000a2f2f7221 */ /* 0x000fc80000010000 */
[----:B------:R-:W-:Y:S01]  /*3da0*/  FADD.FTZ R50, R50, R47 ;  /* 0x0000002f32327221 */ /* 0x000fe20000010000 */
[----:B-----5:R-:W-:-:S03]  /*3db0*/  F2FP.BF16.F32.PACK_AB R167, R5, R54 ;  /* 0x0000003605a7723e */ /* 0x020fc600000010ff */
[----:B------:R-:W-:Y:S02]  /*3dc0*/  FADD.FTZ R51, R51, R50 ;  /* 0x0000003233337221 */ /* 0x000fe40000010000 */
[----:B------:R0:W-:Y:S02]  /*3dd0*/  STSM.16.M88.4 [R23], R164 ;  /* 0x000000a417007844 */ /* 0x0001e40000000200 */
[----:B------:R-:W-:-:S04]  /*3de0*/  FADD.FTZ R54, R54, R51 ;  /* 0x0000003336367221 */ /* 0x000fc80000010000 */
[----:B------:R-:W-:Y:S01]  /*3df0*/  FADD.FTZ R5, R5, R54 ;  /* 0x0000003605057221 */ /* 0x000fe20000010000 */
[----:B------:R-:W-:Y:S06]  /*3e00*/  @!P0 BRA `(.L_x_25) ;  /* 0x0000000000048947 */ /* 0x000fec0003800000 */
[----:B------:R-:W-:Y:S01]  /*3e10*/  BPT.TRAP 0x1 ;  /* 0x000000040000795c */ /* 0x000fe20000300000 */
.L_x_25:
[----:B------:R3:W4:Y:S01]  /*3e20*/  SYNCS.PHASECHK.TRANS64.TRYWAIT P2, [R7+URZ+0x28c50], R8 ;  /* 0x028c5008070075a7 */ /* 0x000722000804017f */
[----:B------:R-:W-:Y:S05]  /*3e30*/  @!P0 BRA `(.L_x_26) ;  /* 0x0000000000048947 */ /* 0x000fea0003800000 */
[----:B------:R-:W-:Y:S01]  /*3e40*/  BPT.TRAP 0x1 ;  /* 0x000000040000795c */ /* 0x000fe20000300000 */
.L_x_26:
[----:B------:R-:W-:Y:S01]  /*3e50*/  ULOP3.LUT UR51, UR51, 0x2000000, URZ, 0xfc, !UPT ;  /* 0x0200000033337892 */ /* 0x000fe2000f8efc3f */
[----:B----4-:R-:W-:Y:S11]  /*3e60*/  @P2 BRA `(.L_x_27) ;  /* 0x0000000000082947 */ /* 0x010ff60003800000 */
[----:B------:R-:W4:Y:S02]  /*3e70*/  SYNCS.PHASECHK.TRANS64.TRYWAIT P2, [R7+URZ+0x28c50], R8 ;  /* 0x028c5008070075a7 */ /* 0x000f24000804017f */
[----:B----4-:R-:W-:Y:S05]  /*3e80*/  @!P2 BRA `(.L_x_28) ;  /* 0x0000009000f0a947 */ /* 0x010fea0003800000 */
.L_x_27:
[----:B------:R-:W-:Y:S01]  /*3e90*/  ULEA UR10, UR39, UR51, 0xc ;  /* 0x00000033270a7291 */ /* 0x000fe2000f8e603f */
[----:B------:R-:W-:Y:S01]  /*3ea0*/  WARPGROUP.ARRIVE ;  /* 0x00000000000079c5 */ /* 0x000fe20000000000 */
[----:B------:R-:W-:Y:S01]  /*3eb0*/  UMOV UR7, 0x40000040 ;  /* 0x4000004000077882 */ /* 0x000fe20000000000 */
[----:B------:R-:W-:Y:S01]  /*3ec0*/  UISETP.GE.AND UP0, UPT, UR50, 0x41, UPT ;  /* 0x000000413200788c */ /* 0x000fe2000bf06270 */
[----:B-1234-:R-:W-:-:S03]  /*3ed0*/  @!P1 VIADD R7, R7, 0x28c60 ;  /* 0x00028c6007079836 */ /* 0x01efc60000000000 */
[----:B------:R-:W-:Y:S02]  /*3ee0*/  UMOV UR6, UR10 ;  /* 0x0000000a00067c82 */ /* 0x000fe40008000000 */
[----:B------:R-:W-:Y:S01]  /*3ef0*/  HGMMA.64x256x16.F32.BF16 R24, R152, gdesc[UR4].tnspB, RZ, !UPT, gsb0 ;  /* 0x43e0000498187df0 */ /* 0x000fe2000c0018ff */
[----:B------:R-:W-:Y:S01]  /*3f00*/  UIADD3 UR6, UR10, 0x80, URZ ;  /* 0x000000800a067890 */ /* 0x000fe2000fffe03f */
[----:B------:R-:W-:Y:S01]  /*3f10*/  PLOP3.LUT P2, PT, PT, PT, UP0, 0x80, 0x0 ;  /* 0x000000000000781c */ /* 0x000fe20003f4f008 */
[----:B------:R-:W-:Y:S01]  /*3f20*/  UMOV UR7, 0x40000040 ;  /* 0x4000004000077882 */ /* 0x000fe20000000000 */
[----:B------:R-:W-:Y:S01]  /*3f30*/  @!P1 PRMT R7, RZ, 0x654, R7 ;  /* 0x00000654ff079816 */ /* 0x000fe20000000007 */
[----:B------:R-:W-:Y:S02]  /*3f40*/  WARPGROUP.DEPBAR.LE gsb0, 0x0 ;  /* 0x00008000000079c5 */ /* 0x000fe40000010000 */
[----:B------:R-:W-:-:S15]  /*3f50*/  WARPGROUP.ARRIVE ;  /* 0x00000000000079c5 */ /* 0x000fde0000000000 */
[----:B------:R-:W-:-:S06]  /*3f60*/  NOP ;  /* 0x0000000000007918 */ /* 0x000fcc0000000000 */
[----:B------:R-:W-:Y:S01]  /*3f70*/  HGMMA.64x256x16.F32.BF16 R24, R156, gdesc[UR4].tnspB, R24, gsb0 ;  /* 0x43e000049c187df0 */ /* 0x000fe20008001818 */
[----:B------:R-:W-:Y:S01]  /*3f80*/  UIADD3 UR6, UR10, 0x100, URZ ;  /* 0x000001000a067890 */ /* 0x000fe2000fffe03f */
[----:B------:R-:W-:Y:S01]  /*3f90*/  UMOV UR7, 0x40000040 ;  /* 0x4000004000077882 */ /* 0x000fe20000000000 */
[----:B------:R-:W-:Y:S02]  /*3fa0*/  WARPGROUP.DEPBAR.LE gsb0, 0x0 ;  /* 0x00008000000079c5 */ /* 0x000fe40000010000 */
[----:B------:R-:W-:-:S15]  /*3fb0*/  WARPGROUP.ARRIVE ;  /* 0x00000000000079c5 */ /* 0x000fde0000000000 */
[----:B------:R-:W-:-:S08]  /*3fc0*/  NOP ;  /* 0x0000000000007918 */ /* 0x000fd00000000000 */
[----:B------:R-:W-:Y:S01]  /*3fd0*/  HGMMA.64x256x16.F32.BF16 R24, R160, gdesc[UR4].tnspB, R24, gsb0 ;  /* 0x43e00004a0187df0 */ /* 0x000fe20008001818 */
[----:B------:R-:W-:Y:S01]  /*3fe0*/  UIADD3 UR6, UR10, 0x180, URZ ;  /* 0x000001800a067890 */ /* 0x000fe2000fffe03f */
[----:B------:R-:W-:Y:S01]  /*3ff0*/  UMOV UR7, 0x40000040 ;  /* 0x4000004000077882 */ /* 0x000fe20000000000 */
[----:B------:R-:W-:Y:S02]  /*4000*/  WARPGROUP.DEPBAR.LE gsb0, 0x0 ;  /* 0x00008000000079c5 */ /* 0x000fe40000010000 */
[----:B------:R-:W-:-:S15]  /*4010*/  WARPGROUP.ARRIVE ;  /* 0x00000000000079c5 */ /* 0x000fde0000000000 */
[----:B------:R-:W-:-:S08]  /*4020*/  NOP ;  /* 0x0000000000007918 */ /* 0x000fd00000000000 */
[----:B------:R-:W-:Y:S03]  /*4030*/  HGMMA.64x256x16.F32.BF16 R24, R164, gdesc[UR4].tnspB, R24, gsb0 ;  /* 0x43e00004a4187df0 */ /* 0x000fe60008001818 */
[----:B------:R-:W-:Y:S02]  /*4040*/  WARPGROUP.DEPBAR.LE gsb0, 0x0 ;  /* 0x00008000000079c5 */ /* 0x000fe40000010000 */
[----:B------:R-:W-:Y:S01]  /*4050*/  @!PT LDS RZ, [RZ] ;  /* 0x00000000fffff984 */ /* 0x000fe20000000800 */
[----:B------:R-:W-:Y:S01]  /*4060*/  @!PT LDS RZ, [RZ] ;  /* 0x00000000fffff984 */ /* 0x000fe20000000800 */
[----:B------:R-:W-:Y:S01]  /*4070*/  @!PT LDS RZ, [RZ] ;  /* 0x00000000fffff984 */ /* 0x000fe20000000800 */
[----:B------:R-:W-:Y:S01]  /*4080*/  @!PT LDS RZ, [RZ] ;  /* 0x00000000fffff984 */ /* 0x000fe20000000800 */
[----:B------:R1:W-:Y:S06]  /*4090*/  MEMBAR.ALL.CTA ;  /* 0x0000000000007992 */ /* 0x0003ec0000008000 */
[----:B-1----:R-:W1:Y:S02]  /*40a0*/  FENCE.VIEW.ASYNC.S ;  /* 0x00000000000073c6 */ /* 0x002e640000000000 */
[----:B-1----:R-:W-:Y:S01]  /*40b0*/  NOP ;  /* 0x0000000000007918 */ /* 0x002fe20000000000 */
[----:B------:R-:W-:Y:S06]  /*40c0*/  BAR.ARV 0xe, 0x100 ;  /* 0x0384000000007b1d */ /* 0x000fec0000002000 */
[----:B------:R1:W-:Y:S01]  /*40d0*/  @!P1 SYNCS.ARRIVE.TRANS64.RED.A1T0 RZ, [R7+URZ], RZ ;  /* 0x000000ff07ff99a7 */ /* 0x0003e2000810043f */
[----:B------:R-:W-:Y:S05]  /*40e0*/  @!P2 BRA `(.L_x_29) ;  /* 0x000000180044a947 */ /* 0x000fea0003800000 */
[----:B------:R-:W-:Y:S01]  /*40f0*/  IMAD.MOV.U32 R9, RZ, RZ, R4 ;  /* 0x000000ffff097224 */ /* 0x000fe200078e0004 */
[----:B------:R-:W-:Y:S01]  /*4100*/  UIADD3 UR49, UR49, -0x2, URZ ;  /* 0xfffffffe31317890 */ /* 0x000fe2000fffe03f */
[----:B------:R-:W-:Y:S01]  /*4110*/  IMAD.MOV.U32 R11, RZ, RZ, R0 ;  /* 0x000000ffff0b7224 */ /* 0x000fe200078e0000 */
[----:B------:R-:W-:Y:S01]  /*4120*/  UMOV UR21, UR39 ;  /* 0x0000002700157c82 */ /* 0x000fe20008000000 */
[----:B------:R-:W-:-:S09]  /*4130*/  ULDC UR20, c[0x0][0x988] ;  /* 0x0002620000147ab9 */ /* 0x000fd20000000800 */
.L_x_38:
[----:B------:R-:W-:Y:S01]  /*4140*/  UIADD3 UR39, UR21, 0x1, URZ ;  /* 0x0000000115277890 */ /* 0x000fe2000fffe03f */
[----:B------:R-:W-:Y:S01]  /*4150*/  IMAD.U32 R0, RZ, RZ, UR49 ;  /* 0x00000031ff007e24 */ /* 0x000fe2000f8e00ff */
[----:B------:R-:W-:Y:S02]  /*4160*/  UIADD3 UR49, UR49, -0x1, URZ ;  /* 0xffffffff31317890 */ /* 0x000fe4000fffe03f */
[----:B------:R-:W-:Y:S02]  /*4170*/  UISETP.NE.AND UP0, UPT, UR39, 0x2, UPT ;  /* 0x000000022700788c */ /* 0x000fe4000bf05270 */
[----:B------:R-:W-:Y:S02]  /*4180*/  ISETP.GT.AND P2, PT, R0, RZ, PT ;  /* 0x000000ff0000720c */ /* 0x000fe40003f44270 */
[----:B------:R-:W-:Y:S02]  /*4190*/  USEL UR6, URZ, 0x1, UP0 ;  /* 0x000000013f067887 */ /* 0x000fe40008000000 */
[----:B------:R-:W-:-:S02]  /*41a0*/  USEL UR39, UR39, URZ, UP0 ;  /* 0x0000003f27277287 */ /* 0x000fc40008000000 */
[----:B------:R-:W-:Y:S01]  /*41b0*/  ULOP3.LUT UR38, UR38, UR6, URZ, 0x3c, !UPT ;  /* 0x0000000626267292 */ /* 0x000fe2000f8e3c3f */
[----:B--23--:R-:W-:Y:S11]  /*41c0*/  @!P0 BRA `(.L_x_30) ;  /* 0x0000000000048947 */ /* 0x00cff60003800000 */
[----:B------:R-:W-:Y:S01]  /*41d0*/  BPT.TRAP 0x1 ;  /* 0x000000040000795c */ /* 0x000fe20000300000 */
.L_x_30:
[----:B------:R-:W-:Y:S01]  /*41e0*/  ULEA UR22, UR39, UR41, 0x3 ;  /* 0x0000002927167291 */ /* 0x000fe2000f8e183f */
[----:B-1----:R-:W-:-:S05]  /*41f0*/  IMAD.U32 R7, RZ, RZ, UR38 ;  /* 0x00000026ff077e24 */ /* 0x002fca000f8e00ff */
[----:B------:R-:W-:-:S04]  /*4200*/  SHF.L.U32 R7, R7, 0x1f, RZ ;  /* 0x0000001f07077819 */ /* 0x000fc800000006ff */
[----:B------:R1:W2:Y:S01]  /*4210*/  SYNCS.PHASECHK.TRANS64.TRYWAIT P3, [UR22+0x28c30], R7 ;  /* 0x028c3007ff0075a7 */ /* 0x0002a20008060156 */
[----:B------:R-:W-:Y:S05]  /*4220*/  @!P0 BRA `(.L_x_31) ;  /* 0x0000000000048947 */ /* 0x000fea0003800000 */
[----:B------:R-:W-:Y:S01]  /*4230*/  BPT.TRAP 0x1 ;  /* 0x000000040000795c */ /* 0x000fe20000300000 */
.L_x_31:
[----:B--2---:R-:W-:Y:S05]  /*4240*/  @P3 BRA `(.L_x_32) ;  /* 0x0000000000083947 */ /* 0x004fea0003800000 */
[----:B------:R-:W2:Y:S02]  /*4250*/  SYNCS.PHASECHK.TRANS64.TRYWAIT P3, [UR22+0x28c30], R7 ;  /* 0x028c3007ff0075a7 */ /* 0x000ea40008060156 */
[----:B--2---:R-:W-:Y:S05]  /*4260*/  @!P3 BRA `(.L_x_33) ;  /* 0x00000090000cb947 */ /* 0x004fea0003800000 */
.L_x_32:
[----:B------:R-:W-:Y:S01]  /*4270*/  R2UR UR18, R3 ;  /* 0x00000000031272ca */ /* 0x000fe200000e0000 */
[----:B------:R-:W-:Y:S01]  /*4280*/  UIADD3 UR6, UR41, 0x20400, URZ ;  /* 0x0002040029067890 */ /* 0x000fe2000fffe03f */
[----:B0-----:R-:W-:Y:S01]  /*4290*/  WARPGROUP.ARRIVE ;  /* 0x00000000000079c5 */ /* 0x001fe20000000000 */
[----:B------:R-:W-:Y:S01]  /*42a0*/  UMOV UR19, 0x40000040 ;  /* 0x4000004000137882 */ /* 0x000fe20000000000 */
[----:B------:R-:W-:Y:S01]  /*42b0*/  UMOV UR17, 0x40000040 ;  /* 0x4000004000117882 */ /* 0x000fe20000000000 */
[----:B------:R-:W-:Y:S01]  /*42c0*/  USHF.R.U32.HI UR6, URZ, 0x4, UR6 ;  /* 0x000000043f067899 */ /* 0x000fe20008011606 */
[----:B------:R-:W-:Y:S01]  /*42d0*/  UMOV UR7, 0x40000040 ;  /* 0x4000004000077882 */ /* 0x000fe20000000000 */
[----:B------:R-:W-:Y:S02]  /*42e0*/  UMOV UR11, 0x40000040 ;  /* 0x40000040000b7882 */ /* 0x000fe40000000000 */
[----:B------:R-:W-:Y:S01]  /*42f0*/  ULOP3.LUT UR6, UR6, 0x3fff, URZ, 0xc0, !UPT ;  /* 0x00003fff06067892 */ /* 0x000fe2000f8ec03f */
[----:B------:R-:W-:-:S03]  /*4300*/  UMOV UR15, 0x40000040 ;  /* 0x40000040000f7882 */ /* 0x000fc60000000000 */
[----:B------:R-:W-:Y:S02]  /*4310*/  ULEA UR18, UR39, UR18, 0x9 ;  /* 0x0000001227127291 */ /* 0x000fe4000f8e483f */
[----:B------:R-:W-:Y:S02]  /*4320*/  ULOP3.LUT UR16, UR6, 0x10000, URZ, 0xfc, !UPT ;  /* 0x0001000006107892 */ /* 0x000fe4000f8efc3f */
[----:B------:R-:W-:Y:S02]  /*4330*/  UIADD3 UR6, UR18, 0x2, URZ ;  /* 0x0000000212067890 */ /* 0x000fe4000fffe03f */
[----:B------:R-:W-:Y:S02]  /*4340*/  UIADD3 UR10, UR18, 0x4, URZ ;  /* 0x00000004120a7890 */ /* 0x000fe4000fffe03f */
[----:B------:R-:W-:-:S03]  /*4350*/  UIADD3 UR14, UR18, 0x6, URZ ;  /* 0x00000006120e7890 */ /* 0x000fc6000fffe03f */
[----:B------:R-:W-:Y:S03]  /*4360*/  HGMMA.64x64x16.F32.BF16 R152, gdesc[UR16], RZ, !UPT, gsb0 ;  /* 0x00e00000109879f0 */ /* 0x000fe6000c0018ff */
[----:B------:R-:W-:Y:S02]  /*4370*/  WARPGROUP.DEPBAR.LE gsb0, 0x0 ;  /* 0x00008000000079c5 */ /* 0x000fe40000010000 */
[----:B------:R-:W-:-:S06]  /*4380*/  WARPGROUP.ARRIVE ;  /* 0x00000000000079c5 */ /* 0x000fcc0000000000 */
[----:B------:R-:W-:Y:S03]  /*4390*/  HGMMA.64x64x16.F32.BF16 R152, gdesc[UR4], R152, gsb0 ;  /* 0x00e00000049879f0 */ /* 0x000fe60008001898 */
[----:B------:R-:W-:Y:S02]  /*43a0*/  WARPGROUP.DEPBAR.LE gsb0, 0x0 ;  /* 0x00008000000079c5 */ /* 0x000fe40000010000 */
[----:B------:R-:W-:-:S06]  /*43b0*/  WARPGROUP.ARRIVE ;  /* 0x00000000000079c5 */ /* 0x000fcc0000000000 */
[----:B------:R-:W-:Y:S03]  /*43c0*/  HGMMA.64x64x16.F32.BF16 R152, gdesc[UR8], R152, gsb0 ;  /* 0x00e00000089879f0 */ /* 0x000fe60008001898 */
[----:B------:R-:W-:Y:S02]  /*43d0*/  WARPGROUP.DEPBAR.LE gsb0, 0x0 ;  /* 0x00008000000079c5 */ /* 0x000fe40000010000 */
[----:B------:R-:W-:-:S06]  /*43e0*/  WARPGROUP.ARRIVE ;  /* 0x00000000000079c5 */ /* 0x000fcc0000000000 */
[----:B------:R-:W-:Y:S03]  /*43f0*/  HGMMA.64x64x16.F32.BF16 R152, gdesc[UR12], R152, gsb0 ;  /* 0x00e000000c9879f0 */ /* 0x000fe60008001898 */
[----:B------:R-:W-:Y:S02]  /*4400*/  WARPGROUP.DEPBAR.LE gsb0, 0x0 ;  /* 0x00008000000079c5 */ /* 0x000fe40000010000 */
[----:B--2---:R-:W-:-:S04]  /*4410*/  FMNMX.FTZ R0, R152, R11, !PT ;  /* 0x0000000b98007209 */ /* 0x004fc80007810000 */
[----:B------:R-:W-:-:S04]  /*4420*/  FMNMX.FTZ R13, R153, R0, !PT ;  /* 0x00000000990d7209 */ /* 0x000fc80007810000 */
        /* <DEDUP_REMOVED lines=13> */
[----:B------:R-:W-:Y:S02]  /*4500*/  FMNMX.FTZ R8, R181, R0, !PT ;  /* 0x00000000b5087209 */ /* 0x000fe40007810000 */
[----:B------:R-:W-:-:S03]  /*4510*/  FMNMX.FTZ R0, R154, R9, !PT ;  /* 0x000000099a007209 */ /* 0x000fc60007810000 */
[----:B------:R-:W0:Y:S02]  /*4520*/  SHFL.BFLY PT, R13, R8, 0x2, 0x1f ;  /* 0x0c401f00080d7f89 */ /* 0x000e2400000e0000 */
        /* <DEDUP_REMOVED lines=10> */
[----:B------:R-:W-:-:S03]  /*45d0*/  FMNMX.FTZ R4, R170, R13, !PT ;  /* 0x0000000daa047209 */ /* 0x000fc60007810000 */
[C---:B------:R-:W-:Y:S01]  /*45e0*/  FMUL.FTZ R12, R0.reuse, UR20 ;  /* 0x00000014000c7c20 */ /* 0x040fe20008410000 */
[----:B------:R-:W-:Y:S01]  /*45f0*/  FMNMX.FTZ R13, R171, R4, !PT ;  /* 0x00000004ab0d7209 */ /* 0x000fe20007810000 */
[----:B------:R-:W-:Y:S02]  /*4600*/  FADD.FTZ R11, -R0, R11 ;  /* 0x0000000b000b7221 */ /* 0x000fe40000010100 */
[--C-:B------:R-:W-:Y:S01]  /*4610*/  FFMA.FTZ R152, R152, UR20, -R12.reuse ;  /* 0x0000001498987c23 */ /* 0x100fe2000801080c */
[----:B------:R-:W-:Y:S01]  /*4620*/  FMNMX.FTZ R4, R174, R13, !PT ;  /* 0x0000000dae047209 */ /* 0x000fe20007810000 */
[----:B------:R-:W-:Y:S01]  /*4630*/  FMUL.FTZ R11, R11, UR20 ;  /* 0x000000140b0b7c20 */ /* 0x000fe20008410000 */
[--C-:B------:R-:W-:Y:S01]  /*4640*/  FFMA.FTZ R13, R153, UR20, -R12.reuse ;  /* 0x00000014990d7c23 */ /* 0x100fe2000801080c */
[--C-:B------:R-:W-:Y:S01]  /*4650*/  FFMA.FTZ R153, R165, UR20, -R12.reuse ;  /* 0x00000014a5997c23 */ /* 0x100fe2000801080c */
[----:B------:R-:W-:Y:S01]  /*4660*/  FMNMX.FTZ R15, R175, R4, !PT ;  /* 0x00000004af0f7209 */ /* 0x000fe20007810000 */
[--C-:B------:R-:W-:Y:S01]  /*4670*/  FFMA.FTZ R8, R156, UR20, -R12.reuse ;  /* 0x000000149c087c23 */ /* 0x100fe2000801080c */
        /* <DEDUP_REMOVED lines=13> */
[----:B------:R-:W-:Y:S01]  /*4750*/  FFMA.FTZ R181, R181, UR20, -R12 ;  /* 0x00000014b5b57c23 */ /* 0x000fe2000801080c */
[----:B------:R-:W-:Y:S01]  /*4760*/  FMNMX.FTZ R4, R183, R4, !PT ;  /* 0x00000004b7047209 */ /* 0x000fe20007810000 */
[----:B------:R-:W0:Y:S04]  /*4770*/  MUFU.EX2 R11, R11 ;  /* 0x0000000b000b7308 */ /* 0x000e280000000800 */
[----:B------:R-:W2:Y:S04]  /*4780*/  SHFL.BFLY PT, R157, R4, 0x2, 0x1f ;  /* 0x0c401f00049d7f89 */ /* 0x000ea800000e0000 */
[----:B------:R-:W3:Y:S08]  /*4790*/  MUFU.EX2 R152, R152 ;  /* 0x0000009800987308 */ /* 0x000ef00000000800 */
[----:B------:R-:W4:Y:S01]  /*47a0*/  MUFU.EX2 R13, R13 ;  /* 0x0000000d000d7308 */ /* 0x000f220000000800 */
[-C--:B0-----:R-:W-:Y:S01]  /*47b0*/  FMUL.FTZ R24, R24, R11.reuse ;  /* 0x0000000b18187220 */ /* 0x081fe20000410000 */
[-C--:B------:R-:W-:Y:S01]  /*47c0*/  FMUL.FTZ R25, R25, R11.reuse ;  /* 0x0000000b19197220 */ /* 0x080fe20000410000 */
[-C--:B------:R-:W-:Y:S01]  /*47d0*/  FMUL.FTZ R28, R28, R11.reuse ;  /* 0x0000000b1c1c7220 */ /* 0x080fe20000410000 */
[-C--:B------:R-:W-:Y:S01]  /*47e0*/  FMUL.FTZ R29, R29, R11.reuse ;  /* 0x0000000b1d1d7220 */ /* 0x080fe20000410000 */
[-C--:B------:R-:W-:Y:S01]  /*47f0*/  FMUL.FTZ R32, R32, R11.reuse ;  /* 0x0000000b20207220 */ /* 0x080fe20000410000 */
[-C--:B------:R-:W-:Y:S01]  /*4800*/  FMUL.FTZ R33, R33, R11.reuse ;  /* 0x0000000b21217220 */ /* 0x080fe20000410000 */
[-C--:B------:R-:W-:Y:S01]  /*4810*/  FMUL.FTZ R36, R36, R11.reuse ;  /* 0x0000000b24247220 */ /* 0x080fe20000410000 */
[----:B------:R-:W0:Y:S01]  /*4820*/  MUFU.EX2 R8, R8 ;  /* 0x0000000800087308 */ /* 0x000e220000000800 */
[----:B---3--:R-:W-:Y:S01]  /*4830*/  FFMA.FTZ R6, R11, R6, R152 ;  /* 0x000000060b067223 */ /* 0x008fe20000010098 */
[-C--:B------:R-:W-:Y:S01]  /*4840*/  FMUL.FTZ R37, R37, R11.reuse ;  /* 0x0000000b25257220 */ /* 0x080fe20000410000 */
[----:B------:R-:W-:Y:S01]  /*4850*/  FMUL.FTZ R40, R40, R11 ;  /* 0x0000000b28287220 */ /* 0x000fe20000410000 */
[----:B--2---:R-:W-:Y:S01]  /*4860*/  FMNMX.FTZ R20, R4, R157, !PT ;  /* 0x0000009d04147209 */ /* 0x004fe20007810000 */
[----:B------:R-:W-:Y:S01]  /*4870*/  FFMA.FTZ R157, R169, UR20, -R12 ;  /* 0x00000014a99d7c23 */ /* 0x000fe2000801080c */
[-C--:B------:R-:W-:Y:S01]  /*4880*/  FMUL.FTZ R41, R41, R11.reuse ;  /* 0x0000000b29297220 */ /* 0x080fe20000410000 */
[-C--:B------:R-:W-:Y:S01]  /*4890*/  FMUL.FTZ R44, R44, R11.reuse ;  /* 0x0000000b2c2c7220 */ /* 0x080fe20000410000 */
[----:B------:R-:W2:Y:S01]  /*48a0*/  MUFU.EX2 R15, R15 ;  /* 0x0000000f000f7308 */ /* 0x000ea20000000800 */
[----:B------:R-:W3:Y:S01]  /*48b0*/  SHFL.BFLY PT, R169, R20, 0x1, 0x1f ;  /* 0x0c201f0014a97f89 */ /* 0x000ee200000e0000 */
[-C--:B------:R-:W-:Y:S01]  /*48c0*/  FMUL.FTZ R45, R45, R11.reuse ;  /* 0x0000000b2d2d7220 */ /* 0x080fe20000410000 */
[-C--:B------:R-:W-:Y:S01]  /*48d0*/  FMUL.FTZ R48, R48, R11.reuse ;  /* 0x0000000b30307220 */ /* 0x080fe20000410000 */
[-C--:B------:R-:W-:Y:S01]  /*48e0*/  FMUL.FTZ R49, R49, R11.reuse ;  /* 0x0000000b31317220 */ /* 0x080fe20000410000 */
[-C--:B------:R-:W-:Y:S01]  /*48f0*/  FMUL.FTZ R52, R52, R11.reuse ;  /* 0x0000000b34347220 */ /* 0x080fe20000410000 */
[-C--:B------:R-:W-:Y:S01]  /*4900*/  FMUL.FTZ R53, R53, R11.reuse ;  /* 0x0000000b35357220 */ /* 0x080fe20000410000 */
[-C--:B------:R-:W-:Y:S01]  /*4910*/  FMUL.FTZ R56, R56, R11.reuse ;  /* 0x0000000b38387220 */ /* 0x080fe20000410000 */
[----:B------:R-:W-:Y:S01]  /*4920*/  MUFU.EX2 R156, R156 ;  /* 0x0000009c009c7308 */ /* 0x000fe20000000800 */
[-C--:B------:R-:W-:Y:S01]  /*4930*/  FMUL.FTZ R57, R57, R11.reuse ;  /* 0x0000000b39397220 */ /* 0x080fe20000410000 */
        /* <DEDUP_REMOVED lines=13> */
[----:B------:R-:W-:Y:S01]  /*4a10*/  FMUL.FTZ R84, R84, R11 ;  /* 0x0000000b54547220 */ /* 0x000fe20000410000 */
[----:B------:R-:W-:Y:S01]  /*4a20*/  MUFU.EX2 R10, R10 ;  /* 0x0000000a000a7308 */ /* 0x000fe20000000800 */
[----:B---3--:R-:W-:Y:S01]  /*4a30*/  FMNMX.FTZ R4, R20, R169, !PT ;  /* 0x000000a914047209 */ /* 0x008fe20007810000 */
[-C--:B------:R-:W-:Y:S01]  /*4a40*/  FMUL.FTZ R85, R85, R11.reuse ;  /* 0x0000000b55557220 */ /* 0x080fe20000410000 */
[-C--:B------:R-:W-:Y:S01]  /*4a50*/  FMUL.FTZ R88, R88, R11.reuse ;  /* 0x0000000b58587220 */ /* 0x080fe20000410000 */
[-C--:B------:R-:W-:Y:S01]  /*4a60*/  FMUL.FTZ R89, R89, R11.reuse ;  /* 0x0000000b59597220 */ /* 0x080fe20000410000 */
[-C--:B------:R-:W-:Y:S01]  /*4a70*/  FMUL.FTZ R92, R92, R11.reuse ;  /* 0x0000000b5c5c7220 */ /* 0x080fe20000410000 */
[C---:B------:R-:W-:Y:S01]  /*4a80*/  FMUL.FTZ R177, R4.reuse, UR20 ;  /* 0x0000001404b17c20 */ /* 0x040fe20008410000 */
[----:B------:R-:W-:Y:S01]  /*4a90*/  FADD.FTZ R12, -R4, R9 ;  /* 0x00000009040c7221 */ /* 0x000fe20000010100 */
[----:B------:R3:W-:Y:S01]  /*4aa0*/  MUFU.EX2 R20, R180 ;  /* 0x000000b400147308 */ /* 0x0007e20000000800 */
[----:B------:R-:W-:Y:S01]  /*4ab0*/  FMUL.FTZ R93, R93, R11 ;  /* 0x0000000b5d5d7220 */ /* 0x000fe20000410000 */
[----:B------:R-:W-:Y:S01]  /*4ac0*/  FFMA.FTZ R169, R154, UR20, -R177 ;  /* 0x000000149aa97c23 */ /* 0x000fe200080108b1 */
[----:B------:R-:W-:-:S02]  /*4ad0*/  IMAD.MOV R154, RZ, RZ, -R18 ;  /* 0x000000ffff9a7224 */ /* 0x000fc400078e0a12 */
[----:B------:R-:W-:Y:S01]  /*4ae0*/  FMUL.FTZ R12, R12, UR20 ;  /* 0x000000140c0c7c20 */ /* 0x000fe20008410000 */
[--C-:B------:R-:W-:Y:S01]  /*4af0*/  FFMA.FTZ R168, R155, UR20, -R177.reuse ;  /* 0x000000149ba87c23 */ /* 0x100fe200080108b1 */
[--C-:B------:R-:W-:Y:S01]  /*4b00*/  FFMA.FTZ R155, R158, UR20, -R177.reuse ;  /* 0x000000149e9b7c23 */ /* 0x100fe200080108b1 */
[--C-:B------:R-:W-:Y:S01]  /*4b10*/  FFMA.FTZ R190, R171, UR20, -R177.reuse ;  /* 0x00000014abbe7c23 */ /* 0x100fe200080108b1 */
[----:B------:R-:W-:Y:S01]  /*4b20*/  ISETP.NE.AND P3, PT, R17, R154, PT ;  /* 0x0000009a1100720c */ /* 0x000fe20003f65270 */
[----:B------:R-:W-:Y:S01]  /*4b30*/  MUFU.EX2 R169, R169 ;  /* 0x000000a900a97308 */ /* 0x000fe20000000800 */
[--C-:B------:R-:W-:Y:S01]  /*4b40*/  FFMA.FTZ R171, R174, UR20, -R177.reuse ;  /* 0x00000014aeab7c23 */ /* 0x100fe200080108b1 */
[--C-:B------:R-:W-:Y:S01]  /*4b50*/  FFMA.FTZ R172, R159, UR20, -R177.reuse ;  /* 0x000000149fac7c23 */ /* 0x100fe200080108b1 */
[--C-:B------:R-:W-:Y:S01]  /*4b60*/  FFMA.FTZ R174, R175, UR20, -R177.reuse ;  /* 0x00000014afae7c23 */ /* 0x100fe200080108b1 */
[----:B------:R-:W-:Y:S02]  /*4b70*/  IMAD.U32 R175, RZ, RZ, UR21 ;  /* 0x00000015ffaf7e24 */ /* 0x000fe4000f8e00ff */
[--C-:B------:R-:W-:Y:S01]  /*4b80*/  FFMA.FTZ R159, R162, UR20, -R177.reuse ;  /* 0x00000014a29f7c23 */ /* 0x100fe200080108b1 */
[--C-:B---3--:R-:W-:Y:S01]  /*4b90*/  FFMA.FTZ R180, R167, UR20, -R177.reuse ;  /* 0x00000014a7b47c23 */ /* 0x108fe200080108b1 */
[--C-:B------:R-:W-:Y:S01]  /*4ba0*/  FFMA.FTZ R167, R170, UR20, -R177.reuse ;  /* 0x00000014aaa77c23 */ /* 0x100fe200080108b1 */
[----:B------:R-:W3:Y:S01]  /*4bb0*/  MUFU.EX2 R12, R12 ;  /* 0x0000000c000c7308 */ /* 0x000ee20000000800 */
[----:B------:R-:W-:Y:S01]  /*4bc0*/  FFMA.FTZ R176, R163, UR20, -R177 ;  /* 0x00000014a3b07c23 */ /* 0x000fe200080108b1 */
[----:B------:R-:W-:-:S02]  /*4bd0*/  IMAD.U32 R170, RZ, RZ, UR22 ;  /* 0x00000016ffaa7e24 */ /* 0x000fc4000f8e00ff */
[--C-:B------:R-:W-:Y:S01]  /*4be0*/  FFMA.FTZ R163, R166, UR20, -R177.reuse ;  /* 0x00000014a6a37c23 */ /* 0x100fe200080108b1 */
[----:B------:R-:W-:Y:S02]  /*4bf0*/  @!P3 IMAD R158, R175, 0x40, R2 ;  /* 0x00000040af9eb824 */ /* 0x000fe400078e0202 */
[----:B----4-:R-:W-:Y:S01]  /*4c00*/  FADD.FTZ R175, R13, R6 ;  /* 0x000000060daf7221 */ /* 0x010fe20000010000 */
[----:B------:R-:W-:Y:S02]  /*4c10*/  @!P1 VIADD R154, R170, 0x28c40 ;  /* 0x00028c40aa9a9836 */ /* 0x000fe40000000000 */
[----:B------:R-:W-:Y:S01]  /*4c20*/  FFMA.FTZ R173, R178, UR20, -R177 ;  /* 0x00000014b2ad7c23 */ /* 0x000fe200080108b1 */
[----:B------:R-:W4:Y:S01]  /*4c30*/  MUFU.EX2 R168, R168 ;  /* 0x000000a800a87308 */ /* 0x000f220000000800 */
[----:B0-----:R-:W-:Y:S01]  /*4c40*/  FADD.FTZ R6, R8, R175 ;  /* 0x000000af08067221 */ /* 0x001fe20000010000 */
[----:B------:R-:W-:Y:S01]  /*4c50*/  @!P3 LEA R158, R158, UR41, 0x2 ;  /* 0x000000299e9ebc11 */ /* 0x000fe2000f8e10ff */
[--C-:B------:R-:W-:Y:S01]  /*4c60*/  FFMA.FTZ R178, R179, UR20, -R177.reuse ;  /* 0x00000014b3b27c23 */ /* 0x100fe200080108b1 */
[----:B------:R-:W-:Y:S01]  /*4c70*/  @!P1 PRMT R154, RZ, 0x654, R154 ;  /* 0x00000654ff9a9816 */ /* 0x000fe2000000009a */
[----:B--2---:R-:W-:Y:S01]  /*4c80*/  FADD.FTZ R175, R15, R6 ;  /* 0x000000060faf7221 */ /* 0x004fe20000010000 */
[--C-:B------:R-:W-:Y:S01]  /*4c90*/  FFMA.FTZ R182, R182, UR20, -R177.reuse ;  /* 0x00000014b6b67c23 */ /* 0x100fe200080108b1 */
[----:B------:R-:W-:Y:S01]  /*4ca0*/  FFMA.FTZ R177, R183, UR20, -R177 ;  /* 0x00000014b7b17c23 */ /* 0x000fe200080108b1 */
[----:B------:R-:W0:Y:S01]  /*4cb0*/  MUFU.EX2 R155, R155 ;  /* 0x0000009b009b7308 */ /* 0x000e220000000800 */
[----:B---3--:R-:W-:Y:S01]  /*4cc0*/  FFMA.FTZ R5, R12, R5, R169 ;  /* 0x000000050c057223 */ /* 0x008fe200000100a9 */
[----:B------:R2:W-:Y:S01]  /*4cd0*/  @!P1 SYNCS.ARRIVE.TRANS64.RED.A1T0 RZ, [R154+URZ], RZ ;  /* 0x000000ff9aff99a7 */ /* 0x0005e2000810043f */
[----:B------:R-:W-:Y:S01]  /*4ce0*/  @!P3 STS [R158+0x28800], R11 ;  /* 0x0288000b9e00b388 */ /* 0x000fe20000000800 */
[-C--:B------:R-:W-:Y:S01]  /*4cf0*/  FMUL.FTZ R96, R96, R11.reuse ;  /* 0x0000000b60607220 */ /* 0x080fe20000410000 */
[-C--:B------:R-:W-:Y:S01]  /*4d00*/  FMUL.FTZ R97, R97, R11.reuse ;  /* 0x0000000b61617220 */ /* 0x080fe20000410000 */
[-C--:B------:R-:W-:Y:S01]  /*4d10*/  FMUL.FTZ R100, R100, R11.reuse ;  /* 0x0000000b64647220 */ /* 0x080fe20000410000 */
[----:B------:R3:W-:Y:S01]  /*4d20*/  @!P3 STS [R158+0x28820], R12 ;  /* 0x0288200c9e00b388 */ /* 0x0007e20000000800 */
[----:B------:R-:W5:Y:S01]  /*4d30*/  MUFU.EX2 R172, R172 ;  /* 0x000000ac00ac7308 */ /* 0x000f620000000800 */
[----:B----4-:R-:W-:Y:S01]  /*4d40*/  FADD.FTZ R6, R168, R5 ;  /* 0x00000005a8067221 */ /* 0x010fe20000010000 */
[----:B--2---:R-:W-:Y:S01]  /*4d50*/  FADD.FTZ R154, R156, R175 ;  /* 0x000000af9c9a7221 */ /* 0x004fe20000010000 */
[-C--:B------:R-:W-:Y:S01]  /*4d60*/  FMUL.FTZ R101, R101, R11.reuse ;  /* 0x0000000b65657220 */ /* 0x080fe20000410000 */
[-C--:B------:R-:W-:Y:S01]  /*4d70*/  FMUL.FTZ R104, R104, R11.reuse ;  /* 0x0000000b68687220 */ /* 0x080fe20000410000 */
[-C--:B------:R-:W-:Y:S01]  /*4d80*/  FMUL.FTZ R105, R105, R11.reuse ;  /* 0x0000000b69697220 */ /* 0x080fe20000410000 */
[----:B------:R-:W-:Y:S01]  /*4d90*/  FADD.FTZ R175, R21, R154 ;  /* 0x0000009a15af7221 */ /* 0x000fe20000010000 */
[-C--:B------:R-:W-:Y:S01]  /*4da0*/  FMUL.FTZ R108, R108, R11.reuse ;  /* 0x0000000b6c6c7220 */ /* 0x080fe20000410000 */
[----:B------:R-:W2:Y:S01]  /*4db0*/  MUFU.EX2 R159, R159 ;  /* 0x0000009f009f7308 */ /* 0x000ea20000000800 */
[----:B0-----:R-:W-:Y:S01]  /*4dc0*/  FADD.FTZ R5, R155, R6 ;  /* 0x000000069b057221 */ /* 0x001fe20000010000 */
[----:B------:R-:W-:Y:S01]  /*4dd0*/  FADD.FTZ R154, R10, R175 ;  /* 0x000000af0a9a7221 */ /* 0x000fe20000010000 */
[-C--:B------:R-:W-:Y:S01]  /*4de0*/  FMUL.FTZ R109, R109, R11.reuse ;  /* 0x0000000b6d6d7220 */ /* 0x080fe20000410000 */
[-C--:B------:R-:W-:Y:S01]  /*4df0*/  FMUL.FTZ R112, R112, R11.reuse ;  /* 0x0000000b70707220 */ /* 0x080fe20000410000 */
[-C--:B------:R-:W-:Y:S01]  /*4e00*/  FMUL.FTZ R113, R113, R11.reuse ;  /* 0x0000000b71717220 */ /* 0x080fe20000410000 */
[-C--:B------:R-:W-:Y:S01]  /*4e10*/  FMUL.FTZ R116, R116, R11.reuse ;  /* 0x0000000b74747220 */ /* 0x080fe20000410000 */
[-C--:B------:R-:W-:Y:S01]  /*4e20*/  FMUL.FTZ R117, R117, R11.reuse ;  /* 0x0000000b75757220 */ /* 0x080fe20000410000 */
[----:B------:R-:W0:Y:S01]  /*4e30*/  MUFU.EX2 R176, R176 ;  /* 0x000000b000b07308 */ /* 0x000e220000000800 */
[----:B-----5:R-:W-:Y:S01]  /*4e40*/  FADD.FTZ R6, R172, R5 ;  /* 0x00000005ac067221 */ /* 0x020fe20000010000 */
[-C--:B------:R-:W-:Y:S01]  /*4e50*/  FMUL.FTZ R120, R120, R11.reuse ;  /* 0x0000000b78787220 */ /* 0x080fe20000410000 */
[-C--:B------:R-:W-:Y:S01]  /*4e60*/  FMUL.FTZ R121, R121, R11.reuse ;  /* 0x0000000b79797220 */ /* 0x080fe20000410000 */
[-C--:B------:R-:W-:Y:S01]  /*4e70*/  FMUL.FTZ R124, R124, R11.reuse ;  /* 0x0000000b7c7c7220 */ /* 0x080fe20000410000 */
[-C--:B------:R-:W-:Y:S01]  /*4e80*/  FMUL.FTZ R125, R125, R11.reuse ;  /* 0x0000000b7d7d7220 */ /* 0x080fe20000410000 */
[-C--:B------:R-:W-:Y:S01]  /*4e90*/  FMUL.FTZ R128, R128, R11.reuse ;  /* 0x0000000b80807220 */ /* 0x080fe20000410000 */
[-C--:B------:R-:W-:Y:S01]  /*4ea0*/  FMUL.FTZ R129, R129, R11.reuse ;  /* 0x0000000b81817220 */ /* 0x080fe20000410000 */
[----:B------:R-:W4:Y:S01]  /*4eb0*/  MUFU.EX2 R153, R153 ;  /* 0x0000009900997308 */ /* 0x000f220000000800 */
[----:B--2---:R-:W-:Y:S01]  /*4ec0*/  FADD.FTZ R5, R159, R6 ;  /* 0x000000069f057221 */ /* 0x004fe20000010000 */
[-C--:B------:R-:W-:Y:S01]  /*4ed0*/  FMUL.FTZ R132, R132, R11.reuse ;  /* 0x0000000b84847220 */ /* 0x080fe20000410000 */
[-C--:B------:R-:W-:Y:S01]  /*4ee0*/  FMUL.FTZ R133, R133, R11.reuse ;  /* 0x0000000b85857220 */ /* 0x080fe20000410000 */
[-C--:B------:R-:W-:Y:S01]  /*4ef0*/  FMUL.FTZ R136, R136, R11.reuse ;  /* 0x0000000b88887220 */ /* 0x080fe20000410000 */
[-C--:B------:R-:W-:Y:S01]  /*4f00*/  FMUL.FTZ R137, R137, R11.reuse ;  /* 0x0000000b89897220 */ /* 0x080fe20000410000 */
[-C--:B------:R-:W-:Y:S01]  /*4f10*/  FMUL.FTZ R140, R140, R11.reuse ;  /* 0x0000000b8c8c7220 */ /* 0x080fe20000410000 */
[-C--:B------:R-:W-:Y:S01]  /*4f20*/  FMUL.FTZ R141, R141, R11.reuse ;  /* 0x0000000b8d8d7220 */ /* 0x080fe20000410000 */
[----:B------:R-:W2:Y:S01]  /*4f30*/  MUFU.EX2 R163, R163 ;  /* 0x000000a300a37308 */ /* 0x000ea20000000800 */
[----:B0-----:R-:W-:Y:S01]  /*4f40*/  FADD.FTZ R6, R176, R5 ;  /* 0x00000005b0067221 */ /* 0x001fe20000010000 */
[-C--:B------:R-:W-:Y:S01]  /*4f50*/  FMUL.FTZ R144, R144, R11.reuse ;  /* 0x0000000b90907220 */ /* 0x080fe20000410000 */
[-C--:B------:R-:W-:Y:S01]  /*4f60*/  FMUL.FTZ R145, R145, R11.reuse ;  /* 0x0000000b91917220 */ /* 0x080fe20000410000 */
[-C--:B------:R-:W-:Y:S01]  /*4f70*/  FMUL.FTZ R148, R148, R11.reuse ;  /* 0x0000000b94947220 */ /* 0x080fe20000410000 */
[----:B------:R-:W-:Y:S01]  /*4f80*/  FMUL.FTZ R149, R149, R11 ;  /* 0x0000000b95957220 */ /* 0x000fe20000410000 */
[----:B------:R-:W-:Y:S01]  /*4f90*/  F2FP.BF16.F32.PACK_AB R152, R13, R152 ;  /* 0x000000980d98723e */ /* 0x000fe200000010ff */
[----:B------:R-:W-:Y:S01]  /*4fa0*/  FMUL.FTZ R26, R26, R12 ;  /* 0x0000000c1a1a7220 */ /* 0x000fe20000410000 */
[----:B------:R-:W0:Y:S01]  /*4fb0*/  MUFU.EX2 R160, R160 ;  /* 0x000000a000a07308 */ /* 0x000e220000000800 */
[C---:B----4-:R-:W-:Y:S01]  /*4fc0*/  FADD.FTZ R175, R153.reuse, R154 ;  /* 0x0000009a99af7221 */ /* 0x050fe20000010000 */
[----:B---3--:R-:W-:Y:S01]  /*4fd0*/  F2FP.BF16.F32.PACK_AB R158, R153, R10 ;  /* 0x0000000a999e723e */ /* 0x008fe200000010ff */
[-C--:B------:R-:W-:Y:S01]  /*4fe0*/  FMUL.FTZ R27, R27, R12.reuse ;  /* 0x0000000c1b1b7220 */ /* 0x080fe20000410000 */
[----:B------:R-:W-:Y:S01]  /*4ff0*/  F2FP.BF16.F32.PACK_AB R153, R168, R169 ;  /* 0x000000a9a899723e */ /* 0x000fe200000010ff */
[-C--:B------:R-:W-:Y:S01]  /*5000*/  FMUL.FTZ R30, R30, R12.reuse ;  /* 0x0000000c1e1e7220 */ /* 0x080fe20000410000 */
[----:B------:R-:W-:Y:S01]  /*5010*/  F2FP.BF16.F32.PACK_AB R155, R172, R155 ;  /* 0x0000009bac9b723e */ /* 0x000fe200000010ff */
[----:B------:R-:W-:Y:S01]  /*5020*/  FMUL.FTZ R31, R31, R12 ;  /* 0x0000000c1f1f7220 */ /* 0x000fe20000410000 */
[----:B------:R-:W3:Y:S01]  /*5030*/  MUFU.EX2 R180, R180 ;  /* 0x000000b400b47308 */ /* 0x000ee20000000800 */
[----:B--2---:R-:W-:Y:S01]  /*5040*/  FADD.FTZ R5, R163, R6 ;  /* 0x00000006a3057221 */ /* 0x004fe20000010000 */
[----:B------:R-:W-:Y:S01]  /*5050*/  F2FP.BF16.F32.PACK_AB R156, R21, R156 ;  /* 0x0000009c159c723e */ /* 0x000fe200000010ff */
        /* <DEDUP_REMOVED lines=10> */
[-C--:B------:R-:W-:Y:S01]  /*5100*/  FMUL.FTZ R50, R50, R12.reuse ;  /* 0x0000000c32327220 */ /* 0x080fe20000410000 */
[-C--:B------:R-:W-:Y:S01]  /*5110*/  FMUL.FTZ R51, R51, R12.reuse ;  /* 0x0000000c33337220 */ /* 0x080fe20000410000 */
[-C--:B------:R-:W-:Y:S01]  /*5120*/  FMUL.FTZ R54, R54, R12.reuse ;  /* 0x0000000c36367220 */ /* 0x080fe20000410000 */
[----:B------:R-:W0:Y:S01]  /*5130*/  MUFU.EX2 R167, R167 ;  /* 0x000000a700a77308 */ /* 0x000e220000000800 */
[----:B---3--:R-:W-:Y:S01]  /*5140*/  FADD.FTZ R6, R180, R5 ;  /* 0x00000005b4067221 */ /* 0x008fe20000010000 */
[-C--:B------:R-:W-:Y:S01]  /*5150*/  FMUL.FTZ R55, R55, R12.reuse ;  /* 0x0000000c37377220 */ /* 0x080fe20000410000 */
[-C--:B------:R-:W-:Y:S01]  /*5160*/  FMUL.FTZ R58, R58, R12.reuse ;  /* 0x0000000c3a3a7220 */ /* 0x080fe20000410000 */
[-C--:B------:R-:W-:Y:S01]  /*5170*/  FMUL.FTZ R59, R59, R12.reuse ;  /* 0x0000000c3b3b7220 */ /* 0x080fe20000410000 */
[-C--:B------:R-:W-:Y:S01]  /*5180*/  FMUL.FTZ R62, R62, R12.reuse ;  /* 0x0000000c3e3e7220 */ /* 0x080fe20000410000 */
[-C--:B------:R-:W-:Y:S01]  /*5190*/  FMUL.FTZ R63, R63, R12.reuse ;  /* 0x0000000c3f3f7220 */ /* 0x080fe20000410000 */
[----:B------:R-:W-:Y:S01]  /*51a0*/  FMUL.FTZ R66, R66, R12 ;  /* 0x0000000c42427220 */ /* 0x000fe20000410000 */
[----:B------:R-:W3:Y:S01]  /*51b0*/  MUFU.EX2 R14, R14 ;  /* 0x0000000e000e7308 */ /* 0x000ee20000000800 */
[C---:B--2---:R-:W-:Y:S01]  /*51c0*/  FADD.FTZ R175, R157.reuse, R154 ;  /* 0x0000009a9daf7221 */ /* 0x044fe20000010000 */
[----:B------:R-:W-:Y:S01]  /*51d0*/  F2FP.BF16.F32.PACK_AB R160, R157, R160 ;  /* 0x000000a09da0723e */ /* 0x000fe200000010ff */
[-C--:B------:R-:W-:Y:S01]  /*51e0*/  FMUL.FTZ R67, R67, R12.reuse ;  /* 0x0000000c43437220 */ /* 0x080fe20000410000 */
[----:B------:R-:W-:Y:S01]  /*51f0*/  F2FP.BF16.F32.PACK_AB R157, R176, R159 ;  /* 0x0000009fb09d723e */ /* 0x000fe200000010ff */
[-C--:B------:R-:W-:Y:S01]  /*5200*/  FMUL.FTZ R70, R70, R12.reuse ;  /* 0x0000000c46467220 */ /* 0x080fe20000410000 */
[----:B------:R-:W-:Y:S01]  /*5210*/  F2FP.BF16.F32.PACK_AB R159, R180, R163 ;  /* 0x000000a3b49f723e */ /* 0x000fe200000010ff */
        /* <DEDUP_REMOVED lines=16> */
[-C--:B------:R-:W-:Y:S01]  /*5320*/  FMUL.FTZ R95, R95, R12.reuse ;  /* 0x0000000c5f5f7220 */ /* 0x080fe20000410000 */
[----:B------:R-:W3:Y:S01]  /*5330*/  MUFU.EX2 R171, R171 ;  /* 0x000000ab00ab7308 */ /* 0x000ee20000000800 */
[----:B--2---:R-:W-:Y:S01]  /*5340*/  FADD.FTZ R6, R190, R5 ;  /* 0x00000005be067221 */ /* 0x004fe20000010000 */
[-C--:B------:R-:W-:Y:S01]  /*5350*/  FMUL.FTZ R98, R98, R12.reuse ;  /* 0x0000000c62627220 */ /* 0x080fe20000410000 */
[-C--:B------:R-:W-:Y:S01]  /*5360*/  FMUL.FTZ R99, R99, R12.reuse ;  /* 0x0000000c63637220 */ /* 0x080fe20000410000 */
[-C--:B------:R-:W-:Y:S01]  /*5370*/  FMUL.FTZ R102, R102, R12.reuse ;  /* 0x0000000c66667220 */ /* 0x080fe20000410000 */
[-C--:B------:R-:W-:Y:S01]  /*5380*/  FMUL.FTZ R103, R103, R12.reuse ;  /* 0x0000000c67677220 */ /* 0x080fe20000410000 */
[-C--:B------:R-:W-:Y:S01]  /*5390*/  FMUL.FTZ R106, R106, R12.reuse ;  /* 0x0000000c6a6a7220 */ /* 0x080fe20000410000 */
[----:B------:R-:W-:Y:S01]  /*53a0*/  FMUL.FTZ R107, R107, R12 ;  /* 0x0000000c6b6b7220 */ /* 0x000fe20000410000 */
[----:B------:R-:W2:Y:S01]  /*53b0*/  MUFU.EX2 R164, R164 ;  /* 0x000000a400a47308 */ /* 0x000ea20000000800 */
[----:B0-----:R-:W-:Y:S01]  /*53c0*/  FADD.FTZ R11, R161, R154 ;  /* 0x0000009aa10b7221 */ /* 0x001fe20000010000 */
[----:B------:R-:W-:Y:S01]  /*53d0*/  F2FP.BF16.F32.PACK_AB R154, R15, R8 ;  /* 0x000000080f9a723e */ /* 0x000fe200000010ff */
[----:B------:R-:W-:Y:S01]  /*53e0*/  BAR.SYNC.DEFER_BLOCKING 0xf, 0x100 ;  /* 0x03c4000000007b1d */ /* 0x000fe20000010000 */
[----:B------:R-:W-:Y:S01]  /*53f0*/  F2FP.BF16.F32.PACK_AB R162, R161, R14 ;  /* 0x0000000ea1a2723e */ /* 0x000fe200000010ff */
[-C--:B------:R-:W-:Y:S01]  /*5400*/  FMUL.FTZ R110, R110, R12.reuse ;  /* 0x0000000c6e6e7220 */ /* 0x080fe20000410000 */
[----:B------:R-:W-:Y:S01]  /*5410*/  F2FP.BF16.F32.PACK_AB R161, R190, R167 ;  /* 0x000000a7bea1723e */ /* 0x000fe200000010ff */
        /* <DEDUP_REMOVED lines=19> */
[C---:B0-----:R-:W-:Y:S01]  /*5550*/  FADD.FTZ R6, R174.reuse, R5 ;  /* 0x00000005ae067221 */ /* 0x041fe20000010000 */
[----:B------:R-:W-:Y:S01]  /*5560*/  F2FP.BF16.F32.PACK_AB R163, R174, R171 ;  /* 0x000000abaea3723e */ /* 0x000fe200000010ff */
[----:B------:R0:W-:Y:S01]  /*5570*/  STSM.16.M88.4 [R22+0x26800], R152 ;  /* 0x0268009816007844 */ /* 0x0001e20000000200 */
[-C--:B------:R-:W-:Y:S01]  /*5580*/  FMUL.FTZ R139, R139, R12.reuse ;  /* 0x0000000c8b8b7220 */ /* 0x080fe20000410000 */
[-C--:B------:R-:W-:Y:S01]  /*5590*/  FMUL.FTZ R142, R142, R12.reuse ;  /* 0x0000000c8e8e7220 */ /* 0x080fe20000410000 */
[----:B------:R-:W-:Y:S01]  /*55a0*/  FMUL.FTZ R143, R143, R12 ;  /* 0x0000000c8f8f7220 */ /* 0x000fe20000410000 */
[----:B------:R0:W-:Y:S01]  /*55b0*/  STSM.16.M88.4 [R19], R156 ;  /* 0x0000009c13007844 */ /* 0x0001e20000000200 */
[----:B------:R-:W4:Y:S01]  /*55c0*/  MUFU.EX2 R9, R181 ;  /* 0x000000b500097308 */ /* 0x000f220000000800 */
[C---:B---3--:R-:W-:Y:S01]  /*55d0*/  FADD.FTZ R11, R165.reuse, R8 ;  /* 0x00000008a50b7221 */ /* 0x048fe20000010000 */
[----:B------:R-:W-:Y:S01]  /*55e0*/  F2FP.BF16.F32.PACK_AB R164, R165, R164 ;  /* 0x000000a4a5a4723e */ /* 0x000fe200000010ff */
[----:B------:R0:W-:Y:S01]  /*55f0*/  STSM.16.M88.4 [R184], R160 ;  /* 0x000000a0b8007844 */ /* 0x0001e20000000200 */
[-C--:B------:R-:W-:Y:S01]  /*5600*/  FMUL.FTZ R146, R146, R12.reuse ;  /* 0x0000000c92927220 */ /* 0x080fe20000410000 */
[----:B------:R-:W-:Y:S01]  /*5610*/  FADD.FTZ R8, R20, R11 ;  /* 0x0000000b14087221 */ /* 0x000fe20000010000 */
[-C--:B------:R-:W-:Y:S01]  /*5620*/  FMUL.FTZ R147, R147, R12.reuse ;  /* 0x0000000c93937220 */ /* 0x080fe20000410000 */
[-C--:B------:R-:W-:Y:S01]  /*5630*/  FMUL.FTZ R150, R150, R12.reuse ;  /* 0x0000000c96967220 */ /* 0x080fe20000410000 */
[----:B------:R-:W3:Y:S01]  /*5640*/  MUFU.EX2 R178, R178 ;  /* 0x000000b200b27308 */ /* 0x000ee20000000800 */
[----:B--2---:R-:W-:Y:S01]  /*5650*/  FADD.FTZ R5, R173, R6 ;  /* 0x00000006ad057221 */ /* 0x004fe20000010000 */
[----:B------:R-:W-:-:S06]  /*5660*/  FMUL.FTZ R151, R151, R12 ;  /* 0x0000000c97977220 */ /* 0x000fcc0000410000 */
[----:B------:R-:W2:Y:S01]  /*5670*/  MUFU.EX2 R182, R182 ;  /* 0x000000b600b67308 */ /* 0x000ea20000000800 */
[C---:B----4-:R-:W-:Y:S01]  /*5680*/  F2FP.BF16.F32.PACK_AB R166, R9.reuse, R20 ;  /* 0x0000001409a6723e */ /* 0x050fe200000010ff */
[----:B------:R-:W-:-:S06]  /*5690*/  FADD.FTZ R6, R9, R8 ;  /* 0x0000000809067221 */ /* 0x000fcc0000010000 */
[----:B------:R-:W4:Y:S01]  /*56a0*/  MUFU.EX2 R177, R177 ;  /* 0x000000b100b17308 */ /* 0x000f220000000800 */
[C---:B---3--:R-:W-:Y:S01]  /*56b0*/  FADD.FTZ R5, R178.reuse, R5 ;  /* 0x00000005b2057221 */ /* 0x048fe20000010000 */
[----:B------:R-:W-:-:S03]  /*56c0*/  F2FP.BF16.F32.PACK_AB R165, R178, R173 ;  /* 0x000000adb2a5723e */ /* 0x000fc600000010ff */
[----:B--2---:R-:W-:Y:S01]  /*56d0*/  FADD.FTZ R8, R182, R5 ;  /* 0x00000005b6087221 */ /* 0x004fe20000010000 */
[----:B----4-:R-:W-:-:S03]  /*56e0*/  F2FP.BF16.F32.PACK_AB R167, R177, R182 ;  /* 0x000000b6b1a7723e */ /* 0x010fc600000010ff */
[----:B------:R-:W-:Y:S02]  /*56f0*/  FADD.FTZ R5, R177, R8 ;  /* 0x00000008b1057221 */ /* 0x000fe40000010000 */
[----:B------:R0:W-:Y:S01]  /*5700*/  STSM.16.M88.4 [R23], R164 ;  /* 0x000000a417007844 */ /* 0x0001e20000000200 */
[----:B------:R-:W-:Y:S05]  /*5710*/  @!P0 BRA `(.L_x_34) ;  /* 0x0000000000048947 */ /* 0x000fea0003800000 */
[----:B------:R-:W-:Y:S01]  /*5720*/  BPT.TRAP 0x1 ;  /* 0x000000040000795c */ /* 0x000fe20000300000 */
.L_x_34:
[----:B------:R2:W3:Y:S01]  /*5730*/  SYNCS.PHASECHK.TRANS64.TRYWAIT P3, [UR22+0x28c50], R7 ;  /* 0x028c5007ff0075a7 */ /* 0x0004e20008060156 */
[----:B------:R-:W-:Y:S05]  /*5740*/  @!P0 BRA `(.L_x_35) ;  /* 0x0000000000048947 */ /* 0x000fea0003800000 */
[----:B------:R-:W-:Y:S01]  /*5750*/  BPT.TRAP 0x1 ;  /* 0x000000040000795c */ /* 0x000fe20000300000 */
.L_x_35:
[----:B---3--:R-:W-:Y:S05]  /*5760*/  @P3 BRA `(.L_x_36) ;  /* 0x0000000000083947 */ /* 0x008fea0003800000 */
[----:B------:R-:W3:Y:S02]  /*5770*/  SYNCS.PHASECHK.TRANS64.TRYWAIT P3, [UR22+0x28c50], R7 ;  /* 0x028c5007ff0075a7 */ /* 0x000ee40008060156 */
[----:B---3--:R-:W-:Y:S05]  /*5780*/  @!P3 BRA `(.L_x_37) ;  /* 0x0000007800dcb947 */ /* 0x008fea0003800000 */
.L_x_36:
[----:B------:R-:W-:Y:S01]  /*5790*/  ULEA UR10, UR39, UR51, 0xc ;  /* 0x00000033270a7291 */ /* 0x000fe2000f8e603f */
[----:B------:R-:W-:Y:S01]  /*57a0*/  WARPGROUP.ARRIVE ;  /* 0x00000000000079c5 */ /* 0x000fe20000000000 */
[----:B------:R-:W-:Y:S01]  /*57b0*/  UMOV UR7, 0x40000040 ;  /* 0x4000004000077882 */ /* 0x000fe20000000000 */
[----:B---3--:R-:W-:Y:S01]  /*57c0*/  @!P1 VIADD R170, R170, 0x28c60 ;  /* 0x00028c60aaaa9836 */ /* 0x008fe20000000000 */
[----:B------:R-:W-:Y:S01]  /*57d0*/  UMOV UR21, UR39 ;  /* 0x0000002700157c82 */ /* 0x000fe20008000000 */
[----:B------:R-:W-:Y:S02]  /*57e0*/  IMAD.MOV.U32 R9, RZ, RZ, R4 ;  /* 0x000000ffff097224 */ /* 0x000fe400078e0004 */
[----:B------:R-:W-:Y:S01]  /*57f0*/  UMOV UR6, UR10 ;  /* 0x0000000a00067c82 */ /* 0x000fe20008000000 */
[----:B------:R-:W-:Y:S01]  /*5800*/  @!P1 PRMT R170, RZ, 0x654, R170 ;  /* 0x00000654ffaa9816 */ /* 0x000fe200000000aa */
[----:B------:R-:W-:Y:S01]  /*5810*/  HGMMA.64x256x16.F32.BF16 R24, R152, gdesc[UR4].tnspB, R24, gsb0 ;  /* 0x43e0000498187df0 */ /* 0x000fe20008001818 */
[----:B------:R-:W-:Y:S01]  /*5820*/  UIADD3 UR6, UR10, 0x80, URZ ;  /* 0x000000800a067890 */ /* 0x000fe2000fffe03f */
[----:B------:R-:W-:Y:S01]  /*5830*/  IMAD.MOV.U32 R11, RZ, RZ, R0 ;  /* 0x000000ffff0b7224 */ /* 0x000fe200078e0000 */
[----:B------:R-:W-:Y:S01]  /*5840*/  UMOV UR7, 0x40000040 ;  /* 0x4000004000077882 */ /* 0x000fe20000000000 */
[----:B------:R-:W-:-:S02]  /*5850*/  WARPGROUP.DEPBAR.LE gsb0, 0x0 ;  /* 0x00008000000079c5 */ /* 0x000fc40000010000 */
[----:B------:R-:W-:-:S15]  /*5860*/  WARPGROUP.ARRIVE ;  /* 0x00000000000079c5 */ /* 0x000fde0000000000 */
[----:B------:R-:W-:-:S07]  /*5870*/  NOP ;  /* 0x0000000000007918 */ /* 0x000fce0000000000 */
        /* <DEDUP_REMOVED lines=19> */
[----:B---3--:R-:W3:Y:S02]  /*59b0*/  FENCE.VIEW.ASYNC.S ;  /* 0x00000000000073c6 */ /* 0x008ee40000000000 */
[----:B---3--:R-:W-:Y:S01]  /*59c0*/  NOP ;  /* 0x0000000000007918 */ /* 0x008fe20000000000 */
[----:B------:R-:W-:Y:S06]  /*59d0*/  BAR.ARV 0xe, 0x100 ;  /* 0x0384000000007b1d */ /* 0x000fec0000002000 */
[----:B------:R3:W-:Y:S01]  /*59e0*/  @!P1 SYNCS.ARRIVE.TRANS64.RED.A1T0 RZ, [R170+URZ], RZ ;  /* 0x000000ffaaff99a7 */ /* 0x0007e2000810043f */
[----:B------:R-:W-:Y:S05]  /*59f0*/  @P2 BRA `(.L_x_38) ;  /* 0xffffffe400d02947 */ /* 0x000fea000383ffff */
.L_x_29:
[----:B------:R-:W4:Y:S01]  /*5a00*/  SHFL.BFLY PT, R3, R6, 0x2, 0x1f ;  /* 0x0c401f0006037f89 */ /* 0x000f2200000e0000 */
[----:B------:R-:W-:Y:S01]  /*5a10*/  IMAD.MOV R14, RZ, RZ, -R18 ;  /* 0x000000ffff0e7224 */ /* 0x000fe200078e0a12 */
[----:B------:R-:W-:Y:S01]  /*5a20*/  UIADD3 UR36, UR36, 0x1, URZ ;  /* 0x0000000124247890 */ /* 0x000fe2000fffe03f */
[----:B------:R-:W-:Y:S01]  /*5a30*/  IMAD.U32 R9, RZ, RZ, UR20 ;  /* 0x00000014ff097e24 */ /* 0x000fe2000f8e00ff */
[----:B------:R-:W5:Y:S01]  /*5a40*/  SHFL.BFLY PT, R10, R5, 0x2, 0x1f ;  /* 0x0c401f00050a7f89 */ /* 0x000f6200000e0000 */
[----:B------:R-:W-:Y:S01]  /*5a50*/  IMAD.MOV.U32 R20, RZ, RZ, -0x800000 ;  /* 0xff800000ff147424 */ /* 0x000fe200078e00ff */
[----:B------:R-:W-:Y:S08]  /*5a60*/  BAR.ARV 0x8, 0x100 ;  /* 0x0204000000007b1d */ /* 0x000ff00000002000 */
[----:B------:R-:W-:Y:S01]  /*5a70*/  BAR.SYNC.DEFER_BLOCKING 0xf, 0x100 ;  /* 0x03c4000000007b1d */ /* 0x000fe20000010000 */
[----:B------:R-:W-:Y:S01]  /*5a80*/  ISETP.NE.AND P2, PT, R17, R14, PT ;  /* 0x0000000e1100720c */ /* 0x000fe20003f45270 */
[----:B------:R-:W-:-:S02]  /*5a90*/  IMAD.U32 R14, RZ, RZ, UR20 ;  /* 0x00000014ff0e7e24 */ /* 0x000fc4000f8e00ff */
[----:B----4-:R-:W-:Y:S01]  /*5aa0*/  FADD.FTZ R3, R3, R6 ;  /* 0x0000000603037221 */ /* 0x010fe20000010000 */
[----:B-----5:R-:W-:-:S04]  /*5ab0*/  FADD.FTZ R10, R10, R5 ;  /* 0x000000050a0a7221 */ /* 0x020fc80000010000 */
[----:B------:R-:W4:Y:S01]  /*5ac0*/  SHFL.BFLY PT, R8, R3, 0x1, 0x1f ;  /* 0x0c201f0003087f89 */ /* 0x000f2200000e0000 */
[----:B------:R-:W-:-:S03]  /*5ad0*/  IMAD.MOV.U32 R5, RZ, RZ, RZ ;  /* 0x000000ffff057224 */ /* 0x000fc600078e00ff */
[----:B-12---:R-:W1:Y:S01]  /*5ae0*/  SHFL.BFLY PT, R7, R10, 0x1, 0x1f ;  /* 0x0c201f000a077f89 */ /* 0x006e6200000e0000 */
[----:B----4-:R-:W-:Y:S01]  /*5af0*/  FADD.FTZ R12, R3, R8 ;  /* 0x00000008030c7221 */ /* 0x010fe20000010000 */
[----:B------:R-:W-:Y:S02]  /*5b00*/  IMAD.MOV.U32 R8, RZ, RZ, RZ ;  /* 0x000000ffff087224 */ /* 0x000fe400078e00ff */
[----:B------:R-:W-:Y:S02]  /*5b10*/  IMAD.U32 R3, RZ, RZ, UR39 ;  /* 0x00000027ff037e24 */ /* 0x000fe4000f8e00ff */
[----:B-1----:R-:W-:Y:S01]  /*5b20*/  FADD.FTZ R13, R10, R7 ;  /* 0x000000070a0d7221 */ /* 0x002fe20000010000 */
[----:B------:R-:W-:Y:S01]  /*5b30*/  FSETP.NE.FTZ.AND P0, PT, R12, RZ, PT ;  /* 0x000000ff0c00720b */ /* 0x000fe20003f15000 */
[----:B------:R-:W-:Y:S01]  /*5b40*/  UIADD3 UR39, UR39, 0x1, URZ ;  /* 0x0000000127277890 */ /* 0x000fe2000fffe03f */
[----:B------:R-:W-:Y:S02]  /*5b50*/  @!P2 IMAD R3, R3, 0x40, R2 ;  /* 0x000000400303a824 */ /* 0x000fe400078e0202 */
[----:B------:R-:W-:Y:S01]  /*5b60*/  FSETP.NE.FTZ.AND P1, PT, R13, RZ, PT ;  /* 0x000000ff0d00720b */ /* 0x000fe20003f35000 */
[----:B------:R-:W-:-:S02]  /*5b70*/  UISETP.NE.AND UP0, UPT, UR39, 0x2, UPT ;  /* 0x000000022700788c */ /* 0x000fc4000bf05270 */
[----:B------:R-:W-:Y:S01]  /*5b80*/  @!P2 LEA R11, R3, UR41, 0x2 ;  /* 0x00000029030bac11 */ /* 0x000fe2000f8e10ff */
[----:B------:R-:W-:Y:S01]  /*5b90*/  IMAD.MOV.U32 R3, RZ, RZ, -0x800000 ;  /* 0xff800000ff037424 */ /* 0x000fe200078e00ff */
[----:B------:R-:W-:Y:S02]  /*5ba0*/  USEL UR4, URZ, 0x1, UP0 ;  /* 0x000000013f047887 */ /* 0x000fe40008000000 */
[----:B------:R-:W-:Y:S02]  /*5bb0*/  USEL UR39, UR39, URZ, UP0 ;  /* 0x0000003f27277287 */ /* 0x000fe40008000000 */
[----:B------:R-:W1:Y:S01]  /*5bc0*/  @P0 MUFU.RCP R8, R12 ;  /* 0x0000000c00080308 */ /* 0x000e620000001000 */
[----:B------:R-:W-:Y:S01]  /*5bd0*/  @P0 FMUL.FTZ R9, R9, 0.69314718246459960938 ;  /* 0x3f31721809090820 */ /* 0x000fe20000410000 */
[----:B------:R-:W-:Y:S02]  /*5be0*/  ULOP3.LUT UR38, UR38, UR4, URZ, 0x3c, !UPT ;  /* 0x0000000426267292 */ /* 0x000fe4000f8e3c3f */
[----:B------:R-:W-:-:S04]  /*5bf0*/  @P1 FMUL.FTZ R14, R14, 0.69314718246459960938 ;  /* 0x3f3172180e0e1820 */ /* 0x000fc80000410000 */
[----:B------:R-:W-:Y:S08]  /*5c00*/  @P1 MUFU.RCP R5, R13 ;  /* 0x0000000d00051308 */ /* 0x000ff00000001000 */
[----:B------:R-:W2:Y:S01]  /*5c10*/  @P0 MUFU.LG2 R10, R12 ;  /* 0x0000000c000a0308 */ /* 0x000ea20000000c00 */
        /* <DEDUP_REMOVED lines=64> */
[----:B------:R0:W-:Y:S01]  /*6020*/  @!P2 STS [R11+0x28800], R8 ;  /* 0x028800080b00a388 */ /* 0x0001e20000000800 */
[----:B--2---:R-:W-:Y:S01]  /*6030*/  @P0 FMUL.FTZ R10, R10, 0.69314718246459960938 ;  /* 0x3f3172180a0a0820 */ /* 0x004fe20000410000 */
[-C--:B------:R-:W-:Y:S01]  /*6040*/  FMUL.FTZ R26, R26, R5.reuse ;  /* 0x000000051a1a7220 */ /* 0x080fe20000410000 */
[-C--:B------:R-:W-:Y:S01]  /*6050*/  FMUL.FTZ R27, R27, R5.reuse ;  /* 0x000000051b1b7220 */ /* 0x080fe20000410000 */
[----:B------:R1:W-:Y:S01]  /*6060*/  @!P2 STS [R11+0x28820], R5 ;  /* 0x028820050b00a388 */ /* 0x0003e20000000800 */
[-C--:B------:R-:W-:Y:S01]  /*6070*/  FMUL.FTZ R30, R30, R5.reuse ;  /* 0x000000051e1e7220 */ /* 0x080fe20000410000 */
[-C--:B------:R-:W-:Y:S01]  /*6080*/  FMUL.FTZ R31, R31, R5.reuse ;  /* 0x000000051f1f7220 */ /* 0x080fe20000410000 */
[-C--:B------:R-:W-:Y:S01]  /*6090*/  FMUL.FTZ R34, R34, R5.reuse ;  /* 0x0000000522227220 */ /* 0x080fe20000410000 */
[-C--:B------:R-:W-:Y:S01]  /*60a0*/  FMUL.FTZ R35, R35, R5.reuse ;  /* 0x0000000523237220 */ /* 0x080fe20000410000 */
[-C--:B------:R-:W-:Y:S01]  /*60b0*/  FMUL.FTZ R38, R38, R5.reuse ;  /* 0x0000000526267220 */ /* 0x080fe20000410000 */
[----:B0-----:R-:W1:Y:S01]  /*60c0*/  @P1 MUFU.LG2 R8, R13 ;  /* 0x0000000d00081308 */ /* 0x001e620000000c00 */
        /* <DEDUP_REMOVED lines=16> */
[----:B-1----:R-:W-:Y:S01]  /*61d0*/  @P1 FMUL.FTZ R11, R8, 0.69314718246459960938 ;  /* 0x3f317218080b1820 */ /* 0x002fe20000410000 */
        /* <DEDUP_REMOVED lines=35> */
[-C--:B---3--:R-:W-:Y:S01]  /*6410*/  FMUL.FTZ R170, R142, R5.reuse ;  /* 0x000000058eaa7220 */ /* 0x088fe20000410000 */
[-C--:B------:R-:W-:Y:S01]  /*6420*/  FMUL.FTZ R171, R143, R5.reuse ;  /* 0x000000058fab7220 */ /* 0x080fe20000410000 */
[-C--:B------:R-:W-:Y:S01]  /*6430*/  FMUL.FTZ R146, R146, R5.reuse ;  /* 0x0000000592927220 */ /* 0x080fe20000410000 */
[-C--:B------:R-:W-:Y:S01]  /*6440*/  FMUL.FTZ R147, R147, R5.reuse ;  /* 0x0000000593937220 */ /* 0x080fe20000410000 */
[-C--:B------:R-:W-:Y:S01]  /*6450*/  FMUL.FTZ R150, R150, R5.reuse ;  /* 0x0000000596967220 */ /* 0x080fe20000410000 */
[----:B------:R-:W-:Y:S01]  /*6460*/  FMUL.FTZ R151, R151, R5 ;  /* 0x0000000597977220 */ /* 0x000fe20000410000 */
[----:B------:R-:W-:Y:S01]  /*6470*/  @P0 FFMA.FTZ R20, R9, R0, R10 ;  /* 0x0000000009140223 */ /* 0x000fe2000001000a */
[----:B------:R-:W-:Y:S01]  /*6480*/  @P1 FFMA.FTZ R3, R14, R4, R11 ;  /* 0x000000040e031223 */ /* 0x000fe2000001000b */
[----:B------:R-:W-:Y:S06]  /*6490*/  BAR.ARV 0xe, 0x100 ;  /* 0x0384000000007b1d */ /* 0x000fec0000002000 */
.L_x_18:
[----:B------:R-:W0:Y:S01]  /*64a0*/  S2UR UR6, SR_SWINHI ;  /* 0x00000000000679c3 */ /* 0x000e220000002f00 */
[----:B------:R-:W1:Y:S01]  /*64b0*/  SHFL.IDX PT, R0, R210, RZ, 0x1f ;  /* 0x00001fffd2007589 */ /* 0x000e6200000e0000 */
[----:B------:R-:W-:Y:S01]  /*64c0*/  IMAD R9, R211, 0x40, R16 ;  /* 0x00000040d3097824 */ /* 0x000fe200078e0210 */
[----:B------:R-:W-:Y:S01]  /*64d0*/  F2FP.BF16.F32.PACK_AB R6, R6, R7 ;  /* 0x000000070606723e */ /* 0x000fe200000010ff */
[----:B------:R-:W-:Y:S01]  /*64e0*/  ULDC UR7, c[0x0][0xc44] ;  /* 0x0003110000077ab9 */ /* 0x000fe20000000800 */
[----:B------:R-:W-:Y:S01]  /*64f0*/  F2FP.BF16.F32.PACK_AB R7, R31, R30 ;  /* 0x0000001e1f07723e */ /* 0x000fe200000010ff */
[----:B------:R-:W-:Y:S01]  /*6500*/  USHF.R.S32.HI UR11, URZ, 0x1f, UR45 ;  /* 0x0000001f3f0b7899 */ /* 0x000fe2000801142d */
[----:B------:R-:W-:Y:S02]  /*6510*/  F2FP.BF16.F32.PACK_AB R96, R97, R96 ;  /* 0x000000606160723e */ /* 0x000fe400000010ff */
[----:B------:R-:W-:Y:S02]  /*6520*/  F2FP.BF16.F32.PACK_AB R97, R99, R98 ;  /* 0x000000626361723e */ /* 0x000fe400000010ff */
[----:B------:R-:W-:-:S02]  /*6530*/  F2FP.BF16.F32.PACK_AB R104, R105, R104 ;  /* 0x000000686968723e */ /* 0x000fc400000010ff */
[----:B------:R-:W-:Y:S02]  /*6540*/  F2FP.BF16.F32.PACK_AB R98, R101, R100 ;  /* 0x000000646562723e */ /* 0x000fe400000010ff */
[----:B------:R-:W-:Y:S02]  /*6550*/  F2FP.BF16.F32.PACK_AB R99, R103, R102 ;  /* 0x000000666763723e */ /* 0x000fe400000010ff */
[----:B------:R-:W-:Y:S02]  /*6560*/  F2FP.BF16.F32.PACK_AB R105, R107, R106 ;  /* 0x0000006a6b69723e */ /* 0x000fe400000010ff */
[----:B------:R-:W-:Y:S02]  /*6570*/  F2FP.BF16.F32.PACK_AB R106, R109, R108 ;  /* 0x0000006c6d6a723e */ /* 0x000fe400000010ff */
[----:B------:R-:W-:Y:S02]  /*6580*/  F2FP.BF16.F32.PACK_AB R107, R152, R21 ;  /* 0x00000015986b723e */ /* 0x000fe400000010ff */
[----:B------:R-:W-:Y:S01]  /*6590*/  F2FP.BF16.F32.PACK_AB R153, R154, R153 ;  /* 0x000000999a99723e */ /* 0x000fe200000010ff */
[----:B------:R-:W-:Y:S01]  /*65a0*/  UMOV UR4, UR41 ;  /* 0x0000002900047c82 */ /* 0x000fe20008000000 */
[----:B0-----:R-:W-:Y:S01]  /*65b0*/  UMOV UR5, UR6 ;  /* 0x0000000600057c82 */ /* 0x001fe20008000000 */
[----:B-1----:R-:W-:Y:S01]  /*65c0*/  ISETP.NE.AND P0, PT, R0, RZ, PT ;  /* 0x000000ff0000720c */ /* 0x002fe20003f05270 */
[----:B------:R-:W-:Y:S01]  /*65d0*/  IMAD.U32 R110, RZ, RZ, UR4 ;  /* 0x00000004ff6e7e24 */ /* 0x000fe2000f8e00ff */
[----:B------:R-:W-:Y:S01]  /*65e0*/  F2FP.BF16.F32.PACK_AB R152, R113, R112 ;  /* 0x000000707198723e */ /* 0x000fe200000010ff */
[----:B------:R-:W-:Y:S01]  /*65f0*/  IMAD.U32 R111, RZ, RZ, UR5 ;  /* 0x00000005ff6f7e24 */ /* 0x000fe2000f8e00ff */
[----:B------:R-:W-:Y:S01]  /*6600*/  F2FP.BF16.F32.PACK_AB R154, R117, R116 ;  /* 0x00000074759a723e */ /* 0x000fe200000010ff */
[----:B------:R-:W-:Y:S01]  /*6610*/  UIADD3 UR5, -UR45, URZ, URZ ;  /* 0x0000003f2d057290 */ /* 0x000fe2000fffe13f */
[----:B------:R-:W-:Y:S01]  /*6620*/  F2FP.BF16.F32.PACK_AB R155, R156, R155 ;  /* 0x0000009b9c9b723e */ /* 0x000fe200000010ff */
[--C-:B------:R-:W-:Y:S01]  /*6630*/  IMAD.WIDE R4, R215, 0x2, R110.reuse ;  /* 0x00000002d7047825 */ /* 0x100fe200078e026e */
[----:B------:R-:W-:Y:S01]  /*6640*/  F2FP.BF16.F32.PACK_AB R120, R121, R120 ;  /* 0x000000787978723e */ /* 0x000fe200000010ff */
[----:B------:R-:W-:Y:S01]  /*6650*/  UIMAD UR7, UR7, UR5, UR44 ;  /* 0x00000005070772a4 */ /* 0x000fe2000f8e022c */
[----:B------:R-:W-:Y:S01]  /*6660*/  F2FP.BF16.F32.PACK_AB R121, R158, R157 ;  /* 0x0000009d9e79723e */ /* 0x000fe200000010ff */
[----:B------:R-:W-:Y:S01]  /*6670*/  IMAD.WIDE R110, R9, 0x2, R110 ;  /* 0x00000002096e7825 */ /* 0x000fe200078e026e */
[C---:B------:R-:W-:Y:S01]  /*6680*/  IADD3 R33, P2, R4.reuse, 0x20, RZ ;  /* 0x0000002004217810 */ /* 0x040fe20007f5e0ff */
[----:B------:R-:W-:Y:S01]  /*6690*/  ULDC UR4, c[0x0][0xc] ;  /* 0x0000030000047ab9 */ /* 0x000fe20000000800 */
[C---:B------:R-:W-:Y:S01]  /*66a0*/  IADD3 R37, P3, R4.reuse, 0x40, RZ ;  /* 0x0000004004257810 */ /* 0x040fe20007f7e0ff */
[----:B------:R-:W-:Y:S01]  /*66b0*/  UIADD3 UR47, UR4, UR47, URZ ;  /* 0x0000002f042f7290 */ /* 0x000fe2000fffe03f */
[C---:B------:R-:W-:Y:S01]  /*66c0*/  IADD3 R41, P4, R4.reuse, 0x60, RZ ;  /* 0x0000006004297810 */ /* 0x040fe20007f9e0ff */
[--C-:B------:R-:W-:Y:S01]  /*66d0*/  IMAD.X R9, RZ, RZ, R5.reuse, P2 ;  /* 0x000000ffff097224 */ /* 0x100fe200010e0605 */
[C---:B------:R-:W-:Y:S01]  /*66e0*/  IADD3 R49, P6, R4.reuse, 0x2020, RZ ;  /* 0x0000202004317810 */ /* 0x040fe20007fde0ff */
[--C-:B------:R-:W-:Y:S01]  /*66f0*/  IMAD.X R11, RZ, RZ, R5.reuse, P3 ;  /* 0x000000ffff0b7224 */ /* 0x100fe200018e0605 */
[----:B------:R-:W-:Y:S01]  /*6700*/  LOP3.LUT R8, R33, 0x380, RZ, 0xc0, !PT ;  /* 0x0000038021087812 */ /* 0x000fe200078ec0ff */
[--C-:B------:R-:W-:Y:S01]  /*6710*/  IMAD.X R25, RZ, RZ, R5.reuse, P4 ;  /* 0x000000ffff197224 */ /* 0x100fe200020e0605 */
[----:B------:R-:W-:Y:S01]  /*6720*/  IADD3 R36, P3, R4, 0x4000, RZ ;  /* 0x0000400004247810 */ /* 0x000fe20007f7e0ff */
[--C-:B------:R-:W-:Y:S01]  /*6730*/  IMAD.X R53, RZ, RZ, R5.reuse, P6 ;  /* 0x000000ffff357224 */ /* 0x100fe200030e0605 */
[----:B------:R-:W-:Y:S01]  /*6740*/  LOP3.LUT R14, R41, 0x380, RZ, 0xc0, !PT ;  /* 0x00000380290e7812 */ /* 0x000fe200078ec0ff */
[----:B------:R-:W-:Y:S01]  /*6750*/  USHF.R.S32.HI UR10, URZ, 0x1f, UR7 ;  /* 0x0000001f3f0a7899 */ /* 0x000fe20008011407 */
[----:B------:R-:W-:Y:S01]  /*6760*/  SHF.R.U64 R8, R8, 0x3, RZ ;  /* 0x0000000308087819 */ /* 0x000fe200000012ff */
[----:B------:R-:W-:Y:S01]  /*6770*/  IMAD.X R123, RZ, RZ, R5, P3 ;  /* 0x000000ffff7b7224 */ /* 0x000fe200018e0605 */
[----:B------:R-:W-:-:S02]  /*6780*/  LOP3.LUT R32, R49, 0x380, RZ, 0xc0, !PT ;  /* 0x0000038031207812 */ /* 0x000fc400078ec0ff */
[----:B------:R-:W-:Y:S02]  /*6790*/  LOP3.LUT R10, R37, 0x380, RZ, 0xc0, !PT ;  /* 0x00000380250a7812 */ /* 0x000fe400078ec0ff */
[----:B------:R-:W-:Y:S02]  /*67a0*/  SHF.R.U64 R14, R14, 0x3, RZ ;  /* 0x000000030e0e7819 */ /* 0x000fe400000012ff */
[C---:B------:R-:W-:Y:S02]  /*67b0*/  IADD3 R57, P1, R4.reuse, 0x2040, RZ ;  /* 0x0000204004397810 */ /* 0x040fe40007f3e0ff */
[----:B------:R-:W-:Y:S02]  /*67c0*/  IADD3 R12, P3, R4, 0x6040, RZ ;  /* 0x00006040040c7810 */ /* 0x000fe40007f7e0ff */
[----:B------:R-:W-:Y:S01]  /*67d0*/  LOP3.LUT R8, R8, R33, RZ, 0x3c, !PT ;  /* 0x0000002108087212 */ /* 0x000fe200078e3cff */
[----:B------:R-:W-:Y:S01]  /*67e0*/  IMAD.X R115, RZ, RZ, R5, P1 ;  /* 0x000000ffff737224 */ /* 0x000fe200008e0605 */
[----:B------:R-:W-:-:S02]  /*67f0*/  SHF.R.U64 R32, R32, 0x3, RZ ;  /* 0x0000000320207819 */ /* 0x000fc400000012ff */
[----:B------:R-:W-:Y:S02]  /*6800*/  IADD3 R61, P2, R4, 0x2060, RZ ;  /* 0x00002060043d7810 */ /* 0x000fe40007f5e0ff */
[----:B------:R-:W-:Y:S02]  /*6810*/  LOP3.LUT R33, R36, 0x380, RZ, 0xc0, !PT ;  /* 0x0000038024217812 */ /* 0x000fe400078ec0ff */
[----:B------:R-:W-:Y:S01]  /*6820*/  SHF.R.U64 R10, R10, 0x3, RZ ;  /* 0x000000030a0a7819 */ /* 0x000fe200000012ff */
[----:B------:R-:W-:Y:S01]  /*6830*/  IMAD.X R119, RZ, RZ, R5, P2 ;  /* 0x000000ffff777224 */ /* 0x000fe200010e0605 */
[----:B------:R-:W-:Y:S02]  /*6840*/  LOP3.LUT R24, R14, R41, RZ, 0x3c, !PT ;  /* 0x000000290e187212 */ /* 0x000fe400078e3cff */
[----:B------:R-:W-:Y:S02]  /*6850*/  IADD3 R40, P4, R4, 0x4020, RZ ;  /* 0x0000402004287810 */ /* 0x000fe40007f9e0ff */
[----:B------:R-:W-:-:S02]  /*6860*/  LOP3.LUT R52, R32, R49, RZ, 0x3c, !PT ;  /* 0x0000003120347212 */ /* 0x000fc400078e3cff */
[----:B------:R-:W-:Y:S01]  /*6870*/  LOP3.LUT R41, R12, 0x380, RZ, 0xc0, !PT ;  /* 0x000003800c297812 */ /* 0x000fe200078ec0ff */
[--C-:B------:R-:W-:Y:S01]  /*6880*/  IMAD.X R127, RZ, RZ, R5.reuse, P4 ;  /* 0x000000ffff7f7224 */ /* 0x100fe200020e0605 */
[----:B------:R-:W-:Y:S02]  /*6890*/  LOP3.LUT R32, R61, 0x380, RZ, 0xc0, !PT ;  /* 0x000003803d207812 */ /* 0x000fe400078ec0ff */
[----:B------:R-:W-:Y:S02]  /*68a0*/  SHF.R.U64 R33, R33, 0x3, RZ ;  /* 0x0000000321217819 */ /* 0x000fe400000012ff */
[C---:B------:R-:W-:Y:S02]  /*68b0*/  IADD3 R44, P1, R4.reuse, 0x6000, RZ ;  /* 0x00006000042c7810 */ /* 0x040fe40007f3e0ff */
[----:B------:R-:W-:Y:S02]  /*68c0*/  IADD3 R73, P2, R4, 0x6020, RZ ;  /* 0x0000602004497810 */ /* 0x000fe40007f5e0ff */
[----:B------:R-:W-:Y:S01]  /*68d0*/  LOP3.LUT R10, R10, R37, RZ, 0x3c, !PT ;  /* 0x000000250a0a7212 */ /* 0x000fe200078e3cff */
[--C-:B------:R-:W-:Y:S01]  /*68e0*/  IMAD.X R139, RZ, RZ, R5.reuse, P1 ;  /* 0x000000ffff8b7224 */ /* 0x100fe200008e0605 */
[----:B------:R-:W-:Y:S01]  /*68f0*/  LOP3.LUT R37, R40, 0x380, RZ, 0xc0, !PT ;  /* 0x0000038028257812 */ /* 0x000fe200078ec0ff */
[----:B------:R-:W-:Y:S01]  /*6900*/  IMAD.X R143, RZ, RZ, R5, P2 ;  /* 0x000000ffff8f7224 */ /* 0x000fe200010e0605 */
[----:B------:R-:W-:-:S02]  /*6910*/  SHF.R.U64 R41, R41, 0x3, RZ ;  /* 0x0000000329297819 */ /* 0x000fc400000012ff */
[----:B------:R-:W-:Y:S02]  /*6920*/  LOP3.LUT R13, R4, 0x380, RZ, 0xc0, !PT ;  /* 0x00000380040d7812 */ /* 0x000fe400078ec0ff */
[----:B------:R-:W-:Y:S02]  /*6930*/  SHF.R.U64 R32, R32, 0x3, RZ ;  /* 0x0000000320207819 */ /* 0x000fe400000012ff */
[----:B------:R-:W-:Y:S02]  /*6940*/  LOP3.LUT R122, R33, R36, RZ, 0x3c, !PT ;  /* 0x00000024217a7212 */ /* 0x000fe400078e3cff */
[C---:B------:R-:W-:Y:S02]  /*6950*/  IADD3 R45, P5, R4.reuse, 0x2000, RZ ;  /* 0x00002000042d7810 */ /* 0x040fe40007fbe0ff */
[----:B------:R-:W-:Y:S02]  /*6960*/  IADD3 R69, P6, R4, 0x4060, RZ ;  /* 0x0000406004457810 */ /* 0x000fe40007fde0ff */
[----:B------:R-:W-:Y:S01]  /*6970*/  LOP3.LUT R33, R44, 0x380, RZ, 0xc0, !PT ;  /* 0x000003802c217812 */ /* 0x000fe200078ec0ff */
[--C-:B------:R-:W-:Y:S01]  /*6980*/  IMAD.X R29, RZ, RZ, R5.reuse, P5 ;  /* 0x000000ffff1d7224 */ /* 0x100fe200028e0605 */
[----:B------:R-:W-:Y:S01]  /*6990*/  SHF.R.U64 R37, R37, 0x3, RZ ;  /* 0x0000000325257819 */ /* 0x000fe200000012ff */
[----:B------:R-:W-:Y:S01]  /*69a0*/  IMAD.X R135, RZ, RZ, R5, P6 ;  /* 0x000000ffff877224 */ /* 0x000fe200030e0605 */
[----:B------:R-:W-:-:S02]  /*69b0*/  LOP3.LUT R12, R41, R12, RZ, 0x3c, !PT ;  /* 0x0000000c290c7212 */ /* 0x000fc400078e3cff */
[----:B------:R-:W-:Y:S02]  /*69c0*/  IADD3 R0, P4, R4, 0x6060, RZ ;  /* 0x0000606004007810 */ /* 0x000fe40007f9e0ff */
[----:B------:R-:W-:Y:S02]  /*69d0*/  SHF.R.U64 R13, R13, 0x3, RZ ;  /* 0x000000030d0d7819 */ /* 0x000fe400000012ff */
[----:B------:R-:W-:Y:S01]  /*69e0*/  LOP3.LUT R118, R32, R61, RZ, 0x3c, !PT ;  /* 0x0000003d20767212 */ /* 0x000fe200078e3cff */
[----:B------:R-:W-:Y:S01]  /*69f0*/  IMAD.X R15, RZ, RZ, R5, P4 ;  /* 0x000000ffff0f7224 */ /* 0x000fe200020e0605 */
[----:B------:R-:W-:Y:S02]  /*6a00*/  IADD3 R41, P2, R110, 0x3000, RZ ;  /* 0x000030006e297810 */ /* 0x000fe40007f5e0ff */
[----:B------:R-:W-:Y:S02]  /*6a10*/  LOP3.LUT R14, R57, 0x380, RZ, 0xc0, !PT ;  /* 0x00000380390e7812 */ /* 0x000fe400078ec0ff */
[----:B------:R-:W-:-:S02]  /*6a20*/  LOP3.LUT R32, R69, 0x380, RZ, 0xc0, !PT ;  /* 0x0000038045207812 */ /* 0x000fc400078ec0ff */
[----:B------:R-:W-:Y:S02]  /*6a30*/  LOP3.LUT R36, R73, 0x380, RZ, 0xc0, !PT ;  /* 0x0000038049247812 */ /* 0x000fe400078ec0ff */
[----:B------:R-:W-:Y:S02]  /*6a40*/  SHF.R.U64 R33, R33, 0x3, RZ ;  /* 0x0000000321217819 */ /* 0x000fe400000012ff */
[----:B------:R-:W-:Y:S02]  /*6a50*/  LOP3.LUT R28, R45, 0x380, RZ, 0xc0, !PT ;  /* 0x000003802d1c7812 */ /* 0x000fe400078ec0ff */
[----:B------:R-:W-:Y:S02]  /*6a60*/  IADD3 R65, P5, R4, 0x4040, RZ ;  /* 0x0000404004417810 */ /* 0x000fe40007fbe0ff */
[----:B------:R-:W-:Y:S02]  /*6a70*/  LOP3.LUT R126, R37, R40, RZ, 0x3c, !PT ;  /* 0x00000028257e7212 */ /* 0x000fe400078e3cff */
[----:B------:R-:W-:Y:S01]  /*6a80*/  LOP3.LUT R4, R13, R4, RZ, 0x3c, !PT ;  /* 0x000000040d047212 */ /* 0x000fe200078e3cff */
[--C-:B------:R-:W-:Y:S01]  /*6a90*/  IMAD.X R13, RZ, RZ, R5.reuse, P3 ;  /* 0x000000ffff0d7224 */ /* 0x100fe200018e0605 */
[----:B------:R-:W-:Y:S01]  /*6aa0*/  LOP3.LUT R40, R41, 0x380, RZ, 0xc0, !PT ;  /* 0x0000038029287812 */ /* 0x000fe200078ec0ff */
[----:B------:R-:W-:Y:S01]  /*6ab0*/  IMAD.X R131, RZ, RZ, R5, P5 ;  /* 0x000000ffff837224 */ /* 0x000fe200028e0605 */
[----:B------:R-:W-:-:S02]  /*6ac0*/  SHF.R.U64 R14, R14, 0x3, RZ ;  /* 0x000000030e0e7819 */ /* 0x000fc400000012ff */
[----:B------:R-:W-:Y:S02]  /*6ad0*/  SHF.R.U64 R32, R32, 0x3, RZ ;  /* 0x0000000320207819 */ /* 0x000fe400000012ff */
[----:B------:R-:W-:Y:S02]  /*6ae0*/  SHF.R.U64 R36, R36, 0x3, RZ ;  /* 0x0000000324247819 */ /* 0x000fe400000012ff */
[----:B------:R-:W-:Y:S02]  /*6af0*/  LOP3.LUT R138, R33, R44, RZ, 0x3c, !PT ;  /* 0x0000002c218a7212 */ /* 0x000fe400078e3cff */
[----:B------:R-:W-:Y:S02]  /*6b00*/  SHF.R.U64 R28, R28, 0x3, RZ ;  /* 0x000000031c1c7819 */ /* 0x000fe400000012ff */
[C---:B------:R-:W-:Y:S02]  /*6b10*/  IADD3 R33, P4, R110.reuse, 0x1000, RZ ;  /* 0x000010006e217810 */ /* 0x040fe40007f9e0ff */
[----:B------:R-:W-:-:S02]  /*6b20*/  IADD3 R37, P3, R110, 0x2000, RZ ;  /* 0x000020006e257810 */ /* 0x000fc40007f7e0ff */
[----:B------:R-:W-:Y:S02]  /*6b30*/  SHF.R.U64 R40, R40, 0x3, RZ ;  /* 0x0000000328287819 */ /* 0x000fe400000012ff */
[----:B------:R-:W-:Y:S02]  /*6b40*/  LOP3.LUT R114, R14, R57, RZ, 0x3c, !PT ;  /* 0x000000390e727212 */ /* 0x000fe400078e3cff */
[----:B------:R-:W-:Y:S02]  /*6b50*/  LOP3.LUT R134, R32, R69, RZ, 0x3c, !PT ;  /* 0x0000004520867212 */ /* 0x000fe400078e3cff */
[----:B------:R-:W-:Y:S02]  /*6b60*/  LOP3.LUT R142, R36, R73, RZ, 0x3c, !PT ;  /* 0x00000049248e7212 */ /* 0x000fe400078e3cff */
[----:B------:R-:W-:Y:S02]  /*6b70*/  LOP3.LUT R28, R28, R45, RZ, 0x3c, !PT ;  /* 0x0000002d1c1c7212 */ /* 0x000fe400078e3cff */
[----:B------:R-:W-:-:S02]  /*6b80*/  LOP3.LUT R14, R65, 0x380, RZ, 0xc0, !PT ;  /* 0x00000380410e7812 */ /* 0x000fc400078ec0ff */
[----:B------:R-:W-:Y:S02]  /*6b90*/  LOP3.LUT R32, R33, 0x380, RZ, 0xc0, !PT ;  /* 0x0000038021207812 */ /* 0x000fe400078ec0ff */
[----:B------:R-:W-:Y:S02]  /*6ba0*/  LOP3.LUT R36, R37, 0x380, RZ, 0xc0, !PT ;  /* 0x0000038025247812 */ /* 0x000fe400078ec0ff */
[----:B------:R-:W-:Y:S02]  /*6bb0*/  LOP3.LUT R45, R0, 0x380, RZ, 0xc0, !PT ;  /* 0x00000380002d7812 */ /* 0x000fe400078ec0ff */
[----:B------:R-:W-:Y:S01]  /*6bc0*/  LOP3.LUT R40, R40, R41, RZ, 0x3c, !PT ;  /* 0x0000002928287212 */ /* 0x000fe200078e3cff */
[----:B------:R-:W-:Y:S01]  /*6bd0*/  IMAD.X R41, RZ, RZ, R111, P2 ;  /* 0x000000ffff297224 */ /* 0x000fe200010e066f */
[----:B------:R-:W-:Y:S02]  /*6be0*/  SHF.R.U64 R14, R14, 0x3, RZ ;  /* 0x000000030e0e7819 */ /* 0x000fe400000012ff */
[----:B------:R-:W-:-:S02]  /*6bf0*/  SHF.R.U64 R32, R32, 0x3, RZ ;  /* 0x0000000320207819 */ /* 0x000fc400000012ff */
[----:B------:R-:W-:Y:S02]  /*6c00*/  SHF.R.U64 R36, R36, 0x3, RZ ;  /* 0x0000000324247819 */ /* 0x000fe400000012ff */
[----:B------:R-:W-:Y:S02]  /*6c10*/  IADD3 R69, P2, R110, 0x9000, RZ ;  /* 0x000090006e457810 */ /* 0x000fe40007f5e0ff */
[----:B------:R-:W-:Y:S02]  /*6c20*/  SHF.R.U64 R45, R45, 0x3, RZ ;  /* 0x000000032d2d7819 */ /* 0x000fe400000012ff */
[----:B------:R-:W-:Y:S02]  /*6c30*/  LOP3.LUT R130, R14, R65, RZ, 0x3c, !PT ;  /* 0x000000410e827212 */ /* 0x000fe400078e3cff */
[----:B------:R-:W-:Y:S01]  /*6c40*/  LOP3.LUT R32, R32, R33, RZ, 0x3c, !PT ;  /* 0x0000002120207212 */ /* 0x000fe200078e3cff */
[--C-:B------:R-:W-:Y:S01]  /*6c50*/  IMAD.X R33, RZ, RZ, R111.reuse, P4 ;  /* 0x000000ffff217224 */ /* 0x100fe200020e066f */
[----:B------:R-:W-:Y:S01]  /*6c60*/  LOP3.LUT R36, R36, R37, RZ, 0x3c, !PT ;  /* 0x0000002524247212 */ /* 0x000fe200078e3cff */
[----:B------:R-:W-:Y:S01]  /*6c70*/  IMAD.X R37, RZ, RZ, R111, P3 ;  /* 0x000000ffff257224 */ /* 0x000fe200018e066f */
[----:B------:R-:W-:-:S02]  /*6c80*/  LOP3.LUT R68, R69, 0x380, RZ, 0xc0, !PT ;  /* 0x0000038045447812 */ /* 0x000fc400078ec0ff */
[----:B------:R-:W-:Y:S02]  /*6c90*/  LOP3.LUT R14, R45, R0, RZ, 0x3c, !PT ;  /* 0x000000002d0e7212 */ /* 0x000fe400078e3cff */
[C---:B------:R-:W-:Y:S02]  /*6ca0*/  IADD3 R45, P1, R110.reuse, 0x4000, RZ ;  /* 0x000040006e2d7810 */ /* 0x040fe40007f3e0ff */
[C---:B------:R-:W-:Y:S02]  /*6cb0*/  IADD3 R49, P6, R110.reuse, 0x5000, RZ ;  /* 0x000050006e317810 */ /* 0x040fe40007fde0ff */
[C---:B------:R-:W-:Y:S02]  /*6cc0*/  IADD3 R57, P5, R110.reuse, 0x6000, RZ ;  /* 0x000060006e397810 */ /* 0x040fe40007fbe0ff */
[C---:B------:R-:W-:Y:S02]  /*6cd0*/  IADD3 R61, P4, R110.reuse, 0x7000, RZ ;  /* 0x000070006e3d7810 */ /* 0x040fe40007f9e0ff */
[----:B------:R-:W-:-:S02]  /*6ce0*/  IADD3 R65, P3, R110, 0x8000, RZ ;  /* 0x000080006e417810 */ /* 0x000fc40007f7e0ff */
[----:B------:R-:W-:Y:S02]  /*6cf0*/  SHF.R.U64 R68, R68, 0x3, RZ ;  /* 0x0000000344447819 */ /* 0x000fe400000012ff */
[----:B------:R-:W-:Y:S02]  /*6d00*/  LOP3.LUT R44, R45, 0x380, RZ, 0xc0, !PT ;  /* 0x000003802d2c7812 */ /* 0x000fe400078ec0ff */
[----:B------:R-:W-:Y:S02]  /*6d10*/  LOP3.LUT R48, R49, 0x380, RZ, 0xc0, !PT ;  /* 0x0000038031307812 */ /* 0x000fe400078ec0ff */
[----:B------:R-:W-:Y:S02]  /*6d20*/  LOP3.LUT R56, R57, 0x380, RZ, 0xc0, !PT ;  /* 0x0000038039387812 */ /* 0x000fe400078ec0ff */
[----:B------:R-:W-:Y:S02]  /*6d30*/  LOP3.LUT R60, R61, 0x380, RZ, 0xc0, !PT ;  /* 0x000003803d3c7812 */ /* 0x000fe400078ec0ff */
[----:B------:R-:W-:-:S02]  /*6d40*/  LOP3.LUT R64, R65, 0x380, RZ, 0xc0, !PT ;  /* 0x0000038041407812 */ /* 0x000fc400078ec0ff */
[----:B------:R-:W-:Y:S01]  /*6d50*/  LOP3.LUT R68, R68, R69, RZ, 0x3c, !PT ;  /* 0x0000004544447212 */ /* 0x000fe200078e3cff */
[----:B------:R-:W-:Y:S01]  /*6d60*/  IMAD.X R69, RZ, RZ, R111, P2 ;  /* 0x000000ffff457224 */ /* 0x000fe200010e066f */
[----:B------:R-:W-:Y:S02]  /*6d70*/  MOV R223, R4 ;  /* 0x0000000400df7202 */ /* 0x000fe40000000f00 */
[----:B------:R-:W-:Y:S02]  /*6d80*/  F2FP.BF16.F32.PACK_AB R5, R27, R26 ;  /* 0x0000001a1b05723e */ /* 0x000fe400000010ff */
[----:B------:R-:W-:Y:S02]  /*6d90*/  LOP3.LUT R0, R110, 0x380, RZ, 0xc0, !PT ;  /* 0x000003806e007812 */ /* 0x000fe400078ec0ff */
[----:B------:R-:W-:Y:S02]  /*6da0*/  SHF.R.U64 R44, R44, 0x3, RZ ;  /* 0x000000032c2c7819 */ /* 0x000fe400000012ff */
[----:B------:R-:W-:-:S02]  /*6db0*/  SHF.R.U64 R48, R48, 0x3, RZ ;  /* 0x0000000330307819 */ /* 0x000fc400000012ff */
[----:B------:R-:W-:Y:S02]  /*6dc0*/  SHF.R.U64 R56, R56, 0x3, RZ ;  /* 0x0000000338387819 */ /* 0x000fe400000012ff */
[----:B------:R-:W-:Y:S02]  /*6dd0*/  SHF.R.U64 R60, R60, 0x3, RZ ;  /* 0x000000033c3c7819 */ /* 0x000fe400000012ff */
[----:B------:R-:W-:Y:S02]  /*6de0*/  SHF.R.U64 R64, R64, 0x3, RZ ;  /* 0x0000000340407819 */ /* 0x000fe400000012ff */
[----:B------:R-:W-:Y:S02]  /*6df0*/  IADD3 R27, P2, R110, 0xf000, RZ ;  /* 0x0000f0006e1b7810 */ /* 0x000fe40007f5e0ff */
[----:B------:R-:W-:Y:S01]  /*6e00*/  F2FP.BF16.F32.PACK_AB R4, R206, R208 ;  /* 0x000000d0ce04723e */ /* 0x000fe200000010ff */
[----:B------:R-:W-:Y:S01]  /*6e10*/  BAR.SYNC.DEFER_BLOCKING 0x1, 0x100 ;  /* 0x0044000000007b1d */ /* 0x000fe20000010000 */
[----:B------:R-:W-:Y:S01]  /*6e20*/  SHF.R.U64 R31, R0, 0x3, RZ ;  /* 0x00000003001f7819 */ /* 0x000fe200000012ff */
[--C-:B------:R-:W-:Y:S01]  /*6e30*/  IMAD.X R93, RZ, RZ, R111.reuse, P2 ;  /* 0x000000ffff5d7224 */ /* 0x100fe200010e066f */
[----:B------:R-:W-:Y:S01]  /*6e40*/  LOP3.LUT R44, R44, R45, RZ, 0x3c, !PT ;  /* 0x0000002d2c2c7212 */ /* 0x000fe200078e3cff */
        /* <DEDUP_REMOVED lines=8> */
[----:B------:R-:W-:Y:S01]  /*6ed0*/  IMAD.X R65, RZ, RZ, R111, P3 ;  /* 0x000000ffff417224 */ /* 0x000fe200018e066f */
[----:B------:R-:W-:-:S02]  /*6ee0*/  LOP3.LUT R0, R27, 0x380, RZ, 0xc0, !PT ;  /* 0x000003801b007812 */ /* 0x000fc400078ec0ff */
[C---:B------:R-:W-:Y:S02]  /*6ef0*/  IADD3 R73, P1, R110.reuse, 0xa000, RZ ;  /* 0x0000a0006e497810 */ /* 0x040fe40007f3e0ff */
[C---:B------:R-:W-:Y:S02]  /*6f00*/  IADD3 R77, P6, R110.reuse, 0xb000, RZ ;  /* 0x0000b0006e4d7810 */ /* 0x040fe40007fde0ff */
[C---:B------:R-:W-:Y:S02]  /*6f10*/  IADD3 R81, P5, R110.reuse, 0xc000, RZ ;  /* 0x0000c0006e517810 */ /* 0x040fe40007fbe0ff */
[C---:B------:R-:W-:Y:S02]  /*6f20*/  IADD3 R85, P4, R110.reuse, 0xd000, RZ ;  /* 0x0000d0006e557810 */ /* 0x040fe40007f9e0ff */
[----:B------:R-:W-:Y:S01]  /*6f30*/  IADD3 R89, P3, R110, 0xe000, RZ ;  /* 0x0000e0006e597810 */ /* 0x000fe20007f7e0ff */
[----:B------:R0:W-:Y:S01]  /*6f40*/  STSM.16.M88.4 [R223], R4 ;  /* 0x00000004df007844 */ /* 0x0001e20000000200 */
[----:B------:R-:W-:-:S02]  /*6f50*/  LOP3.LUT R110, R31, R110, RZ, 0x3c, !PT ;  /* 0x0000006e1f6e7212 */ /* 0x000fc400078e3cff */
[----:B------:R-:W-:Y:S02]  /*6f60*/  SHF.R.U64 R0, R0, 0x3, RZ ;  /* 0x0000000300007819 */ /* 0x000fe400000012ff */
[----:B------:R-:W-:Y:S02]  /*6f70*/  MOV R31, R8 ;  /* 0x00000008001f7202 */ /* 0x000fe40000000f00 */
[----:B------:R-:W-:Y:S02]  /*6f80*/  MOV R30, R10 ;  /* 0x0000000a001e7202 */ /* 0x000fe40000000f00 */
[----:B------:R-:W-:Y:S02]  /*6f90*/  F2FP.BF16.F32.PACK_AB R8, R201, R202 ;  /* 0x000000cac908723e */ /* 0x000fe400000010ff */
[----:B------:R-:W-:Y:S02]  /*6fa0*/  F2FP.BF16.F32.PACK_AB R9, R43, R42 ;  /* 0x0000002a2b09723e */ /* 0x000fe400000010ff */
[----:B------:R-:W-:-:S02]  /*6fb0*/  F2FP.BF16.F32.PACK_AB R10, R199, R200 ;  /* 0x000000c8c70a723e */ /* 0x000fc400000010ff */
[----:B------:R-:W-:Y:S02]  /*6fc0*/  F2FP.BF16.F32.PACK_AB R11, R47, R46 ;  /* 0x0000002e2f0b723e */ /* 0x000fe400000010ff */
[----:B0-----:R-:W-:Y:S02]  /*6fd0*/  F2FP.BF16.F32.PACK_AB R4, R205, R207 ;  /* 0x000000cfcd04723e */ /* 0x001fe400000010ff */
[----:B------:R-:W-:Y:S02]  /*6fe0*/  F2FP.BF16.F32.PACK_AB R5, R35, R34 ;  /* 0x000000222305723e */ /* 0x000fe400000010ff */
[----:B------:R-:W-:Y:S02]  /*6ff0*/  F2FP.BF16.F32.PACK_AB R6, R203, R204 ;  /* 0x000000cccb06723e */ /* 0x000fe400000010ff */
[----:B------:R-:W-:Y:S02]  /*7000*/  F2FP.BF16.F32.PACK_AB R7, R39, R38 ;  /* 0x000000262707723e */ /* 0x000fe400000010ff */
[----:B------:R-:W-:-:S02]  /*7010*/  MOV R34, R12 ;  /* 0x0000000c00227202 */ /* 0x000fc40000000f00 */
[----:B------:R-:W-:Y:S01]  /*7020*/  MOV R35, R14 ;  /* 0x0000000e00237202 */ /* 0x000fe20000000f00 */
[----:B------:R0:W-:Y:S01]  /*7030*/  STSM.16.M88.4 [R31], R4 ;  /* 0x000000041f007844 */ /* 0x0001e20000000200 */
[----:B------:R-:W-:Y:S02]  /*7040*/  LOP3.LUT R92, R0, R27, RZ, 0x3c, !PT ;  /* 0x0000001b005c7212 */ /* 0x000fe400078e3cff */
[----:B------:R-:W-:Y:S01]  /*7050*/  MOV R206, R24 ;  /* 0x0000001800ce7202 */ /* 0x000fe20000000f00 */
[----:B------:R1:W-:Y:S01]  /*7060*/  STSM.16.M88.4 [R30], R8 ;  /* 0x000000081e007844 */ /* 0x0003e20000000200 */
[----:B------:R-:W-:Y:S02]  /*7070*/  F2FP.BF16.F32.PACK_AB R12, R197, R198 ;  /* 0x000000c6c50c723e */ /* 0x000fe400000010ff */
[----:B------:R-:W-:Y:S02]  /*7080*/  F2FP.BF16.F32.PACK_AB R13, R51, R50 ;  /* 0x00000032330d723e */ /* 0x000fe400000010ff */
[----:B------:R-:W-:-:S02]  /*7090*/  F2FP.BF16.F32.PACK_AB R14, R195, R196 ;  /* 0x000000c4c30e723e */ /* 0x000fc400000010ff */
[----:B------:R-:W-:Y:S02]  /*70a0*/  F2FP.BF16.F32.PACK_AB R15, R55, R54 ;  /* 0x00000036370f723e */ /* 0x000fe400000010ff */
[----:B------:R-:W-:Y:S02]  /*70b0*/  MOV R208, R28 ;  /* 0x0000001c00d07202 */ /* 0x000fe40000000f00 */
[----:B------:R-:W-:Y:S01]  /*70c0*/  F2FP.BF16.F32.PACK_AB R24, R193, R194 ;  /* 0x000000c2c118723e */ /* 0x000fe200000010ff */
[----:B------:R-:W-:Y:S01]  /*70d0*/  STSM.16.M88.4 [R206], R12 ;  /* 0x0000000cce007844 */ /* 0x000fe20000000200 */
[----:B------:R-:W-:Y:S02]  /*70e0*/  F2FP.BF16.F32.PACK_AB R25, R59, R58 ;  /* 0x0000003a3b19723e */ /* 0x000fe400000010ff */
[----:B------:R-:W-:Y:S02]  /*70f0*/  F2FP.BF16.F32.PACK_AB R26, R191, R192 ;  /* 0x000000c0bf1a723e */ /* 0x000fe400000010ff */
[----:B------:R-:W-:-:S02]  /*7100*/  F2FP.BF16.F32.PACK_AB R27, R63, R62 ;  /* 0x0000003e3f1b723e */ /* 0x000fc400000010ff */
[----:B------:R-:W-:Y:S02]  /*7110*/  MOV R52, R52 ;  /* 0x0000003400347202 */ /* 0x000fe40000000f00 */
[----:B0-----:R-:W-:Y:S01]  /*7120*/  F2FP.BF16.F32.PACK_AB R4, R183, R190 ;  /* 0x000000beb704723e */ /* 0x001fe200000010ff */
[----:B------:R-:W-:Y:S01]  /*7130*/  STSM.16.M88.4 [R208], R24 ;  /* 0x00000018d0007844 */ /* 0x000fe20000000200 */
[----:B------:R-:W-:Y:S02]  /*7140*/  F2FP.BF16.F32.PACK_AB R5, R67, R66 ;  /* 0x000000424305723e */ /* 0x000fe400000010ff */
[----:B------:R-:W-:Y:S02]  /*7150*/  F2FP.BF16.F32.PACK_AB R6, R181, R182 ;  /* 0x000000b6b506723e */ /* 0x000fe400000010ff */
[----:B------:R-:W-:Y:S02]  /*7160*/  F2FP.BF16.F32.PACK_AB R7, R71, R70 ;  /* 0x000000464707723e */ /* 0x000fe400000010ff */
[----:B------:R-:W-:-:S02]  /*7170*/  MOV R114, R114 ;  /* 0x0000007200727202 */ /* 0x000fc40000000f00 */
[----:B-1----:R-:W-:Y:S01]  /*7180*/  F2FP.BF16.F32.PACK_AB R8, R179, R180 ;  /* 0x000000b4b308723e */ /* 0x002fe200000010ff */
[----:B------:R0:W-:Y:S01]  /*7190*/  STSM.16.M88.4 [R52], R4 ;  /* 0x0000000434007844 */ /* 0x0001e20000000200 */
[----:B------:R-:W-:Y:S02]  /*71a0*/  F2FP.BF16.F32.PACK_AB R9, R75, R74 ;  /* 0x0000004a4b09723e */ /* 0x000fe400000010ff */
[----:B------:R-:W-:Y:S02]  /*71b0*/  F2FP.BF16.F32.PACK_AB R10, R177, R178 ;  /* 0x000000b2b10a723e */ /* 0x000fe400000010ff */
[----:B------:R-:W-:Y:S02]  /*71c0*/  F2FP.BF16.F32.PACK_AB R11, R79, R78 ;  /* 0x0000004e4f0b723e */ /* 0x000fe400000010ff */
[----:B------:R-:W-:Y:S02]  /*71d0*/  MOV R118, R118 ;  /* 0x0000007600767202 */ /* 0x000fe40000000f00 */
[----:B------:R-:W-:Y:S01]  /*71e0*/  F2FP.BF16.F32.PACK_AB R28, R175, R176 ;  /* 0x000000b0af1c723e */ /* 0x000fe200000010ff */
[----:B------:R-:W-:Y:S01]  /*71f0*/  STSM.16.M88.4 [R114], R8 ;  /* 0x0000000872007844 */ /* 0x000fe20000000200 */
[----:B------:R-:W-:-:S02]  /*7200*/  F2FP.BF16.F32.PACK_AB R29, R83, R82 ;  /* 0x00000052531d723e */ /* 0x000fc400000010ff */
[----:B------:R-:W-:Y:S02]  /*7210*/  F2FP.BF16.F32.PACK_AB R30, R173, R174 ;  /* 0x000000aead1e723e */ /* 0x000fe400000010ff */
[----:B------:R-:W-:Y:S02]  /*7220*/  F2FP.BF16.F32.PACK_AB R31, R87, R86 ;  /* 0x00000056571f723e */ /* 0x000fe400000010ff */
[----:B------:R-:W-:Y:S02]  /*7230*/  MOV R0, R122 ;  /* 0x0000007a00007202 */ /* 0x000fe40000000f00 */
[----:B0-----:R-:W-:Y:S01]  /*7240*/  F2FP.BF16.F32.PACK_AB R52, R169, R172 ;  /* 0x000000aca934723e */ /* 0x001fe200000010ff */
[----:B------:R-:W-:Y:S01]  /*7250*/  STSM.16.M88.4 [R118], R28 ;  /* 0x0000001c76007844 */ /* 0x000fe20000000200 */
[----:B------:R-:W-:Y:S02]  /*7260*/  F2FP.BF16.F32.PACK_AB R53, R91, R90 ;  /* 0x0000005a5b35723e */ /* 0x000fe400000010ff */
[----:B------:R-:W-:-:S02]  /*7270*/  F2FP.BF16.F32.PACK_AB R54, R159, R167 ;  /* 0x000000a79f36723e */ /* 0x000fc400000010ff */
[----:B------:R-:W-:Y:S02]  /*7280*/  F2FP.BF16.F32.PACK_AB R55, R95, R94 ;  /* 0x0000005e5f37723e */ /* 0x000fe400000010ff */
[----:B------:R-:W-:Y:S02]  /*7290*/  MOV R126, R126 ;  /* 0x0000007e007e7202 */ /* 0x000fe40000000f00 */
[----:B------:R-:W-:Y:S01]  /*72a0*/  MOV R130, R130 ;  /* 0x0000008200827202 */ /* 0x000fe20000000f00 */
[----:B------:R-:W-:Y:S01]  /*72b0*/  STSM.16.M88.4 [R0], R52 ;  /* 0x0000003400007844 */ /* 0x000fe20000000200 */
[----:B------:R-:W-:Y:S02]  /*72c0*/  MOV R134, R134 ;  /* 0x0000008600867202 */ /* 0x000fe40000000f00 */
[----:B------:R-:W-:Y:S01]  /*72d0*/  MOV R138, R138 ;  /* 0x0000008a008a7202 */ /* 0x000fe20000000f00 */
[----:B------:R-:W-:Y:S01]  /*72e0*/  STSM.16.M88.4 [R126], R96 ;  /* 0x000000607e007844 */ /* 0x000fe20000000200 */
[----:B------:R-:W-:-:S02]  /*72f0*/  F2FP.BF16.F32.PACK_AB R122, R125, R124 ;  /* 0x0000007c7d7a723e */ /* 0x000fc400000010ff */
[----:B------:R-:W-:Y:S01]  /*7300*/  F2FP.BF16.F32.PACK_AB R123, R161, R160 ;  /* 0x000000a0a17b723e */ /* 0x000fe200000010ff */
[----:B------:R0:W-:Y:S01]  /*7310*/  STSM.16.M88.4 [R130], R104 ;  /* 0x0000006882007844 */ /* 0x0001e20000000200 */
[----:B------:R-:W-:Y:S02]  /*7320*/  F2FP.BF16.F32.PACK_AB R128, R129, R128 ;  /* 0x000000808180723e */ /* 0x000fe400000010ff */
[----:B------:R-:W-:Y:S01]  /*7330*/  MOV R142, R142 ;  /* 0x0000008e008e7202 */ /* 0x000fe20000000f00 */
[----:B------:R1:W-:Y:S01]  /*7340*/  STSM.16.M88.4 [R134], R152 ;  /* 0x0000009886007844 */ /* 0x0003e20000000200 */
[----:B------:R-:W-:Y:S02]  /*7350*/  F2FP.BF16.F32.PACK_AB R129, R163, R162 ;  /* 0x000000a2a381723e */ /* 0x000fe400000010ff */
[----:B------:R-:W-:Y:S01]  /*7360*/  F2FP.BF16.F32.PACK_AB R131, R165, R164 ;  /* 0x000000a4a583723e */ /* 0x000fe200000010ff */
[----:B------:R1:W-:Y:S01]  /*7370*/  STSM.16.M88.4 [R138], R120 ;  /* 0x000000788a007844 */ /* 0x0003e20000000200 */
[----:B------:R-:W-:-:S02]  /*7380*/  F2FP.BF16.F32.PACK_AB R144, R145, R144 ;  /* 0x000000909190723e */ /* 0x000fc400000010ff */
[----:B------:R-:W-:Y:S02]  /*7390*/  F2FP.BF16.F32.PACK_AB R4, R137, R136 ;  /* 0x000000888904723e */ /* 0x000fe400000010ff */
[----:B------:R-:W-:Y:S02]  /*73a0*/  F2FP.BF16.F32.PACK_AB R5, R168, R166 ;  /* 0x000000a6a805723e */ /* 0x000fe400000010ff */
[----:B------:R-:W-:Y:S02]  /*73b0*/  F2FP.BF16.F32.PACK_AB R6, R141, R140 ;  /* 0x0000008c8d06723e */ /* 0x000fe400000010ff */
[----:B0-----:R-:W-:Y:S02]  /*73c0*/  F2FP.BF16.F32.PACK_AB R130, R133, R132 ;  /* 0x000000848582723e */ /* 0x001fe400000010ff */
[----:B------:R-:W-:Y:S02]  /*73d0*/  F2FP.BF16.F32.PACK_AB R7, R171, R170 ;  /* 0x000000aaab07723e */ /* 0x000fe400000010ff */
[----:B------:R-:W-:Y:S01]  /*73e0*/  F2FP.BF16.F32.PACK_AB R145, R147, R146 ;  /* 0x000000929391723e */ /* 0x000fe200000010ff */
[----:B------:R1:W-:Y:S01]  /*73f0*/  STSM.16.M88.4 [R142], R128 ;  /* 0x000000808e007844 */ /* 0x0003e20000000200 */
[----:B------:R-:W-:-:S02]  /*7400*/  LOP3.LUT R72, R73, 0x380, RZ, 0xc0, !PT ;  /* 0x0000038049487812 */ /* 0x000fc400078ec0ff */
[----:B------:R-:W-:Y:S01]  /*7410*/  LOP3.LUT R76, R77, 0x380, RZ, 0xc0, !PT ;  /* 0x000003804d4c7812 */ /* 0x000fe200078ec0ff */
[----:B------:R1:W-:Y:S01]  /*7420*/  STSM.16.M88.4 [R34], R4 ;  /* 0x0000000422007844 */ /* 0x0003e20000000200 */
[----:B------:R-:W-:Y:S02]  /*7430*/  LOP3.LUT R80, R81, 0x380, RZ, 0xc0, !PT ;  /* 0x0000038051507812 */ /* 0x000fe400078ec0ff */
[----:B------:R-:W-:Y:S02]  /*7440*/  LOP3.LUT R84, R85, 0x380, RZ, 0xc0, !PT ;  /* 0x0000038055547812 */ /* 0x000fe400078ec0ff */
[----:B------:R-:W-:Y:S02]  /*7450*/  LOP3.LUT R88, R89, 0x380, RZ, 0xc0, !PT ;  /* 0x0000038059587812 */ /* 0x000fe400078ec0ff */
[----:B------:R-:W-:Y:S02]  /*7460*/  F2FP.BF16.F32.PACK_AB R146, R149, R148 ;  /* 0x000000949592723e */ /* 0x000fe400000010ff */
[----:B------:R-:W-:-:S02]  /*7470*/  F2FP.BF16.F32.PACK_AB R147, R151, R150 ;  /* 0x000000969793723e */ /* 0x000fc400000010ff */
[----:B------:R-:W-:Y:S02]  /*7480*/  SHF.R.U64 R72, R72, 0x3, RZ ;  /* 0x0000000348487819 */ /* 0x000fe400000012ff */
[----:B------:R-:W-:Y:S01]  /*7490*/  SHF.R.U64 R76, R76, 0x3, RZ ;  /* 0x000000034c4c7819 */ /* 0x000fe200000012ff */
[----:B------:R1:W-:Y:S01]  /*74a0*/  STSM.16.M88.4 [R35], R144 ;  /* 0x0000009023007844 */ /* 0x0003e20000000200 */
[----:B------:R-:W-:Y:S02]  /*74b0*/  SHF.R.U64 R80, R80, 0x3, RZ ;  /* 0x0000000350507819 */ /* 0x000fe400000012ff */
[----:B------:R-:W-:Y:S02]  /*74c0*/  SHF.R.U64 R84, R84, 0x3, RZ ;  /* 0x0000000354547819 */ /* 0x000fe400000012ff */
[----:B------:R-:W-:Y:S02]  /*74d0*/  SHF.R.U64 R88, R88, 0x3, RZ ;  /* 0x0000000358587819 */ /* 0x000fe400000012ff */
        /* <DEDUP_REMOVED lines=10> */
[----:B------:R-:W-:Y:S06]  /*7580*/  BAR.SYNC.DEFER_BLOCKING 0x1, 0x100 ;  /* 0x0044000000007b1d */ /* 0x000fec0000010000 */
[----:B-1----:R-:W-:Y:S05]  /*7590*/  @P0 BRA `(.L_x_39) ;  /* 0x0000000000cc0947 */ /* 0x002fea0003800000 */
[----:B------:R-:W0:Y:S01]  /*75a0*/  LDC R8, c[0x0][0xbe8] ;  /* 0x0002fa00ff087b82 */ /* 0x000e220000000800 */
[----:B------:R-:W-:Y:S01]  /*75b0*/  IMAD R0, RZ, RZ, -UR44 ;  /* 0x8000002cff007e24 */ /* 0x000fe2000f8e02ff */
[----:B------:R-:W-:Y:S01]  /*75c0*/  ULDC.64 UR8, c[0x0][0xb90] ;  /* 0x0002e40000087ab9 */ /* 0x000fe20000000a00 */
[----:B------:R-:W-:Y:S01]  /*75d0*/  IMAD.MOV R12, RZ, RZ, -R18 ;  /* 0x000000ffff0c7224 */ /* 0x000fe200078e0a12 */
[----:B------:R-:W-:Y:S02]  /*75e0*/  UIMAD UR6, UR10, UR8, URZ ;  /* 0x000000080a0672a4 */ /* 0x000fe4000f8e023f */
[----:B------:R-:W-:Y:S02]  /*75f0*/  UIMAD.WIDE.U32 UR4, UR7, UR8, URZ ;  /* 0x00000008070472a5 */ /* 0x000fe4000f8e003f */
[----:B------:R-:W1:Y:S01]  /*7600*/  LDC R13, c[0x0][0xc38] ;  /* 0x00030e00ff0d7b82 */ /* 0x000e620000000800 */
[----:B------:R-:W-:-:S04]  /*7610*/  UIMAD UR6, UR7, UR9, UR6 ;  /* 0x00000009070672a4 */ /* 0x000fc8000f8e0206 */
[----:B------:R-:W-:-:S03]  /*7620*/  UIADD3 UR6, UR5, UR6, URZ ;  /* 0x0000000605067290 */ /* 0x000fc6000fffe03f */
[----:B------:R-:W2:Y:S01]  /*7630*/  LDC.64 R10, c[0x0][0xb98] ;  /* 0x0002e600ff0a7b82 */ /* 0x000ea20000000a00 */
[----:B0-----:R-:W-:Y:S01]  /*7640*/  ISETP.NE.AND P0, PT, R8, 0x1, PT ;  /* 0x000000010800780c */ /* 0x001fe20003f05270 */
[----:B-1----:R-:W-:-:S04]  /*7650*/  IMAD R13, R13, R0, UR46 ;  /* 0x0000002e0d0d7e24 */ /* 0x002fc8000f8e0200 */
[----:B------:R-:W-:-:S08]  /*7660*/  IMAD R15, R13, 0x40, R214 ;  /* 0x000000400d0f7824 */ /* 0x000fd000078e02d6 */
[----:B------:R-:W0:Y:S01]  /*7670*/  @P0 LDC R4, c[0x0][0xbec] ;  /* 0x0002fb00ff040b82 */ /* 0x000e220000000800 */
[----:B------:R-:W-:Y:S02]  /*7680*/  IMAD R13, R13, 0x40, R2 ;  /* 0x000000400d0d7824 */ /* 0x000fe400078e0202 */
[----:B------:R-:W-:-:S05]  /*7690*/  IMAD.MOV.U32 R7, RZ, RZ, R15 ;  /* 0x000000ffff077224 */ /* 0x000fca00078e000f */
[----:B------:R-:W1:Y:S01]  /*76a0*/  @P0 LDC R5, c[0x0][0xbf0] ;  /* 0x0002fc00ff050b82 */ /* 0x000e620000000800 */
[----:B0-----:R-:W-:-:S04]  /*76b0*/  @P0 IMAD.HI.U32 R0, R15, R4, RZ ;  /* 0x000000040f000227 */ /* 0x001fc800078e00ff */
[----:B------:R-:W-:Y:S01]  /*76c0*/  IMAD.U32 R4, RZ, RZ, UR4 ;  /* 0x00000004ff047e24 */ /* 0x000fe2000f8e00ff */
[----:B-1----:R-:W-:Y:S01]  /*76d0*/  @P0 SHF.R.U32.HI R7, RZ, R5, R0 ;  /* 0x00000005ff070219 */ /* 0x002fe20000011600 */
[----:B------:R-:W-:Y:S01]  /*76e0*/  IMAD.U32 R5, RZ, RZ, UR5 ;  /* 0x00000005ff057e24 */ /* 0x000fe2000f8e00ff */
[----:B------:R-:W-:Y:S01]  /*76f0*/  ULDC.64 UR4, c[0x0][0xb88] ;  /* 0x0002e20000047ab9 */ /* 0x000fe20000000a00 */
[----:B------:R-:W-:Y:S02]  /*7700*/  IMAD.U32 R5, RZ, RZ, UR6 ;  /* 0x00000006ff057e24 */ /* 0x000fe4000f8e00ff */
[----:B------:R-:W-:Y:S02]  /*7710*/  IMAD.MOV R9, RZ, RZ, -R7 ;  /* 0x000000ffff097224 */ /* 0x000fe400078e0a07 */
[----:B--2---:R-:W-:Y:S02]  /*7720*/  IMAD R0, R10, UR11, RZ ;  /* 0x0000000b0a007c24 */ /* 0x004fe4000f8e02ff */
[----:B------:R-:W-:-:S02]  /*7730*/  IMAD R9, R8, R9, R15 ;  /* 0x0000000908097224 */ /* 0x000fc400078e020f */
[----:B------:R-:W-:-:S04]  /*7740*/  IMAD.WIDE.U32 R4, R10, UR45, R4 ;  /* 0x0000002d0a047c25 */ /* 0x000fc8000f8e0004 */
[----:B------:R-:W-:Y:S01]  /*7750*/  IMAD R6, R11, UR45, R0 ;  /* 0x0000002d0b067c24 */ /* 0x000fe2000f8e0200 */
[----:B------:R-:W-:Y:S02]  /*7760*/  SHF.R.S32.HI R11, RZ, 0x1f, R7 ;  /* 0x0000001fff0b7819 */ /* 0x000fe40000011407 */
[----:B------:R-:W-:Y:S02]  /*7770*/  SHF.R.S32.HI R0, RZ, 0x1f, R9 ;  /* 0x0000001fff007819 */ /* 0x000fe40000011409 */
[----:B------:R-:W-:-:S03]  /*7780*/  IADD3 R4, P0, R7, R4, RZ ;  /* 0x0000000407047210 */ /* 0x000fc60007f1e0ff */
[----:B------:R-:W-:Y:S01]  /*7790*/  IMAD R0, R0, UR4, RZ ;  /* 0x0000000400007c24 */ /* 0x000fe2000f8e02ff */
[----:B------:R-:W-:-:S03]  /*77a0*/  IADD3.X R5, R11, R5, R6, P0, !PT ;  /* 0x000000050b057210 */ /* 0x000fc600007fe406 */
[C---:B------:R-:W-:Y:S02]  /*77b0*/  IMAD R7, R9.reuse, UR5, R0 ;  /* 0x0000000509077c24 */ /* 0x040fe4000f8e0200 */
[----:B------:R-:W-:Y:S01]  /*77c0*/  IMAD.WIDE.U32 R4, R9, UR4, R4 ;  /* 0x0000000409047c25 */ /* 0x000fe2000f8e0004 */
[----:B------:R-:W-:-:S03]  /*77d0*/  ULDC.64 UR4, c[0x0][0xb50] ;  /* 0x0002d40000047ab9 */ /* 0x000fc60000000a00 */
[----:B------:R-:W-:Y:S01]  /*77e0*/  IMAD.IADD R5, R5, 0x1, R7 ;  /* 0x0000000105057824 */ /* 0x000fe200078e0207 */
[C---:B------:R-:W-:Y:S01]  /*77f0*/  LEA R10, P0, R4.reuse, UR4, 0x2 ;  /* 0x00000004040a7c11 */ /* 0x040fe2000f8010ff */
[----:B------:R-:W-:Y:S01]  /*7800*/  ULDC UR4, c[0x0][0xa88] ;  /* 0x0002a20000047ab9 */ /* 0x000fe20000000800 */
[----:B------:R-:W-:Y:S02]  /*7810*/  VIADD R9, R13, 0x8 ;  /* 0x000000080d097836 */ /* 0x000fe40000000000 */
[----:B------:R-:W-:Y:S01]  /*7820*/  LEA.HI.X R11, R4, UR5, R5, 0x2, P0 ;  /* 0x00000005040b7c11 */ /* 0x000fe200080f1405 */
[----:B------:R-:W-:Y:S01]  /*7830*/  SHFL.IDX PT, R6, R10, 0x1, 0x1c1f ;  /* 0x003c1f000a067f89 */ /* 0x000fe200000e0000 */
[----:B------:R-:W-:Y:S01]  /*7840*/  IMAD R0, R8, UR4, RZ ;  /* 0x0000000408007c24 */ /* 0x000fe2000f8e02ff */
[----:B------:R-:W-:Y:S02]  /*7850*/  ISETP.NE.AND P0, PT, R17, R12, PT ;  /* 0x0000000c1100720c */ /* 0x000fe40003f05270 */
[----:B------:R-:W-:Y:S02]  /*7860*/  SHFL.IDX PT, R4, R10, RZ, 0x1c1f ;  /* 0x001c1fff0a047589 */ /* 0x000fe400000e0000 */
[----:B------:R-:W-:-:S02]  /*7870*/  ISETP.GE.OR P1, PT, R13, R0, P0 ;  /* 0x000000000d00720c */ /* 0x000fc40000726670 */
[----:B------:R-:W0:Y:S01]  /*7880*/  SHFL.IDX PT, R5, R11, RZ, 0x1c1f ;  /* 0x001c1fff0b057589 */ /* 0x000e2200000e0000 */
[----:B------:R-:W-:-:S03]  /*7890*/  ISETP.GE.OR P0, PT, R9, R0, P0 ;  /* 0x000000000900720c */ /* 0x000fc60000706670 */
[----:B------:R-:W1:Y:S07]  /*78a0*/  SHFL.IDX PT, R7, R11, 0x1, 0x1c1f ;  /* 0x003c1f000b077f89 */ /* 0x000e6e00000e0000 */
[----:B0-----:R0:W-:Y:S04]  /*78b0*/  @!P1 ST.E desc[UR42][R4.64], R20 ;  /* 0x0000001404009985 */ /* 0x0011e8000c10192a */
[----:B-1----:R0:W-:Y:S02]  /*78c0*/  @!P0 ST.E desc[UR42][R6.64], R3 ;  /* 0x0000000306008985 */ /* 0x0021e4000c10192a */
.L_x_39:
[----:B------:R-:W1:Y:S01]  /*78d0*/  LDC R10, c[0x0][0xbe8] ;  /* 0x0002fa00ff0a7b82 */ /* 0x000e620000000800 */
[----:B------:R-:W-:Y:S01]  /*78e0*/  ULDC UR12, c[0x0][0xac8] ;  /* 0x0002b200000c7ab9 */ /* 0x000fe20000000800 */
[----:B------:R-:W5:Y:S04]  /*78f0*/  LD.E.128 R108, desc[UR42][R110.64] ;  /* 0x0000002a6e6c7980 */ /* 0x000f68000c101d00 */
[----:B------:R-:W5:Y:S02]  /*7900*/  LD.E.128 R32, desc[UR42][R32.64] ;  /* 0x0000002a20207980 */ /* 0x000f64000c101d00 */
[----:B0-----:R-:W0:Y:S01]  /*7910*/  LDC R6, c[0x0][0xc38] ;  /* 0x00030e00ff067b82 */ /* 0x001e220000000800 */
[----:B------:R-:W-:Y:S01]  /*7920*/  ISETP.GE.AND P1, PT, R189, UR12, PT ;  /* 0x0000000cbd007c0c */ /* 0x000fe2000bf26270 */
[----:B------:R-:W-:Y:S01]  /*7930*/  IMAD R5, RZ, RZ, -UR44 ;  /* 0x8000002cff057e24 */ /* 0x000fe2000f8e02ff */
[----:B------:R-:W-:Y:S01]  /*7940*/  ULDC.64 UR8, c[0x0][0xae8] ;  /* 0x0002ba0000087ab9 */ /* 0x000fe20000000a00 */
[----:B------:R-:W5:Y:S04]  /*7950*/  LD.E.128 R36, desc[UR42][R36.64] ;  /* 0x0000002a24247980 */ /* 0x000f68000c101d00 */
[----:B------:R-:W2:Y:S01]  /*7960*/  LDC.64 R8, c[0x0][0xae0] ;  /* 0x0002b800ff087b82 */ /* 0x000ea20000000a00 */
[----:B------:R-:W5:Y:S04]  /*7970*/  LD.E.128 R40, desc[UR42][R40.64] ;  /* 0x0000002a28287980 */ /* 0x000f68000c101d00 */
[----:B------:R-:W5:Y:S01]  /*7980*/  LD.E.128 R44, desc[UR42][R44.64] ;  /* 0x0000002a2c2c7980 */ /* 0x000f62000c101d00 */
[----:B-1----:R-:W-:-:S03]  /*7990*/  ISETP.NE.AND P3, PT, R10, 0x1, PT ;  /* 0x000000010a00780c */ /* 0x002fc60003f65270 */
[----:B------:R-:W5:Y:S01]  /*79a0*/  LD.E.128 R48, desc[UR42][R48.64] ;  /* 0x0000002a30307980 */ /* 0x000f62000c101d00 */
[----:B------:R-:W-:Y:S02]  /*79b0*/  ISETP.GE.AND P0, PT, R188, UR12, PT ;  /* 0x0000000cbc007c0c */ /* 0x000fe4000bf06270 */
[----:B------:R-:W-:Y:S01]  /*79c0*/  SEL R3, RZ, 0xffffffff, P1 ;  /* 0xffffffffff037807 */ /* 0x000fe20000800000 */
[----:B------:R-:W5:Y:S01]  /*79d0*/  LD.E.128 R56, desc[UR42][R56.64] ;  /* 0x0000002a38387980 */ /* 0x000f62000c101d00 */
[----:B------:R-:W-:-:S03]  /*79e0*/  ISETP.GE.AND P2, PT, R16, UR12, PT ;  /* 0x0000000c10007c0c */ /* 0x000fc6000bf46270 */
[----:B------:R-:W5:Y:S02]  /*79f0*/  LD.E.128 R60, desc[UR42][R60.64] ;  /* 0x0000002a3c3c7980 */ /* 0x000f64000c101d00 */
[----:B------:R-:W1:Y:S01]  /*7a00*/  @P3 LDC R12, c[0x0][0xbec] ;  /* 0x0002fb00ff0c3b82 */ /* 0x000e620000000800 */
[----:B------:R-:W-:Y:S01]  /*7a10*/  SEL R4, RZ, 0xffffffff, P0 ;  /* 0xffffffffff047807 */ /* 0x000fe20000000000 */
[----:B------:R-:W-:Y:S01]  /*7a20*/  IMAD.SHL.U32 R3, R3, 0x2, RZ ;  /* 0x0000000203037824 */ /* 0x000fe200078e00ff */
[----:B------:R-:W-:Y:S01]  /*7a30*/  SEL R0, RZ, 0x1, P2 ;  /* 0x00000001ff007807 */ /* 0x000fe20001000000 */
[----:B------:R-:W5:Y:S04]  /*7a40*/  LD.E.128 R64, desc[UR42][R64.64] ;  /* 0x0000002a40407980 */ /* 0x000f68000c101d00 */
[----:B------:R-:W3:Y:S01]  /*7a50*/  @P3 LDC R7, c[0x0][0xbf0] ;  /* 0x0002fc00ff073b82 */ /* 0x000ee20000000800 */
[----:B------:R-:W-:Y:S01]  /*7a60*/  IMAD.SHL.U32 R4, R4, 0x4, RZ ;  /* 0x0000000404047824 */ /* 0x000fe200078e00ff */
[----:B------:R-:W-:Y:S01]  /*7a70*/  LOP3.LUT R3, R3, 0x2, R0, 0xe2, !PT ;  /* 0x0000000203037812 */ /* 0x000fe200078ee200 */
[----:B------:R-:W5:Y:S01]  /*7a80*/  LD.E.128 R68, desc[UR42][R68.64] ;  /* 0x0000002a44447980 */ /* 0x000f62000c101d00 */
[----:B------:R-:W-:Y:S01]  /*7a90*/  ISETP.GE.AND P0, PT, R187, UR12, PT ;  /* 0x0000000cbb007c0c */ /* 0x000fe2000bf06270 */
[----:B0-----:R-:W-:Y:S01]  /*7aa0*/  IMAD R24, R6, R5, UR46 ;  /* 0x0000002e06187e24 */ /* 0x001fe2000f8e0205 */
[----:B------:R-:W-:Y:S01]  /*7ab0*/  LOP3.LUT R3, R4, 0x4, R3, 0xe2, !PT ;  /* 0x0000000404037812 */ /* 0x000fe200078ee203 */
[----:B------:R-:W-:Y:S01]  /*7ac0*/  IMAD R0, R209, 0x20, R211 ;  /* 0x00000020d1007824 */ /* 0x000fe200078e02d3 */
[----:B------:R-:W-:Y:S01]  /*7ad0*/  SEL R4, RZ, 0xffffffff, P0 ;  /* 0xffffffffff047807 */ /* 0x000fe20000000000 */
[----:B------:R-:W5:Y:S02]  /*7ae0*/  LD.E.128 R72, desc[UR42][R72.64] ;  /* 0x0000002a48487980 */ /* 0x000f64000c101d00 */
[----:B------:R-:W-:-:S02]  /*7af0*/  IMAD R11, R24, 0x40, R0 ;  /* 0x00000040180b7824 */ /* 0x000fc400078e0200 */
[----:B------:R-:W-:Y:S01]  /*7b00*/  IMAD.SHL.U32 R4, R4, 0x8, RZ ;  /* 0x0000000804047824 */ /* 0x000fe200078e00ff */
[----:B------:R-:W-:Y:S01]  /*7b10*/  UIMAD UR6, UR10, UR8, URZ ;  /* 0x000000080a0672a4 */ /* 0x000fe2000f8e023f */
[----:B------:R-:W5:Y:S01]  /*7b20*/  LD.E.128 R76, desc[UR42][R76.64] ;  /* 0x0000002a4c4c7980 */ /* 0x000f62000c101d00 */
[----:B-1----:R-:W-:Y:S01]  /*7b30*/  @P3 IMAD.HI.U32 R0, R11, R12, RZ ;  /* 0x0000000c0b003227 */ /* 0x002fe200078e00ff */
[----:B------:R-:W-:Y:S02]  /*7b40*/  ISETP.GE.AND P1, PT, R186, UR12, PT ;  /* 0x0000000cba007c0c */ /* 0x000fe4000bf26270 */
[----:B------:R-:W-:Y:S01]  /*7b50*/  LOP3.LUT R3, R4, 0x8, R3, 0xe2, !PT ;  /* 0x0000000804037812 */ /* 0x000fe200078ee203 */
[----:B------:R-:W-:Y:S01]  /*7b60*/  IMAD.MOV.U32 R4, RZ, RZ, R11 ;  /* 0x000000ffff047224 */ /* 0x000fe200078e000b */
[----:B------:R-:W-:Y:S01]  /*7b70*/  UIMAD.WIDE.U32 UR4, UR7, UR8, URZ ;  /* 0x00000008070472a5 */ /* 0x000fe2000f8e003f */
[----:B------:R-:W5:Y:S01]  /*7b80*/  LD.E.128 R80, desc[UR42][R80.64] ;  /* 0x0000002a50507980 */ /* 0x000f62000c101d00 */
[----:B------:R-:W-:Y:S01]  /*7b90*/  UIMAD UR6, UR7, UR9, UR6 ;  /* 0x00000009070672a4 */ /* 0x000fe2000f8e0206 */
[----:B---3--:R-:W-:-:S02]  /*7ba0*/  @P3 SHF.R.U32.HI R4, RZ, R7, R0 ;  /* 0x00000007ff043219 */ /* 0x008fc40000011600 */
[----:B------:R-:W-:Y:S01]  /*7bb0*/  SEL R0, RZ, 0xffffffff, P1 ;  /* 0xffffffffff007807 */ /* 0x000fe20000800000 */
[----:B------:R-:W-:Y:S01]  /*7bc0*/  ULDC.64 UR8, c[0x0][0xaf0] ;  /* 0x0002bc0000087ab9 */ /* 0x000fe20000000a00 */
[----:B------:R-:W-:Y:S01]  /*7bd0*/  UIADD3 UR5, UR5, UR6, URZ ;  /* 0x0000000605057290 */ /* 0x000fe2000fffe03f */
[--C-:B------:R-:W-:Y:S01]  /*7be0*/  SHF.R.S32.HI R7, RZ, 0x1f, R4.reuse ;  /* 0x0000001fff077819 */ /* 0x100fe20000011404 */
[----:B------:R-:W-:Y:S01]  /*7bf0*/  UIMAD UR6, UR11, UR8, URZ ;  /* 0x000000080b0672a4 */ /* 0x000fe2000f8e023f */
[----:B------:R-:W-:Y:S01]  /*7c00*/  ISETP.GE.AND P0, PT, R185, UR12, PT ;  /* 0x0000000cb9007c0c */ /* 0x000fe2000bf06270 */
[----:B------:R-:W-:Y:S01]  /*7c10*/  IMAD.SHL.U32 R0, R0, 0x10, RZ ;  /* 0x0000001000007824 */ /* 0x000fe200078e00ff */
[----:B------:R-:W-:Y:S01]  /*7c20*/  UIMAD.WIDE.U32 UR4, UR45, UR8, UR4 ;  /* 0x000000082d0472a5 */ /* 0x000fe2000f8e0004 */
[----:B------:R-:W-:Y:S01]  /*7c30*/  IMAD.MOV R6, RZ, RZ, -R4 ;  /* 0x000000ffff067224 */ /* 0x000fe200078e0a04 */
[----:B------:R-:W-:Y:S01]  /*7c40*/  UIMAD UR6, UR45, UR9, UR6 ;  /* 0x000000092d0672a4 */ /* 0x000fe2000f8e0206 */
[----:B------:R-:W-:Y:S01]  /*7c50*/  SEL R5, RZ, 0xffffffff, P0 ;  /* 0xffffffffff057807 */ /* 0x000fe20000000000 */
[----:B--2---:R-:W-:Y:S01]  /*7c60*/  IMAD R7, R7, R8, RZ ;  /* 0x0000000807077224 */ /* 0x004fe200078e02ff */
[----:B------:R-:W-:Y:S01]  /*7c70*/  LOP3.LUT R0, R0, 0x10, R3, 0xe2, !PT ;  /* 0x0000001000007812 */ /* 0x000fe200078ee203 */
[----:B------:R-:W-:Y:S01]  /*7c80*/  IMAD R3, R10, R6, R11 ;  /* 0x000000060a037224 */ /* 0x000fe200078e020b */
[----:B------:R-:W-:Y:S01]  /*7c90*/  UIADD3 UR5, UR5, UR6, URZ ;  /* 0x0000000605057290 */ /* 0x000fe2000fffe03f */
[----:B------:R-:W-:Y:S01]  /*7ca0*/  IMAD R9, R4, R9, R7 ;  /* 0x0000000904097224 */ /* 0x000fe200078e0207 */
[----:B------:R-:W5:Y:S01]  /*7cb0*/  LD.E.128 R84, desc[UR42][R84.64] ;  /* 0x0000002a54547980 */ /* 0x000f62000c101d00 */
[----:B------:R-:W-:Y:S01]  /*7cc0*/  IMAD.SHL.U32 R7, R5, 0x20, RZ ;  /* 0x0000002005077824 */ /* 0x000fe200078e00ff */
[----:B------:R-:W-:-:S02]  /*7cd0*/  ISETP.GE.AND P0, PT, R213, UR12, PT ;  /* 0x0000000cd5007c0c */ /* 0x000fc4000bf06270 */
[----:B------:R-:W5:Y:S01]  /*7ce0*/  LD.E.128 R88, desc[UR42][R88.64] ;  /* 0x0000002a58587980 */ /* 0x000f62000c101d00 */
[----:B------:R-:W-:Y:S01]  /*7cf0*/  SHF.R.S32.HI R6, RZ, 0x1f, R3 ;  /* 0x0000001fff067819 */ /* 0x000fe20000011403 */
[----:B------:R-:W-:Y:S01]  /*7d00*/  IMAD.WIDE.U32 R4, R4, R8, UR4 ;  /* 0x0000000404047e25 */ /* 0x000fe2000f8e0008 */
[----:B------:R-:W-:Y:S01]  /*7d10*/  LOP3.LUT R0, R7, 0x20, R0, 0xe2, !PT ;  /* 0x0000002007007812 */ /* 0x000fe200078ee200 */
[----:B------:R-:W-:Y:S01]  /*7d20*/  ULDC.64 UR4, c[0x0][0xad8] ;  /* 0x0002b60000047ab9 */ /* 0x000fe20000000a00 */
[----:B------:R-:W5:Y:S01]  /*7d30*/  LD.E.128 R92, desc[UR42][R92.64] ;  /* 0x0000002a5c5c7980 */ /* 0x000f62000c101d00 */
[----:B------:R-:W-:Y:S01]  /*7d40*/  SEL R7, RZ, 0x40, P0 ;  /* 0x00000040ff077807 */ /* 0x000fe20000000000 */
[----:B------:R-:W-:Y:S01]  /*7d50*/  IMAD R6, R6, UR4, RZ ;  /* 0x0000000406067c24 */ /* 0x000fe2000f8e02ff */
[----:B------:R-:W-:Y:S01]  /*7d60*/  ISETP.GE.AND P0, PT, R212, UR12, PT ;  /* 0x0000000cd4007c0c */ /* 0x000fe2000bf06270 */
[----:B------:R-:W-:Y:S01]  /*7d70*/  @!PT LDS RZ, [RZ] ;  /* 0x00000000fffff984 */ /* 0x000fe20000000800 */
[----:B------:R-:W-:Y:S01]  /*7d80*/  @!PT LDS RZ, [RZ] ;  /* 0x00000000fffff984 */ /* 0x000fe20000000800 */
[----:B------:R-:W-:Y:S01]  /*7d90*/  @!PT LDS RZ, [RZ] ;  /* 0x00000000fffff984 */ /* 0x000fe20000000800 */
[----:B------:R-:W-:Y:S01]  /*7da0*/  @!PT LDS RZ, [RZ] ;  /* 0x00000000fffff984 */ /* 0x000fe20000000800 */
[----:B------:R0:W-:Y:S06]  /*7db0*/  MEMBAR.ALL.CTA ;  /* 0x0000000000007992 */ /* 0x0001ec0000008000 */
[----:B0-----:R-:W0:Y:S01]  /*7dc0*/  FENCE.VIEW.ASYNC.S ;  /* 0x00000000000073c6 */ /* 0x001e220000000000 */
[----:B------:R-:W-:Y:S01]  /*7dd0*/  LOP3.LUT R0, R0, R7, RZ, 0xfc, !PT ;  /* 0x0000000700007212 */ /* 0x000fe200078efcff */
[----:B------:R-:W-:Y:S01]  /*7de0*/  IMAD R7, R3, UR5, R6 ;  /* 0x0000000503077c24 */ /* 0x000fe2000f8e0206 */
[----:B------:R-:W-:Y:S01]  /*7df0*/  ULDC UR5, c[0x0][0xa88] ;  /* 0x0002a20000057ab9 */ /* 0x000fe20000000800 */
[----:B------:R-:W-:Y:S01]  /*7e00*/  IMAD.IADD R5, R5, 0x1, R9 ;  /* 0x0000000105057824 */ /* 0x000fe200078e0209 */
[----:B------:R-:W-:Y:S01]  /*7e10*/  ULDC.64 UR6, c[0x0][0xa80] ;  /* 0x0002a00000067ab9 */ /* 0x000fe20000000a00 */
[----:B------:R-:W-:Y:S01]  /*7e20*/  IMAD R25, R10, UR5, RZ ;  /* 0x000000050a197c24 */ /* 0x000fe2000f8e02ff */
[----:B------:R-:W-:Y:S01]  /*7e30*/  BSSY B0, `(.L_x_40) ;  /* 0x000002e000007945 */ /* 0x000fe20003800000 */
[----:B------:R-:W-:-:S02]  /*7e40*/  IMAD R24, R24, 0x40, R211 ;  /* 0x0000004018187824 */ /* 0x000fc400078e02d3 */
[----:B------:R-:W-:Y:S01]  /*7e50*/  IMAD.WIDE.U32 R4, R3, UR4, R4 ;  /* 0x0000000403047c25 */ /* 0x000fe2000f8e0004 */
[----:B------:R-:W-:Y:S01]  /*7e60*/  SEL R3, RZ, 0x80, P0 ;  /* 0x00000080ff037807 */ /* 0x000fe20000000000 */
[----:B------:R-:W-:Y:S01]  /*7e70*/  UIADD3 UR4, UR41, 0x28c20, URZ ;  /* 0x00028c2029047890 */ /* 0x000fe2000fffe03f */
[----:B------:R-:W-:Y:S01]  /*7e80*/  ISETP.GE.AND P0, PT, R24, R25, PT ;  /* 0x000000191800720c */ /* 0x000fe20003f06270 */
[----:B------:R-:W-:Y:S01]  /*7e90*/  IMAD.IADD R5, R5, 0x1, R7 ;  /* 0x0000000105057824 */ /* 0x000fe200078e0207 */
[----:B------:R-:W-:Y:S01]  /*7ea0*/  LEA R20, P1, R4, UR6, 0x1 ;  /* 0x0000000604147c11 */ /* 0x000fe2000f8208ff */
[----:B------:R-:W-:Y:S01]  /*7eb0*/  UPRMT UR4, URZ, 0x654, UR4 ;  /* 0x000006543f047896 */ /* 0x000fe20008000004 */
[----:B------:R-:W-:Y:S02]  /*7ec0*/  LOP3.LUT R3, R0, R3, RZ, 0xfc, !PT ;  /* 0x0000000300037212 */ /* 0x000fe400078efcff */
[----:B------:R-:W-:Y:S01]  /*7ed0*/  LEA.HI.X R21, R4, UR7, R5, 0x1, P1 ;  /* 0x0000000704157c11 */ /* 0x000fe200088f0c05 */
[----:B0-----:R0:W1:Y:S04]  /*7ee0*/  SHFL.IDX PT, R6, R20, RZ, 0x181f ;  /* 0x00181fff14067589 */ /* 0x00106800000e0000 */
[----:B------:R0:W2:Y:S01]  /*7ef0*/  SHFL.IDX PT, R7, R21, RZ, 0x181f ;  /* 0x00181fff15077589 */ /* 0x0000a200000e0000 */
[----:B------:R-:W-:Y:S01]  /*7f00*/  SYNCS.ARRIVE.TRANS64.RED.A1T0 RZ, [UR4], RZ ;  /* 0x000000ffffff79a7 */ /* 0x000fe20008100404 */
[----:B------:R-:W-:Y:S05]  /*7f10*/  @P0 BRA `(.L_x_41) ;  /* 0x00000000007c0947 */ /* 0x000fea0003800000 */
[----:B------:R-:W-:Y:S02]  /*7f20*/  ISETP.GE.AND P1, PT, R189, UR12, PT ;  /* 0x0000000cbd007c0c */ /* 0x000fe4000bf26270 */
[----:B------:R-:W-:Y:S02]  /*7f30*/  ISETP.GE.AND P0, PT, R16, UR12, PT ;  /* 0x0000000c10007c0c */ /* 0x000fe4000bf06270 */
[----:B------:R-:W-:Y:S02]  /*7f40*/  ISETP.GE.AND P5, PT, R188, UR12, PT ;  /* 0x0000000cbc007c0c */ /* 0x000fe4000bfa6270 */
[----:B------:R-:W-:-:S07]  /*7f50*/  ISETP.GE.AND P3, PT, R187, UR12, PT ;  /* 0x0000000cbb007c0c */ /* 0x000fce000bf66270 */
[CC--:B-1----:R-:W-:Y:S02]  /*7f60*/  @!P1 LEA R8, P2, R189.reuse, R6.reuse, 0x1 ;  /* 0x00000006bd089211 */ /* 0x0c2fe400078408ff */
[----:B--2---:R-:W-:Y:S02]  /*7f70*/  @!P0 IMAD.WIDE R4, R16, 0x2, R6 ;  /* 0x0000000210048825 */ /* 0x004fe400078e0206 */
[----:B------:R-:W-:Y:S02]  /*7f80*/  @!P1 LEA.HI.X R9, R189, R7, R222, 0x1, P2 ;  /* 0x00000007bd099211 */ /* 0x000fe400010f0cde */
[----:B------:R-:W-:Y:S01]  /*7f90*/  ISETP.GE.AND P2, PT, R186, UR12, PT ;  /* 0x0000000cba007c0c */ /* 0x000fe2000bf46270 */
[----:B-----5:R1:W-:Y:S01]  /*7fa0*/  @!P0 ST.E.128 desc[UR42][R4.64], R108 ;  /* 0x0000006c04008985 */ /* 0x0203e2000c101d2a */
[----:B------:R-:W-:Y:S02]  /*7fb0*/  @!P5 LEA R10, P4, R188, R6, 0x1 ;  /* 0x00000006bc0ad211 */ /* 0x000fe400078808ff */
[----:B------:R-:W-:Y:S01]  /*7fc0*/  LOP3.LUT P0, RZ, R0, 0x40, RZ, 0xc0, !PT ;  /* 0x0000004000ff7812 */ /* 0x000fe2000780c0ff */
[----:B------:R2:W-:Y:S01]  /*7fd0*/  @!P1 ST.E.128 desc[UR42][R8.64], R36 ;  /* 0x0000002408009985 */ /* 0x0005e2000c101d2a */
[----:B------:R-:W-:-:S02]  /*7fe0*/  ISETP.GE.AND P1, PT, R185, UR12, PT ;  /* 0x0000000cb9007c0c */ /* 0x000fc4000bf26270 */
[-C--:B------:R-:W-:Y:S02]  /*7ff0*/  @!P5 LEA.HI.X R11, R188, R7.reuse, R221, 0x1, P4 ;  /* 0x00000007bc0bd211 */ /* 0x080fe400020f0cdd */
[----:B------:R-:W-:Y:S02]  /*8000*/  LOP3.LUT P4, RZ, R3, 0x80, RZ, 0xc0, !PT ;  /* 0x0000008003ff7812 */ /* 0x000fe4000788c0ff */
[CC--:B------:R-:W-:Y:S01]  /*8010*/  @!P3 LEA R12, P6, R187.reuse, R6.reuse, 0x1 ;  /* 0x00000006bb0cb211 */ /* 0x0c0fe200078c08ff */
[----:B------:R3:W-:Y:S03]  /*8020*/  @!P5 ST.E.128 desc[UR42][R10.64], R44 ;  /* 0x0000002c0a00d985 */ /* 0x0007e6000c101d2a */
[----:B------:R-:W-:Y:S02]  /*8030*/  @!P3 LEA.HI.X R13, R187, R7, R220, 0x1, P6 ;  /* 0x00000007bb0db211 */ /* 0x000fe400030f0cdc */
[----:B-1----:R-:W-:-:S03]  /*8040*/  @!P2 LEA R4, P5, R186, R6, 0x1 ;  /* 0x00000006ba04a211 */ /* 0x002fc600078a08ff */
[----:B------:R3:W-:Y:S01]  /*8050*/  @!P3 ST.E.128 desc[UR42][R12.64], R56 ;  /* 0x000000380c00b985 */ /* 0x0007e2000c101d2a */
[-C--:B------:R-:W-:Y:S02]  /*8060*/  @P0 LEA R14, P3, R213, R6.reuse, 0x1 ;  /* 0x00000006d50e0211 */ /* 0x080fe400078608ff */
[CC--:B--2---:R-:W-:Y:S02]  /*8070*/  @!P1 LEA R8, P6, R185.reuse, R6.reuse, 0x1 ;  /* 0x00000006b9089211 */ /* 0x0c4fe400078c08ff */
[-C--:B------:R-:W-:Y:S02]  /*8080*/  @!P2 LEA.HI.X R5, R186, R7.reuse, R219, 0x1, P5 ;  /* 0x00000007ba05a211 */ /* 0x080fe400028f0cdb */
[----:B------:R-:W-:Y:S02]  /*8090*/  @P4 LEA R6, P5, R212, R6, 0x1 ;  /* 0x00000006d4064211 */ /* 0x000fe400078a08ff */
[-C--:B------:R-:W-:Y:S01]  /*80a0*/  @!P1 LEA.HI.X R9, R185, R7.reuse, R218, 0x1, P6 ;  /* 0x00000007b9099211 */ /* 0x080fe200030f0cda */
[----:B------:R3:W-:Y:S01]  /*80b0*/  @!P2 ST.E.128 desc[UR42][R4.64], R64 ;  /* 0x000000400400a985 */ /* 0x0007e2000c101d2a */
[----:B------:R-:W-:-:S02]  /*80c0*/  @P0 LEA.HI.X R15, R213, R7, R217, 0x1, P3 ;  /* 0x00000007d50f0211 */ /* 0x000fc400018f0cd9 */
[----:B------:R-:W-:Y:S01]  /*80d0*/  @P4 LEA.HI.X R7, R212, R7, R216, 0x1, P5 ;  /* 0x00000007d4074211 */ /* 0x000fe200028f0cd8 */
[----:B------:R3:W-:Y:S04]  /*80e0*/  @!P1 ST.E.128 desc[UR42][R8.64], R72 ;  /* 0x0000004808009985 */ /* 0x0007e8000c101d2a */
[----:B------:R3:W-:Y:S04]  /*80f0*/  @P0 ST.E.128 desc[UR42][R14.64], R80 ;  /* 0x000000500e000985 */ /* 0x0007e8000c101d2a */
[----:B------:R3:W-:Y:S02]  /*8100*/  @P4 ST.E.128 desc[UR42][R6.64], R88 ;  /* 0x0000005806004985 */ /* 0x0007e4000c101d2a */
.L_x_41:
[----:B------:R-:W-:Y:S05]  /*8110*/  BSYNC B0 ;  /* 0x0000000000007941 */ /* 0x000fea0003800000 */
.L_x_40:
[----:B---3--:R-:W-:Y:S01]  /*8120*/  VIADD R4, R24, 0x20 ;  /* 0x0000002018047836 */ /* 0x008fe20000000000 */
[----:B--2---:R2:W3:Y:S01]  /*8130*/  SHFL.IDX PT, R7, R21, 0x1, 0x181f ;  /* 0x00381f0015077f89 */ /* 0x0044e200000e0000 */
[----:B------:R-:W-:Y:S03]  /*8140*/  BSSY B0, `(.L_x_42) ;  /* 0x0000023000007945 */ /* 0x000fe60003800000 */
[----:B------:R-:W-:Y:S01]  /*8150*/  ISETP.GE.AND P0, PT, R4, R25, PT ;  /* 0x000000190400720c */ /* 0x000fe20003f06270 */
[----:B-1----:R2:W1:-:S12]  /*8160*/  SHFL.IDX PT, R6, R20, 0x1, 0x181f ;  /* 0x00381f0014067f89 */ /* 0x00245800000e0000 */
[----:B--2---:R-:W-:Y:S05]  /*8170*/  @P0 BRA `(.L_x_43) ;  /* 0x00000000007c0947 */ /* 0x004fea0003800000 */
[----:B------:R-:W-:Y:S02]  /*8180*/  ISETP.GE.AND P2, PT, R189, UR12, PT ;  /* 0x0000000cbd007c0c */ /* 0x000fe4000bf46270 */
[----:B------:R-:W-:Y:S02]  /*8190*/  ISETP.GE.AND P3, PT, R16, UR12, PT ;  /* 0x0000000c10007c0c */ /* 0x000fe4000bf66270 */
[----:B------:R-:W-:Y:S02]  /*81a0*/  ISETP.GE.AND P5, PT, R188, UR12, PT ;  /* 0x0000000cbc007c0c */ /* 0x000fe4000bfa6270 */
[----:B------:R-:W-:Y:S02]  /*81b0*/  ISETP.GE.AND P4, PT, R187, UR12, PT ;  /* 0x0000000cbb007c0c */ /* 0x000fe4000bf86270 */
[----:B------:R-:W-:-:S05]  /*81c0*/  LOP3.LUT P1, RZ, R0, 0x40, RZ, 0xc0, !PT ;  /* 0x0000004000ff7812 */ /* 0x000fca000782c0ff */
[CC--:B-1----:R-:W-:Y:S02]  /*81d0*/  @!P2 LEA R8, P0, R189.reuse, R6.reuse, 0x1 ;  /* 0x00000006bd08a211 */ /* 0x0c2fe400078008ff */
[----:B---3--:R-:W-:Y:S02]  /*81e0*/  @!P3 IMAD.WIDE R4, R16, 0x2, R6 ;  /* 0x000000021004b825 */ /* 0x008fe400078e0206 */
[-C--:B------:R-:W-:Y:S02]  /*81f0*/  @!P2 LEA.HI.X R9, R189, R7.reuse, R222, 0x1, P0 ;  /* 0x00000007bd09a211 */ /* 0x080fe400000f0cde */
[----:B------:R-:W-:Y:S01]  /*8200*/  @!P5 LEA R10, P0, R188, R6, 0x1 ;  /* 0x00000006bc0ad211 */ /* 0x000fe200078008ff */
[----:B-----5:R1:W-:Y:S01]  /*8210*/  @!P3 ST.E.128 desc[UR42][R4.64], R32 ;  /* 0x000000200400b985 */ /* 0x0203e2000c101d2a */
[----:B------:R-:W-:Y:S02]  /*8220*/  ISETP.GE.AND P3, PT, R186, UR12, PT ;  /* 0x0000000cba007c0c */ /* 0x000fe4000bf66270 */
[----:B------:R-:W-:Y:S01]  /*8230*/  @!P5 LEA.HI.X R11, R188, R7, R221, 0x1, P0 ;  /* 0x00000007bc0bd211 */ /* 0x000fe200000f0cdd */
[----:B------:R2:W-:Y:S01]  /*8240*/  @!P2 ST.E.128 desc[UR42][R8.64], R40 ;  /* 0x000000280800a985 */ /* 0x0005e2000c101d2a */
[----:B------:R-:W-:-:S02]  /*8250*/  ISETP.GE.AND P2, PT, R185, UR12, PT ;  /* 0x0000000cb9007c0c */ /* 0x000fc4000bf46270 */
[----:B------:R-:W-:Y:S01]  /*8260*/  LOP3.LUT P0, RZ, R3, 0x80, RZ, 0xc0, !PT ;  /* 0x0000008003ff7812 */ /* 0x000fe2000780c0ff */
[----:B------:R2:W-:Y:S01]  /*8270*/  @!P5 ST.E.128 desc[UR42][R10.64], R48 ;  /* 0x000000300a00d985 */ /* 0x0005e2000c101d2a */
[----:B------:R-:W-:-:S04]  /*8280*/  @!P4 LEA R12, P6, R187, R6, 0x1 ;  /* 0x00000006bb0cc211 */ /* 0x000fc800078c08ff */
[----:B------:R-:W-:Y:S02]  /*8290*/  @!P4 LEA.HI.X R13, R187, R7, R220, 0x1, P6 ;  /* 0x00000007bb0dc211 */ /* 0x000fe400030f0cdc */
[----:B------:R-:W-:-:S03]  /*82a0*/  @!P3 LEA R14, P5, R186, R6, 0x1 ;  /* 0x00000006ba0eb211 */ /* 0x000fc600078a08ff */
[----:B------:R2:W-:Y:S01]  /*82b0*/  @!P4 ST.E.128 desc[UR42][R12.64], R60 ;  /* 0x0000003c0c00c985 */ /* 0x0005e2000c101d2a */
[-C--:B-1----:R-:W-:Y:S02]  /*82c0*/  @!P2 LEA R4, P6, R185, R6.reuse, 0x1 ;  /* 0x00000006b904a211 */ /* 0x082fe400078c08ff */
[-C--:B0-----:R-:W-:Y:S02]  /*82d0*/  @P1 LEA R20, P4, R213, R6.reuse, 0x1 ;  /* 0x00000006d5141211 */ /* 0x081fe400078808ff */
        /* <DEDUP_REMOVED lines=9> */
.L_x_43:
[----:B------:R-:W-:Y:S05]  /*8370*/  BSYNC B0 ;  /* 0x0000000000007941 */ /* 0x000fea0003800000 */
.L_x_42:
[----:B------:R-:W4:Y:S02]  /*8380*/  LDC R0, c[0x0][0xc34] ;  /* 0x00030d00ff007b82 */ /* 0x000f240000000800 */
[----:B----4-:R-:W-:-:S13]  /*8390*/  ISETP.LE.AND P0, PT, R0, UR47, PT ;  /* 0x0000002f00007c0c */ /* 0x010fda000bf03270 */
[----:B------:R-:W-:Y:S05]  /*83a0*/  @!P0 BRA `(.L_x_44) ;  /* 0xffffff8c00108947 */ /* 0x000fea000383ffff */
[----:B------:R-:W-:Y:S05]  /*83b0*/  EXIT ;  /* 0x000000000000794d */ /* 0x000fea0003800000 */
.L_x_7:
[----:B------:R-:W-:-:S08]  /*83c0*/  NOP ;  /* 0x0000000000007918 */ /* 0x000fd00000000000 */
[----:B------:R-:W0:-:S00]  /*83d0*/  USETMAXREG.DEALLOC.CTAPOOL 0x18 ;  /* 0x00000018000079c8 */ /* 0x000e0000080e0500 */
[----:B------:R-:W1:Y:S01]  /*83e0*/  S2UR UR5, SR_CTAID.X ;  /* 0x00000000000579c3 */ /* 0x000e620000002500 */
[----:B0-----:R-:W-:Y:S02]  /*83f0*/  IMAD.MOV.U32 R2, RZ, RZ, 0x1 ;  /* 0x00000001ff027424 */ /* 0x001fe400078e00ff */
[----:B------:R-:W-:-:S05]  /*8400*/  IMAD.MOV.U32 R18, RZ, RZ, RZ ;  /* 0x000000ffff127224 */ /* 0x000fca00078e00ff */
[----:B------:R-:W1:Y:S02]  /*8410*/  LDC R3, c[0x0][0xc34] ;  /* 0x00030d00ff037b82 */ /* 0x000e640000000800 */
[----:B-1----:R-:W-:Y:S01]  /*8420*/  ISETP.LE.AND P0, PT, R3, UR5, PT ;  /* 0x0000000503007c0c */ /* 0x002fe2000bf03270 */
[----:B------:R-:W-:-:S05]  /*8430*/  IMAD.MOV.U32 R3, RZ, RZ, 0x1 ;  /* 0x00000001ff037424 */ /* 0x000fca00078e00ff */
[----:B------:R0:W-:Y:S07]  /*8440*/  STL [R1], R3 ;  /* 0x0000000301007387 */ /* 0x0001ee0000100800 */
[----:B------:R-:W-:Y:S05]  /*8450*/  @P0 BRA `(.L_x_45) ;  /* 0x0000004800480947 */ /* 0x000fea0003800000 */
[----:B------:R-:W1:Y:S01]  /*8460*/  S2UR UR4, SR_CgaCtaId ;  /* 0x00000000000479c3 */ /* 0x000e620000008800 */
[C---:B------:R-:W-:Y:S01]  /*8470*/  IMAD.SHL.U32 R2, R0.reuse, 0x8, RZ ;  /* 0x0000000800027824 */ /* 0x040fe200078e00ff */
[----:B------:R-:W-:Y:S01]  /*8480*/  LOP3.LUT R5, R0, 0x7f, RZ, 0xc0, !PT ;  /* 0x0000007f00057812 */ /* 0x000fe200078ec0ff */
[----:B------:R-:W-:Y:S01]  /*8490*/  UMOV UR36, 0x400 ;  /* 0x0000040000247882 */ /* 0x000fe20000000000 */
[----:B------:R-:W-:Y:S01]  /*84a0*/  IMAD.MOV.U32 R18, RZ, RZ, RZ ;  /* 0x000000ffff127224 */ /* 0x000fe200078e00ff */
[----:B------:R-:W-:Y:S01]  /*84b0*/  ULDC.64 UR40, c[0x0][0x198] ;  /* 0x0000660000287ab9 */ /* 0x000fe20000000a00 */
[----:B0-----:R-:W-:Y:S01]  /*84c0*/  LOP3.LUT R3, R2, 0x1f8, RZ, 0xc0, !PT ;  /* 0x000001f802037812 */ /* 0x001fe200078ec0ff */
[----:B------:R-:W-:Y:S01]  /*84d0*/  IMAD.U32 R2, RZ, RZ, UR5 ;  /* 0x00000005ff027e24 */ /* 0x000fe2000f8e00ff */
[----:B------:R-:W-:Y:S02]  /*84e0*/  ULDC UR38, c[0x0][0xc] ;  /* 0x0000030000267ab9 */ /* 0x000fe40000000800 */
[----:B------:R-:W-:Y:S01]  /*84f0*/  LOP3.LUT R4, R3, 0x38, R0, 0x78, !PT ;  /* 0x0000003803047812 */ /* 0x000fe200078e7800 */
[----:B------:R-:W-:Y:S01]  /*8500*/  IMAD.SHL.U32 R3, R5, 0x8, RZ ;  /* 0x0000000805037824 */ /* 0x000fe200078e00ff */
[----:B------:R-:W-:-:S04]  /*8510*/  SHF.R.U32.HI R5, RZ, 0x3, R5 ;  /* 0x00000003ff057819 */ /* 0x000fc80000011605 */
[----:B------:R-:W-:Y:S01]  /*8520*/  LOP3.LUT R3, R4, 0x200, R3, 0xf8, !PT ;  /* 0x0000020004037812 */ /* 0x000fe200078ef803 */
[----:B------:R-:W-:-:S05]  /*8530*/  IMAD.SHL.U32 R4, R0, 0x10, RZ ;  /* 0x0000001000047824 */ /* 0x000fca00078e00ff */
[----:B------:R-:W-:Y:S01]  /*8540*/  LOP3.LUT R0, R5, 0x70, R4, 0xf8, !PT ;  /* 0x0000007005007812 */ /* 0x000fe200078ef804 */
[----:B------:R-:W-:Y:S01]  /*8550*/  IMAD.MOV.U32 R0, RZ, RZ, 0x1 ;  /* 0x00000001ff007424 */ /* 0x000fe200078e00ff */
[----:B-1----:R-:W-:-:S06]  /*8560*/  ULEA UR36, UR4, UR36, 0x18 ;  /* 0x0000002404247291 */ /* 0x002fcc000f8ec03f */
[----:B------:R-:W-:-:S05]  /*8570*/  LEA R3, R3, UR36, 0x1 ;  /* 0x0000002403037c11 */ /* 0x000fca000f8e08ff */
[----:B------:R0:W-:Y:S04]  /*8580*/  STL [R1+0x28], R3 ;  /* 0x0000280301007387 */ /* 0x0001e80000100800 */
[----:B------:R0:W-:Y:S04]  /*8590*/  STL [R1+0x20], R2 ;  /* 0x0000200201007387 */ /* 0x0001e80000100800 */
[----:B------:R0:W-:Y:S04]  /*85a0*/  STL [R1], R0 ;  /* 0x0000000001007387 */ /* 0x0001e80000100800 */
[----:B------:R0:W-:Y:S02]  /*85b0*/  STL [R1+0x30], RZ ;  /* 0x000030ff01007387 */ /* 0x0001e40000100800 */
.L_x_137:
[----:B------:R-:W2:Y:S01]  /*85c0*/  LDL R4, [R1+0x20] ;  /* 0x0000200001047983 */ /* 0x000ea20000100800 */
[----:B0-----:R-:W0:Y:S01]  /*85d0*/  LDC R0, c[0x0][0xc38] ;  /* 0x00030e00ff007b82 */ /* 0x001e220000000800 */
[----:B------:R-:W-:Y:S05]  /*85e0*/  YIELD ;  /* 0x0000000000007946 */ /* 0x000fea0003800000 */
[----:B------:R-:W-:Y:S02]  /*85f0*/  ULDC.64 UR4, c[0x0][0x418] ;  /* 0x0001060000047ab9 */ /* 0x000fe40000000a00 */
[----:B-1----:R-:W1:Y:S01]  /*8600*/  LDC R17, c[0x0][0xc44] ;  /* 0x00031100ff117b82 */ /* 0x002e620000000800 */
[----:B------:R-:W-:-:S03]  /*8610*/  UISETP.NE.U32.AND UP0, UPT, UR4, URZ, UPT ;  /* 0x0000003f0400728c */ /* 0x000fc6000bf05070 */
[----:B------:R-:W-:Y:S01]  /*8620*/  ULDC UR4, c[0x0][0x424] ;  /* 0x0001090000047ab9 */ /* 0x000fe20000000800 */
[----:B------:R-:W-:Y:S02]  /*8630*/  UISETP.NE.AND.EX UP0, UPT, UR5, URZ, UPT, UP0 ;  /* 0x0000003f0500728c */ /* 0x000fe4000bf05300 */
[----:B------:R-:W-:Y:S02]  /*8640*/  UIADD3 UR5, UR36, 0x22400, URZ ;  /* 0x0002240024057890 */ /* 0x000fe4000fffe03f */
[----:B------:R-:W-:Y:S02]  /*8650*/  USEL UR4, UR4, 0x1, UP0 ;  /* 0x0000000104047887 */ /* 0x000fe40008000000 */
[----:B------:R-:W-:Y:S01]  /*8660*/  ULOP3.LUT UP0, URZ, UR5, 0x3ff, URZ, 0xc0, !UPT ;  /* 0x000003ff053f7892 */ /* 0x000fe2000f80c03f */
[----:B0-----:R-:W-:Y:S02]  /*8670*/  ISETP.NE.AND P0, PT, R0, 0x1, PT ;  /* 0x000000010000780c */ /* 0x001fe40003f05270 */
[----:B-1----:R-:W-:-:S11]  /*8680*/  ISETP.NE.AND P1, PT, R17, 0x1, PT ;  /* 0x000000011100780c */ /* 0x002fd60003f25270 */
[----:B------:R-:W2:Y:S08]  /*8690*/  @P0 LDC R0, c[0x0][0xc3c] ;  /* 0x00030f00ff000b82 */ /* 0x000eb00000000800 */
[----:B------:R-:W0:Y:S08]  /*86a0*/  @P0 LDC R5, c[0x0][0xc40] ;  /* 0x00031000ff050b82 */ /* 0x000e300000000800 */
[----:B------:R-:W1:Y:S01]  /*86b0*/  @P1 LDC.64 R2, c[0x0][0xc48] ;  /* 0x00031200ff021b82 */ /* 0x000e620000000a00 */
[----:B--2---:R-:W-:-:S04]  /*86c0*/  @P0 IMAD.HI.U32 R0, R4, R0, RZ ;  /* 0x0000000004000227 */ /* 0x004fc800078e00ff */
[----:B------:R-:W-:Y:S01]  /*86d0*/  IMAD.MOV.U32 R6, RZ, RZ, R4 ;  /* 0x000000ffff067224 */ /* 0x000fe200078e0004 */
[----:B0-----:R-:W-:Y:S02]  /*86e0*/  @P0 SHF.R.U32.HI R6, RZ, R5, R0 ;  /* 0x00000005ff060219 */ /* 0x001fe40000011600 */
[----:B------:R-:W-:-:S03]  /*86f0*/  PLOP3.LUT P0, PT, PT, PT, UP0, 0x80, 0x0 ;  /* 0x000000000000781c */ /* 0x000fc60003f0f008 */
[----:B-1----:R-:W-:Y:S01]  /*8700*/  @P1 IMAD.HI.U32 R2, R6, R2, RZ ;  /* 0x0000000206021227 */ /* 0x002fe200078e00ff */
[----:B------:R0:W-:Y:S03]  /*8710*/  STL [R1+0x18], R6 ;  /* 0x0000180601007387 */ /* 0x0001e60000100800 */
[----:B------:R-:W-:Y:S01]  /*8720*/  IMAD.MOV.U32 R19, RZ, RZ, R6 ;  /* 0x000000ffff137224 */ /* 0x000fe200078e0006 */
[----:B------:R-:W-:Y:S02]  /*8730*/  @P1 SHF.R.U32.HI R19, RZ, R3, R2 ;  /* 0x00000003ff131219 */ /* 0x000fe40000011602 */
[----:B------:R-:W1:Y:S03]  /*8740*/  LDC R2, c[0x0][0x2f0] ;  /* 0x0000bc00ff027b82 */ /* 0x000e660000000800 */
[----:B------:R-:W-:Y:S01]  /*8750*/  IMAD.MOV R0, RZ, RZ, -R19 ;  /* 0x000000ffff007224 */ /* 0x000fe200078e0a13 */
[----:B------:R0:W-:Y:S03]  /*8760*/  STL [R1+0x10], R19 ;  /* 0x0000101301007387 */ /* 0x0001e60000100800 */
[----:B------:R-:W-:-:S02]  /*8770*/  IMAD R17, R17, R0, R6 ;  /* 0x0000000011117224 */ /* 0x000fc400078e0206 */
[----:B-1----:R-:W-:-:S04]  /*8780*/  IMAD R4, R2, UR4, RZ ;  /* 0x0000000402047c24 */ /* 0x002fc8000f8e02ff */
[----:B------:R-:W-:Y:S01]  /*8790*/  VIADD R0, R4, 0x3f ;  /* 0x0000003f04007836 */ /* 0x000fe20000000000 */
[----:B------:R0:W-:Y:S04]  /*87a0*/  STL [R1+0x2c], R4 ;  /* 0x00002c0401007387 */ /* 0x0001e80000100800 */
[----:B------:R-:W-:-:S04]  /*87b0*/  SHF.R.S32.HI R3, RZ, 0x1f, R0 ;  /* 0x0000001fff037819 */ /* 0x000fc80000011400 */
[----:B------:R-:W-:-:S04]  /*87c0*/  LEA.HI R3, R3, R0, RZ, 0x6 ;  /* 0x0000000003037211 */ /* 0x000fc800078f30ff */
[----:B------:R-:W-:-:S05]  /*87d0*/  SHF.R.S32.HI R0, RZ, 0x6, R3 ;  /* 0x00000006ff007819 */ /* 0x000fca0000011403 */
[----:B------:R0:W-:Y:S01]  /*87e0*/  STL [R1+0x1c], R0 ;  /* 0x00001c0001007387 */ /* 0x0001e20000100800 */
[----:B------:R-:W-:Y:S05]  /*87f0*/  @!P0 BRA `(.L_x_46) ;  /* 0x0000000000408947 */ /* 0x000fea0003800000 */
[----:B------:R-:W-:Y:S01]  /*8800*/  MOV R2, 0x0 ;  /* 0x0000000000027802 */ /* 0x000fe20000000f00 */
[----:B------:R-:W-:Y:S01]  /*8810*/  ULDC.64 UR6, c[0x4][0x90] ;  /* 0x0100240000067ab9 */ /* 0x000fe20000000a00 */
[----:B------:R-:W-:Y:S01]  /*8820*/  ULDC.64 UR8, c[0x4][0x98] ;  /* 0x0100260000087ab9 */ /* 0x000fe20000000a00 */
[----:B------:R-:W-:Y:S01]  /*8830*/  ULDC.64 UR4, c[0x4][0x8] ;  /* 0x0100020000047ab9 */ /* 0x000fe20000000a00 */
[----:B0-----:R-:W-:Y:S02]  /*8840*/  IMAD.U32 R4, RZ, RZ, UR6 ;  /* 0x00000006ff047e24 */ /* 0x001fe4000f8e00ff */
[----:B------:R-:W0:Y:S01]  /*8850*/  LDC.64 R2, c[0x4][R2] ;  /* 0x0100000002027b82 */ /* 0x000e220000000a00 */
[----:B------:R-:W-:Y:S02]  /*8860*/  IMAD.U32 R5, RZ, RZ, UR7 ;  /* 0x00000007ff057e24 */ /* 0x000fe4000f8e00ff */
[----:B------:R-:W-:Y:S02]  /*8870*/  IMAD.U32 R6, RZ, RZ, UR8 ;  /* 0x00000008ff067e24 */ /* 0x000fe4000f8e00ff */
[----:B------:R-:W-:-:S02]  /*8880*/  IMAD.U32 R7, RZ, RZ, UR9 ;  /* 0x00000009ff077e24 */ /* 0x000fc4000f8e00ff */
[----:B------:R-:W-:Y:S02]  /*8890*/  IMAD.U32 R10, RZ, RZ, UR4 ;  /* 0x00000004ff0a7e24 */ /* 0x000fe4000f8e00ff */
[----:B------:R-:W-:Y:S02]  /*88a0*/  IMAD.U32 R11, RZ, RZ, UR5 ;  /* 0x00000005ff0b7e24 */ /* 0x000fe4000f8e00ff */
[----:B------:R-:W-:Y:S02]  /*88b0*/  IMAD.MOV.U32 R8, RZ, RZ, 0x70 ;  /* 0x00000070ff087424 */ /* 0x000fe400078e00ff */
[----:B------:R-:W-:Y:S02]  /*88c0*/  IMAD.MOV.U32 R12, RZ, RZ, 0x1 ;  /* 0x00000001ff0c7424 */ /* 0x000fe400078e00ff */
[----:B------:R-:W-:-:S07]  /*88d0*/  IMAD.MOV.U32 R13, RZ, RZ, RZ ;  /* 0x000000ffff0d7224 */ /* 0x000fce00078e00ff */
[----:B------:R-:W-:-:S07]  /*88e0*/  LEPC R20, `(.L_x_46) ;  /* 0x000000001014794e */ /* 0x000fce0000000000 */
[----:B0-----:R-:W-:Y:S05]  /*88f0*/  CALL.ABS.NOINC R2 ;  /* 0x0000000002007343 */ /* 0x001fea0003c00000 */
.L_x_46:
[----:B------:R-:W-:-:S04]  /*8900*/  UIADD3 UR4, UR36, 0x400, URZ ;  /* 0x0000040024047890 */ /* 0x000fc8000fffe03f */
[----:B------:R-:W-:-:S06]  /*8910*/  ULOP3.LUT UP0, URZ, UR4, 0x3ff, URZ, 0xc0, !UPT ;  /* 0x000003ff043f7892 */ /* 0x000fcc000f80c03f */
[----:B------:R-:W-:-:S13]  /*8920*/  PLOP3.LUT P0, PT, PT, PT, UP0, 0x80, 0x0 ;  /* 0x000000000000781c */ /* 0x000fda0003f0f008 */
[----:B------:R-:W-:Y:S05]  /*8930*/  @!P0 BRA `(.L_x_47) ;  /* 0x00000000007c8947 */ /* 0x000fea0003800000 */
[----:B------:R-:W-:Y:S01]  /*8940*/  MOV R16, 0x0 ;  /* 0x0000000000107802 */ /* 0x000fe20000000f00 */
[----:B------:R-:W-:Y:S01]  /*8950*/  ULDC.64 UR6, c[0x4][0x90] ;  /* 0x0100240000067ab9 */ /* 0x000fe20000000a00 */
[----:B------:R-:W-:Y:S01]  /*8960*/  ULDC.64 UR8, c[0x4][0x98] ;  /* 0x0100260000087ab9 */ /* 0x000fe20000000a00 */
[----:B------:R-:W-:Y:S01]  /*8970*/  ULDC.64 UR4, c[0x4][0x10] ;  /* 0x0100040000047ab9 */ /* 0x000fe20000000a00 */
[----:B------:R1:W2:Y:S01]  /*8980*/  LDC.64 R2, c[0x4][R16] ;  /* 0x0100000010027b82 */ /* 0x0002a20000000a00 */
[----:B0-----:R-:W-:Y:S02]  /*8990*/  IMAD.U32 R4, RZ, RZ, UR6 ;  /* 0x00000006ff047e24 */ /* 0x001fe4000f8e00ff */
[----:B------:R-:W-:Y:S02]  /*89a0*/  IMAD.U32 R5, RZ, RZ, UR7 ;  /* 0x00000007ff057e24 */ /* 0x000fe4000f8e00ff */
[----:B------:R-:W-:Y:S02]  /*89b0*/  IMAD.U32 R6, RZ, RZ, UR8 ;  /* 0x00000008ff067e24 */ /* 0x000fe4000f8e00ff */
[----:B------:R-:W-:-:S02]  /*89c0*/  IMAD.U32 R7, RZ, RZ, UR9 ;  /* 0x00000009ff077e24 */ /* 0x000fc4000f8e00ff */
[----:B------:R-:W-:Y:S02]  /*89d0*/  IMAD.U32 R10, RZ, RZ, UR4 ;  /* 0x00000004ff0a7e24 */ /* 0x000fe4000f8e00ff */
[----:B------:R-:W-:Y:S02]  /*89e0*/  IMAD.U32 R11, RZ, RZ, UR5 ;  /* 0x00000005ff0b7e24 */ /* 0x000fe4000f8e00ff */
[----:B------:R-:W-:Y:S02]  /*89f0*/  IMAD.MOV.U32 R8, RZ, RZ, 0x70 ;  /* 0x00000070ff087424 */ /* 0x000fe400078e00ff */
[----:B------:R-:W-:Y:S02]  /*8a00*/  IMAD.MOV.U32 R12, RZ, RZ, 0x1 ;  /* 0x00000001ff0c7424 */ /* 0x000fe400078e00ff */
[----:B-1----:R-:W-:-:S07]  /*8a10*/  IMAD.MOV.U32 R13, RZ, RZ, RZ ;  /* 0x000000ffff0d7224 */ /* 0x002fce00078e00ff */
[----:B------:R-:W-:-:S07]  /*8a20*/  LEPC R20, `(.L_x_48) ;  /* 0x000000001014794e */ /* 0x000fce0000000000 */
[----:B--2---:R-:W-:Y:S05]  /*8a30*/  CALL.ABS.NOINC R2 ;  /* 0x0000000002007343 */ /* 0x004fea0003c00000 */
.L_x_48:
[----:B------:R0:W1:Y:S01]  /*8a40*/  LDC.64 R2, c[0x4][R16] ;  /* 0x0100000010027b82 */ /* 0x0000620000000a00 */
[----:B------:R-:W-:Y:S01]  /*8a50*/  ULDC.64 UR6, c[0x4][0x90] ;  /* 0x0100240000067ab9 */ /* 0x000fe20000000a00 */
[----:B------:R-:W-:Y:S01]  /*8a60*/  ULDC.64 UR8, c[0x4][0x98] ;  /* 0x0100260000087ab9 */ /* 0x000fe20000000a00 */
[----:B------:R-:W-:Y:S01]  /*8a70*/  ULDC.64 UR4, c[0x4][0x18] ;  /* 0x0100060000047ab9 */ /* 0x000fe20000000a00 */
[----:B------:R-:W-:Y:S02]  /*8a80*/  IMAD.U32 R4, RZ, RZ, UR6 ;  /* 0x00000006ff047e24 */ /* 0x000fe4000f8e00ff */
[----:B------:R-:W-:Y:S02]  /*8a90*/  IMAD.U32 R5, RZ, RZ, UR7 ;  /* 0x00000007ff057e24 */ /* 0x000fe4000f8e00ff */
[----:B------:R-:W-:Y:S02]  /*8aa0*/  IMAD.U32 R6, RZ, RZ, UR8 ;  /* 0x00000008ff067e24 */ /* 0x000fe4000f8e00ff */
[----:B------:R-:W-:-:S02]  /*8ab0*/  IMAD.U32 R7, RZ, RZ, UR9 ;  /* 0x00000009ff077e24 */ /* 0x000fc4000f8e00ff */
[----:B------:R-:W-:Y:S02]  /*8ac0*/  IMAD.U32 R10, RZ, RZ, UR4 ;  /* 0x00000004ff0a7e24 */ /* 0x000fe4000f8e00ff */
[----:B------:R-:W-:Y:S02]  /*8ad0*/  IMAD.U32 R11, RZ, RZ, UR5 ;  /* 0x00000005ff0b7e24 */ /* 0x000fe4000f8e00ff */
[----:B------:R-:W-:Y:S02]  /*8ae0*/  IMAD.MOV.U32 R8, RZ, RZ, 0x70 ;  /* 0x00000070ff087424 */ /* 0x000fe400078e00ff */
[----:B------:R-:W-:Y:S02]  /*8af0*/  IMAD.MOV.U32 R12, RZ, RZ, 0x1 ;  /* 0x00000001ff0c7424 */ /* 0x000fe400078e00ff */
[----:B0-----:R-:W-:-:S07]  /*8b00*/  IMAD.MOV.U32 R13, RZ, RZ, RZ ;  /* 0x000000ffff0d7224 */ /* 0x001fce00078e00ff */
[----:B------:R-:W-:-:S07]  /*8b10*/  LEPC R20, `(.L_x_47) ;  /* 0x000000001014794e */ /* 0x000fce0000000000 */
[----:B-1----:R-:W-:Y:S05]  /*8b20*/  CALL.ABS.NOINC R2 ;  /* 0x0000000002007343 */ /* 0x002fea0003c00000 */
.L_x_47:
[----:B------:R-:W-:Y:S01]  /*8b30*/  ULDC.64 UR4, c[0x0][0x9f8] ;  /* 0x00027e0000047ab9 */ /* 0x000fe20000000a00 */
[----:B------:R-:W2:Y:S01]  /*8b40*/  LDL R16, [R1+0x1c] ;  /* 0x00001c0001107983 */ /* 0x000ea20000100800 */
[----:B------:R-:W-:-:S04]  /*8b50*/  ISETP.NE.U32.AND P0, PT, RZ, UR4, PT ;  /* 0x00000004ff007c0c */ /* 0x000fc8000bf05070 */
[----:B------:R-:W-:-:S13]  /*8b60*/  ISETP.NE.AND.EX P0, PT, RZ, UR5, PT, P0 ;  /* 0x00000005ff007c0c */ /* 0x000fda000bf05300 */
[----:B------:R-:W1:Y:S02]  /*8b70*/  @P0 LDC.64 R2, c[0x0][0x9f8] ;  /* 0x00027e00ff020b82 */ /* 0x000e640000000a00 */
[----:B-1----:R-:W-:-:S05]  /*8b80*/  @P0 IMAD.WIDE R2, R19, 0x4, R2 ;  /* 0x0000000413020825 */ /* 0x002fca00078e0202 */
[----:B0-----:R0:W3:Y:S01]  /*8b90*/  @P0 LDG.E R19, desc[UR42][R2.64] ;  /* 0x0000002a02130981 */ /* 0x0010e2000c1e1900 */
[----:B------:R-:W-:Y:S01]  /*8ba0*/  UMOV UR4, 0xffffffff ;  /* 0xffffffff00047882 */ /* 0x000fe20000000000 */
[----:B0-----:R-:W0:Y:S02]  /*8bb0*/  LDC.64 R2, c[0x0][0x418] ;  /* 0x00010600ff027b82 */ /* 0x001e240000000a00 */
[----:B0-----:R-:W-:-:S04]  /*8bc0*/  ISETP.NE.U32.AND P0, PT, R2, RZ, PT ;  /* 0x000000ff0200720c */ /* 0x001fc80003f05070 */
[----:B------:R-:W-:-:S04]  /*8bd0*/  ISETP.NE.AND.EX P1, PT, R3, RZ, PT, P0 ;  /* 0x000000ff0300720c */ /* 0x000fc80003f25300 */
[----:B------:R-:W-:Y:S01]  /*8be0*/  P2R R0, PR, RZ, 0x2 ;  /* 0x00000002ff007803 */ /* 0x000fe20000000000 */
[----:B--2---:R-:W-:-:S05]  /*8bf0*/  VIADD R8, R16, 0xffffffff ;  /* 0xffffffff10087836 */ /* 0x004fca0000000000 */
[----:B------:R0:W-:Y:S04]  /*8c00*/  STL [R1+0x14], R8 ;  /* 0x0000140801007387 */ /* 0x0001e80000100800 */
[----:B------:R0:W-:Y:S01]  /*8c10*/  STL [R1+0xc], R0 ;  /* 0x00000c0001007387 */ /* 0x0001e20000100800 */
[----:B---3--:R-:W-:Y:S02]  /*8c20*/  SHF.R.S32.HI R7, RZ, 0x1f, R19 ;  /* 0x0000001fff077819 */ /* 0x008fe40000011413 */
[----:B------:R-:W-:-:S03]  /*8c30*/  SEL R16, R19, RZ, !P1 ;  /* 0x000000ff13107207 */ /* 0x000fc60004800000 */
[----:B------:R0:W-:Y:S01]  /*8c40*/  STL [R1+0x4], R7 ;  /* 0x0000040701007387 */ /* 0x0001e20000100800 */
[----:B------:R-:W-:Y:S05]  /*8c50*/  BRA.DIV UR4, `(.L_x_49) ;  /* 0x0000004604bc7947 */ /* 0x000fea000b800000 */
[----:B0-----:R-:W0:Y:S02]  /*8c60*/  S2R R0, SR_TID.X ;  /* 0x0000000000007919 */ /* 0x001e240000002100 */
[----:B0-----:R-:W-:-:S04]  /*8c70*/  SHF.R.U32.HI R0, RZ, 0x5, R0 ;  /* 0x00000005ff007819 */ /* 0x001fc80000011600 */
[----:B------:R-:W-:-:S05]  /*8c80*/  LOP3.LUT R0, R0, 0x3, RZ, 0xc0, !PT ;  /* 0x0000000300007812 */ /* 0x000fca00078ec0ff */
[----:B------:R0:W1:Y:S02]  /*8c90*/  SHFL.IDX PT, R14, R0, RZ, 0x1f ;  /* 0x00001fff000e7589 */ /* 0x00006400000e0000 */
.L_x_154:
[----:B------:R-:W-:Y:S02]  /*8ca0*/  PLOP3.LUT P2, PT, PT, PT, PT, 0x8, 0x0 ;  /* 0x000000000000781c */ /* 0x000fe40003f4e170 */
[----:B-1----:R-:W-:Y:S02]  /*8cb0*/  ISETP.NE.AND P0, PT, R14, RZ, PT ;  /* 0x000000ff0e00720c */ /* 0x002fe40003f05270 */
[----:B0-----:R-:W-:-:S05]  /*8cc0*/  P2R R0, PR, RZ, 0x4 ;  /* 0x00000004ff007803 */ /* 0x001fca0000000000 */
[----:B------:R0:W-:Y:S06]  /*8cd0*/  STL [R1+0x8], R0 ;  /* 0x0000080001007387 */ /* 0x0001ec0000100800 */
[----:B------:R-:W-:Y:S05]  /*8ce0*/  @P0 BRA `(.L_x_50) ;  /* 0x0000000000f80947 */ /* 0x000fea0003800000 */
[----:B------:R-:W-:-:S03]  /*8cf0*/  UMOV UR4, 0xffffffff ;  /* 0xffffffff00047882 */ /* 0x000fc60000000000 */
[----:B------:R-:W-:Y:S05]  /*8d00*/  BRA.DIV UR4, `(.L_x_51) ;  /* 0x0000004604c47947 */ /* 0x000fea000b800000 */
[----:B------:R-:W-:-:S13]  /*8d10*/  ELECT P6, URZ, PT ;  /* 0x00000000003f782f */ /* 0x000fda00038c0000 */
.L_x_157:
[----:B------:R-:W-:Y:S05]  /*8d20*/  @!P6 BRA `(.L_x_50) ;  /* 0x0000000000e8e947 */ /* 0x000fea0003800000 */
[----:B------:R1:W-:Y:S01]  /*8d30*/  STL [R1+0x24], R8 ;  /* 0x0000240801007387 */ /* 0x0003e20000100800 */
[----:B------:R-:W-:Y:S01]  /*8d40*/  IMAD.MOV.U32 R16, RZ, RZ, R19 ;  /* 0x000000ffff107224 */ /* 0x000fe200078e0013 */
[----:B------:R-:W-:Y:S06]  /*8d50*/  @!P1 BRA `(.L_x_52) ;  /* 0x00000000004c9947 */ /* 0x000fec0003800000 */
[----:B------:R-:W2:Y:S01]  /*8d60*/  LDC R6, c[0x0][0x43c] ;  /* 0x00010f00ff067b82 */ /* 0x000ea20000000800 */
[----:B0-----:R-:W-:Y:S01]  /*8d70*/  IMAD.MOV.U32 R0, RZ, RZ, R8 ;  /* 0x000000ffff007224 */ /* 0x001fe200078e0008 */
[----:B------:R-:W-:Y:S01]  /*8d80*/  ULDC.64 UR4, c[0x0][0x428] ;  /* 0x00010a0000047ab9 */ /* 0x000fe20000000a00 */
[----:B--2---:R-:W-:-:S13]  /*8d90*/  ISETP.NE.AND P0, PT, R6, 0x1, PT ;  /* 0x000000010600780c */ /* 0x004fda0003f05270 */
[----:B------:R-:W0:Y:S02]  /*8da0*/  @P0 LDC.64 R4, c[0x0][0x440] ;  /* 0x00011000ff040b82 */ /* 0x000e240000000a00 */
[----:B0-----:R-:W-:-:S05]  /*8db0*/  @P0 IMAD.HI.U32 R4, R8, R4, RZ ;  /* 0x0000000408040227 */ /* 0x001fca00078e00ff */
[----:B------:R-:W-:-:S04]  /*8dc0*/  @P0 SHF.R.U32.HI R0, RZ, R5, R4 ;  /* 0x00000005ff000219 */ /* 0x000fc80000011604 */
[--C-:B------:R-:W-:Y:S01]  /*8dd0*/  SHF.R.S32.HI R5, RZ, 0x1f, R0.reuse ;  /* 0x0000001fff057819 */ /* 0x100fe20000011400 */
[----:B------:R-:W-:-:S04]  /*8de0*/  IMAD.MOV R4, RZ, RZ, -R0 ;  /* 0x000000ffff047224 */ /* 0x000fc800078e0a00 */
[----:B------:R-:W-:Y:S02]  /*8df0*/  IMAD R6, R6, R4, R8 ;  /* 0x0000000406067224 */ /* 0x000fe400078e0208 */
[----:B------:R-:W-:-:S03]  /*8e00*/  IMAD.MOV.U32 R4, RZ, RZ, R0 ;  /* 0x000000ffff047224 */ /* 0x000fc600078e0000 */
[----:B------:R0:W-:Y:S01]  /*8e10*/  STL [R1+0x24], R6 ;  /* 0x0000240601007387 */ /* 0x0001e20000100800 */
[----:B------:R-:W-:-:S03]  /*8e20*/  IMAD.WIDE.U32 R4, R19, UR4, R4 ;  /* 0x0000000413047c25 */ /* 0x000fc6000f8e0004 */
[----:B------:R-:W-:Y:S01]  /*8e30*/  LEA R2, P0, R4, R2, 0x2 ;  /* 0x0000000204027211 */ /* 0x000fe200078010ff */
[----:B0-----:R-:W-:-:S04]  /*8e40*/  IMAD R6, R7, UR4, RZ ;  /* 0x0000000407067c24 */ /* 0x001fc8000f8e02ff */
[----:B------:R-:W-:-:S04]  /*8e50*/  IMAD R0, R19, UR5, R6 ;  /* 0x0000000513007c24 */ /* 0x000fc8000f8e0206 */
[----:B------:R-:W-:-:S05]  /*8e60*/  IMAD.IADD R0, R5, 0x1, R0 ;  /* 0x0000000105007824 */ /* 0x000fca00078e0200 */
[----:B------:R-:W-:-:S05]  /*8e70*/  LEA.HI.X R3, R4, R3, R0, 0x2, P0 ;  /* 0x0000000304037211 */ /* 0x000fca00000f1400 */
[----:B------:R2:W5:Y:S02]  /*8e80*/  LDG.E R16, desc[UR42][R2.64] ;  /* 0x0000002a02107981 */ /* 0x000564000c1e1900 */
.L_x_52:
[----:B--2---:R-:W2:Y:S01]  /*8e90*/  LDL R2, [R1] ;  /* 0x0000000001027983 */ /* 0x004ea20000100800 */
[----:B0-----:R-:W-:Y:S02]  /*8ea0*/  LEA R0, R18, UR36, 0x3 ;  /* 0x0000002412007c11 */ /* 0x001fe4000f8e18ff */
[----:B--2---:R-:W-:-:S04]  /*8eb0*/  SHF.L.U32 R2, R2, 0x1f, RZ ;  /* 0x0000001f02027819 */ /* 0x004fc800000006ff */
[----:B------:R-:W0:Y:S02]  /*8ec0*/  SYNCS.PHASECHK.TRANS64.TRYWAIT P0, [R0+URZ+0x28c40], R2 ;  /* 0x028c4002000075a7 */ /* 0x000e24000800017f */
[----:B0-----:R-:W-:Y:S05]  /*8ed0*/  @!P0 BRA `(.L_x_53) ;  /* 0x0000004400708947 */ /* 0x001fea0003800000 */
.L_x_158:
[----:B------:R-:W2:Y:S02]  /*8ee0*/  S2R R3, SR_TID.X ;  /* 0x0000000000037919 */ /* 0x000ea40000002100 */
[----:B--2---:R-:W-:-:S04]  /*8ef0*/  LOP3.LUT R3, R3, 0x7f, RZ, 0xc0, !PT ;  /* 0x0000007f03037812 */ /* 0x004fc800078ec0ff */
[----:B------:R-:W-:-:S13]  /*8f00*/  ISETP.NE.AND P0, PT, R3, RZ, PT ;  /* 0x000000ff0300720c */ /* 0x000fda0003f05270 */
[----:B------:R-:W-:Y:S05]  /*8f10*/  @P0 BRA `(.L_x_54) ;  /* 0x00000000001c0947 */ /* 0x000fea0003800000 */
[----:B------:R-:W2:Y:S01]  /*8f20*/  S2R R3, SR_TID.X ;  /* 0x0000000000037919 */ /* 0x000ea20000002100 */
[----:B0-----:R-:W-:-:S04]  /*8f30*/  IMAD.MOV.U32 R2, RZ, RZ, 0x2000 ;  /* 0x00002000ff027424 */ /* 0x001fc800078e00ff */
[----:B------:R3:W-:Y:S01]  /*8f40*/  SYNCS.ARRIVE.TRANS64 RZ, [R0+URZ+0x28c30], R2 ;  /* 0x028c300200ff79a7 */ /* 0x0007e2000800003f */
[----:B--2---:R-:W-:-:S04]  /*8f50*/  LOP3.LUT R3, R3, 0x1f, RZ, 0xc0, !PT ;  /* 0x0000001f03037812 */ /* 0x004fc800078ec0ff */
[----:B------:R-:W-:-:S13]  /*8f60*/  ISETP.NE.AND P0, PT, R3, RZ, PT ;  /* 0x000000ff0300720c */ /* 0x000fda0003f05270 */
[----:B---3--:R-:W-:Y:S05]  /*8f70*/  @!P0 BRA `(.L_x_54) ;  /* 0x0000000000048947 */ /* 0x008fea0003800000 */
[----:B------:R-:W-:Y:S01]  /*8f80*/  BPT.TRAP 0x1 ;  /* 0x000000040000795c */ /* 0x000fe20000300000 */
.L_x_54:
[----:B0-----:R-:W2:Y:S01]  /*8f90*/  LDL R2, [R1+0x24] ;  /* 0x0000240001027983 */ /* 0x001ea20000100800 */
[----:B------:R-:W-:Y:S01]  /*8fa0*/  R2UR UR8, R18 ;  /* 0x00000000120872ca */ /* 0x000fe200000e0000 */
[----:B------:R-:W-:Y:S01]  /*8fb0*/  UIADD3 UR4, UP0, UR40, 0x370, URZ ;  /* 0x0000037028047890 */ /* 0x000fe2000ff1e03f */
[----:B------:R-:W-:Y:S01]  /*8fc0*/  R2UR UR9, R0 ;  /* 0x00000000000972ca */ /* 0x000fe200000e0000 */
[----:B------:R-:W-:Y:S01]  /*8fd0*/  UMOV UR6, 0x0 ;  /* 0x0000000000067882 */ /* 0x000fe20000000000 */
[----:B------:R-:W-:Y:S01]  /*8fe0*/  R2UR UR12, R17 ;  /* 0x00000000110c72ca */ /* 0x000fe200000e0000 */
[----:B------:R-:W-:Y:S01]  /*8ff0*/  UIADD3.X UR5, URZ, UR41, URZ, UP0, !UPT ;  /* 0x000000293f057290 */ /* 0x000fe200087fe43f */
[----:B-----5:R-:W-:Y:S01]  /*9000*/  R2UR UR13, R16 ;  /* 0x00000000100d72ca */ /* 0x020fe200000e0000 */
[----:B------:R-:W-:Y:S01]  /*9010*/  UMOV UR7, 0x14f00000 ;  /* 0x14f0000000077882 */ /* 0x000fe20000000000 */
[----:B------:R-:W-:Y:S01]  /*9020*/  PLOP3.LUT P0, PT, PT, PT, PT, 0x80, 0x0 ;  /* 0x000000000000781c */ /* 0x000fe20003f0f070 */
[----:B------:R-:W-:-:S03]  /*9030*/  UMOV UR10, URZ ;  /* 0x0000003f000a7c82 */ /* 0x000fc60008000000 */
[----:B------:R-:W-:Y:S01]  /*9040*/  P2R R0, PR, RZ, 0x1 ;  /* 0x00000001ff007803 */ /* 0x000fe20000000000 */
[----:B------:R-:W-:Y:S02]  /*9050*/  ULEA UR8, UR8, UR36, 0xd ;  /* 0x0000002408087291 */ /* 0x000fe4000f8e683f */
[----:B------:R-:W-:Y:S02]  /*9060*/  UIADD3 UR9, UR9, 0x28c30, URZ ;  /* 0x00028c3009097890 */ /* 0x000fe4000fffe03f */
[----:B------:R-:W-:Y:S01]  /*9070*/  UIADD3 UR8, UR8, 0x22400, URZ ;  /* 0x0002240008087890 */ /* 0x000fe2000fffe03f */
[----:B------:R3:W-:Y:S01]  /*9080*/  STL [R1+0x8], R0 ;  /* 0x0000080001007387 */ /* 0x0007e20000100800 */
[----:B--2---:R-:W-:-:S13]  /*9090*/  R2UR UR11, R2 ;  /* 0x00000000020b72ca */ /* 0x004fda00000e0000 */
[----:B------:R-:W-:-:S09]  /*90a0*/  USHF.L.U32 UR11, UR11, 0x6, URZ ;  /* 0x000000060b0b7899 */ /* 0x000fd2000800063f */
[----:B------:R3:W-:Y:S02]  /*90b0*/  UTMALDG.4D [UR8], [UR4], desc[UR6] ;  /* 0x00000608040075b4 */ /* 0x0007e40008019000 */
[----:B---3--:R-:W-:Y:S01]  /*90c0*/  NOP ;  /* 0x0000000000007918 */ /* 0x008fe20000000000 */
.L_x_50:
[----:B------:R-:W-:Y:S05]  /*90d0*/  WARPSYNC.ALL ;  /* 0x0000000000007948 */ /* 0x000fea0003800000 */
[----:B------:R-:W-:Y:S01]  /*90e0*/  UIADD3 UR4, UR36, 0x20400, URZ ;  /* 0x0002040024047890 */ /* 0x000fe2000fffe03f */
[----:B------:R-:W-:Y:S03]  /*90f0*/  BAR.SYNC.DEFER_BLOCKING 0x8, 0x100 ;  /* 0x0204000000007b1d */ /* 0x000fe60000010000 */
[----:B------:R-:W-:-:S06]  /*9100*/  ULOP3.LUT UP0, URZ, UR4, 0x3ff, URZ, 0xc0, !UPT ;  /* 0x000003ff043f7892 */ /* 0x000fcc000f80c03f */
[----:B------:R-:W-:-:S13]  /*9110*/  PLOP3.LUT P0, PT, PT, PT, UP0, 0x80, 0x0 ;  /* 0x000000000000781c */ /* 0x000fda0003f0f008 */
[----:B------:R-:W-:Y:S05]  /*9120*/  @!P0 BRA `(.L_x_55) ;  /* 0x0000000000408947 */ /* 0x000fea0003800000 */
[----:B------:R-:W-:Y:S01]  /*9130*/  MOV R2, 0x0 ;  /* 0x0000000000027802 */ /* 0x000fe20000000f00 */
[----:B------:R-:W-:Y:S01]  /*9140*/  ULDC.64 UR4, c[0x4][0x90] ;  /* 0x0100240000047ab9 */ /* 0x000fe20000000a00 */
[----:B------:R-:W-:Y:S01]  /*9150*/  ULDC.64 UR6, c[0x4][0x98] ;  /* 0x0100260000067ab9 */ /* 0x000fe20000000a00 */
[----:B------:R-:W-:Y:S01]  /*9160*/  ULDC.64 UR8, c[0x4][0x20] ;  /* 0x0100080000087ab9 */ /* 0x000fe20000000a00 */
[----:B------:R-:W-:Y:S02]  /*9170*/  IMAD.U32 R4, RZ, RZ, UR4 ;  /* 0x00000004ff047e24 */ /* 0x000fe4000f8e00ff */
[----:B------:R-:W2:Y:S01]  /*9180*/  LDC.64 R2, c[0x4][R2] ;  /* 0x0100000002027b82 */ /* 0x000ea20000000a00 */
[----:B------:R-:W-:Y:S02]  /*9190*/  IMAD.U32 R5, RZ, RZ, UR5 ;  /* 0x00000005ff057e24 */ /* 0x000fe4000f8e00ff */
[----:B------:R-:W-:Y:S02]  /*91a0*/  IMAD.U32 R6, RZ, RZ, UR6 ;  /* 0x00000006ff067e24 */ /* 0x000fe4000f8e00ff */
[----:B------:R-:W-:-:S02]  /*91b0*/  IMAD.U32 R7, RZ, RZ, UR7 ;  /* 0x00000007ff077e24 */ /* 0x000fc4000f8e00ff */
[----:B------:R-:W-:Y:S02]  /*91c0*/  IMAD.U32 R10, RZ, RZ, UR8 ;  /* 0x00000008ff0a7e24 */ /* 0x000fe4000f8e00ff */
[----:B------:R-:W-:Y:S02]  /*91d0*/  IMAD.U32 R11, RZ, RZ, UR9 ;  /* 0x00000009ff0b7e24 */ /* 0x000fe4000f8e00ff */
[----:B-1----:R-:W-:Y:S02]  /*91e0*/  IMAD.MOV.U32 R8, RZ, RZ, 0x70 ;  /* 0x00000070ff087424 */ /* 0x002fe400078e00ff */
[----:B------:R-:W-:Y:S02]  /*91f0*/  IMAD.MOV.U32 R12, RZ, RZ, 0x1 ;  /* 0x00000001ff0c7424 */ /* 0x000fe400078e00ff */
[----:B------:R-:W-:-:S07]  /*9200*/  IMAD.MOV.U32 R13, RZ, RZ, RZ ;  /* 0x000000ffff0d7224 */ /* 0x000fce00078e00ff */
[----:B------:R-:W-:-:S07]  /*9210*/  LEPC R20, `(.L_x_55) ;  /* 0x000000001014794e */ /* 0x000fce0000000000 */
[----:B0-2---:R-:W-:Y:S05]  /*9220*/  CALL.ABS.NOINC R2 ;  /* 0x0000000002007343 */ /* 0x005fea0003c00000 */
.L_x_55:
[----:B------:R-:W2:Y:S01]  /*9230*/  LDL.LU R5, [R1+0x10] ;  /* 0x0000100001057983 */ /* 0x000ea20000300800 */
[----:B0-----:R-:W-:Y:S01]  /*9240*/  SHF.R.S32.HI R0, RZ, 0x1f, R17 ;  /* 0x0000001fff007819 */ /* 0x001fe20000011411 */
[----:B------:R-:W-:Y:S01]  /*9250*/  ULDC.64 UR4, c[0x0][0x2d8] ;  /* 0x0000b60000047ab9 */ /* 0x000fe20000000a00 */
[----:B-1----:R-:W0:Y:S01]  /*9260*/  LDC R8, c[0x0][0x448] ;  /* 0x00011200ff087b82 */ /* 0x002e220000000800 */
[----:B------:R-:W3:Y:S01]  /*9270*/  LDL.LU R4, [R1+0x18] ;  /* 0x0000180001047983 */ /* 0x000ee20000300800 */
[----:B------:R-:W-:-:S03]  /*9280*/  ULDC UR6, c[0x0][0x2b8] ;  /* 0x0000ae0000067ab9 */ /* 0x000fc60000000800 */
[----:B------:R-:W4:Y:S01]  /*9290*/  LDL R9, [R1+0x20] ;  /* 0x0000200001097983 */ /* 0x000f220000100800 */
[----:B------:R-:W-:Y:S02]  /*92a0*/  IMAD R0, R0, UR4, RZ ;  /* 0x0000000400007c24 */ /* 0x000fe4000f8e02ff */
[----:B------:R-:W-:-:S04]  /*92b0*/  IMAD.WIDE.U32 R2, R17, UR4, RZ ;  /* 0x0000000411027c25 */ /* 0x000fc8000f8e00ff */
[----:B------:R-:W-:Y:S01]  /*92c0*/  IMAD R0, R17, UR5, R0 ;  /* 0x0000000511007c24 */ /* 0x000fe2000f8e0200 */
[----:B------:R-:W-:-:S03]  /*92d0*/  ULDC.64 UR4, c[0x0][0x2e0] ;  /* 0x0000b80000047ab9 */ /* 0x000fc60000000a00 */
[----:B------:R-:W-:Y:S01]  /*92e0*/  IMAD.IADD R3, R3, 0x1, R0 ;  /* 0x0000000103037824 */ /* 0x000fe200078e0200 */
[----:B0-----:R-:W-:-:S13]  /*92f0*/  ISETP.NE.AND P0, PT, R8, 0x1, PT ;  /* 0x000000010800780c */ /* 0x001fda0003f05270 */
[----:B------:R-:W0:Y:S08]  /*9300*/  @P0 LDC R6, c[0x0][0x44c] ;  /* 0x00011300ff060b82 */ /* 0x000e300000000800 */
[----:B------:R-:W1:Y:S01]  /*9310*/  @P0 LDC R7, c[0x0][0x450] ;  /* 0x00011400ff070b82 */ /* 0x000e620000000800 */
[----:B--2---:R-:W-:Y:S01]  /*9320*/  SHF.R.S32.HI R0, RZ, 0x1f, R5 ;  /* 0x0000001fff007819 */ /* 0x004fe20000011405 */
[----:B------:R-:W-:-:S04]  /*9330*/  IMAD.WIDE.U32 R2, R5, UR4, R2 ;  /* 0x0000000405027c25 */ /* 0x000fc8000f8e0002 */
[----:B---3--:R-:W-:Y:S02]  /*9340*/  IMAD.MOV R4, RZ, RZ, -R4 ;  /* 0x000000ffff047224 */ /* 0x008fe400078e0a04 */
[----:B------:R-:W-:Y:S01]  /*9350*/  IMAD R0, R0, UR4, RZ ;  /* 0x0000000400007c24 */ /* 0x000fe2000f8e02ff */
[----:B------:R-:W-:Y:S02]  /*9360*/  ULDC UR4, c[0x0][0xc38] ;  /* 0x00030e0000047ab9 */ /* 0x000fe40000000800 */
[----:B----4-:R-:W-:Y:S02]  /*9370*/  IMAD R4, R4, UR4, R9 ;  /* 0x0000000404047c24 */ /* 0x010fe4000f8e0209 */
[----:B------:R2:W5:Y:S01]  /*9380*/  LDL R9, [R1+0x28] ;  /* 0x0000280001097983 */ /* 0x0005620000100800 */
[----:B------:R-:W-:Y:S01]  /*9390*/  IMAD R0, R5, UR5, R0 ;  /* 0x0000000505007c24 */ /* 0x000fe2000f8e0200 */
[----:B------:R-:W-:Y:S01]  /*93a0*/  ULDC.64 UR4, c[0x0][0x2d0] ;  /* 0x0000b40000047ab9 */ /* 0x000fe20000000a00 */
[----:B------:R-:W3:Y:S02]  /*93b0*/  S2R R5, SR_TID.X ;  /* 0x0000000000057919 */ /* 0x000ee40000002100 */
[----:B------:R-:W-:Y:S01]  /*93c0*/  IMAD.IADD R3, R3, 0x1, R0 ;  /* 0x0000000103037824 */ /* 0x000fe200078e0200 */
[----:B---3--:R-:W-:-:S04]  /*93d0*/  LOP3.LUT R5, R5, 0x7f, RZ, 0xc0, !PT ;  /* 0x0000007f05057812 */ /* 0x008fc800078ec0ff */
[----:B------:R-:W-:Y:S02]  /*93e0*/  SHF.R.U32.HI R10, RZ, 0x3, R5 ;  /* 0x00000003ff0a7819 */ /* 0x000fe40000011605 */
[----:B------:R-:W3:Y:S02]  /*93f0*/  S2R R5, SR_TID.X ;  /* 0x0000000000057919 */ /* 0x000ee40000002100 */
[----:B---3--:R-:W-:-:S05]  /*9400*/  IMAD.SHL.U32 R5, R5, 0x10, RZ ;  /* 0x0000001005057824 */ /* 0x008fca00078e00ff */
[----:B------:R-:W-:-:S05]  /*9410*/  LOP3.LUT R5, R10, 0x70, R5, 0xf8, !PT ;  /* 0x000000700a057812 */ /* 0x000fca00078ef805 */
[----:B------:R-:W-:Y:S01]  /*9420*/  IMAD R0, R4, 0x40, R5 ;  /* 0x0000004004007824 */ /* 0x000fe200078e0205 */
[----:B------:R-:W3:Y:S03]  /*9430*/  S2R R10, SR_TID.X ;  /* 0x00000000000a7919 */ /* 0x000ee60000002100 */
[----:B0-----:R-:W-:-:S04]  /*9440*/  @P0 IMAD.HI.U32 R6, R0, R6, RZ ;  /* 0x0000000600060227 */ /* 0x001fc800078e00ff */
[----:B------:R-:W-:Y:S01]  /*9450*/  IMAD.MOV.U32 R5, RZ, RZ, R0 ;  /* 0x000000ffff057224 */ /* 0x000fe200078e0000 */
[----:B-1----:R-:W-:-:S05]  /*9460*/  @P0 SHF.R.U32.HI R5, RZ, R7, R6 ;  /* 0x00000007ff050219 */ /* 0x002fca0000011606 */
[----:B------:R-:W-:-:S04]  /*9470*/  IMAD.MOV R6, RZ, RZ, -R5 ;  /* 0x000000ffff067224 */ /* 0x000fc800078e0a05 */
[----:B------:R-:W-:Y:S01]  /*9480*/  IMAD R0, R8, R6, R0 ;  /* 0x0000000608007224 */ /* 0x000fe200078e0200 */
[----:B------:R-:W-:Y:S01]  /*9490*/  SHF.R.S32.HI R6, RZ, 0x1f, R5 ;  /* 0x0000001fff067819 */ /* 0x000fe20000011405 */
[----:B------:R-:W-:-:S04]  /*94a0*/  IMAD.WIDE.U32 R2, R5, UR4, R2 ;  /* 0x0000000405027c25 */ /* 0x000fc8000f8e0002 */
[----:B------:R-:W-:-:S04]  /*94b0*/  IMAD R6, R6, UR4, RZ ;  /* 0x0000000406067c24 */ /* 0x000fc8000f8e02ff */
[----:B------:R-:W-:Y:S01]  /*94c0*/  IMAD R6, R5, UR5, R6 ;  /* 0x0000000505067c24 */ /* 0x000fe2000f8e0206 */
[----:B------:R-:W-:Y:S01]  /*94d0*/  SHF.R.S32.HI R5, RZ, 0x1f, R0 ;  /* 0x0000001fff057819 */ /* 0x000fe20000011400 */
[----:B------:R-:W-:Y:S02]  /*94e0*/  ULDC.64 UR4, c[0x0][0x2c8] ;  /* 0x0000b20000047ab9 */ /* 0x000fe40000000a00 */
[----:B------:R-:W-:Y:S02]  /*94f0*/  IMAD.IADD R3, R3, 0x1, R6 ;  /* 0x0000000103037824 */ /* 0x000fe400078e0206 */
[----:B------:R-:W-:Y:S02]  /*9500*/  IMAD R5, R5, UR4, RZ ;  /* 0x0000000405057c24 */ /* 0x000fe4000f8e02ff */
[----:B------:R-:W-:-:S04]  /*9510*/  IMAD.WIDE.U32 R2, R0, UR4, R2 ;  /* 0x0000000400027c25 */ /* 0x000fc8000f8e0002 */
[----:B---3--:R-:W-:Y:S02]  /*9520*/  IMAD.SHL.U32 R10, R10, 0x8, RZ ;  /* 0x000000080a0a7824 */ /* 0x008fe400078e00ff */
[----:B------:R-:W-:Y:S01]  /*9530*/  IMAD R5, R0, UR5, R5 ;  /* 0x0000000500057c24 */ /* 0x000fe2000f8e0205 */
[----:B------:R-:W-:Y:S02]  /*9540*/  ULDC.64 UR4, c[0x0][0x280] ;  /* 0x0000a00000047ab9 */ /* 0x000fe40000000a00 */
[----:B------:R-:W-:Y:S01]  /*9550*/  LOP3.LUT R10, R10, 0x38, RZ, 0xc0, !PT ;  /* 0x000000380a0a7812 */ /* 0x000fe200078ec0ff */
[----:B------:R-:W-:Y:S01]  /*9560*/  IMAD.IADD R5, R3, 0x1, R5 ;  /* 0x0000000103057824 */ /* 0x000fe200078e0205 */
[----:B------:R-:W-:Y:S01]  /*9570*/  LEA R0, P1, R2, UR4, 0x1 ;  /* 0x0000000402007c11 */ /* 0x000fe2000f8208ff */
[----:B------:R-:W-:Y:S01]  /*9580*/  UMOV UR4, 0xffffffff ;  /* 0xffffffff00047882 */ /* 0x000fe20000000000 */
[----:B------:R-:W-:Y:S02]  /*9590*/  ISETP.GE.AND P0, PT, R10, UR6, PT ;  /* 0x000000060a007c0c */ /* 0x000fe4000bf06270 */
[----:B------:R-:W-:Y:S01]  /*95a0*/  LEA.HI.X R2, R2, UR5, R5, 0x1, P1 ;  /* 0x0000000502027c11 */ /* 0x000fe200088f0c05 */
[----:B--2---:R-:W-:Y:S10]  /*95b0*/  BRA.DIV UR4, `(.L_x_56) ;  /* 0x0000003e04cc7947 */ /* 0x004ff4000b800000 */
[----:B------:R-:W0:Y:S01]  /*95c0*/  S2R R6, SR_TID.X ;  /* 0x0000000000067919 */ /* 0x000e220000002100 */
[----:B------:R-:W-:Y:S02]  /*95d0*/  ULDC UR4, c[0x0][0x288] ;  /* 0x0000a20000047ab9 */ /* 0x000fe40000000800 */
[----:B------:R-:W-:Y:S01]  /*95e0*/  IMAD R3, R8, UR4, RZ ;  /* 0x0000000408037c24 */ /* 0x000fe2000f8e02ff */
[----:B------:R-:W1:Y:S01]  /*95f0*/  SHFL.IDX PT, R7, R0, RZ, 0x181f ;  /* 0x00181fff00077589 */ /* 0x000e6200000e0000 */
[----:B0-----:R-:W-:-:S04]  /*9600*/  LOP3.LUT R6, R6, 0x7f, RZ, 0xc0, !PT ;  /* 0x0000007f06067812 */ /* 0x001fc800078ec0ff */
[----:B------:R-:W-:Y:S02]  /*9610*/  SHF.R.U32.HI R11, RZ, 0x3, R6 ;  /* 0x00000003ff0b7819 */ /* 0x000fe40000011606 */
[----:B------:R-:W0:Y:S03]  /*9620*/  SHFL.IDX PT, R6, R2, RZ, 0x181f ;  /* 0x00181fff02067589 */ /* 0x000e2600000e0000 */
[----:B------:R-:W-:-:S04]  /*9630*/  IMAD R4, R4, 0x40, R11 ;  /* 0x0000004004047824 */ /* 0x000fc800078e020b */
[C---:B------:R-:W-:Y:S01]  /*9640*/  VIADD R5, R4.reuse, 0x10 ;  /* 0x0000001004057836 */ /* 0x040fe20000000000 */
[----:B------:R-:W-:-:S13]  /*9650*/  ISETP.GE.AND P1, PT, R4, R3, PT ;  /* 0x000000030400720c */ /* 0x000fda0003f26270 */
[----:B-1----:R-:W-:-:S05]  /*9660*/  @!P1 LEA R7, P2, R10, R7, 0x1 ;  /* 0x000000070a079211 */ /* 0x002fca00078408ff */
[----:B0-----:R-:W-:-:S05]  /*9670*/  @!P1 IMAD.X R6, RZ, RZ, R6, P2 ;  /* 0x000000ffff069224 */ /* 0x001fca00010e0606 */
[----:B------:R-:W-:-:S04]  /*9680*/  @!P1 LOP3.LUT R7, R7, R6, RZ, 0x3c, !PT ;  /* 0x0000000607079212 */ /* 0x000fc800078e3cff */
[----:B------:R-:W-:-:S04]  /*9690*/  @!P1 LOP3.LUT R6, R7, R6, RZ, 0x3c, !PT ;  /* 0x0000000607069212 */ /* 0x000fc800078e3cff */
[----:B------:R-:W-:-:S05]  /*96a0*/  @!P1 LOP3.LUT R7, R7, R6, RZ, 0x3c, !PT ;  /* 0x0000000607079212 */ /* 0x000fca00078e3cff */
[----:B------:R-:W-:Y:S01]  /*96b0*/  @!PT LDS RZ, [RZ] ;  /* 0x00000000fffff984 */ /* 0x000fe20000000800 */
[----:B-----5:R0:W-:Y:S01]  /*96c0*/  @!P1 LDGSTS.E.BYPASS.LTC128B.128 [R9+0x20400], desc[UR42][R6.64], !P0 ;  /* 0x2040000006099fae */ /* 0x0201e2000c101d6a */
[----:B------:R-:W-:Y:S01]  /*96d0*/  ISETP.GE.AND P1, PT, R5, R3, PT ;  /* 0x000000030500720c */ /* 0x000fe20003f26270 */
[----:B------:R-:W-:Y:S02]  /*96e0*/  VIADD R5, R4, 0x20 ;  /* 0x0000002004057836 */ /* 0x000fe40000000000 */
[----:B0-----:R-:W0:Y:S04]  /*96f0*/  SHFL.IDX PT, R7, R0, 0x1, 0x181f ;  /* 0x00381f0000077f89 */ /* 0x001e2800000e0000 */
[----:B------:R-:W1:Y:S06]  /*9700*/  SHFL.IDX PT, R6, R2, 0x1, 0x181f ;  /* 0x00381f0002067f89 */ /* 0x000e6c00000e0000 */
[----:B0-----:R-:W-:-:S05]  /*9710*/  @!P1 LEA R7, P2, R10, R7, 0x1 ;  /* 0x000000070a079211 */ /* 0x001fca00078408ff */
[----:B-1----:R-:W-:-:S05]  /*9720*/  @!P1 IMAD.X R6, RZ, RZ, R6, P2 ;  /* 0x000000ffff069224 */ /* 0x002fca00010e0606 */
[----:B------:R-:W-:-:S04]  /*9730*/  @!P1 LOP3.LUT R7, R7, R6, RZ, 0x3c, !PT ;  /* 0x0000000607079212 */ /* 0x000fc800078e3cff */
[----:B------:R-:W-:-:S04]  /*9740*/  @!P1 LOP3.LUT R6, R7, R6, RZ, 0x3c, !PT ;  /* 0x0000000607069212 */ /* 0x000fc800078e3cff */
[----:B------:R-:W-:-:S05]  /*9750*/  @!P1 LOP3.LUT R7, R7, R6, RZ, 0x3c, !PT ;  /* 0x0000000607079212 */ /* 0x000fca00078e3cff */
[----:B------:R0:W-:Y:S01]  /*9760*/  @!P1 LDGSTS.E.BYPASS.LTC128B.128 [R9+0x20c00], desc[UR42][R6.64], !P0 ;  /* 0x20c0000006099fae */ /* 0x0001e2000c101d6a */
[----:B------:R-:W-:-:S03]  /*9770*/  ISETP.GE.AND P1, PT, R5, R3, PT ;  /* 0x000000030500720c */ /* 0x000fc60003f26270 */
[----:B------:R-:W-:Y:S04]  /*9780*/  SHFL.IDX PT, R5, R2, 0x3, 0x181f ;  /* 0x00781f0002057f89 */ /* 0x000fe800000e0000 */
[----:B0-----:R-:W0:Y:S04]  /*9790*/  SHFL.IDX PT, R7, R0, 0x2, 0x181f ;  /* 0x00581f0000077f89 */ /* 0x001e2800000e0000 */
[----:B------:R-:W1:Y:S04]  /*97a0*/  SHFL.IDX PT, R6, R2, 0x2, 0x181f ;  /* 0x00581f0002067f89 */ /* 0x000e6800000e0000 */
[----:B------:R-:W2:Y:S01]  /*97b0*/  SHFL.IDX PT, R0, R0, 0x3, 0x181f ;  /* 0x00781f0000007f89 */ /* 0x000ea200000e0000 */
[----:B0-----:R-:W-:-:S05]  /*97c0*/  @!P1 LEA R7, P2, R10, R7, 0x1 ;  /* 0x000000070a079211 */ /* 0x001fca00078408ff */
[----:B-1----:R-:W-:-:S05]  /*97d0*/  @!P1 IMAD.X R6, RZ, RZ, R6, P2 ;  /* 0x000000ffff069224 */ /* 0x002fca00010e0606 */
[----:B------:R-:W-:-:S04]  /*97e0*/  @!P1 LOP3.LUT R7, R7, R6, RZ, 0x3c, !PT ;  /* 0x0000000607079212 */ /* 0x000fc800078e3cff */
[----:B------:R-:W-:-:S04]  /*97f0*/  @!P1 LOP3.LUT R6, R7, R6, RZ, 0x3c, !PT ;  /* 0x0000000607069212 */ /* 0x000fc800078e3cff */
[----:B------:R-:W-:-:S05]  /*9800*/  @!P1 LOP3.LUT R7, R7, R6, RZ, 0x3c, !PT ;  /* 0x0000000607079212 */ /* 0x000fca00078e3cff */
[----:B--2---:R0:W-:Y:S02]  /*9810*/  @!P1 LDGSTS.E.BYPASS.LTC128B.128 [R9+0x21400], desc[UR42][R6.64], !P0 ;  /* 0x2140000006099fae */ /* 0x0041e4000c101d6a */
.L_x_167:
[----:B01----:R-:W2:Y:S01]  /*9820*/  LDL R6, [R1+0x30] ;  /* 0x0000300001067983 */ /* 0x003ea20000100800 */
[----:B------:R-:W-:-:S05]  /*9830*/  VIADD R4, R4, 0x30 ;  /* 0x0000003004047836 */ /* 0x000fca0000000000 */
[----:B------:R-:W-:-:S13]  /*9840*/  ISETP.GE.AND P1, PT, R4, R3, PT ;  /* 0x000000030400720c */ /* 0x000fda0003f26270 */
[----:B------:R-:W-:-:S05]  /*9850*/  @!P1 LEA R2, P2, R10, R0, 0x1 ;  /* 0x000000000a029211 */ /* 0x000fca00078408ff */
[----:B------:R-:W-:-:S05]  /*9860*/  @!P1 IMAD.X R3, RZ, RZ, R5, P2 ;  /* 0x000000ffff039224 */ /* 0x000fca00010e0605 */
[----:B------:R-:W-:Y:S01]  /*9870*/  @!PT LDS RZ, [RZ] ;  /* 0x00000000fffff984 */ /* 0x000fe20000000800 */
[----:B------:R-:W-:Y:S01]  /*9880*/  @!PT LDS RZ, [RZ] ;  /* 0x00000000fffff984 */ /* 0x000fe20000000800 */
[----:B------:R-:W-:Y:S01]  /*9890*/  @!PT LDS RZ, [RZ] ;  /* 0x00000000fffff984 */ /* 0x000fe20000000800 */
[----:B------:R0:W-:Y:S01]  /*98a0*/  @!P1 LDGSTS.E.BYPASS.LTC128B.128 [R9+0x21c00], desc[UR42][R2.64], !P0 ;  /* 0x21c0000002099fae */ /* 0x0001e2000c101d6a */
[----:B------:R-:W-:Y:S01]  /*98b0*/  NOP ;  /* 0x0000000000007918 */ /* 0x000fe20000000000 */
[----:B------:R-:W-:Y:S02]  /*98c0*/  SYNCS.ARRIVE.TRANS64.RED.A0T1 RZ, [UR36+0x28c00], RZ ;  /* 0x028c00ffffff79a7 */ /* 0x000fe40008200424 */
[----:B------:R-:W-:Y:S01]  /*98d0*/  ARRIVES.LDGSTSBAR.64.TRANSCNT [UR36+0x28c00] ;  /* 0x028c0000ff0079b0 */ /* 0x000fe20008000aa4 */
[----:B--2---:R-:W-:-:S04]  /*98e0*/  LOP3.LUT R0, R6, 0x1, RZ, 0xc, !PT ;  /* 0x0000000106007812 */ /* 0x004fc800078e0cff */
[----:B------:R-:W-:Y:S01]  /*98f0*/  SHF.L.U32 R0, R0, 0x1f, RZ ;  /* 0x0000001f00007819 */ /* 0x000fe200000006ff */
[----:B------:R-:W-:Y:S01]  /*9900*/  NOP ;  /* 0x0000000000007918 */ /* 0x000fe20000000000 */
[----:B------:R-:W-:Y:S01]  /*9910*/  SYNCS.ARRIVE.TRANS64.A1T0 RZ, [UR36+0x28c00], RZ ;  /* 0x028c00ffffff79a7 */ /* 0x000fe20008100024 */
[----:B------:R-:W-:Y:S01]  /*9920*/  BSSY B0, `(.L_x_57) ;  /* 0x0000003000007945 */ /* 0x000fe20003800000 */
[----:B------:R-:W1:Y:S03]  /*9930*/  SYNCS.PHASECHK.TRANS64.TRYWAIT P0, [UR36+0x28c20], R0 ;  /* 0x028c2000ff0075a7 */ /* 0x000e660008000164 */
[----:B01----:R-:W-:Y:S05]  /*9940*/  @!P0 BRA `(.L_x_58) ;  /* 0x00000040003c8947 */ /* 0x003fea0003800000 */
.L_x_168:
[----:B------:R-:W-:Y:S05]  /*9950*/  BSYNC B0 ;  /* 0x0000000000007941 */ /* 0x000fea0003800000 */
.L_x_57:
[----:B------:R-:W2:Y:S01]  /*9960*/  LDL R2, [R1+0x8] ;  /* 0x0000080001027983 */ /* 0x000ea20000100800 */
[----:B------:R-:W-:Y:S01]  /*9970*/  BSSY B0, `(.L_x_59) ;  /* 0x0000095000007945 */ /* 0x000fe20003800000 */
[----:B--2---:R-:W-:-:S13]  /*9980*/  ISETP.NE.AND P0, PT, R2, RZ, PT ;  /* 0x000000ff0200720c */ /* 0x004fda0003f05270 */
[----:B------:R-:W-:Y:S05]  /*9990*/  @!P0 BRA `(.L_x_60) ;  /* 0x0000000800488947 */ /* 0x000fea0003800000 */
[----:B------:R-:W2:Y:S01]  /*99a0*/  LDL R4, [R1] ;  /* 0x0000000001047983 */ /* 0x000ea20000100800 */
[----:B0-----:R-:W-:Y:S01]  /*99b0*/  LEA R3, R18, UR36, 0x3 ;  /* 0x0000002412037c11 */ /* 0x001fe2000f8e18ff */
[----:B------:R-:W-:Y:S01]  /*99c0*/  BSSY B1, `(.L_x_61) ;  /* 0x0000007000017945 */ /* 0x000fe20003800000 */
[----:B------:R-:W0:Y:S02]  /*99d0*/  S2R R2, SR_TID.X ;  /* 0x0000000000027919 */ /* 0x000e240000002100 */
[----:B0-----:R-:W-:-:S04]  /*99e0*/  LOP3.LUT R2, R2, 0x7f, RZ, 0xc0, !PT ;  /* 0x0000007f02027812 */ /* 0x001fc800078ec0ff */
[----:B------:R-:W-:Y:S02]  /*99f0*/  ISETP.NE.AND P1, PT, R2, RZ, PT ;  /* 0x000000ff0200720c */ /* 0x000fe40003f25270 */
[----:B--2---:R-:W-:-:S04]  /*9a00*/  SHF.L.U32 R0, R4, 0x1f, RZ ;  /* 0x0000001f04007819 */ /* 0x004fc800000006ff */
[----:B------:R-:W0:Y:S02]  /*9a10*/  SYNCS.PHASECHK.TRANS64.TRYWAIT P0, [R3+URZ+0x28c60], R0 ;  /* 0x028c6000030075a7 */ /* 0x000e24000800017f */
[----:B0-----:R-:W-:Y:S05]  /*9a20*/  @!P0 BRA `(.L_x_62) ;  /* 0x00000040001c8947 */ /* 0x001fea0003800000 */
.L_x_169:
[----:B------:R-:W-:Y:S05]  /*9a30*/  BSYNC B1 ;  /* 0x0000000000017941 */ /* 0x000fea0003800000 */
.L_x_61:
[----:B------:R-:W-:Y:S04]  /*9a40*/  BSSY B1, `(.L_x_63) ;  /* 0x0000009000017945 */ /* 0x000fe80003800000 */
[----:B------:R-:W-:Y:S05]  /*9a50*/  @P1 BRA `(.L_x_64) ;  /* 0x00000000001c1947 */ /* 0x000fea0003800000 */
[----:B------:R-:W1:Y:S01]  /*9a60*/  S2R R2, SR_TID.X ;  /* 0x0000000000027919 */ /* 0x000e620000002100 */
[----:B0-----:R-:W-:-:S04]  /*9a70*/  IMAD.MOV.U32 R0, RZ, RZ, 0x10000 ;  /* 0x00010000ff007424 */ /* 0x001fc800078e00ff */
[----:B------:R2:W-:Y:S01]  /*9a80*/  SYNCS.ARRIVE.TRANS64 RZ, [R3+URZ+0x28c50], R0 ;  /* 0x028c500003ff79a7 */ /* 0x0005e2000800003f */
[----:B-1----:R-:W-:-:S04]  /*9a90*/  LOP3.LUT R2, R2, 0x1f, RZ, 0xc0, !PT ;  /* 0x0000001f02027812 */ /* 0x002fc800078ec0ff */
[----:B------:R-:W-:-:S13]  /*9aa0*/  ISETP.NE.AND P0, PT, R2, RZ, PT ;  /* 0x000000ff0200720c */ /* 0x000fda0003f05270 */
[----:B--2---:R-:W-:Y:S05]  /*9ab0*/  @!P0 BRA `(.L_x_64) ;  /* 0x0000000000048947 */ /* 0x004fea0003800000 */
[----:B------:R-:W-:Y:S01]  /*9ac0*/  BPT.TRAP 0x1 ;  /* 0x000000040000795c */ /* 0x000fe20000300000 */
.L_x_64:
[----:B------:R-:W-:Y:S05]  /*9ad0*/  BSYNC B1 ;  /* 0x0000000000017941 */ /* 0x000fea0003800000 */
.L_x_63:
[----:B0-----:R-:W2:Y:S01]  /*9ae0*/  LDL R0, [R1+0x24] ;  /* 0x0000240001007983 */ /* 0x001ea20000100800 */
[----:B------:R-:W-:Y:S01]  /*9af0*/  LEA R2, R18, UR36, 0x10 ;  /* 0x0000002412027c11 */ /* 0x000fe2000f8e80ff */
[----:B------:R-:W-:Y:S01]  /*9b00*/  UIADD3 UR4, UP0, UR40, 0x470, URZ ;  /* 0x0000047028047890 */ /* 0x000fe2000ff1e03f */
[----:B------:R-:W-:Y:S01]  /*9b10*/  VIADD R3, R3, 0x28c50 ;  /* 0x00028c5003037836 */ /* 0x000fe20000000000 */
[----:B------:R-:W-:Y:S01]  /*9b20*/  PLOP3.LUT P0, PT, PT, PT, PT, 0x80, 0x0 ;  /* 0x000000000000781c */ /* 0x000fe20003f0f070 */
[----:B------:R-:W-:Y:S01]  /*9b30*/  UMOV UR6, 0x0 ;  /* 0x0000000000067882 */ /* 0x000fe20000000000 */
[----:B------:R-:W-:Y:S01]  /*9b40*/  VIADD R4, R2, 0x400 ;  /* 0x0000040002047836 */ /* 0x000fe20000000000 */
[----:B------:R-:W-:Y:S01]  /*9b50*/  UIADD3.X UR5, URZ, UR41, URZ, UP0, !UPT ;  /* 0x000000293f057290 */ /* 0x000fe200087fe43f */
[----:B------:R-:W-:Y:S01]  /*9b60*/  UMOV UR7, 0x14f00000 ;  /* 0x14f0000000077882 */ /* 0x000fe20000000000 */
[----:B------:R-:W-:Y:S01]  /*9b70*/  UMOV UR10, URZ ;  /* 0x0000003f000a7c82 */ /* 0x000fe20008000000 */
[----:B--2---:R-:W-:-:S09]  /*9b80*/  IMAD.SHL.U32 R0, R0, 0x40, RZ ;  /* 0x0000004000007824 */ /* 0x004fd200078e00ff */
.L_x_65:
[----:B------:R-:W-:-:S13]  /*9b90*/  @P0 ELECT P1, URZ, PT ;  /* 0x00000000003f082f */ /* 0x000fda0003820000 */
[----:B------:R-:W-:Y:S02]  /*9ba0*/  @P1 R2UR UR13, R16 ;  /* 0x00000000100d12ca */ /* 0x000fe400000e0000 */
[----:B------:R-:W-:Y:S02]  /*9bb0*/  @P1 R2UR UR12, R17 ;  /* 0x00000000110c12ca */ /* 0x000fe400000e0000 */
[----:B------:R-:W-:Y:S02]  /*9bc0*/  @P1 R2UR UR11, R0 ;  /* 0x00000000000b12ca */ /* 0x000fe400000e0000 */
[----:B------:R-:W-:Y:S02]  /*9bd0*/  @P1 R2UR UR9, R3 ;  /* 0x00000000030912ca */ /* 0x000fe400000e0000 */
[----:B------:R-:W-:Y:S02]  /*9be0*/  @P1 R2UR UR8, R4 ;  /* 0x00000000040812ca */ /* 0x000fe400000e0000 */
[----:B------:R-:W-:-:S02]  /*9bf0*/  @P1 PLOP3.LUT P0, PT, P1, PT, PT, 0x8, 0x0 ;  /* 0x000000000000181c */ /* 0x000fc40000f0e170 */
[----:B------:R-:W-:-:S09]  /*9c00*/  PLOP3.LUT P1, PT, PT, PT, PT, 0x8, 0x0 ;  /* 0x000000000000781c */ /* 0x000fd20003f2e170 */
[----:B------:R0:W-:Y:S02]  /*9c10*/  UTMALDG.4D [UR8], [UR4], desc[UR6] ;  /* 0x00000608040075b4 */ /* 0x0001e40008019000 */
[----:B0-----:R-:W-:Y:S05]  /*9c20*/  @P0 BRA.U.ANY `(.L_x_65) ;  /* 0xfffffffd00d80947 */ /* 0x001fea000393ffff */
[----:B------:R-:W-:Y:S01]  /*9c30*/  PLOP3.LUT P0, PT, PT, PT, PT, 0x80, 0x0 ;  /* 0x000000000000781c */ /* 0x000fe20003f0f070 */
[----:B------:R-:W-:Y:S01]  /*9c40*/  VIADD R4, R2, 0x2400 ;  /* 0x0000240002047836 */ /* 0x000fe20000000000 */
[----:B------:R-:W-:Y:S01]  /*9c50*/  UMOV UR6, 0x0 ;  /* 0x0000000000067882 */ /* 0x000fe20000000000 */
[----:B------:R-:W-:Y:S01]  /*9c60*/  UMOV UR7, 0x14f00000 ;  /* 0x14f0000000077882 */ /* 0x000fe20000000000 */
[----:B------:R-:W-:-:S09]  /*9c70*/  UMOV UR10, 0x40 ;  /* 0x00000040000a7882 */ /* 0x000fd20000000000 */
.L_x_66:
        /* <DEDUP_REMOVED lines=15> */
.L_x_67:
        /* <DEDUP_REMOVED lines=15> */
.L_x_68:
        /* <DEDUP_REMOVED lines=15> */
.L_x_69:
        /* <DEDUP_REMOVED lines=15> */
.L_x_70:
        /* <DEDUP_REMOVED lines=15> */
.L_x_71:
        /* <DEDUP_REMOVED lines=15> */
.L_x_72:
        /* <DEDUP_REMOVED lines=9> */
[----:B-1----:R-:W-:Y:S05]  /*a2b0*/  @P0 BRA.U.ANY `(.L_x_72) ;  /* 0xfffffffd00d80947 */ /* 0x002fea000393ffff */
.L_x_60:
[----:B------:R-:W-:Y:S05]  /*a2c0*/  BSYNC B0 ;  /* 0x0000000000007941 */ /* 0x000fea0003800000 */
.L_x_59:
[----:B------:R-:W2:Y:S04]  /*a2d0*/  LDL.LU R4, [R1+0x2c] ;  /* 0x00002c0001047983 */ /* 0x000ea80000300800 */
[----:B------:R-:W3:Y:S01]  /*a2e0*/  LDL.LU R7, [R1] ;  /* 0x0000000001077983 */ /* 0x000ee20000300800 */
[----:B------:R-:W-:-:S05]  /*a2f0*/  VIADD R18, R18, 0x1 ;  /* 0x0000000112127836 */ /* 0x000fca0000000000 */
[----:B------:R-:W-:-:S04]  /*a300*/  ISETP.NE.AND P0, PT, R18, 0x2, PT ;  /* 0x000000021200780c */ /* 0x000fc80003f05270 */
[----:B0-----:R-:W-:Y:S02]  /*a310*/  SEL R0, RZ, 0x1, P0 ;  /* 0x00000001ff007807 */ /* 0x001fe40000000000 */
[----:B------:R-:W-:Y:S02]  /*a320*/  SEL R18, R18, RZ, P0 ;  /* 0x000000ff12127207 */ /* 0x000fe40000000000 */
[----:B--2---:R-:W-:Y:S02]  /*a330*/  ISETP.GE.AND P1, PT, R4, 0x41, PT ;  /* 0x000000410400780c */ /* 0x004fe40003f26270 */
[----:B---3--:R-:W-:-:S05]  /*a340*/  LOP3.LUT R7, R7, R0, RZ, 0x3c, !PT ;  /* 0x0000000007077212 */ /* 0x008fca00078e3cff */
[----:B------:R0:W-:Y:S06]  /*a350*/  STL [R1], R7 ;  /* 0x0000000701007387 */ /* 0x0001ec0000100800 */
[----:B------:R-:W-:Y:S05]  /*a360*/  @!P1 BRA `(.L_x_73) ;  /* 0x00000028005c9947 */ /* 0x000fea0003800000 */
[----:B------:R-:W2:Y:S01]  /*a370*/  LDL R4, [R1+0x1c] ;  /* 0x00001c0001047983 */ /* 0x000ea20000100800 */
[----:B------:R-:W-:Y:S02]  /*a380*/  IMAD.MOV.U32 R0, RZ, RZ, 0x1 ;  /* 0x00000001ff007424 */ /* 0x000fe400078e00ff */
[----:B--2---:R-:W-:-:S05]  /*a390*/  IMAD.MOV R6, RZ, RZ, -R4 ;  /* 0x000000ffff067224 */ /* 0x004fca00078e0a04 */
[----:B------:R-:W-:-:S05]  /*a3a0*/  VIADDMNMX R6, R6, R0, 0xffffffff, !PT ;  /* 0xffffffff06067446 */ /* 0x000fca0007800100 */
[----:B------:R-:W-:-:S05]  /*a3b0*/  IMAD.IADD R0, R4, 0x1, R6 ;  /* 0x0000000104007824 */ /* 0x000fca00078e0206 */
[----:B------:R-:W-:-:S04]  /*a3c0*/  LOP3.LUT R0, R0, 0x1, RZ, 0xc0, !PT ;  /* 0x0000000100007812 */ /* 0x000fc800078ec0ff */
[----:B------:R-:W-:Y:S01]  /*a3d0*/  ISETP.NE.U32.AND P0, PT, R0, 0x1, PT ;  /* 0x000000010000780c */ /* 0x000fe20003f05070 */
[----:B------:R-:W-:-:S12]  /*a3e0*/  VIADD R0, R4, 0xfffffffe ;  /* 0xfffffffe04007836 */ /* 0x000fd80000000000 */
[----:B------:R-:W-:Y:S05]  /*a3f0*/  @P0 BRA `(.L_x_74) ;  /* 0x0000000c00600947 */ /* 0x000fea0003800000 */
[----:B------:R-:W2:Y:S01]  /*a400*/  LDL R4, [R1+0x8] ;  /* 0x0000080001047983 */ /* 0x000ea20000100800 */
[----:B------:R-:W-:Y:S01]  /*a410*/  BSSY B0, `(.L_x_75) ;  /* 0x00000cd000007945 */ /* 0x000fe20003800000 */
[----:B--2---:R-:W-:-:S13]  /*a420*/  ISETP.NE.AND P2, PT, R4, RZ, PT ;  /* 0x000000ff0400720c */ /* 0x004fda0003f45270 */
[----:B------:R-:W-:Y:S05]  /*a430*/  @!P2 BRA `(.L_x_76) ;  /* 0x0000000c0028a947 */ /* 0x000fea0003800000 */
[----:B------:R-:W2:Y:S02]  /*a440*/  LDL R4, [R1+0xc] ;  /* 0x00000c0001047983 */ /* 0x000ea40000100800 */
[----:B--2---:R-:W-:-:S13]  /*a450*/  ISETP.NE.AND P2, PT, R4, RZ, PT ;  /* 0x000000ff0400720c */ /* 0x004fda0003f45270 */
[----:B------:R-:W-:Y:S05]  /*a460*/  @!P2 BRA `(.L_x_77) ;  /* 0x00000000004ca947 */ /* 0x000fea0003800000 */
[----:B------:R-:W2:Y:S01]  /*a470*/  LDL R8, [R1+0x4] ;  /* 0x0000040001087983 */ /* 0x000ea20000100800 */
[----:B------:R-:W1:Y:S01]  /*a480*/  LDC R5, c[0x0][0x43c] ;  /* 0x00010f00ff057b82 */ /* 0x000e620000000800 */
[----:B------:R-:W-:Y:S01]  /*a490*/  ULDC.64 UR4, c[0x0][0x428] ;  /* 0x00010a0000047ab9 */ /* 0x000fe20000000a00 */
[----:B-1----:R-:W-:-:S13]  /*a4a0*/  ISETP.NE.AND P0, PT, R5, 0x1, PT ;  /* 0x000000010500780c */ /* 0x002fda0003f05270 */
[----:B------:R-:W1:Y:S02]  /*a4b0*/  @P0 LDC.64 R2, c[0x0][0x440] ;  /* 0x00011000ff020b82 */ /* 0x000e640000000a00 */
[----:B-1----:R-:W-:-:S04]  /*a4c0*/  @P0 IMAD.HI.U32 R4, R0, R2, RZ ;  /* 0x0000000200040227 */ /* 0x002fc800078e00ff */
[----:B------:R-:W-:Y:S01]  /*a4d0*/  IMAD.MOV.U32 R2, RZ, RZ, R0 ;  /* 0x000000ffff027224 */ /* 0x000fe200078e0000 */
[----:B------:R-:W-:-:S05]  /*a4e0*/  @P0 SHF.R.U32.HI R2, RZ, R3, R4 ;  /* 0x00000003ff020219 */ /* 0x000fca0000011604 */
[----:B------:R-:W-:-:S04]  /*a4f0*/  IMAD.MOV R3, RZ, RZ, -R2 ;  /* 0x000000ffff037224 */ /* 0x000fc800078e0a02 */
[----:B------:R-:W-:Y:S01]  /*a500*/  IMAD R0, R5, R3, R0 ;  /* 0x0000000305007224 */ /* 0x000fe200078e0200 */
[----:B------:R-:W-:-:S03]  /*a510*/  SHF.R.S32.HI R3, RZ, 0x1f, R2 ;  /* 0x0000001fff037819 */ /* 0x000fc60000011402 */
[----:B------:R-:W-:-:S04]  /*a520*/  IMAD.WIDE.U32 R2, R19, UR4, R2 ;  /* 0x0000000413027c25 */ /* 0x000fc8000f8e0002 */
[----:B--2---:R-:W-:-:S04]  /*a530*/  IMAD R4, R8, UR4, RZ ;  /* 0x0000000408047c24 */ /* 0x004fc8000f8e02ff */
[----:B------:R-:W-:Y:S01]  /*a540*/  IMAD R4, R19, UR5, R4 ;  /* 0x0000000513047c24 */ /* 0x000fe2000f8e0204 */
[----:B------:R-:W-:-:S03]  /*a550*/  ULDC.64 UR4, c[0x0][0x418] ;  /* 0x0001060000047ab9 */ /* 0x000fc60000000a00 */
[----:B------:R-:W-:Y:S01]  /*a560*/  IMAD.IADD R3, R4, 0x1, R3 ;  /* 0x0000000104037824 */ /* 0x000fe200078e0203 */
[----:B------:R-:W-:-:S04]  /*a570*/  LEA R4, P0, R2, UR4, 0x2 ;  /* 0x0000000402047c11 */ /* 0x000fc8000f8010ff */
[----:B------:R-:W-:-:S05]  /*a580*/  LEA.HI.X R5, R2, UR5, R3, 0x2, P0 ;  /* 0x0000000502057c11 */ /* 0x000fca00080f1403 */
[----:B------:R1:W5:Y:S04]  /*a590*/  LDG.E R16, desc[UR42][R4.64] ;  /* 0x0000002a04107981 */ /* 0x000368000c1e1900 */
.L_x_77:
[----:B------:R-:W-:Y:S01]  /*a5a0*/  LEA R3, R18, UR36, 0x3 ;  /* 0x0000002412037c11 */ /* 0x000fe2000f8e18ff */
[----:B-1----:R-:W1:Y:S01]  /*a5b0*/  S2R R4, SR_TID.X ;  /* 0x0000000000047919 */ /* 0x002e620000002100 */
[----:B------:R-:W-:Y:S01]  /*a5c0*/  SHF.L.U32 R2, R7, 0x1f, RZ ;  /* 0x0000001f07027819 */ /* 0x000fe200000006ff */
[----:B------:R-:W-:Y:S03]  /*a5d0*/  BSSY B1, `(.L_x_78) ;  /* 0x0000005000017945 */ /* 0x000fe60003800000 */
[----:B------:R-:W2:Y:S01]  /*a5e0*/  SYNCS.PHASECHK.TRANS64.TRYWAIT P0, [R3+URZ+0x28c40], R2 ;  /* 0x028c4002030075a7 */ /* 0x000ea2000800017f */
[----:B-1----:R-:W-:-:S04]  /*a5f0*/  LOP3.LUT R4, R4, 0x7f, RZ, 0xc0, !PT ;  /* 0x0000007f04047812 */ /* 0x002fc800078ec0ff */
[----:B------:R-:W-:Y:S01]  /*a600*/  ISETP.NE.AND P1, PT, R4, RZ, PT ;  /* 0x000000ff0400720c */ /* 0x000fe20003f25270 */
[----:B--2---:R-:W-:-:S12]  /*a610*/  @!P0 BRA `(.L_x_79) ;  /* 0x0000003400348947 */ /* 0x004fd80003800000 */
.L_x_170:
[----:B------:R-:W-:Y:S05]  /*a620*/  BSYNC B1 ;  /* 0x0000000000017941 */ /* 0x000fea0003800000 */
.L_x_78:
[----:B------:R-:W-:Y:S04]  /*a630*/  BSSY B1, `(.L_x_80) ;  /* 0x0000009000017945 */ /* 0x000fe80003800000 */
[----:B------:R-:W-:Y:S05]  /*a640*/  @P1 BRA `(.L_x_81) ;  /* 0x00000000001c1947 */ /* 0x000fea0003800000 */
[----:B------:R-:W2:Y:S01]  /*a650*/  S2R R5, SR_TID.X ;  /* 0x0000000000057919 */ /* 0x000ea20000002100 */
[----:B------:R-:W-:-:S04]  /*a660*/  IMAD.MOV.U32 R4, RZ, RZ, 0x2000 ;  /* 0x00002000ff047424 */ /* 0x000fc800078e00ff */
[----:B------:R3:W-:Y:S01]  /*a670*/  SYNCS.ARRIVE.TRANS64 RZ, [R3+URZ+0x28c30], R4 ;  /* 0x028c300403ff79a7 */ /* 0x0007e2000800003f */
[----:B--2---:R-:W-:-:S04]  /*a680*/  LOP3.LUT R5, R5, 0x1f, RZ, 0xc0, !PT ;  /* 0x0000001f05057812 */ /* 0x004fc800078ec0ff */
[----:B------:R-:W-:-:S13]  /*a690*/  ISETP.NE.AND P0, PT, R5, RZ, PT ;  /* 0x000000ff0500720c */ /* 0x000fda0003f05270 */
[----:B---3--:R-:W-:Y:S05]  /*a6a0*/  @!P0 BRA `(.L_x_81) ;  /* 0x0000000000048947 */ /* 0x008fea0003800000 */
[----:B------:R-:W-:Y:S01]  /*a6b0*/  BPT.TRAP 0x1 ;  /* 0x000000040000795c */ /* 0x000fe20000300000 */
.L_x_81:
[----:B------:R-:W-:Y:S05]  /*a6c0*/  BSYNC B1 ;  /* 0x0000000000017941 */ /* 0x000fea0003800000 */
.L_x_80:
[----:B0-----:R-:W-:Y:S01]  /*a6d0*/  IMAD.MOV.U32 R7, RZ, RZ, RZ ;  /* 0x000000ffff077224 */ /* 0x001fe200078e00ff */
[----:B------:R-:W-:Y:S01]  /*a6e0*/  LEA R4, R18, UR36, 0xd ;  /* 0x0000002412047c11 */ /* 0x000fe2000f8e68ff */
[----:B------:R-:W-:Y:S01]  /*a6f0*/  UIADD3 UR4, UP0, UR40, 0x370, URZ ;  /* 0x0000037028047890 */ /* 0x000fe2000ff1e03f */
[----:B------:R-:W-:Y:S01]  /*a700*/  PLOP3.LUT P0, PT, PT, PT, PT, 0x80, 0x0 ;  /* 0x000000000000781c */ /* 0x000fe20003f0f070 */
[----:B------:R-:W-:Y:S01]  /*a710*/  IMAD.SHL.U32 R0, R0, 0x40, RZ ;  /* 0x0000004000007824 */ /* 0x000fe200078e00ff */
[----:B------:R-:W-:Y:S01]  /*a720*/  R2UR UR10, R7 ;  /* 0x00000000070a72ca */ /* 0x000fe200000e0000 */
[----:B------:R-:W-:Y:S01]  /*a730*/  VIADD R4, R4, 0x22400 ;  /* 0x0002240004047836 */ /* 0x000fe20000000000 */
[----:B------:R-:W-:Y:S01]  /*a740*/  UIADD3.X UR5, URZ, UR41, URZ, UP0, !UPT ;  /* 0x000000293f057290 */ /* 0x000fe200087fe43f */
[----:B------:R-:W-:Y:S01]  /*a750*/  VIADD R5, R3, 0x28c30 ;  /* 0x00028c3003057836 */ /* 0x000fe20000000000 */
[----:B------:R-:W-:Y:S01]  /*a760*/  UMOV UR6, 0x0 ;  /* 0x0000000000067882 */ /* 0x000fe20000000000 */
[----:B------:R-:W-:-:S10]  /*a770*/  UMOV UR7, 0x14f00000 ;  /* 0x14f0000000077882 */ /* 0x000fd40000000000 */
.L_x_82:
[----:B------:R-:W-:-:S13]  /*a780*/  @P0 ELECT P2, URZ, PT ;  /* 0x00000000003f082f */ /* 0x000fda0003840000 */
[----:B-----5:R-:W-:Y:S02]  /*a790*/  @P2 R2UR UR13, R16 ;  /* 0x00000000100d22ca */ /* 0x020fe400000e0000 */
        /* <DEDUP_REMOVED lines=8> */
[----:B------:R-:W0:Y:S01]  /*a820*/  SYNCS.PHASECHK.TRANS64.TRYWAIT P0, [R3+URZ+0x28c60], R2 ;  /* 0x028c6002030075a7 */ /* 0x000e22000800017f */
[----:B------:R-:W-:Y:S04]  /*a830*/  BSSY B1, `(.L_x_83) ;  /* 0x0000002000017945 */ /* 0x000fe80003800000 */
[----:B0-----:R-:W-:Y:S05]  /*a840*/  @!P0 BRA `(.L_x_84) ;  /* 0x0000003000bc8947 */ /* 0x001fea0003800000 */
.L_x_171:
[----:B------:R-:W-:Y:S05]  /*a850*/  BSYNC B1 ;  /* 0x0000000000017941 */ /* 0x000fea0003800000 */
.L_x_83:
[----:B------:R-:W-:Y:S01]  /*a860*/  BSSY B1, `(.L_x_85) ;  /* 0x000000b000017945 */ /* 0x000fe20003800000 */
[----:B------:R-:W-:Y:S02]  /*a870*/  IMAD.MOV.U32 R8, RZ, RZ, 0x0 ;  /* 0x00000000ff087424 */ /* 0x000fe400078e00ff */
[----:B------:R-:W-:Y:S01]  /*a880*/  IMAD.MOV.U32 R9, RZ, RZ, 0x14f00000 ;  /* 0x14f00000ff097424 */ /* 0x000fe200078e00ff */
[----:B------:R-:W-:Y:S06]  /*a890*/  @P1 BRA `(.L_x_86) ;  /* 0x00000000001c1947 */ /* 0x000fec0003800000 */
[----:B------:R-:W2:Y:S01]  /*a8a0*/  S2R R4, SR_TID.X ;  /* 0x0000000000047919 */ /* 0x000ea20000002100 */
[----:B01----:R-:W-:-:S04]  /*a8b0*/  IMAD.MOV.U32 R2, RZ, RZ, 0x10000 ;  /* 0x00010000ff027424 */ /* 0x003fc800078e00ff */
[----:B------:R3:W-:Y:S01]  /*a8c0*/  SYNCS.ARRIVE.TRANS64 RZ, [R3+URZ+0x28c50], R2 ;  /* 0x028c500203ff79a7 */ /* 0x0007e2000800003f */
[----:B--2---:R-:W-:-:S04]  /*a8d0*/  LOP3.LUT R4, R4, 0x1f, RZ, 0xc0, !PT ;  /* 0x0000001f04047812 */ /* 0x004fc800078ec0ff */
[----:B------:R-:W-:-:S13]  /*a8e0*/  ISETP.NE.AND P0, PT, R4, RZ, PT ;  /* 0x000000ff0400720c */ /* 0x000fda0003f05270 */
[----:B---3--:R-:W-:Y:S05]  /*a8f0*/  @!P0 BRA `(.L_x_86) ;  /* 0x0000000000048947 */ /* 0x008fea0003800000 */
[----:B------:R-:W-:Y:S01]  /*a900*/  BPT.TRAP 0x1 ;  /* 0x000000040000795c */ /* 0x000fe20000300000 */
.L_x_86:
[----:B------:R-:W-:Y:S05]  /*a910*/  BSYNC B1 ;  /* 0x0000000000017941 */ /* 0x000fea0003800000 */
.L_x_85:
[----:B------:R-:W-:Y:S01]  /*a920*/  R2UR UR10, R7 ;  /* 0x00000000070a72ca */ /* 0x000fe200000e0000 */
[----:B------:R-:W-:Y:S01]  /*a930*/  UIADD3 UR4, UP0, UR40, 0x470, URZ ;  /* 0x0000047028047890 */ /* 0x000fe2000ff1e03f */
[----:B------:R-:W-:Y:S01]  /*a940*/  R2UR UR6, R8 ;  /* 0x00000000080672ca */ /* 0x000fe200000e0000 */
[----:B01----:R-:W-:Y:S01]  /*a950*/  VIADD R3, R3, 0x28c50 ;  /* 0x00028c5003037836 */ /* 0x003fe20000000000 */
[----:B------:R-:W-:Y:S01]  /*a960*/  R2UR UR7, R9 ;  /* 0x00000000090772ca */ /* 0x000fe200000e0000 */
[----:B------:R-:W-:Y:S01]  /*a970*/  UIADD3.X UR5, URZ, UR41, URZ, UP0, !UPT ;  /* 0x000000293f057290 */ /* 0x000fe200087fe43f */
[----:B------:R-:W-:Y:S02]  /*a980*/  LEA R2, R18, UR36, 0x10 ;  /* 0x0000002412027c11 */ /* 0x000fe4000f8e80ff */
[----:B------:R-:W-:-:S03]  /*a990*/  PLOP3.LUT P0, PT, PT, PT, PT, 0x80, 0x0 ;  /* 0x000000000000781c */ /* 0x000fc60003f0f070 */
[----:B------:R-:W-:-:S10]  /*a9a0*/  VIADD R4, R2, 0x400 ;  /* 0x0000040002047836 */ /* 0x000fd40000000000 */
.L_x_87:
        /* <DEDUP_REMOVED lines=10> */
[----:B------:R-:W-:Y:S01]  /*aa50*/  R2UR UR6, R8 ;  /* 0x00000000080672ca */ /* 0x000fe200000e0000 */
[----:B------:R-:W-:Y:S01]  /*aa60*/  VIADD R4, R2, 0x2400 ;  /* 0x0000240002047836 */ /* 0x000fe20000000000 */
[----:B------:R-:W-:Y:S01]  /*aa70*/  R2UR UR7, R9 ;  /* 0x00000000090772ca */ /* 0x000fe200000e0000 */
[----:B------:R-:W-:Y:S01]  /*aa80*/  UMOV UR10, 0x40 ;  /* 0x00000040000a7882 */ /* 0x000fe20000000000 */
[----:B------:R-:W-:-:S13]  /*aa90*/  PLOP3.LUT P0, PT, PT, PT, PT, 0x80, 0x0 ;  /* 0x000000000000781c */ /* 0x000fda0003f0f070 */
.L_x_88:
        /* <DEDUP_REMOVED lines=15> */
.L_x_89:
        /* <DEDUP_REMOVED lines=15> */
.L_x_90:
        /* <DEDUP_REMOVED lines=15> */
.L_x_91:
        /* <DEDUP_REMOVED lines=15> */
.L_x_92:
        /* <DEDUP_REMOVED lines=15> */
.L_x_93:
        /* <DEDUP_REMOVED lines=15> */
.L_x_94:
        /* <DEDUP_REMOVED lines=10> */
.L_x_76:
[----:B------:R-:W-:Y:S05]  /*b0e0*/  BSYNC B0 ;  /* 0x0000000000007941 */ /* 0x000fea0003800000 */
.L_x_75:
[----:B------:R-:W2:Y:S04]  /*b0f0*/  LDL.LU R5, [R1] ;  /* 0x0000000001057983 */ /* 0x000ea80000300800 */
[----:B------:R-:W3:Y:S01]  /*b100*/  LDL.LU R4, [R1+0x1c] ;  /* 0x00001c0001047983 */ /* 0x000ee20000300800 */
[----:B------:R-:W-:-:S05]  /*b110*/  VIADD R18, R18, 0x1 ;  /* 0x0000000112127836 */ /* 0x000fca0000000000 */
[----:B------:R-:W-:-:S04]  /*b120*/  ISETP.NE.AND P0, PT, R18, 0x2, PT ;  /* 0x000000021200780c */ /* 0x000fc80003f05270 */
[----:B------:R-:W-:Y:S02]  /*b130*/  SEL R0, RZ, 0x1, P0 ;  /* 0x00000001ff007807 */ /* 0x000fe40000000000 */
[----:B------:R-:W-:Y:S02]  /*b140*/  SEL R18, R18, RZ, P0 ;  /* 0x000000ff12127207 */ /* 0x000fe40000000000 */
[----:B--2---:R-:W-:Y:S01]  /*b150*/  LOP3.LUT R5, R5, R0, RZ, 0x3c, !PT ;  /* 0x0000000005057212 */ /* 0x004fe200078e3cff */
[----:B---3--:R-:W-:-:S04]  /*b160*/  VIADD R0, R4, 0xfffffffd ;  /* 0xfffffffd04007836 */ /* 0x008fc80000000000 */
[----:B------:R1:W-:Y:S03]  /*b170*/  STL [R1], R5 ;  /* 0x0000000501007387 */ /* 0x0003e60000100800 */
.L_x_74:
[----:B------:R-:W2:Y:S01]  /*b180*/  LDL.LU R2, [R1+0x14] ;  /* 0x0000140001027983 */ /* 0x000ea20000300800 */
[----:B------:R-:W-:Y:S01]  /*b190*/  IMAD.MOV R6, RZ, RZ, -R6 ;  /* 0x000000ffff067224 */ /* 0x000fe200078e0a06 */
[----:B------:R-:W-:Y:S04]  /*b1a0*/  BSSY B0, `(.L_x_73) ;  /* 0x00001b3000007945 */ /* 0x000fe80003800000 */
[----:B--2---:R-:W-:-:S13]  /*b1b0*/  ISETP.NE.AND P0, PT, R2, R6, PT ;  /* 0x000000060200720c */ /* 0x004fda0003f05270 */
[----:B------:R-:W-:Y:S05]  /*b1c0*/  @!P0 BRA `(.L_x_95) ;  /* 0x0000001800c08947 */ /* 0x000fea0003800000 */
.L_x_136:
[----:B--2---:R-:W2:Y:S01]  /*b1d0*/  LDL R2, [R1+0x8] ;  /* 0x0000080001027983 */ /* 0x004ea20000100800 */
[----:B------:R-:W-:Y:S01]  /*b1e0*/  BSSY B1, `(.L_x_96) ;  /* 0x00000cf000017945 */ /* 0x000fe20003800000 */
[----:B--2---:R-:W-:-:S13]  /*b1f0*/  ISETP.NE.AND P0, PT, R2, RZ, PT ;  /* 0x000000ff0200720c */ /* 0x004fda0003f05270 */
[----:B------:R-:W-:Y:S05]  /*b200*/  @!P0 BRA `(.L_x_97) ;  /* 0x0000000c00308947 */ /* 0x000fea0003800000 */
[----:B------:R-:W2:Y:S01]  /*b210*/  LDL R2, [R1+0xc] ;  /* 0x00000c0001027983 */ /* 0x000ea20000100800 */
[----:B------:R-:W-:Y:S01]  /*b220*/  IMAD.MOV.U32 R6, RZ, RZ, R0 ;  /* 0x000000ffff067224 */ /* 0x000fe200078e0000 */
[----:B--2---:R-:W-:-:S13]  /*b230*/  ISETP.NE.AND P0, PT, R2, RZ, PT ;  /* 0x000000ff0200720c */ /* 0x004fda0003f05270 */
[----:B------:R-:W-:Y:S05]  /*b240*/  @!P0 BRA `(.L_x_98) ;  /* 0x00000000004c8947 */ /* 0x000fea0003800000 */
[----:B-1----:R-:W2:Y:S01]  /*b250*/  LDL R5, [R1+0x4] ;  /* 0x0000040001057983 */ /* 0x002ea20000100800 */
        /* <DEDUP_REMOVED lines=18> */
.L_x_98:
[----:B------:R-:W3:Y:S01]  /*b380*/  LDL R2, [R1] ;  /* 0x0000000001027983 */ /* 0x000ee20000100800 */
[----:B--2---:R-:W-:Y:S01]  /*b390*/  LEA R4, R18, UR36, 0x3 ;  /* 0x0000002412047c11 */ /* 0x004fe2000f8e18ff */
[----:B------:R-:W-:Y:S01]  /*b3a0*/  BSSY B2, `(.L_x_99) ;  /* 0x0000007000027945 */ /* 0x000fe20003800000 */
[----:B------:R-:W2:Y:S02]  /*b3b0*/  S2R R3, SR_TID.X ;  /* 0x0000000000037919 */ /* 0x000ea40000002100 */
[----:B--2---:R-:W-:-:S04]  /*b3c0*/  LOP3.LUT R3, R3, 0x7f, RZ, 0xc0, !PT ;  /* 0x0000007f03037812 */ /* 0x004fc800078ec0ff */
[----:B------:R-:W-:Y:S02]  /*b3d0*/  ISETP.NE.AND P1, PT, R3, RZ, PT ;  /* 0x000000ff0300720c */ /* 0x000fe40003f25270 */
[----:B---3--:R-:W-:-:S04]  /*b3e0*/  SHF.L.U32 R2, R2, 0x1f, RZ ;  /* 0x0000001f02027819 */ /* 0x008fc800000006ff */
[----:B------:R-:W2:Y:S02]  /*b3f0*/  SYNCS.PHASECHK.TRANS64.TRYWAIT P0, [R4+URZ+0x28c40], R2 ;  /* 0x028c4002040075a7 */ /* 0x000ea4000800017f */
[----:B--2---:R-:W-:Y:S05]  /*b400*/  @!P0 BRA `(.L_x_100) ;  /* 0x0000002400e08947 */ /* 0x004fea0003800000 */
.L_x_172:
[----:B------:R-:W-:Y:S05]  /*b410*/  BSYNC B2 ;  /* 0x0000000000027941 */ /* 0x000fea0003800000 */
.L_x_99:
[----:B------:R-:W-:Y:S04]  /*b420*/  BSSY B2, `(.L_x_101) ;  /* 0x0000009000027945 */ /* 0x000fe80003800000 */
[----:B------:R-:W-:Y:S05]  /*b430*/  @P1 BRA `(.L_x_102) ;  /* 0x00000000001c1947 */ /* 0x000fea0003800000 */
[----:B-1----:R-:W1:Y:S01]  /*b440*/  S2R R5, SR_TID.X ;  /* 0x0000000000057919 */ /* 0x002e620000002100 */
[----:B------:R-:W-:-:S04]  /*b450*/  IMAD.MOV.U32 R3, RZ, RZ, 0x2000 ;  /* 0x00002000ff037424 */ /* 0x000fc800078e00ff */
[----:B------:R3:W-:Y:S01]  /*b460*/  SYNCS.ARRIVE.TRANS64 RZ, [R4+URZ+0x28c30], R3 ;  /* 0x028c300304ff79a7 */ /* 0x0007e2000800003f */
[----:B-1----:R-:W-:-:S04]  /*b470*/  LOP3.LUT R5, R5, 0x1f, RZ, 0xc0, !PT ;  /* 0x0000001f05057812 */ /* 0x002fc800078ec0ff */
[----:B------:R-:W-:-:S13]  /*b480*/  ISETP.NE.AND P0, PT, R5, RZ, PT ;  /* 0x000000ff0500720c */ /* 0x000fda0003f05270 */
[----:B---3--:R-:W-:Y:S05]  /*b490*/  @!P0 BRA `(.L_x_102) ;  /* 0x0000000000048947 */ /* 0x008fea0003800000 */
[----:B------:R-:W-:Y:S01]  /*b4a0*/  BPT.TRAP 0x1 ;  /* 0x000000040000795c */ /* 0x000fe20000300000 */
.L_x_102:
[----:B------:R-:W-:Y:S05]  /*b4b0*/  BSYNC B2 ;  /* 0x0000000000027941 */ /* 0x000fea0003800000 */
.L_x_101:
[----:B-1----:R-:W-:Y:S01]  /*b4c0*/  IMAD.MOV.U32 R5, RZ, RZ, RZ ;  /* 0x000000ffff057224 */ /* 0x002fe200078e00ff */
[----:B------:R-:W-:Y:S01]  /*b4d0*/  LEA R3, R18, UR36, 0xd ;  /* 0x0000002412037c11 */ /* 0x000fe2000f8e68ff */
[----:B------:R-:W-:Y:S01]  /*b4e0*/  UIADD3 UR4, UP0, UR40, 0x370, URZ ;  /* 0x0000037028047890 */ /* 0x000fe2000ff1e03f */
[----:B------:R-:W-:Y:S01]  /*b4f0*/  PLOP3.LUT P0, PT, PT, PT, PT, 0x80, 0x0 ;  /* 0x000000000000781c */ /* 0x000fe20003f0f070 */
[----:B------:R-:W-:Y:S01]  /*b500*/  IMAD.SHL.U32 R6, R6, 0x40, RZ ;  /* 0x0000004006067824 */ /* 0x000fe200078e00ff */
[----:B------:R-:W-:Y:S01]  /*b510*/  R2UR UR10, R5 ;  /* 0x00000000050a72ca */ /* 0x000fe200000e0000 */
[----:B------:R-:W-:Y:S01]  /*b520*/  VIADD R3, R3, 0x22400 ;  /* 0x0002240003037836 */ /* 0x000fe20000000000 */
[----:B------:R-:W-:Y:S01]  /*b530*/  UIADD3.X UR5, URZ, UR41, URZ, UP0, !UPT ;  /* 0x000000293f057290 */ /* 0x000fe200087fe43f */
[----:B0-----:R-:W-:Y:S01]  /*b540*/  VIADD R7, R4, 0x28c30 ;  /* 0x00028c3004077836 */ /* 0x001fe20000000000 */
[----:B------:R-:W-:Y:S01]  /*b550*/  UMOV UR6, 0x0 ;  /* 0x0000000000067882 */ /* 0x000fe20000000000 */
[----:B------:R-:W-:-:S10]  /*b560*/  UMOV UR7, 0x14f00000 ;  /* 0x14f0000000077882 */ /* 0x000fd40000000000 */
.L_x_103:
        /* <DEDUP_REMOVED lines=13> */
.L_x_173:
[----:B------:R-:W-:Y:S05]  /*b640*/  BSYNC B2 ;  /* 0x0000000000027941 */ /* 0x000fea0003800000 */
.L_x_104:
[----:B------:R-:W-:Y:S01]  /*b650*/  BSSY B2, `(.L_x_106) ;  /* 0x000000b000027945 */ /* 0x000fe20003800000 */
[----:B0-2---:R-:W-:Y:S02]  /*b660*/  IMAD.MOV.U32 R2, RZ, RZ, 0x0 ;  /* 0x00000000ff027424 */ /* 0x005fe400078e00ff */
[----:B------:R-:W-:Y:S01]  /*b670*/  IMAD.MOV.U32 R3, RZ, RZ, 0x14f00000 ;  /* 0x14f00000ff037424 */ /* 0x000fe200078e00ff */
[----:B------:R-:W-:Y:S06]  /*b680*/  @P1 BRA `(.L_x_107) ;  /* 0x00000000001c1947 */ /* 0x000fec0003800000 */
[----:B------:R-:W0:Y:S01]  /*b690*/  S2R R8, SR_TID.X ;  /* 0x0000000000087919 */ /* 0x000e220000002100 */
[----:B------:R-:W-:-:S04]  /*b6a0*/  IMAD.MOV.U32 R7, RZ, RZ, 0x10000 ;  /* 0x00010000ff077424 */ /* 0x000fc800078e00ff */
[----:B------:R1:W-:Y:S01]  /*b6b0*/  SYNCS.ARRIVE.TRANS64 RZ, [R4+URZ+0x28c50], R7 ;  /* 0x028c500704ff79a7 */ /* 0x0003e2000800003f */
[----:B0-----:R-:W-:-:S04]  /*b6c0*/  LOP3.LUT R8, R8, 0x1f, RZ, 0xc0, !PT ;  /* 0x0000001f08087812 */ /* 0x001fc800078ec0ff */
[----:B------:R-:W-:-:S13]  /*b6d0*/  ISETP.NE.AND P0, PT, R8, RZ, PT ;  /* 0x000000ff0800720c */ /* 0x000fda0003f05270 */
[----:B-1----:R-:W-:Y:S05]  /*b6e0*/  @!P0 BRA `(.L_x_107) ;  /* 0x0000000000048947 */ /* 0x002fea0003800000 */
[----:B------:R-:W-:Y:S01]  /*b6f0*/  BPT.TRAP 0x1 ;  /* 0x000000040000795c */ /* 0x000fe20000300000 */
.L_x_107:
[----:B------:R-:W-:Y:S05]  /*b700*/  BSYNC B2 ;  /* 0x0000000000027941 */ /* 0x000fea0003800000 */
.L_x_106:
[----:B------:R-:W-:Y:S01]  /*b710*/  R2UR UR6, R2 ;  /* 0x00000000020672ca */ /* 0x000fe200000e0000 */
[----:B------:R-:W-:Y:S01]  /*b720*/  UIADD3 UR4, UP0, UR40, 0x470, URZ ;  /* 0x0000047028047890 */ /* 0x000fe2000ff1e03f */
[----:B------:R-:W-:Y:S01]  /*b730*/  R2UR UR7, R3 ;  /* 0x00000000030772ca */ /* 0x000fe200000e0000 */
[----:B------:R-:W-:Y:S01]  /*b740*/  VIADD R4, R4, 0x28c50 ;  /* 0x00028c5004047836 */ /* 0x000fe20000000000 */
[----:B------:R-:W-:Y:S01]  /*b750*/  R2UR UR10, R5 ;  /* 0x00000000050a72ca */ /* 0x000fe200000e0000 */
[----:B------:R-:W-:Y:S01]  /*b760*/  UIADD3.X UR5, URZ, UR41, URZ, UP0, !UPT ;  /* 0x000000293f057290 */ /* 0x000fe200087fe43f */
[----:B------:R-:W-:Y:S02]  /*b770*/  LEA R5, R18, UR36, 0x10 ;  /* 0x0000002412057c11 */ /* 0x000fe4000f8e80ff */
[----:B------:R-:W-:-:S03]  /*b780*/  PLOP3.LUT P0, PT, PT, PT, PT, 0x80, 0x0 ;  /* 0x000000000000781c */ /* 0x000fc60003f0f070 */
[----:B------:R-:W-:-:S10]  /*b790*/  VIADD R7, R5, 0x400 ;  /* 0x0000040005077836 */ /* 0x000fd40000000000 */
.L_x_108:
        /* <DEDUP_REMOVED lines=15> */
.L_x_109:
        /* <DEDUP_REMOVED lines=15> */
.L_x_110:
        /* <DEDUP_REMOVED lines=15> */
.L_x_111:
        /* <DEDUP_REMOVED lines=15> */
.L_x_112:
        /* <DEDUP_REMOVED lines=15> */
.L_x_113:
        /* <DEDUP_REMOVED lines=15> */
.L_x_114:
        /* <DEDUP_REMOVED lines=15> */
.L_x_115:
        /* <DEDUP_REMOVED lines=9> */
[----:B--2---:R-:W-:Y:S05]  /*bec0*/  @P0 BRA.U.ANY `(.L_x_115) ;  /* 0xfffffffd00d80947 */ /* 0x004fea000393ffff */
.L_x_97:
[----:B------:R-:W-:Y:S05]  /*bed0*/  BSYNC B1 ;  /* 0x0000000000017941 */ /* 0x000fea0003800000 */
.L_x_96:
[----:B------:R-:W2:Y:S04]  /*bee0*/  LDL R3, [R1+0x8] ;  /* 0x0000080001037983 */ /* 0x000ea80000100800 */
[----:B------:R-:W3:Y:S01]  /*bef0*/  LDL.LU R2, [R1] ;  /* 0x0000000001027983 */ /* 0x000ee20000300800 */
[----:B0-----:R-:W-:Y:S01]  /*bf00*/  VIADD R7, R18, 0x1 ;  /* 0x0000000112077836 */ /* 0x001fe20000000000 */
[----:B------:R-:W-:Y:S04]  /*bf10*/  BSSY B1, `(.L_x_116) ;  /* 0x00000d2000017945 */ /* 0x000fe80003800000 */
[----:B------:R-:W-:-:S04]  /*bf20*/  ISETP.NE.AND P0, PT, R7, 0x2, PT ;  /* 0x000000020700780c */ /* 0x000fc80003f05270 */
[----:B------:R-:W-:Y:S02]  /*bf30*/  SEL R6, RZ, 0x1, P0 ;  /* 0x00000001ff067807 */ /* 0x000fe40000000000 */
[----:B------:R-:W-:Y:S02]  /*bf40*/  SEL R7, R7, RZ, P0 ;  /* 0x000000ff07077207 */ /* 0x000fe40000000000 */
[----:B--2---:R-:W-:Y:S02]  /*bf50*/  ISETP.NE.AND P2, PT, R3, RZ, PT ;  /* 0x000000ff0300720c */ /* 0x004fe40003f45270 */
[----:B---3--:R-:W-:-:S11]  /*bf60*/  LOP3.LUT R6, R2, R6, RZ, 0x3c, !PT ;  /* 0x0000000602067212 */ /* 0x008fd600078e3cff */
[----:B------:R-:W-:Y:S05]  /*bf70*/  @!P2 BRA `(.L_x_117) ;  /* 0x0000000c002ca947 */ /* 0x000fea0003800000 */
[----:B------:R-:W2:Y:S01]  /*bf80*/  LDL R2, [R1+0xc] ;  /* 0x00000c0001027983 */ /* 0x000ea20000100800 */
[----:B------:R-:W-:Y:S01]  /*bf90*/  VIADD R8, R0, 0xffffffff ;  /* 0xffffffff00087836 */ /* 0x000fe20000000000 */
[----:B--2---:R-:W-:-:S13]  /*bfa0*/  ISETP.NE.AND P2, PT, R2, RZ, PT ;  /* 0x000000ff0200720c */ /* 0x004fda0003f45270 */
[----:B------:R-:W-:Y:S05]  /*bfb0*/  @!P2 BRA `(.L_x_118) ;  /* 0x00000000004ca947 */ /* 0x000fea0003800000 */
[----:B------:R-:W2:Y:S01]  /*bfc0*/  LDL R9, [R1+0x4] ;  /* 0x0000040001097983 */ /* 0x000ea20000100800 */
[----:B------:R-:W0:Y:S01]  /*bfd0*/  LDC R4, c[0x0][0x43c] ;  /* 0x00010f00ff047b82 */ /* 0x000e220000000800 */
[----:B------:R-:W-:Y:S01]  /*bfe0*/  ULDC.64 UR4, c[0x0][0x428] ;  /* 0x00010a0000047ab9 */ /* 0x000fe20000000a00 */
[----:B0-----:R-:W-:-:S13]  /*bff0*/  ISETP.NE.AND P0, PT, R4, 0x1, PT ;  /* 0x000000010400780c */ /* 0x001fda0003f05270 */
        /* <DEDUP_REMOVED lines=15> */
.L_x_118:
[----:B0-----:R-:W-:Y:S01]  /*c0f0*/  LEA R4, R7, UR36, 0x3 ;  /* 0x0000002407047c11 */ /* 0x001fe2000f8e18ff */
[----:B------:R-:W0:Y:S01]  /*c100*/  S2R R3, SR_TID.X ;  /* 0x0000000000037919 */ /* 0x000e220000002100 */
[----:B------:R-:W-:Y:S01]  /*c110*/  SHF.L.U32 R2, R6, 0x1f, RZ ;  /* 0x0000001f06027819 */ /* 0x000fe200000006ff */
[----:B------:R-:W-:Y:S03]  /*c120*/  BSSY B2, `(.L_x_119) ;  /* 0x0000005000027945 */ /* 0x000fe60003800000 */
[----:B------:R-:W2:Y:S01]  /*c130*/  SYNCS.PHASECHK.TRANS64.TRYWAIT P0, [R4+URZ+0x28c40], R2 ;  /* 0x028c4002040075a7 */ /* 0x000ea2000800017f */
[----:B0-----:R-:W-:-:S04]  /*c140*/  LOP3.LUT R3, R3, 0x7f, RZ, 0xc0, !PT ;  /* 0x0000007f03037812 */ /* 0x001fc800078ec0ff */
[----:B------:R-:W-:Y:S01]  /*c150*/  ISETP.NE.AND P1, PT, R3, RZ, PT ;  /* 0x000000ff0300720c */ /* 0x000fe20003f25270 */
[----:B--2---:R-:W-:-:S12]  /*c160*/  @!P0 BRA `(.L_x_120) ;  /* 0x0000001800b08947 */ /* 0x004fd80003800000 */
.L_x_174:
[----:B------:R-:W-:Y:S05]  /*c170*/  BSYNC B2 ;  /* 0x0000000000027941 */ /* 0x000fea0003800000 */
.L_x_119:
[----:B------:R-:W-:Y:S04]  /*c180*/  BSSY B2, `(.L_x_121) ;  /* 0x0000009000027945 */ /* 0x000fe80003800000 */
[----:B------:R-:W-:Y:S05]  /*c190*/  @P1 BRA `(.L_x_122) ;  /* 0x00000000001c1947 */ /* 0x000fea0003800000 */
[----:B-1----:R-:W1:Y:S01]  /*c1a0*/  S2R R5, SR_TID.X ;  /* 0x0000000000057919 */ /* 0x002e620000002100 */
[----:B------:R-:W-:-:S04]  /*c1b0*/  IMAD.MOV.U32 R3, RZ, RZ, 0x2000 ;  /* 0x00002000ff037424 */ /* 0x000fc800078e00ff */
[----:B------:R2:W-:Y:S01]  /*c1c0*/  SYNCS.ARRIVE.TRANS64 RZ, [R4+URZ+0x28c30], R3 ;  /* 0x028c300304ff79a7 */ /* 0x0005e2000800003f */
[----:B-1----:R-:W-:-:S04]  /*c1d0*/  LOP3.LUT R5, R5, 0x1f, RZ, 0xc0, !PT ;  /* 0x0000001f05057812 */ /* 0x002fc800078ec0ff */
[----:B------:R-:W-:-:S13]  /*c1e0*/  ISETP.NE.AND P0, PT, R5, RZ, PT ;  /* 0x000000ff0500720c */ /* 0x000fda0003f05270 */
[----:B--2---:R-:W-:Y:S05]  /*c1f0*/  @!P0 BRA `(.L_x_122) ;  /* 0x0000000000048947 */ /* 0x004fea0003800000 */
[----:B------:R-:W-:Y:S01]  /*c200*/  BPT.TRAP 0x1 ;  /* 0x000000040000795c */ /* 0x000fe20000300000 */
.L_x_122:
[----:B------:R-:W-:Y:S05]  /*c210*/  BSYNC B2 ;  /* 0x0000000000027941 */ /* 0x000fea0003800000 */
.L_x_121:
        /* <DEDUP_REMOVED lines=11> */
.L_x_123:
        /* <DEDUP_REMOVED lines=10> */
[----:B------:R-:W1:Y:S01]  /*c370*/  SYNCS.PHASECHK.TRANS64.TRYWAIT P0, [R4+URZ+0x28c60], R2 ;  /* 0x028c6002040075a7 */ /* 0x000e62000800017f */
[----:B------:R-:W-:Y:S04]  /*c380*/  BSSY B2, `(.L_x_124) ;  /* 0x0000002000027945 */ /* 0x000fe80003800000 */
[----:B-1----:R-:W-:Y:S05]  /*c390*/  @!P0 BRA `(.L_x_125) ;  /* 0x0000001800388947 */ /* 0x002fea0003800000 */
.L_x_175:
[----:B------:R-:W-:Y:S05]  /*c3a0*/  BSYNC B2 ;  /* 0x0000000000027941 */ /* 0x000fea0003800000 */
.L_x_124:
[----:B------:R-:W-:Y:S01]  /*c3b0*/  BSSY B2, `(.L_x_126) ;  /* 0x000000b000027945 */ /* 0x000fe20003800000 */
[----:B01----:R-:W-:Y:S02]  /*c3c0*/  IMAD.MOV.U32 R2, RZ, RZ, 0x0 ;  /* 0x00000000ff027424 */ /* 0x003fe400078e00ff */
        /* <DEDUP_REMOVED lines=9> */
.L_x_127:
[----:B------:R-:W-:Y:S05]  /*c460*/  BSYNC B2 ;  /* 0x0000000000027941 */ /* 0x000fea0003800000 */
.L_x_126:
        /* <DEDUP_REMOVED lines=9> */
.L_x_128:
        /* <DEDUP_REMOVED lines=15> */
.L_x_129:
        /* <DEDUP_REMOVED lines=15> */
.L_x_130:
        /* <DEDUP_REMOVED lines=15> */
.L_x_131:
        /* <DEDUP_REMOVED lines=15> */
.L_x_132:
        /* <DEDUP_REMOVED lines=15> */
.L_x_133:
        /* <DEDUP_REMOVED lines=15> */
.L_x_134:
        /* <DEDUP_REMOVED lines=15> */
.L_x_135:
        /* <DEDUP_REMOVED lines=10> */
.L_x_117:
[----:B------:R-:W-:Y:S05]  /*cc30*/  BSYNC B1 ;  /* 0x0000000000017941 */ /* 0x000fea0003800000 */
.L_x_116:
[----:B------:R-:W-:Y:S01]  /*cc40*/  VIADD R7, R7, 0x1 ;  /* 0x0000000107077836 */ /* 0x000fe20000000000 */
[C---:B------:R-:W-:Y:S01]  /*cc50*/  ISETP.GT.AND P1, PT, R0.reuse, 0x1, PT ;  /* 0x000000010000780c */ /* 0x040fe20003f24270 */
[----:B------:R-:W-:-:S03]  /*cc60*/  VIADD R0, R0, 0xfffffffe ;  /* 0xfffffffe00007836 */ /* 0x000fc60000000000 */
[----:B------:R-:W-:-:S04]  /*cc70*/  ISETP.NE.AND P0, PT, R7, 0x2, PT ;  /* 0x000000020700780c */ /* 0x000fc80003f05270 */
[----:B------:R-:W-:Y:S02]  /*cc80*/  SEL R3, RZ, 0x1, P0 ;  /* 0x00000001ff037807 */ /* 0x000fe40000000000 */
[----:B------:R-:W-:Y:S02]  /*cc90*/  SEL R18, R7, RZ, P0 ;  /* 0x000000ff07127207 */ /* 0x000fe40000000000 */
[----:B------:R-:W-:-:S05]  /*cca0*/  LOP3.LUT R2, R6, R3, RZ, 0x3c, !PT ;  /* 0x0000000306027212 */ /* 0x000fca00078e3cff */
[----:B------:R2:W-:Y:S01]  /*ccb0*/  STL [R1], R2 ;  /* 0x0000000201007387 */ /* 0x0005e20000100800 */
[----:B------:R-:W-:Y:S05]  /*ccc0*/  @P1 BRA `(.L_x_136) ;  /* 0xffffffe400401947 */ /* 0x000fea000383ffff */
.L_x_95:
[----:B------:R-:W-:Y:S05]  /*ccd0*/  BSYNC B0 ;  /* 0x0000000000007941 */ /* 0x000fea0003800000 */
.L_x_73:
[----:B--2---:R-:W2:Y:S01]  /*cce0*/  LDL.LU R2, [R1+0x20] ;  /* 0x0000200001027983 */ /* 0x004ea20000300800 */
[----:B------:R-:W-:-:S03]  /*ccf0*/  ULDC UR4, c[0x0][0xc34] ;  /* 0x00030d0000047ab9 */ /* 0x000fc60000000800 */
[----:B------:R-:W3:Y:S01]  /*cd00*/  LDL.LU R0, [R1+0x30] ;  /* 0x0000300001007983 */ /* 0x000ee20000300800 */
[----:B--2---:R-:W-:Y:S02]  /*cd10*/  VIADD R2, R2, UR38 ;  /* 0x0000002602027c36 */ /* 0x004fe40008000000 */
[----:B---3--:R-:W-:-:S03]  /*cd20*/  VIADD R0, R0, 0x1 ;  /* 0x0000000100007836 */ /* 0x008fc60000000000 */
[----:B------:R2:W-:Y:S01]  /*cd30*/  STL [R1+0x20], R2 ;  /* 0x0000200201007387 */ /* 0x0005e20000100800 */
[----:B------:R-:W-:-:S03]  /*cd40*/  ISETP.GE.AND P0, PT, R2, UR4, PT ;  /* 0x0000000402007c0c */ /* 0x000fc6000bf06270 */
[----:B------:R2:W-:Y:S10]  /*cd50*/  STL [R1+0x30], R0 ;  /* 0x0000300001007387 */ /* 0x0005f40000100800 */
[----:B--2---:R-:W-:Y:S05]  /*cd60*/  @!P0 BRA `(.L_x_137) ;  /* 0xffffffb800148947 */ /* 0x004fea000383ffff */
[----:B------:R-:W-:-:S07]  /*cd70*/  LOP3.LUT R2, R0, 0x1, RZ, 0xc, !PT ;  /* 0x0000000100027812 */ /* 0x000fce00078e0cff */
.L_x_45:
[----:B0-----:R-:W0:Y:S01]  /*cd80*/  S2R R3, SR_CgaCtaId ;  /* 0x0000000000037919 */ /* 0x001e220000008800 */
[----:B------:R-:W-:Y:S01]  /*cd90*/  MOV R0, 0x400 ;  /* 0x0000040000007802 */ /* 0x000fe20000000f00 */
[----:B------:R-:W-:Y:S03]  /*cda0*/  BSSY B0, `(.L_x_138) ;  /* 0x0000005000007945 */ /* 0x000fe60003800000 */
[----:B0-----:R-:W-:Y:S02]  /*cdb0*/  LEA R0, R3, R0, 0x18 ;  /* 0x0000000003007211 */ /* 0x001fe400078ec0ff */
[----:B------:R-:W-:-:S04]  /*cdc0*/  SHF.L.U32 R3, R2, 0x1f, RZ ;  /* 0x0000001f02037819 */ /* 0x000fc800000006ff */
[----:B------:R-:W0:Y:S02]  /*cdd0*/  SYNCS.PHASECHK.TRANS64.TRYWAIT P0, [R0+URZ+0x28c20], R3 ;  /* 0x028c2003000075a7 */ /* 0x000e24000800017f */
[----:B0-----:R-:W-:Y:S05]  /*cde0*/  @!P0 BRA `(.L_x_139) ;  /* 0x0000000c00b88947 */ /* 0x001fea0003800000 */
.L_x_176:
[----:B------:R-:W-:Y:S05]  /*cdf0*/  BSYNC B0 ;  /* 0x0000000000007941 */ /* 0x000fea0003800000 */
.L_x_138:
[----:B------:R-:W-:-:S03]  /*ce00*/  UMOV UR4, 0xffffffff ;  /* 0xffffffff00047882 */ /* 0x000fc60000000000 */
[----:B------:R-:W-:Y:S05]  /*ce10*/  BRA.DIV UR4, `(.L_x_140) ;  /* 0x0000000e04c07947 */ /* 0x000fea000b800000 */
[----:B------:R-:W2:Y:S02]  /*ce20*/  S2R R2, SR_TID.X ;  /* 0x0000000000027919 */ /* 0x000ea40000002100 */
[----:B--2---:R-:W-:-:S04]  /*ce30*/  SHF.R.U32.HI R2, RZ, 0x5, R2 ;  /* 0x00000005ff027819 */ /* 0x004fc80000011602 */
[----:B------:R-:W-:-:S05]  /*ce40*/  LOP3.LUT R2, R2, 0x3, RZ, 0xc0, !PT ;  /* 0x0000000302027812 */ /* 0x000fca00078ec0ff */
[----:B------:R2:W3:Y:S02]  /*ce50*/  SHFL.IDX PT, R14, R2, RZ, 0x1f ;  /* 0x00001fff020e7589 */ /* 0x0004e400000e0000 */
.L_x_179:
[----:B---3--:R-:W-:Y:S01]  /*ce60*/  ISETP.NE.AND P0, PT, R14, RZ, PT ;  /* 0x000000ff0e00720c */ /* 0x008fe20003f05270 */
[----:B------:R-:W-:-:S12]  /*ce70*/  BSSY B0, `(.L_x_141) ;  /* 0x0000025000007945 */ /* 0x000fd80003800000 */
[----:B------:R-:W-:Y:S05]  /*ce80*/  @P0 BRA `(.L_x_142) ;  /* 0x00000000008c0947 */ /* 0x000fea0003800000 */
[----:B------:R-:W-:-:S03]  /*ce90*/  UMOV UR4, 0xffffffff ;  /* 0xffffffff00047882 */ /* 0x000fc60000000000 */
[----:B------:R-:W-:Y:S05]  /*cea0*/  BRA.DIV UR4, `(.L_x_143) ;  /* 0x0000000e04d07947 */ /* 0x000fea000b800000 */
[----:B------:R-:W-:-:S13]  /*ceb0*/  ELECT P6, URZ, PT ;  /* 0x00000000003f782f */ /* 0x000fda00038c0000 */
.L_x_182:
[----:B------:R-:W-:Y:S05]  /*cec0*/  @!P6 BRA `(.L_x_142) ;  /* 0x00000000007ce947 */ /* 0x000fea0003800000 */
[----:B------:R-:W-:-:S06]  /*ced0*/  ULOP3.LUT UR4, UR37, 0x2, URZ, 0xfc, !UPT ;  /* 0x0000000225047892 */ /* 0x000fcc000f8efc3f */
[----:B--2---:R-:W-:-:S05]  /*cee0*/  IMAD.U32 R2, RZ, RZ, UR4 ;  /* 0x00000004ff027e24 */ /* 0x004fca000f8e00ff */
[----:B------:R-:W-:-:S13]  /*cef0*/  ISETP.NE.AND P2, PT, R2, 0x3, PT ;  /* 0x000000030200780c */ /* 0x000fda0003f45270 */
[----:B------:R-:W-:Y:S05]  /*cf00*/  @!P2 BRA `(.L_x_144) ;  /* 0x000000000004a947 */ /* 0x000fea0003800000 */
[----:B------:R-:W-:Y:S01]  /*cf10*/  BPT.TRAP 0x1 ;  /* 0x000000040000795c */ /* 0x000fe20000300000 */
.L_x_144:
[----:B------:R-:W1:Y:S01]  /*cf20*/  LDL.LU R7, [R1] ;  /* 0x0000000001077983 */ /* 0x000e620000300800 */
[----:B0-----:R-:W-:Y:S02]  /*cf30*/  VIADD R3, R0, 0x28c40 ;  /* 0x00028c4000037836 */ /* 0x001fe40000000000 */
[C---:B------:R-:W-:Y:S02]  /*cf40*/  VIADD R2, R18.reuse, 0x1 ;  /* 0x0000000112027836 */ /* 0x040fe40000000000 */
[----:B------:R-:W-:-:S03]  /*cf50*/  IMAD R6, R18, 0x8, R3 ;  /* 0x0000000812067824 */ /* 0x000fc600078e0203 */
[----:B------:R-:W-:-:S04]  /*cf60*/  ISETP.NE.AND P1, PT, R2, 0x2, PT ;  /* 0x000000020200780c */ /* 0x000fc80003f25270 */
[----:B------:R-:W-:Y:S02]  /*cf70*/  SEL R4, RZ, 0x1, P1 ;  /* 0x00000001ff047807 */ /* 0x000fe40000800000 */
[C---:B-1----:R-:W-:Y:S02]  /*cf80*/  SHF.L.U32 R5, R7.reuse, 0x1f, RZ ;  /* 0x0000001f07057819 */ /* 0x042fe400000006ff */
[----:B------:R-:W-:Y:S02]  /*cf90*/  LOP3.LUT R7, R7, R4, RZ, 0x3c, !PT ;  /* 0x0000000407077212 */ /* 0x000fe400078e3cff */
[----:B------:R-:W0:Y:S01]  /*cfa0*/  SYNCS.PHASECHK.TRANS64.TRYWAIT P0, [R6+URZ], R5 ;  /* 0x00000005060075a7 */ /* 0x000e22000800017f */
[----:B------:R-:W-:Y:S02]  /*cfb0*/  SEL R4, R2, RZ, P1 ;  /* 0x000000ff02047207 */ /* 0x000fe40000800000 */
[----:B------:R-:W-:-:S03]  /*cfc0*/  SHF.L.U32 R2, R7, 0x1f, RZ ;  /* 0x0000001f07027819 */ /* 0x000fc600000006ff */
[----:B------:R-:W-:Y:S01]  /*cfd0*/  IMAD R3, R4, 0x8, R3 ;  /* 0x0000000804037824 */ /* 0x000fe200078e0203 */
[----:B0-----:R-:W-:Y:S06]  /*cfe0*/  @!P0 BRA `(.L_x_145) ;  /* 0x0000000c00a08947 */ /* 0x001fec0003800000 */
.L_x_183:
[----:B------:R-:W1:Y:S02]  /*cff0*/  SYNCS.PHASECHK.TRANS64.TRYWAIT P0, [R3+URZ], R2 ;  /* 0x00000002030075a7 */ /* 0x000e64000800017f */
[----:B-1----:R-:W-:Y:S05]  /*d000*/  @!P0 BRA `(.L_x_146) ;  /* 0x0000000c00ac8947 */ /* 0x002fea0003800000 */
.L_x_184:
[----:B------:R-:W-:Y:S05]  /*d010*/  @!P2 BRA `(.L_x_147) ;  /* 0x000000000004a947 */ /* 0x000fea0003800000 */
[----:B------:R-:W-:Y:S01]  /*d020*/  BPT.TRAP 0x1 ;  /* 0x000000040000795c */ /* 0x000fe20000300000 */
.L_x_147:
[----:B-1----:R-:W-:-:S04]  /*d030*/  VIADD R3, R0, 0x28c60 ;  /* 0x00028c6000037836 */ /* 0x002fc80000000000 */
[----:B------:R-:W-:-:S04]  /*d040*/  IMAD R18, R18, 0x8, R3 ;  /* 0x0000000812127824 */ /* 0x000fc800078e0203 */
[----:B------:R-:W1:Y:S02]  /*d050*/  SYNCS.PHASECHK.TRANS64.TRYWAIT P0, [R18+URZ], R5 ;  /* 0x00000005120075a7 */ /* 0x000e64000800017f */
[----:B-1----:R-:W-:Y:S05]  /*d060*/  @!P0 BRA `(.L_x_148) ;  /* 0x0000000c00a88947 */ /* 0x002fea0003800000 */
.L_x_185:
[----:B------:R-:W-:-:S07]  /*d070*/  IMAD R3, R4, 0x8, R3 ;  /* 0x0000000804037824 */ /* 0x000fce00078e0203 */
.L_x_149:
[----:B--2---:R2:W3:Y:S02]  /*d080*/  SYNCS.PHASECHK.TRANS64.TRYWAIT P0, [R3+URZ], R2 ;  /* 0x00000002030075a7 */ /* 0x0044e4000800017f */
[----:B---3--:R-:W-:Y:S05]  /*d090*/  @!P0 NANOSLEEP.SYNCS 0x989680 ;  /* 0x009896800000895d */ /* 0x008fea0003900000 */
[----:B------:R-:W3:Y:S02]  /*d0a0*/  @!P0 SYNCS.PHASECHK.TRANS64 P0, [R3+URZ], R2 ;  /* 0x00000002030085a7 */ /* 0x000ee4000800007f */
[----:B---3--:R-:W-:Y:S05]  /*d0b0*/  @!P0 BRA `(.L_x_149) ;  /* 0xfffffffc00f08947 */ /* 0x008fea000383ffff */
.L_x_142:
[----:B------:R-:W-:Y:S05]  /*d0c0*/  BSYNC B0 ;  /* 0x0000000000007941 */ /* 0x000fea0003800000 */
.L_x_141:
[----:B------:R-:W-:Y:S05]  /*d0d0*/  EXIT ;  /* 0x000000000000794d */ /* 0x000fea0003800000 */
.L_x_11:
[----:B0-----:R-:W-:-:S04]  /*d0e0*/  IMAD.U32 R3, RZ, RZ, UR16 ;  /* 0x00000010ff037e24 */ /* 0x001fc8000f8e00ff */
[----:B------:R0:W1:Y:S03]  /*d0f0*/  SYNCS.PHASECHK.TRANS64.TRYWAIT P0, [R3+URZ+0x28c50], R0 ;  /* 0x028c5000030075a7 */ /* 0x000066000800017f */
[----:B-1----:R-:W-:Y:S05]  /*d100*/  @!P0 NANOSLEEP.SYNCS 0x989680 ;  /* 0x009896800000895d */ /* 0x002fea0003900000 */
[----:B------:R-:W1:Y:S02]  /*d110*/  @!P0 SYNCS.PHASECHK.TRANS64 P0, [R3+URZ+0x28c50], R0 ;  /* 0x028c5000030085a7 */ /* 0x000e64000800007f */
[----:B-1----:R-:W-:Y:S05]  /*d120*/  @!P0 BRA `(.L_x_11) ;  /* 0xfffffffc00ec8947 */ /* 0x002fea000383ffff */
[----:B------:R-:W-:Y:S05]  /*d130*/  BRA `(.L_x_150) ;  /* 0xffffff4000687947 */ /* 0x000fea000383ffff */
.L_x_16:
[----:B-1----:R-:W-:-:S04]  /*d140*/  IMAD.U32 R4, RZ, RZ, UR6 ;  /* 0x00000006ff047e24 */ /* 0x002fc8000f8e00ff */
[----:B------:R1:W2:Y:S03]  /*d150*/  SYNCS.PHASECHK.TRANS64.TRYWAIT P0, [R4+URZ+0x28c50], R3 ;  /* 0x028c5003040075a7 */ /* 0x0002a6000800017f */
[----:B--2---:R-:W-:Y:S05]  /*d160*/  @!P0 NANOSLEEP.SYNCS 0x989680 ;  /* 0x009896800000895d */ /* 0x004fea0003900000 */
[----:B------:R-:W2:Y:S02]  /*d170*/  @!P0 SYNCS.PHASECHK.TRANS64 P0, [R4+URZ+0x28c50], R3 ;  /* 0x028c5003040085a7 */ /* 0x000ea4000800007f */
[----:B--2---:R-:W-:Y:S05]  /*d180*/  @!P0 BRA `(.L_x_16) ;  /* 0xfffffffc00ec8947 */ /* 0x004fea000383ffff */
[----:B------:R-:W-:Y:S05]  /*d190*/  BRA `(.L_x_15) ;  /* 0xffffff4c007c7947 */ /* 0x000fea000383ffff */
.L_x_20:
[----:B0-----:R-:W-:-:S04]  /*d1a0*/  IMAD.U32 R3, RZ, RZ, UR41 ;  /* 0x00000029ff037e24 */ /* 0x001fc8000f8e00ff */
[----:B------:R0:W1:Y:S03]  /*d1b0*/  SYNCS.PHASECHK.TRANS64.TRYWAIT P1, [R3+URZ+0x28c00], R0 ;  /* 0x028c0000030075a7 */ /* 0x000066000802017f */
[----:B-1----:R-:W-:Y:S05]  /*d1c0*/  @!P1 NANOSLEEP.SYNCS 0x989680 ;  /* 0x009896800000995d */ /* 0x002fea0003900000 */
[----:B------:R-:W1:Y:S02]  /*d1d0*/  @!P1 SYNCS.PHASECHK.TRANS64 P1, [R3+URZ+0x28c00], R0 ;  /* 0x028c0000030095a7 */ /* 0x000e64000802007f */
[----:B-1----:R-:W-:Y:S05]  /*d1e0*/  @!P1 BRA `(.L_x_20) ;  /* 0xfffffffc00ec9947 */ /* 0x002fea000383ffff */
[----:B------:R-:W-:Y:S05]  /*d1f0*/  BRA `(.L_x_151) ;  /* 0xffffff5800cc7947 */ /* 0x000fea000383ffff */
.L_x_24:
[----:B--2---:R2:W3:Y:S02]  /*d200*/  SYNCS.PHASECHK.TRANS64.TRYWAIT P1, [R7+URZ+0x28c30], R8 ;  /* 0x028c3008070075a7 */ /* 0x0044e4000802017f */
[----:B---3--:R-:W-:Y:S05]  /*d210*/  @!P1 NANOSLEEP.SYNCS 0x989680 ;  /* 0x009896800000995d */ /* 0x008fea0003900000 */
[----:B------:R-:W3:Y:S02]  /*d220*/  @!P1 SYNCS.PHASECHK.TRANS64 P1, [R7+URZ+0x28c30], R8 ;  /* 0x028c3008070095a7 */ /* 0x000ee4000802007f */
[----:B---3--:R-:W-:Y:S05]  /*d230*/  @!P1 BRA `(.L_x_24) ;  /* 0xfffffffc00f09947 */ /* 0x008fea000383ffff */
[----:B------:R-:W-:Y:S05]  /*d240*/  BRA `(.L_x_23) ;  /* 0xffffff5800e87947 */ /* 0x000fea000383ffff */
.L_x_28:
[----:B----4-:R4:W0:Y:S02]  /*d250*/  SYNCS.PHASECHK.TRANS64.TRYWAIT P2, [R7+URZ+0x28c50], R8 ;  /* 0x028c5008070075a7 */ /* 0x010824000804017f */
[----:B0-----:R-:W-:Y:S05]  /*d260*/  @!P2 NANOSLEEP.SYNCS 0x989680 ;  /* 0x009896800000a95d */ /* 0x001fea0003900000 */
[----:B------:R-:W0:Y:S02]  /*d270*/  @!P2 SYNCS.PHASECHK.TRANS64 P2, [R7+URZ+0x28c50], R8 ;  /* 0x028c50080700a5a7 */ /* 0x000e24000804007f */
[----:B0-----:R-:W-:Y:S05]  /*d280*/  @!P2 BRA `(.L_x_28) ;  /* 0xfffffffc00f0a947 */ /* 0x001fea000383ffff */
[----:B------:R-:W-:Y:S05]  /*d290*/  BRA `(.L_x_27) ;  /* 0xffffff6800fc7947 */ /* 0x000fea000383ffff */
.L_x_33:
[----:B--2---:R-:W-:-:S04]  /*d2a0*/  IMAD.U32 R0, RZ, RZ, UR22 ;  /* 0x00000016ff007e24 */ /* 0x004fc8000f8e00ff */
[----:B------:R2:W3:Y:S03]  /*d2b0*/  SYNCS.PHASECHK.TRANS64.TRYWAIT P3, [R0+URZ+0x28c30], R7 ;  /* 0x028c3007000075a7 */ /* 0x0004e6000806017f */
[----:B---3--:R-:W-:Y:S05]  /*d2c0*/  @!P3 NANOSLEEP.SYNCS 0x989680 ;  /* 0x009896800000b95d */ /* 0x008fea0003900000 */
[----:B------:R-:W3:Y:S02]  /*d2d0*/  @!P3 SYNCS.PHASECHK.TRANS64 P3, [R0+URZ+0x28c30], R7 ;  /* 0x028c30070000b5a7 */ /* 0x000ee4000806007f */
[----:B---3--:R-:W-:Y:S05]  /*d2e0*/  @!P3 BRA `(.L_x_33) ;  /* 0xfffffffc00ecb947 */ /* 0x008fea000383ffff */
[----:B------:R-:W-:Y:S05]  /*d2f0*/  BRA `(.L_x_32) ;  /* 0xffffff6c00dc7947 */ /* 0x000fea000383ffff */
.L_x_37:
[----:B---3--:R3:W4:Y:S02]  /*d300*/  SYNCS.PHASECHK.TRANS64.TRYWAIT P3, [R170+URZ+0x28c50], R7 ;  /* 0x028c5007aa0075a7 */ /* 0x008724000806017f */
[----:B----4-:R-:W-:Y:S05]  /*d310*/  @!P3 NANOSLEEP.SYNCS 0x989680 ;  /* 0x009896800000b95d */ /* 0x010fea0003900000 */
[----:B------:R-:W4:Y:S02]  /*d320*/  @!P3 SYNCS.PHASECHK.TRANS64 P3, [R170+URZ+0x28c50], R7 ;  /* 0x028c5007aa00b5a7 */ /* 0x000f24000806007f */
[----:B----4-:R-:W-:Y:S05]  /*d330*/  @!P3 BRA `(.L_x_37) ;  /* 0xfffffffc00f0b947 */ /* 0x010fea000383ffff */
[----:B------:R-:W-:Y:S05]  /*d340*/  BRA `(.L_x_36) ;  /* 0xffffff8400107947 */ /* 0x000fea000383ffff */
.L_x_49:
[----:B0-----:R-:W0:Y:S01]  /*d350*/  S2R R0, SR_TID.X ;  /* 0x0000000000007919 */ /* 0x001e220000002100 */
[----:B------:R-:W-:Y:S01]  /*d360*/  BSSY B0, `(.L_x_152) ;  /* 0x000000a000007945 */ /* 0x000fe20003800000 */
[----:B------:R-:W-:Y:S02]  /*d370*/  IMAD.MOV.U32 R12, RZ, RZ, RZ ;  /* 0x000000ffff0c7224 */ /* 0x000fe400078e00ff */
[----:B------:R-:W-:Y:S02]  /*d380*/  IMAD.MOV.U32 R11, RZ, RZ, 0x1f ;  /* 0x0000001fff0b7424 */ /* 0x000fe400078e00ff */
[----:B------:R-:W-:Y:S01]  /*d390*/  IMAD.MOV.U32 R15, RZ, RZ, -0x1 ;  /* 0xffffffffff0f7424 */ /* 0x000fe200078e00ff */
[----:B0-----:R-:W-:-:S04]  /*d3a0*/  SHF.R.U32.HI R0, RZ, 0x5, R0 ;  /* 0x00000005ff007819 */ /* 0x001fc80000011600 */
[----:B------:R-:W-:-:S05]  /*d3b0*/  LOP3.LUT R0, R0, 0x3, RZ, 0xc0, !PT ;  /* 0x0000000300007812 */ /* 0x000fca00078ec0ff */
[----:B------:R-:W-:-:S07]  /*d3c0*/  IMAD.MOV.U32 R13, RZ, RZ, R0 ;  /* 0x000000ffff0d7224 */ /* 0x000fce00078e0000 */
[----:B------:R-:W-:Y:S05]  /*d3d0*/  WARPSYNC.COLLECTIVE R15, `(.L_x_153) ;  /* 0x000000000f087348 */ /* 0x000fea0003c00000 */
[----:B------:R0:W1:Y:S02]  /*d3e0*/  SHFL.IDX P6, R14, R13, R12, R11 ;  /* 0x0000000c0d0e7389 */ /* 0x00006400000c000b */
[----:B01----:R-:W-:Y:S01]  /*d3f0*/  ENDCOLLECTIVE ;  /* 0x000000000000791b */ /* 0x003fe20003800000 */
.L_x_153:
[----:B------:R-:W-:Y:S05]  /*d400*/  BSYNC B0 ;  /* 0x0000000000007941 */ /* 0x000fea0003800000 */
.L_x_152:
[----:B------:R-:W-:Y:S05]  /*d410*/  BRA `(.L_x_154) ;  /* 0xffffffb800207947 */ /* 0x000fea000383ffff */
.L_x_51:
[----:B------:R-:W-:Y:S01]  /*d420*/  BSSY B0, `(.L_x_155) ;  /* 0x0000006000007945 */ /* 0x000fe20003800000 */
[----:B------:R-:W-:-:S07]  /*d430*/  IMAD.MOV.U32 R15, RZ, RZ, -0x1 ;  /* 0xffffffffff0f7424 */ /* 0x000fce00078e00ff */
[----:B0-----:R-:W-:Y:S05]  /*d440*/  WARPSYNC.COLLECTIVE R15, `(.L_x_156) ;  /* 0x000000000f0c7348 */ /* 0x001fea0003c00000 */
[----:B------:R-:W-:Y:S02]  /*d450*/  ELECT P6, UR62, PT ;  /* 0x00000000003e782f */ /* 0x000fe400038c0000 */
[----:B------:R-:W-:Y:S01]  /*d460*/  MOV R14, UR62 ;  /* 0x0000003e000e7c02 */ /* 0x000fe20008000f00 */
[----:B0-----:R-:W-:Y:S10]  /*d470*/  ENDCOLLECTIVE ;  /* 0x000000000000791b */ /* 0x001ff40003800000 */
.L_x_156:
[----:B------:R-:W-:Y:S05]  /*d480*/  BSYNC B0 ;  /* 0x0000000000007941 */ /* 0x000fea0003800000 */
.L_x_155:
[----:B------:R-:W-:Y:S05]  /*d490*/  BRA `(.L_x_157) ;  /* 0xffffffb800207947 */ /* 0x000fea000383ffff */
.L_x_53:
[----:B0-----:R0:W2:Y:S02]  /*d4a0*/  SYNCS.PHASECHK.TRANS64.TRYWAIT P0, [R0+URZ+0x28c40], R2 ;  /* 0x028c4002000075a7 */ /* 0x0010a4000800017f */
[----:B--2---:R-:W-:Y:S05]  /*d4b0*/  @!P0 NANOSLEEP.SYNCS 0x989680 ;  /* 0x009896800000895d */ /* 0x004fea0003900000 */
[----:B------:R-:W2:Y:S02]  /*d4c0*/  @!P0 SYNCS.PHASECHK.TRANS64 P0, [R0+URZ+0x28c40], R2 ;  /* 0x028c4002000085a7 */ /* 0x000ea4000800007f */
[----:B--2---:R-:W-:Y:S05]  /*d4d0*/  @!P0 BRA `(.L_x_53) ;  /* 0xfffffffc00f08947 */ /* 0x004fea000383ffff */
[----:B------:R-:W-:Y:S05]  /*d4e0*/  BRA `(.L_x_158) ;  /* 0xffffffb8007c7947 */ /* 0x000fea000383ffff */
.L_x_56:
[----:B------:R-:W-:Y:S01]  /*d4f0*/  IMAD.MOV.U32 R13, RZ, RZ, R2 ;  /* 0x000000ffff0d7224 */ /* 0x000fe200078e0002 */
[----:B------:R-:W0:Y:S01]  /*d500*/  S2R R7, SR_TID.X ;  /* 0x0000000000077919 */ /* 0x000e220000002100 */
[----:B------:R-:W-:Y:S02]  /*d510*/  IMAD.MOV.U32 R12, RZ, RZ, RZ ;  /* 0x000000ffff0c7224 */ /* 0x000fe400078e00ff */
[----:B------:R-:W-:Y:S02]  /*d520*/  IMAD.MOV.U32 R11, RZ, RZ, 0x181f ;  /* 0x0000181fff0b7424 */ /* 0x000fe400078e00ff */
[----:B------:R-:W-:-:S07]  /*d530*/  IMAD.MOV.U32 R15, RZ, RZ, -0x1 ;  /* 0xffffffffff0f7424 */ /* 0x000fce00078e00ff */
[----:B0----5:R-:W-:Y:S05]  /*d540*/  WARPSYNC.COLLECTIVE R15, `(.L_x_159) ;  /* 0x000000000f087348 */ /* 0x021fea0003c00000 */
[----:B------:R1:W2:Y:S02]  /*d550*/  SHFL.IDX P6, R14, R13, R12, R11 ;  /* 0x0000000c0d0e7389 */ /* 0x0002a400000c000b */
[----:B012--5:R-:W-:Y:S01]  /*d560*/  ENDCOLLECTIVE ;  /* 0x000000000000791b */ /* 0x027fe20003800000 */
.L_x_159:
[----:B------:R-:W-:Y:S01]  /*d570*/  IMAD.MOV.U32 R13, RZ, RZ, R0 ;  /* 0x000000ffff0d7224 */ /* 0x000fe200078e0000 */
[----:B------:R-:W-:Y:S01]  /*d580*/  LOP3.LUT R7, R7, 0x7f, RZ, 0xc0, !PT ;  /* 0x0000007f07077812 */ /* 0x000fe200078ec0ff */
[----:B------:R-:W-:-:S07]  /*d590*/  IMAD.MOV.U32 R6, RZ, RZ, R14 ;  /* 0x000000ffff067224 */ /* 0x000fce00078e000e */
[----:B------:R-:W-:Y:S05]  /*d5a0*/  WARPSYNC.COLLECTIVE R15, `(.L_x_160) ;  /* 0x000000000f087348 */ /* 0x000fea0003c00000 */
[----:B------:R0:W1:Y:S02]  /*d5b0*/  SHFL.IDX P6, R14, R13, R12, R11 ;  /* 0x0000000c0d0e7389 */ /* 0x00006400000c000b */
[----:B01----:R-:W-:Y:S01]  /*d5c0*/  ENDCOLLECTIVE ;  /* 0x000000000000791b */ /* 0x003fe20003800000 */
.L_x_160:
[----:B------:R-:W-:Y:S01]  /*d5d0*/  SHF.R.U32.HI R5, RZ, 0x3, R7 ;  /* 0x00000003ff057819 */ /* 0x000fe20000011607 */
[----:B------:R-:W-:Y:S02]  /*d5e0*/  ULDC UR4, c[0x0][0x288] ;  /* 0x0000a20000047ab9 */ /* 0x000fe40000000800 */
[----:B------:R-:W-:Y:S02]  /*d5f0*/  IMAD R3, R8, UR4, RZ ;  /* 0x0000000408037c24 */ /* 0x000fe4000f8e02ff */
[----:B------:R-:W-:-:S04]  /*d600*/  IMAD R4, R4, 0x40, R5 ;  /* 0x0000004004047824 */ /* 0x000fc800078e0205 */
[C---:B------:R-:W-:Y:S01]  /*d610*/  VIADD R5, R4.reuse, 0x10 ;  /* 0x0000001004057836 */ /* 0x040fe20000000000 */
[----:B------:R-:W-:Y:S01]  /*d620*/  ISETP.GE.AND P1, PT, R4, R3, PT ;  /* 0x000000030400720c */ /* 0x000fe20003f26270 */
[----:B------:R-:W-:Y:S02]  /*d630*/  IMAD.MOV.U32 R13, RZ, RZ, R2 ;  /* 0x000000ffff0d7224 */ /* 0x000fe400078e0002 */
[----:B------:R-:W-:Y:S02]  /*d640*/  IMAD.MOV.U32 R12, RZ, RZ, 0x1 ;  /* 0x00000001ff0c7424 */ /* 0x000fe400078e00ff */
[----:B------:R-:W-:-:S08]  /*d650*/  IMAD.MOV.U32 R7, RZ, RZ, R14 ;  /* 0x000000ffff077224 */ /* 0x000fd000078e000e */
[----:B------:R-:W-:Y:S05]  /*d660*/  WARPSYNC.COLLECTIVE R15, `(.L_x_161) ;  /* 0x000000000f087348 */ /* 0x000fea0003c00000 */
[----:B------:R0:W1:Y:S02]  /*d670*/  SHFL.IDX P6, R14, R13, R12, R11 ;  /* 0x0000000c0d0e7389 */ /* 0x00006400000c000b */
[----:B01----:R-:W-:Y:S01]  /*d680*/  ENDCOLLECTIVE ;  /* 0x000000000000791b */ /* 0x003fe20003800000 */
.L_x_161:
[----:B------:R-:W-:-:S05]  /*d690*/  @!P1 LEA R7, P2, R10, R7, 0x1 ;  /* 0x000000070a079211 */ /* 0x000fca00078408ff */
[----:B------:R-:W-:-:S05]  /*d6a0*/  @!P1 IMAD.X R6, RZ, RZ, R6, P2 ;  /* 0x000000ffff069224 */ /* 0x000fca00010e0606 */
[----:B------:R-:W-:Y:S01]  /*d6b0*/  @!P1 LOP3.LUT R7, R7, R6, RZ, 0x3c, !PT ;  /* 0x0000000607079212 */ /* 0x000fe200078e3cff */
[----:B------:R-:W-:-:S03]  /*d6c0*/  IMAD.MOV.U32 R13, RZ, RZ, R0 ;  /* 0x000000ffff0d7224 */ /* 0x000fc600078e0000 */
[----:B------:R-:W-:-:S04]  /*d6d0*/  @!P1 LOP3.LUT R6, R7, R6, RZ, 0x3c, !PT ;  /* 0x0000000607069212 */ /* 0x000fc800078e3cff */
[----:B------:R-:W-:-:S05]  /*d6e0*/  @!P1 LOP3.LUT R7, R7, R6, RZ, 0x3c, !PT ;  /* 0x0000000607079212 */ /* 0x000fca00078e3cff */
[----:B------:R-:W-:Y:S01]  /*d6f0*/  @!PT LDS RZ, [RZ] ;  /* 0x00000000fffff984 */ /* 0x000fe20000000800 */
[----:B------:R-:W-:Y:S01]  /*d700*/  @!PT LDS RZ, [RZ] ;  /* 0x00000000fffff984 */ /* 0x000fe20000000800 */
[----:B------:R-:W-:Y:S01]  /*d710*/  @!PT LDS RZ, [RZ] ;  /* 0x00000000fffff984 */ /* 0x000fe20000000800 */
[----:B------:R0:W-:Y:S01]  /*d720*/  @!P1 LDGSTS.E.BYPASS.LTC128B.128 [R9+0x20400], desc[UR42][R6.64], !P0 ;  /* 0x2040000006099fae */ /* 0x0001e2000c101d6a */
[----:B------:R-:W-:Y:S01]  /*d730*/  ISETP.GE.AND P1, PT, R5, R3, PT ;  /* 0x000000030500720c */ /* 0x000fe20003f26270 */
[----:B------:R-:W-:Y:S02]  /*d740*/  VIADD R5, R4, 0x20 ;  /* 0x0000002004057836 */ /* 0x000fe40000000000 */
[----:B0-----:R-:W-:-:S10]  /*d750*/  IMAD.MOV.U32 R6, RZ, RZ, R14 ;  /* 0x000000ffff067224 */ /* 0x001fd400078e000e */
[----:B------:R-:W-:Y:S05]  /*d760*/  WARPSYNC.COLLECTIVE R15, `(.L_x_162) ;  /* 0x000000000f087348 */ /* 0x000fea0003c00000 */
[----:B------:R0:W1:Y:S02]  /*d770*/  SHFL.IDX P6, R14, R13, R12, R11 ;  /* 0x0000000c0d0e7389 */ /* 0x00006400000c000b */
[----:B01----:R-:W-:Y:S01]  /*d780*/  ENDCOLLECTIVE ;  /* 0x000000000000791b */ /* 0x003fe20003800000 */
.L_x_162:
[----:B------:R-:W-:Y:S02]  /*d790*/  IMAD.MOV.U32 R13, RZ, RZ, R2 ;  /* 0x000000ffff0d7224 */ /* 0x000fe400078e0002 */
[----:B------:R-:W-:Y:S02]  /*d7a0*/  IMAD.MOV.U32 R12, RZ, RZ, 0x2 ;  /* 0x00000002ff0c7424 */ /* 0x000fe400078e00ff */
[----:B------:R-:W-:-:S07]  /*d7b0*/  IMAD.MOV.U32 R7, RZ, RZ, R14 ;  /* 0x000000ffff077224 */ /* 0x000fce00078e000e */
[----:B------:R-:W-:Y:S05]  /*d7c0*/  WARPSYNC.COLLECTIVE R15, `(.L_x_163) ;  /* 0x000000000f087348 */ /* 0x000fea0003c00000 */
[----:B------:R0:W1:Y:S02]  /*d7d0*/  SHFL.IDX P6, R14, R13, R12, R11 ;  /* 0x0000000c0d0e7389 */ /* 0x00006400000c000b */
[----:B01----:R-:W-:Y:S01]  /*d7e0*/  ENDCOLLECTIVE ;  /* 0x000000000000791b */ /* 0x003fe20003800000 */
.L_x_163:
        /* <DEDUP_REMOVED lines=11> */
[----:B0-----:R-:W-:-:S12]  /*d8a0*/  IMAD.MOV.U32 R6, RZ, RZ, R14 ;  /* 0x000000ffff067224 */ /* 0x001fd800078e000e */
[----:B------:R-:W-:Y:S05]  /*d8b0*/  WARPSYNC.COLLECTIVE R15, `(.L_x_164) ;  /* 0x000000000f087348 */ /* 0x000fea0003c00000 */
[----:B------:R0:W1:Y:S02]  /*d8c0*/  SHFL.IDX P6, R14, R13, R12, R11 ;  /* 0x0000000c0d0e7389 */ /* 0x00006400000c000b */
[----:B01----:R-:W-:Y:S01]  /*d8d0*/  ENDCOLLECTIVE ;  /* 0x000000000000791b */ /* 0x003fe20003800000 */
.L_x_164:
[----:B------:R-:W-:Y:S02]  /*d8e0*/  IMAD.MOV.U32 R13, RZ, RZ, R2 ;  /* 0x000000ffff0d7224 */ /* 0x000fe400078e0002 */
[----:B------:R-:W-:Y:S02]  /*d8f0*/  IMAD.MOV.U32 R12, RZ, RZ, 0x3 ;  /* 0x00000003ff0c7424 */ /* 0x000fe400078e00ff */
[----:B------:R-:W-:-:S07]  /*d900*/  IMAD.MOV.U32 R7, RZ, RZ, R14 ;  /* 0x000000ffff077224 */ /* 0x000fce00078e000e */
[----:B------:R-:W-:Y:S05]  /*d910*/  WARPSYNC.COLLECTIVE R15, `(.L_x_165) ;  /* 0x000000000f087348 */ /* 0x000fea0003c00000 */
[----:B------:R0:W1:Y:S02]  /*d920*/  SHFL.IDX P6, R14, R13, R12, R11 ;  /* 0x0000000c0d0e7389 */ /* 0x00006400000c000b */
[----:B01----:R-:W-:Y:S01]  /*d930*/  ENDCOLLECTIVE ;  /* 0x000000000000791b */ /* 0x003fe20003800000 */
.L_x_165:
[----:B------:R-:W-:-:S05]  /*d940*/  @!P1 LEA R7, P2, R10, R7, 0x1 ;  /* 0x000000070a079211 */ /* 0x000fca00078408ff */
[----:B------:R-:W-:-:S05]  /*d950*/  @!P1 IMAD.X R6, RZ, RZ, R6, P2 ;  /* 0x000000ffff069224 */ /* 0x000fca00010e0606 */
[----:B------:R-:W-:Y:S01]  /*d960*/  @!P1 LOP3.LUT R7, R7, R6, RZ, 0x3c, !PT ;  /* 0x0000000607079212 */ /* 0x000fe200078e3cff */
[----:B------:R-:W-:-:S03]  /*d970*/  IMAD.MOV.U32 R13, RZ, RZ, R0 ;  /* 0x000000ffff0d7224 */ /* 0x000fc600078e0000 */
[----:B------:R-:W-:-:S04]  /*d980*/  @!P1 LOP3.LUT R6, R7, R6, RZ, 0x3c, !PT ;  /* 0x0000000607069212 */ /* 0x000fc800078e3cff */
[----:B------:R-:W-:Y:S01]  /*d990*/  @!P1 LOP3.LUT R7, R7, R6, RZ, 0x3c, !PT ;  /* 0x0000000607079212 */ /* 0x000fe200078e3cff */
[----:B------:R-:W-:-:S07]  /*d9a0*/  IMAD.MOV.U32 R5, RZ, RZ, R14 ;  /* 0x000000ffff057224 */ /* 0x000fce00078e000e */
[----:B------:R-:W-:Y:S05]  /*d9b0*/  WARPSYNC.COLLECTIVE R15, `(.L_x_166) ;  /* 0x000000000f087348 */ /* 0x000fea0003c00000 */
[----:B------:R0:W1:Y:S02]  /*d9c0*/  SHFL.IDX P6, R14, R13, R12, R11 ;  /* 0x0000000c0d0e7389 */ /* 0x00006400000c000b */
[----:B01----:R-:W-:Y:S01]  /*d9d0*/  ENDCOLLECTIVE ;  /* 0x000000000000791b */ /* 0x003fe20003800000 */
.L_x_166:
[----:B------:R-:W-:Y:S01]  /*d9e0*/  @!PT LDS RZ, [RZ] ;  /* 0x00000000fffff984 */ /* 0x000fe20000000800 */
[----:B------:R-:W-:Y:S01]  /*d9f0*/  @!PT LDS RZ, [RZ] ;  /* 0x00000000fffff984 */ /* 0x000fe20000000800 */
[----:B------:R-:W-:Y:S01]  /*da00*/  @!PT LDS RZ, [RZ] ;  /* 0x00000000fffff984 */ /* 0x000fe20000000800 */
[----:B------:R1:W-:Y:S01]  /*da10*/  @!P1 LDGSTS.E.BYPASS.LTC128B.128 [R9+0x21400], desc[UR42][R6.64], !P0 ;  /* 0x2140000006099fae */ /* 0x0003e2000c101d6a */
[----:B------:R-:W-:Y:S01]  /*da20*/  IMAD.MOV.U32 R0, RZ, RZ, R14 ;  /* 0x000000ffff007224 */ /* 0x000fe200078e000e */
[----:B------:R-:W-:Y:S06]  /*da30*/  BRA `(.L_x_167) ;  /* 0xffffffbc00787947 */ /* 0x000fec000383ffff */
.L_x_58:
[----:B0-----:R-:W-:-:S04]  /*da40*/  IMAD.U32 R3, RZ, RZ, UR36 ;  /* 0x00000024ff037e24 */ /* 0x001fc8000f8e00ff */
[----:B------:R0:W1:Y:S03]  /*da50*/  SYNCS.PHASECHK.TRANS64.TRYWAIT P0, [R3+URZ+0x28c20], R0 ;  /* 0x028c2000030075a7 */ /* 0x000066000800017f */
[----:B-1----:R-:W-:Y:S05]  /*da60*/  @!P0 NANOSLEEP.SYNCS 0x989680 ;  /* 0x009896800000895d */ /* 0x002fea0003900000 */
[----:B------:R-:W1:Y:S02]  /*da70*/  @!P0 SYNCS.PHASECHK.TRANS64 P0, [R3+URZ+0x28c20], R0 ;  /* 0x028c2000030085a7 */ /* 0x000e64000800007f */
[----:B-1----:R-:W-:Y:S05]  /*da80*/  @!P0 BRA `(.L_x_58) ;  /* 0xfffffffc00ec8947 */ /* 0x002fea000383ffff */
[----:B------:R-:W-:Y:S05]  /*da90*/  BRA `(.L_x_168) ;  /* 0xffffffbc00ac7947 */ /* 0x000fea000383ffff */
.L_x_62:
[----:B0-----:R0:W1:Y:S02]  /*daa0*/  SYNCS.PHASECHK.TRANS64.TRYWAIT P0, [R3+URZ+0x28c60], R0 ;  /* 0x028c6000030075a7 */ /* 0x001064000800017f */
[----:B-1----:R-:W-:Y:S05]  /*dab0*/  @!P0 NANOSLEEP.SYNCS 0x989680 ;  /* 0x009896800000895d */ /* 0x002fea0003900000 */
[----:B------:R-:W1:Y:S02]  /*dac0*/  @!P0 SYNCS.PHASECHK.TRANS64 P0, [R3+URZ+0x28c60], R0 ;  /* 0x028c6000030085a7 */ /* 0x000e64000800007f */
[----:B-1----:R-:W-:Y:S05]  /*dad0*/  @!P0 BRA `(.L_x_62) ;  /* 0xfffffffc00f08947 */ /* 0x002fea000383ffff */
[----:B------:R-:W-:Y:S05]  /*dae0*/  BRA `(.L_x_169) ;  /* 0xffffffbc00d07947 */ /* 0x000fea000383ffff */
.L_x_79:
[----:B-1----:R1:W2:Y:S02]  /*daf0*/  SYNCS.PHASECHK.TRANS64.TRYWAIT P0, [R3+URZ+0x28c40], R2 ;  /* 0x028c4002030075a7 */ /* 0x0022a4000800017f */
[----:B--2---:R-:W-:Y:S05]  /*db00*/  @!P0 NANOSLEEP.SYNCS 0x989680 ;  /* 0x009896800000895d */ /* 0x004fea0003900000 */
[----:B------:R-:W2:Y:S02]  /*db10*/  @!P0 SYNCS.PHASECHK.TRANS64 P0, [R3+URZ+0x28c40], R2 ;  /* 0x028c4002030085a7 */ /* 0x000ea4000800007f */
[----:B--2---:R-:W-:Y:S05]  /*db20*/  @!P0 BRA `(.L_x_79) ;  /* 0xfffffffc00f08947 */ /* 0x004fea000383ffff */
[----:B------:R-:W-:Y:S05]  /*db30*/  BRA `(.L_x_170) ;  /* 0xffffffc800b87947 */ /* 0x000fea000383ffff */
.L_x_84:
[----:B0-----:R0:W2:Y:S02]  /*db40*/  SYNCS.PHASECHK.TRANS64.TRYWAIT P0, [R3+URZ+0x28c60], R2 ;  /* 0x028c6002030075a7 */ /* 0x0010a4000800017f */
[----:B--2---:R-:W-:Y:S05]  /*db50*/  @!P0 NANOSLEEP.SYNCS 0x989680 ;  /* 0x009896800000895d */ /* 0x004fea0003900000 */
[----:B------:R-:W2:Y:S02]  /*db60*/  @!P0 SYNCS.PHASECHK.TRANS64 P0, [R3+URZ+0x28c60], R2 ;  /* 0x028c6002030085a7 */ /* 0x000ea4000800007f */
[----:B--2---:R-:W-:Y:S05]  /*db70*/  @!P0 BRA `(.L_x_84) ;  /* 0xfffffffc00f08947 */ /* 0x004fea000383ffff */
[----:B------:R-:W-:Y:S05]  /*db80*/  BRA `(.L_x_171) ;  /* 0xffffffcc00307947 */ /* 0x000fea000383ffff */
.L_x_100:
[----:B--2---:R2:W3:Y:S02]  /*db90*/  SYNCS.PHASECHK.TRANS64.TRYWAIT P0, [R4+URZ+0x28c40], R2 ;  /* 0x028c4002040075a7 */ /* 0x0044e4000800017f */
[----:B---3--:R-:W-:Y:S05]  /*dba0*/  @!P0 NANOSLEEP.SYNCS 0x989680 ;  /* 0x009896800000895d */ /* 0x008fea0003900000 */
[----:B------:R-:W3:Y:S02]  /*dbb0*/  @!P0 SYNCS.PHASECHK.TRANS64 P0, [R4+URZ+0x28c40], R2 ;  /* 0x028c4002040085a7 */ /* 0x000ee4000800007f */
[----:B---3--:R-:W-:Y:S05]  /*dbc0*/  @!P0 BRA `(.L_x_100) ;  /* 0xfffffffc00f08947 */ /* 0x008fea000383ffff */
[----:B------:R-:W-:Y:S05]  /*dbd0*/  BRA `(.L_x_172) ;  /* 0xffffffd8000c7947 */ /* 0x000fea000383ffff */
.L_x_105:
[----:B0-----:R0:W1:Y:S02]  /*dbe0*/  SYNCS.PHASECHK.TRANS64.TRYWAIT P0, [R4+URZ+0x28c60], R2 ;  /* 0x028c6002040075a7 */ /* 0x001064000800017f */
[----:B-1----:R-:W-:Y:S05]  /*dbf0*/  @!P0 NANOSLEEP.SYNCS 0x989680 ;  /* 0x009896800000895d */ /* 0x002fea0003900000 */
[----:B------:R-:W1:Y:S02]  /*dc00*/  @!P0 SYNCS.PHASECHK.TRANS64 P0, [R4+URZ+0x28c60], R2 ;  /* 0x028c6002040085a7 */ /* 0x000e64000800007f */
[----:B-1----:R-:W-:Y:S05]  /*dc10*/  @!P0 BRA `(.L_x_105) ;  /* 0xfffffffc00f08947 */ /* 0x002fea000383ffff */
[----:B------:R-:W-:Y:S05]  /*dc20*/  BRA `(.L_x_173) ;  /* 0xffffffd800847947 */ /* 0x000fea000383ffff */
.L_x_120:
[----:B0-----:R0:W2:Y:S02]  /*dc30*/  SYNCS.PHASECHK.TRANS64.TRYWAIT P0, [R4+URZ+0x28c40], R2 ;  /* 0x028c4002040075a7 */ /* 0x0010a4000800017f */
[----:B--2---:R-:W-:Y:S05]  /*dc40*/  @!P0 NANOSLEEP.SYNCS 0x989680 ;  /* 0x009896800000895d */ /* 0x004fea0003900000 */
[----:B------:R-:W2:Y:S02]  /*dc50*/  @!P0 SYNCS.PHASECHK.TRANS64 P0, [R4+URZ+0x28c40], R2 ;  /* 0x028c4002040085a7 */ /* 0x000ea4000800007f */
[----:B--2---:R-:W-:Y:S05]  /*dc60*/  @!P0 BRA `(.L_x_120) ;  /* 0xfffffffc00f08947 */ /* 0x004fea000383ffff */
[----:B------:R-:W-:Y:S05]  /*dc70*/  BRA `(.L_x_174) ;  /* 0xffffffe4003c7947 */ /* 0x000fea000383ffff */
.L_x_125:
[----:B-1----:R1:W2:Y:S02]  /*dc80*/  SYNCS.PHASECHK.TRANS64.TRYWAIT P0, [R4+URZ+0x28c60], R2 ;  /* 0x028c6002040075a7 */ /* 0x0022a4000800017f */
[----:B--2---:R-:W-:Y:S05]  /*dc90*/  @!P0 NANOSLEEP.SYNCS 0x989680 ;  /* 0x009896800000895d */ /* 0x004fea0003900000 */
[----:B------:R-:W2:Y:S02]  /*dca0*/  @!P0 SYNCS.PHASECHK.TRANS64 P0, [R4+URZ+0x28c60], R2 ;  /* 0x028c6002040085a7 */ /* 0x000ea4000800007f */
[----:B--2---:R-:W-:Y:S05]  /*dcb0*/  @!P0 BRA `(.L_x_125) ;  /* 0xfffffffc00f08947 */ /* 0x004fea000383ffff */
[----:B------:R-:W-:Y:S05]  /*dcc0*/  BRA `(.L_x_175) ;  /* 0xffffffe400b47947 */ /* 0x000fea000383ffff */
.L_x_139:
[----:B0-----:R0:W2:Y:S02]  /*dcd0*/  SYNCS.PHASECHK.TRANS64.TRYWAIT P0, [R0+URZ+0x28c20], R3 ;  /* 0x028c2003000075a7 */ /* 0x0010a4000800017f */
[----:B--2---:R-:W-:Y:S05]  /*dce0*/  @!P0 NANOSLEEP.SYNCS 0x989680 ;  /* 0x009896800000895d */ /* 0x004fea0003900000 */
[----:B------:R-:W2:Y:S02]  /*dcf0*/  @!P0 SYNCS.PHASECHK.TRANS64 P0, [R0+URZ+0x28c20], R3 ;  /* 0x028c2003000085a7 */ /* 0x000ea4000800007f */
[----:B--2---:R-:W-:Y:S05]  /*dd00*/  @!P0 BRA `(.L_x_139) ;  /* 0xfffffffc00f08947 */ /* 0x004fea000383ffff */
[----:B------:R-:W-:Y:S05]  /*dd10*/  BRA `(.L_x_176) ;  /* 0xfffffff000347947 */ /* 0x000fea000383ffff */
.L_x_140:
[----:B------:R-:W2:Y:S01]  /*dd20*/  S2R R2, SR_TID.X ;  /* 0x0000000000027919 */ /* 0x000ea20000002100 */
[----:B------:R-:W-:Y:S01]  /*dd30*/  BSSY B0, `(.L_x_177) ;  /* 0x000000a000007945 */ /* 0x000fe20003800000 */
[----:B------:R-:W-:Y:S02]  /*dd40*/  IMAD.MOV.U32 R12, RZ, RZ, RZ ;  /* 0x000000ffff0c7224 */ /* 0x000fe400078e00ff */
[----:B------:R-:W-:Y:S02]  /*dd50*/  IMAD.MOV.U32 R11, RZ, RZ, 0x1f ;  /* 0x0000001fff0b7424 */ /* 0x000fe400078e00ff */
[----:B------:R-:W-:Y:S01]  /*dd60*/  IMAD.MOV.U32 R15, RZ, RZ, -0x1 ;  /* 0xffffffffff0f7424 */ /* 0x000fe200078e00ff */
[----:B--2---:R-:W-:-:S04]  /*dd70*/  SHF.R.U32.HI R2, RZ, 0x5, R2 ;  /* 0x00000005ff027819 */ /* 0x004fc80000011602 */
[----:B------:R-:W-:-:S05]  /*dd80*/  LOP3.LUT R2, R2, 0x3, RZ, 0xc0, !PT ;  /* 0x0000000302027812 */ /* 0x000fca00078ec0ff */
[----:B------:R-:W-:-:S07]  /*dd90*/  IMAD.MOV.U32 R13, RZ, RZ, R2 ;  /* 0x000000ffff0d7224 */ /* 0x000fce00078e0002 */
[----:B01----:R-:W-:Y:S05]  /*dda0*/  WARPSYNC.COLLECTIVE R15, `(.L_x_178) ;  /* 0x000000000f087348 */ /* 0x003fea0003c00000 */
[----:B------:R2:W3:Y:S02]  /*ddb0*/  SHFL.IDX P6, R14, R13, R12, R11 ;  /* 0x0000000c0d0e7389 */ /* 0x0004e400000c000b */
[----:B0123--:R-:W-:Y:S01]  /*ddc0*/  ENDCOLLECTIVE ;  /* 0x000000000000791b */ /* 0x00ffe20003800000 */
.L_x_178:
[----:B------:R-:W-:Y:S05]  /*ddd0*/  BSYNC B0 ;  /* 0x0000000000007941 */ /* 0x000fea0003800000 */
.L_x_177:
[----:B------:R-:W-:Y:S05]  /*dde0*/  BRA `(.L_x_179) ;  /* 0xfffffff0001c7947 */ /* 0x000fea000383ffff */
.L_x_143:
[----:B------:R-:W-:Y:S01]  /*ddf0*/  BSSY B1, `(.L_x_180) ;  /* 0x0000006000017945 */ /* 0x000fe20003800000 */
[----:B------:R-:W-:-:S07]  /*de00*/  IMAD.MOV.U32 R15, RZ, RZ, -0x1 ;  /* 0xffffffffff0f7424 */ /* 0x000fce00078e00ff */
[----:B012---:R-:W-:Y:S05]  /*de10*/  WARPSYNC.COLLECTIVE R15, `(.L_x_181) ;  /* 0x000000000f0c7348 */ /* 0x007fea0003c00000 */
[----:B------:R-:W-:Y:S02]  /*de20*/  ELECT P6, UR62, PT ;  /* 0x00000000003e782f */ /* 0x000fe400038c0000 */
[----:B------:R-:W-:Y:S01]  /*de30*/  MOV R14, UR62 ;  /* 0x0000003e000e7c02 */ /* 0x000fe20008000f00 */
[----:B012---:R-:W-:Y:S10]  /*de40*/  ENDCOLLECTIVE ;  /* 0x000000000000791b */ /* 0x007ff40003800000 */
.L_x_181:
[----:B------:R-:W-:Y:S05]  /*de50*/  BSYNC B1 ;  /* 0x0000000000017941 */ /* 0x000fea0003800000 */
.L_x_180:
[----:B------:R-:W-:Y:S05]  /*de60*/  BRA `(.L_x_182) ;  /* 0xfffffff000147947 */ /* 0x000fea000383ffff */
.L_x_145:
[----:B0-----:R0:W1:Y:S02]  /*de70*/  SYNCS.PHASECHK.TRANS64.TRYWAIT P0, [R6+URZ], R5 ;  /* 0x00000005060075a7 */ /* 0x001064000800017f */
[----:B-1----:R-:W-:Y:S05]  /*de80*/  @!P0 NANOSLEEP.SYNCS 0x989680 ;  /* 0x009896800000895d */ /* 0x002fea0003900000 */
[----:B------:R-:W1:Y:S02]  /*de90*/  @!P0 SYNCS.PHASECHK.TRANS64 P0, [R6+URZ], R5 ;  /* 0x00000005060085a7 */ /* 0x000e64000800007f */
[----:B-1----:R-:W-:Y:S05]  /*dea0*/  @!P0 BRA `(.L_x_145) ;  /* 0xfffffffc00f08947 */ /* 0x002fea000383ffff */
[----:B------:R-:W-:Y:S05]  /*deb0*/  BRA `(.L_x_183) ;  /* 0xfffffff0004c7947 */ /* 0x000fea000383ffff */
.L_x_146:
[----:B-1----:R1:W2:Y:S02]  /*dec0*/  SYNCS.PHASECHK.TRANS64.TRYWAIT P0, [R3+URZ], R2 ;  /* 0x00000002030075a7 */ /* 0x0022a4000800017f */
[----:B--2---:R-:W-:Y:S05]  /*ded0*/  @!P0 NANOSLEEP.SYNCS 0x989680 ;  /* 0x009896800000895d */ /* 0x004fea0003900000 */
[----:B------:R-:W2:Y:S02]  /*dee0*/  @!P0 SYNCS.PHASECHK.TRANS64 P0, [R3+URZ], R2 ;  /* 0x00000002030085a7 */ /* 0x000ea4000800007f */
[----:B--2---:R-:W-:Y:S05]  /*def0*/  @!P0 BRA `(.L_x_146) ;  /* 0xfffffffc00f08947 */ /* 0x004fea000383ffff */
[----:B------:R-:W-:Y:S05]  /*df00*/  BRA `(.L_x_184) ;  /* 0xfffffff000407947 */ /* 0x000fea000383ffff */
.L_x_148:
[----:B-1----:R1:W2:Y:S02]  /*df10*/  SYNCS.PHASECHK.TRANS64.TRYWAIT P0, [R18+URZ], R5 ;  /* 0x00000005120075a7 */ /* 0x0022a4000800017f */
[----:B--2---:R-:W-:Y:S05]  /*df20*/  @!P0 NANOSLEEP.SYNCS 0x989680 ;  /* 0x009896800000895d */ /* 0x004fea0003900000 */
[----:B------:R-:W2:Y:S02]  /*df30*/  @!P0 SYNCS.PHASECHK.TRANS64 P0, [R18+URZ], R5 ;  /* 0x00000005120085a7 */ /* 0x000ea4000800007f */
[----:B--2---:R-:W-:Y:S05]  /*df40*/  @!P0 BRA `(.L_x_148) ;  /* 0xfffffffc00f08947 */ /* 0x004fea000383ffff */
[----:B------:R-:W-:Y:S05]  /*df50*/  BRA `(.L_x_185) ;  /* 0xfffffff000447947 */ /* 0x000fea000383ffff */
.L_x_186:
[----:B------:R-:W-:-:S00]  /*df60*/  BRA `(.L_x_186) ;  /* 0xfffffffc00fc7947 */ /* 0x000fc0000383ffff */
[----:B------:R-:W-:-:S00]  /*df70*/  NOP ;  /* 0x0000000000007918 */ /* 0x000fc00000000000 */
        /* <DEDUP_REMOVED lines=8> */
.L_x_5867:


//--------------------- .text._ZN7cutlass13device_kernelIN5flash11enable_sm90INS1_16FlashAttnFwdSm90INS1_25CollectiveMainloopFwdSm90ILi2EN4cute5tupleIJNS5_1CILi1EEES8_S8_EEENS6_IJNS7_ILi64EEESA_SA_EEELi512ENS_10bfloat16_tEfNS_4arch4Sm90ELb0ELb0ELb0ELb0ELb0ELb0ELb1ELb0ELb0ELb1ELb0ELb0EEENS1_21CollectiveEpilogueFwdINS6_IJSA_NS7_ILi512EEESA_EEES9_SC_SE_Li256ELb0ELb1ELb0ELb0EEENS1_29StaticPersistentTileSchedulerILb0EEEEEEEEEvNT_6ParamsE --------------------------
	.section	.text._ZN7cutlass13device_kernelIN5flash11enable_sm90INS1_16FlashAttnFwdSm90INS1_25CollectiveMainloopFwdSm90ILi2EN4cute5tupleIJNS5_1CILi1EEES8_S8_EEENS6_IJNS7_ILi64EEESA_SA_EEELi512ENS_10bfloat16_tEfNS_4arch4Sm90ELb0ELb0ELb0ELb0ELb0ELb0ELb1ELb0ELb0ELb1ELb0ELb0EEENS1_21CollectiveEpilogueFwdINS6_IJSA_NS7_ILi512EEESA_EEES9_SC_SE_Li256ELb0ELb1ELb0ELb0EEENS1_29StaticPersistentTileSchedulerILb0EEEEEEEEEvNT_6ParamsE,"ax",@progbits
	.align	128
.text._ZN7cutlass13device_kernelIN5flash11enable_sm90INS1_16FlashAttnFwdSm90INS1_25CollectiveMainloopFwdSm90ILi2EN4cute5tupleIJNS5_1CILi1EEES8_S8_EEENS6_IJNS7_ILi64EEESA_SA_EEELi512ENS_10bfloat16_tEfNS_4arch4Sm90ELb0ELb0ELb0ELb0ELb0ELb0ELb1ELb0ELb0ELb1ELb0ELb0EEENS1_21CollectiveEpilogueFwdINS6_IJSA_NS7_ILi512EEESA_EEES9_SC_SE_Li256ELb0ELb1ELb0ELb0EEENS1_29StaticPersistentTileSchedulerILb0EEEEEEEEEvNT_6ParamsE:
        .type           _ZN7cutlass13device_kernelIN5flash11enable_sm90INS1_16FlashAttnFwdSm90INS1_25CollectiveMainloopFwdSm90ILi2EN4cute5tupleIJNS5_1CILi1EEES8_S8_EEENS6_IJNS7_ILi64EEESA_SA_EEELi512ENS_10bfloat16_tEfNS_4arch4Sm90ELb0ELb0ELb0ELb0ELb0ELb0ELb1ELb0ELb0ELb1ELb0ELb0EEENS1_21CollectiveEpilogueFwdINS6_IJSA_NS7_ILi512EEESA_EEES9_SC_SE_Li256ELb0ELb1ELb0ELb0EEENS1_29StaticPersistentTileSchedulerILb0EEEEEEEEEvNT_6ParamsE,@function
        .size           _ZN7cutlass13device_kernelIN5flash11enable_sm90INS1_16FlashAttnFwdSm90INS1_25CollectiveMainloopFwdSm90ILi2EN4cute5tupleIJNS5_1CILi1EEES8_S8_EEENS6_IJNS7_ILi64EEESA_SA_EEELi512ENS_10bfloat16_tEfNS_4arch4Sm90ELb0ELb0ELb0ELb0ELb0ELb0ELb1ELb0ELb0ELb1ELb0ELb0EEENS1_21CollectiveEpilogueFwdINS6_IJSA_NS7_ILi512EEESA_EEES9_SC_SE_Li256ELb0ELb1ELb0ELb0EEENS1_29StaticPersistentTileSchedulerILb0EEEEEEEEEvNT_6ParamsE,(.L_x_5868 - _ZN7cutlass13device_kernelIN5flash11enable_sm90INS1_16FlashAttnFwdSm90INS1_25CollectiveMainloopFwdSm90ILi2EN4cute5tupleIJNS5_1CILi1EEES8_S8_EEENS6_IJNS7_ILi64EEESA_SA_EEELi512ENS_10bfloat16_tEfNS_4arch4Sm90ELb0ELb0ELb0ELb0ELb0ELb0ELb1ELb0ELb0ELb1ELb0ELb0EEENS1_21CollectiveEpilogueFwdINS6_IJSA_NS7_ILi512EEESA_EEES9_SC_SE_Li256ELb0ELb1ELb0ELb0EEENS1_29StaticPersistentTileSchedulerILb0EEEEEEEEEvNT_6ParamsE)
        .other          _ZN7cutlass13device_kernelIN5flash11enable_sm90INS1_16FlashAttnFwdSm90INS1_25CollectiveMainloopFwdSm90ILi2EN4cute5tupleIJNS5_1CILi1EEES8_S8_EEENS6_IJNS7_ILi64EEESA_SA_EEELi512ENS_10bfloat16_tEfNS_4arch4Sm90ELb0ELb0ELb0ELb0ELb0ELb0ELb1ELb0ELb0ELb1ELb0ELb0EEENS1_21CollectiveEpilogueFwdINS6_IJSA_NS7_ILi512EEESA_EEES9_SC_SE_Li256ELb0ELb1ELb0ELb0EEENS1_29StaticPersistentTileSchedulerILb0EEEEEEEEEvNT_6ParamsE,@"STO_CUDA_ENTRY STV_DEFAULT"
_ZN7cutlass13device_kernelIN5flash11enable_sm90INS1_16FlashAttnFwdSm90INS1_25CollectiveMainloopFwdSm90ILi2EN4cute5tupleIJNS5_1CILi1EEES8_S8_EEENS6_IJNS7_ILi64EEESA_SA_EEELi512ENS_10bfloat16_tEfNS_4arch4Sm90ELb0ELb0ELb0ELb0ELb0ELb0ELb1ELb0ELb0ELb1ELb0ELb0EEENS1_21CollectiveEpilogueFwdINS6_IJSA_NS7_ILi512EEESA_EEES9_SC_SE_Li256ELb0ELb1ELb0ELb0EEENS1_29StaticPersistentTileSchedulerILb0EEEEEEEEEvNT_6ParamsE:
[----:B------:R-:W0:Y:S02]  /*0000*/  LDC R1, c[0x0][0x28] ;  /* 0x00000a00ff017b82 */ /* 0x000e240000000800 */
[----:B0-----:R-:W-:Y:S01]  /*0010*/  VIADD R1, R1, 0xffffffa8 ;  /* 0xffffffa801017836 */ /* 0x001fe20000000000 */
[----:B------:R-:W0:Y:S01]  /*0020*/  S2R R0, SR_TID.X ;  /* 0x0000000000007919 */ /* 0x000e220000002100 */
[----:B------:R-:W-:Y:S01]  /*0030*/  ELECT P0, URZ, PT ;  /* 0x00000000003f782f */ /* 0x000fe20003800000 */
[----:B------:R-:W-:Y:S01]  /*0040*/  BSSY B0, `(.L_x_187) ;  /* 0x000000d000007945 */ /* 0x000fe20003800000 */
[----:B0-----:R-:W-:-:S05]  /*0050*/  SHF.R.U32.HI R2, RZ, 0x5, R0 ;  /* 0x00000005ff027819 */ /* 0x001fca0000011600 */
[----:B------:R-:W0:Y:S02]  /*0060*/  SHFL.IDX PT, R3, R2, RZ, 0x1f ;  /* 0x00001fff02037589 */ /* 0x000e2400000e0000 */
[----:B0-----:R-:W-:-:S13]  /*0070*/  ISETP.EQ.AND P0, PT, R3, RZ, P0 ;  /* 0x000000ff0300720c */ /* 0x001fda0000702270 */
        /* <DEDUP_REMOVED lines=9> */
.L_x_188:
[----:B------:R-:W-:Y:S05]  /*0110*/  BSYNC B0 ;  /* 0x0000000000007941 */ /* 0x000fea0003800000 */
.L_x_187:
[----:B------:R-:W-:Y:S01]  /*0120*/  SHF.R.U32.HI R4, RZ, 0x7, R0 ;  /* 0x00000007ff047819 */ /* 0x000fe20000011600 */
[----:B------:R-:W-:Y:S01]  /*0130*/  VOTEU.ANY UP0, P0 ;  /* 0x00000000003f7886 */ /* 0x000fe20000000100 */
[----:B------:R-:W0:Y:S01]  /*0140*/  SHFL.IDX PT, R3, R2, RZ, 0x1f ;  /* 0x00001fff02037589 */ /* 0x000e2200000e0000 */
[----:B------:R-:W-:Y:S01]  /*0150*/  UMOV UR4, 0x80 ;  /* 0x0000008000047882 */ /* 0x000fe20000000000 */
[----:B------:R-:W-:Y:S01]  /*0160*/  UMOV UR7, 0x100 ;  /* 0x0000010000077882 */ /* 0x000fe20000000000 */
[----:B------:R-:W-:Y:S01]  /*0170*/  VOTEU.ANY UP1, P0 ;  /* 0x00000000003f7886 */ /* 0x000fe20000020100 */
[----:B------:R-:W1:Y:S01]  /*0180*/  SHFL.IDX PT, R4, R4, RZ, 0x1f ;  /* 0x00001fff04047589 */ /* 0x000e6200000e0000 */
[----:B------:R-:W2:Y:S01]  /*0190*/  @UP0 S2UR UR8, SR_CgaCtaId ;  /* 0x00000000000809c3 */ /* 0x000ea20000008800 */
[----:B------:R-:W-:Y:S01]  /*01a0*/  @UP0 UMOV UR6, 0x400 ;  /* 0x0000040000060882 */ /* 0x000fe20000000000 */
[----:B------:R-:W-:-:S04]  /*01b0*/  @UP0 UIADD3 UR4, -UR4, 0x100000, URZ ;  /* 0x0010000004040890 */ /* 0x000fc8000fffe13f */
[----:B------:R-:W-:Y:S02]  /*01c0*/  @UP0 USHF.L.U32 UR5, UR4, 0xb, URZ ;  /* 0x0000000b04050899 */ /* 0x000fe4000800063f */
[----:B------:R-:W-:Y:S01]  /*01d0*/  @UP0 USHF.L.U32 UR4, UR4, 0x1, URZ ;  /* 0x0000000104040899 */ /* 0x000fe2000800063f */
[----:B------:R-:W-:Y:S01]  /*01e0*/  VOTEU.ANY UP2, P0 ;  /* 0x00000000003f7886 */ /* 0x000fe20000040100 */
[----:B0-----:R-:W-:Y:S01]  /*01f0*/  ISETP.NE.AND P1, PT, R3, RZ, PT ;  /* 0x000000ff0300720c */ /* 0x001fe20003f25270 */
[----:B-1----:R0:W-:Y:S01]  /*0200*/  STL [R1], R4 ;  /* 0x0000000401007387 */ /* 0x0021e20000100800 */
[----:B--2---:R-:W-:Y:S02]  /*0210*/  @UP0 ULEA UR8, UR8, UR6, 0x18 ;  /* 0x0000000608080291 */ /* 0x004fe4000f8ec03f */
[----:B------:R-:W-:-:S04]  /*0220*/  @UP0 UIADD3 UR6, -UR7, 0x100000, URZ ;  /* 0x0010000007060890 */ /* 0x000fc8000fffe13f */
[----:B------:R-:W-:Y:S02]  /*0230*/  @UP0 USHF.L.U32 UR7, UR6, 0xb, URZ ;  /* 0x0000000b06070899 */ /* 0x000fe4000800063f */
[----:B------:R-:W-:Y:S01]  /*0240*/  @UP0 USHF.L.U32 UR6, UR6, 0x1, URZ ;  /* 0x0000000106060899 */ /* 0x000fe2000800063f */
[----:B------:R-:W-:Y:S01]  /*0250*/  VOTEU.ANY UP0, P0 ;  /* 0x00000000003f7886 */ /* 0x000fe20000000100 */
[----:B------:R-:W1:Y:S04]  /*0260*/  FENCE.VIEW.ASYNC.S ;  /* 0x00000000000073c6 */ /* 0x000e680000000000 */
[----:B-1----:R0:W1:Y:S01]  /*0270*/  @UP0 SYNCS.EXCH.64 URZ, [UR8+0x38800], UR4 ;  /* 0x03880004083f05b2 */ /* 0x0020620008000100 */
[----:B------:R0:W2:Y:S05]  /*0280*/  @UP1 SYNCS.EXCH.64 URZ, [UR8+0x38810], UR4 ;  /* 0x03881004083f15b2 */ /* 0x0000aa0008000100 */
[----:B------:R0:W3:Y:S02]  /*0290*/  @UP2 SYNCS.EXCH.64 URZ, [UR8+0x38820], UR6 ;  /* 0x03882006083f25b2 */ /* 0x0000e40008000100 */
[----:B0-----:R-:W-:Y:S05]  /*02a0*/  @P1 BRA `(.L_x_189) ;  /* 0x0000000000381947 */ /* 0x001fea0003800000 */
[----:B------:R-:W0:Y:S01]  /*02b0*/  S2UR UR5, SR_CgaCtaId ;  /* 0x00000000000579c3 */ /* 0x000e220000008800 */
        /* <DEDUP_REMOVED lines=11> */
[----:B------:R0:W0:Y:S01]  /*0370*/  SYNCS.EXCH.64 URZ, [UR6+0x38848], UR4 ;  /* 0x03884804063f75b2 */ /* 0x0000220008000100 */
[----:B------:R-:W-:Y:S01]  /*0380*/  NOP ;  /* 0x0000000000007918 */ /* 0x000fe20000000000 */
.L_x_189:
[----:B------:R-:W5:Y:S01]  /*0390*/  SHFL.IDX PT, R3, R2, RZ, 0x1f ;  /* 0x00001fff02037589 */ /* 0x000f6200000e0000 */
[----:B------:R-:W-:Y:S01]  /*03a0*/  NOP ;  /* 0x0000000000007918 */ /* 0x000fe20000000000 */
[----:B-----5:R-:W-:-:S13]  /*03b0*/  ISETP.NE.AND P0, PT, R3, RZ, PT ;  /* 0x000000ff0300720c */ /* 0x020fda0003f05270 */
        /* <DEDUP_REMOVED lines=17> */
[----:B------:R0:W0:Y:S01]  /*04d0*/  SYNCS.EXCH.64 URZ, [UR8+0x38868], UR4 ;  /* 0x03886804083f75b2 */ /* 0x0000220008000100 */
[----:B------:R-:W-:Y:S01]  /*04e0*/  NOP ;  /* 0x0000000000007918 */ /* 0x000fe20000000000 */
.L_x_190:
[----:B------:R-:W5:Y:S01]  /*04f0*/  SHFL.IDX PT, R3, R2, RZ, 0x1f ;  /* 0x00001fff02037589 */ /* 0x000f6200000e0000 */
[----:B------:R-:W-:Y:S01]  /*0500*/  NOP ;  /* 0x0000000000007918 */ /* 0x000fe20000000000 */
[----:B-----5:R-:W-:-:S13]  /*0510*/  ISETP.NE.AND P0, PT, R3, RZ, PT ;  /* 0x000000ff0300720c */ /* 0x020fda0003f05270 */
        /* <DEDUP_REMOVED lines=13> */
[----:B------:R0:W0:Y:S01]  /*05f0*/  SYNCS.EXCH.64 URZ, [UR6+0x38888], UR4 ;  /* 0x03888804063f75b2 */ /* 0x0000220008000100 */
[----:B------:R-:W-:Y:S01]  /*0600*/  NOP ;  /* 0x0000000000007918 */ /* 0x000fe20000000000 */
.L_x_191:
        /* <DEDUP_REMOVED lines=22> */
.L_x_192:
        /* <DEDUP_REMOVED lines=22> */
.L_x_193:
[----:B------:R-:W-:Y:S01]  /*08d0*/  ISETP.NE.AND P0, PT, R4, RZ, PT ;  /* 0x000000ff0400720c */ /* 0x000fe20003f05270 */
[----:B------:R-:W-:Y:S01]  /*08e0*/  NOP ;  /* 0x0000000000007918 */ /* 0x000fe20000000000 */
[----:B------:R-:W-:Y:S01]  /*08f0*/  ULDC.64 UR38, c[0x0][0x208] ;  /* 0x0000820000267ab9 */ /* 0x000fe20000000a00 */
[----:B01234-:R-:W-:Y:S10]  /*0900*/  BAR.SYNC.DEFER_BLOCKING 0x0 ;  /* 0x0000000000007b1d */ /* 0x01fff40000010000 */
[----:B------:R-:W-:Y:S05]  /*0910*/  @!P0 BRA `(.L_x_194) ;  /* 0x0000009800948947 */ /* 0x000fea0003800000 */
.L_x_195:
        /* <DEDUP_REMOVED lines=17> */
[----:B------:R-:W-:Y:S01]  /*0a30*/  UMOV UR36, URZ ;  /* 0x0000003f00247c82 */ /* 0x000fe20008000000 */
[----:B------:R-:W-:Y:S01]  /*0a40*/  SHF.R.S32.HI R3, RZ, 0x1f, R0 ;  /* 0x0000001fff037819 */ /* 0x000fe20000011400 */
[----:B------:R-:W-:-:S03]  /*0a50*/  IMAD.MOV.U32 R201, RZ, RZ, RZ ;  /* 0x000000ffffc97224 */ /* 0x000fc600078e00ff */
[CC--:B------:R-:W-:Y:S02]  /*0a60*/  LEA.HI R5, R3.reuse, R0.reuse, RZ, 0x5 ;  /* 0x0000000003057211 */ /* 0x0c0fe400078f28ff */
[CC--:B------:R-:W-:Y:S02]  /*0a70*/  LEA.HI R4, R3.reuse, R0.reuse, RZ, 0x4 ;  /* 0x0000000003047211 */ /* 0x0c0fe400078f20ff */
[--C-:B------:R-:W-:Y:S02]  /*0a80*/  SHF.R.S32.HI R10, RZ, 0x5, R5.reuse ;  /* 0x00000005ff0a7819 */ /* 0x100fe40000011405 */
[----:B------:R-:W-:Y:S02]  /*0a90*/  SHF.R.S32.HI R9, RZ, 0x1f, R5 ;  /* 0x0000001fff097819 */ /* 0x000fe40000011405 */
[----:B------:R-:W-:Y:S02]  /*0aa0*/  LEA.HI R6, R3, R0, RZ, 0x2 ;  /* 0x0000000003067211 */ /* 0x000fe400078f10ff */
[----:B------:R-:W-:-:S02]  /*0ab0*/  LOP3.LUT R5, R4, 0xfffffff0, RZ, 0xc0, !PT ;  /* 0xfffffff004057812 */ /* 0x000fc400078ec0ff */
[----:B------:R-:W-:Y:S02]  /*0ac0*/  LOP3.LUT R11, R6, 0xfffffffc, RZ, 0xc0, !PT ;  /* 0xfffffffc060b7812 */ /* 0x000fe400078ec0ff */
[----:B------:R-:W-:Y:S01]  /*0ad0*/  SHF.R.S32.HI R7, RZ, 0x4, R4 ;  /* 0x00000004ff077819 */ /* 0x000fe20000011404 */
[C---:B------:R-:W-:Y:S01]  /*0ae0*/  IMAD.IADD R6, R0.reuse, 0x1, -R5 ;  /* 0x0000000100067824 */ /* 0x040fe200078e0a05 */
[CC--:B------:R-:W-:Y:S01]  /*0af0*/  LEA.HI R2, R3.reuse, R0.reuse, RZ, 0x7 ;  /* 0x0000000003027211 */ /* 0x0c0fe200078f38ff */
[----:B------:R-:W-:Y:S01]  /*0b00*/  IMAD.IADD R11, R0, 0x1, -R11 ;  /* 0x00000001000b7824 */ /* 0x000fe200078e0a0b */
[----:B------:R-:W-:Y:S01]  /*0b10*/  LEA.HI R214, R3, R0, RZ, 0x3 ;  /* 0x0000000003d67211 */ /* 0x000fe200078f18ff */
[----:B0-----:R-:W-:Y:S01]  /*0b20*/  ULEA UR37, UR4, UR37, 0x18 ;  /* 0x0000002504257291 */ /* 0x001fe2000f8ec03f */
[----:B------:R-:W-:Y:S02]  /*0b30*/  LEA.HI R4, R4, R7, RZ, 0x1 ;  /* 0x0000000704047211 */ /* 0x000fe400078f08ff */
[----:B------:R-:W-:-:S02]  /*0b40*/  LEA.HI R9, R9, R10, RZ, 0x2 ;  /* 0x0000000a09097211 */ /* 0x000fc400078f10ff */
[----:B------:R-:W-:Y:S02]  /*0b50*/  SHF.R.S32.HI R5, RZ, 0x1f, R6 ;  /* 0x0000001fff057819 */ /* 0x000fe40000011406 */
[----:B------:R-:W-:Y:S02]  /*0b60*/  LOP3.LUT R3, R2, 0xffffff80, RZ, 0xc0, !PT ;  /* 0xffffff8002037812 */ /* 0x000fe400078ec0ff */
[----:B------:R-:W-:Y:S02]  /*0b70*/  LOP3.LUT R13, R214, 0xfffffff8, RZ, 0xc0, !PT ;  /* 0xfffffff8d60d7812 */ /* 0x000fe400078ec0ff */
[----:B------:R-:W-:Y:S01]  /*0b80*/  LOP3.LUT R4, R4, 0x1ffffffe, RZ, 0xc0, !PT ;  /* 0x1ffffffe04047812 */ /* 0x000fe200078ec0ff */
[C---:B------:R-:W-:Y:S01]  /*0b90*/  IMAD.IADD R3, R0.reuse, 0x1, -R3 ;  /* 0x0000000100037824 */ /* 0x040fe200078e0a03 */
[----:B------:R-:W-:Y:S01]  /*0ba0*/  SHF.R.S32.HI R213, RZ, 0x7, R2 ;  /* 0x00000007ffd57819 */ /* 0x000fe20000011402 */
[----:B------:R-:W-:Y:S01]  /*0bb0*/  IMAD.IADD R212, R0, 0x1, -R13 ;  /* 0x0000000100d47824 */ /* 0x000fe200078e0a0d */
[----:B------:R-:W-:Y:S01]  /*0bc0*/  LOP3.LUT R9, R9, 0x3ffffc, RZ, 0xc0, !PT ;  /* 0x003ffffc09097812 */ /* 0x000fe200078ec0ff */
[----:B------:R-:W-:Y:S01]  /*0bd0*/  IMAD.IADD R8, R7, 0x1, -R4 ;  /* 0x0000000107087824 */ /* 0x000fe200078e0a04 */
[----:B------:R-:W-:Y:S01]  /*0be0*/  LEA.HI R5, R5, R6, RZ, 0x3 ;  /* 0x0000000605057211 */ /* 0x000fe200078f18ff */
[----:B------:R-:W-:Y:S01]  /*0bf0*/  IMAD R0, R213, 0x100, R6 ;  /* 0x00000100d5007824 */ /* 0x000fe200078e0206 */
[----:B------:R-:W-:Y:S01]  /*0c00*/  LEA.HI R7, R11, R11, RZ, 0x1 ;  /* 0x0000000b0b077211 */ /* 0x000fe200078f08ff */
[----:B------:R-:W-:Y:S01]  /*0c10*/  IMAD.IADD R9, R10, 0x1, -R9 ;  /* 0x000000010a097824 */ /* 0x000fe200078e0a09 */
[----:B------:R-:W-:Y:S01]  /*0c20*/  SHF.R.S32.HI R214, RZ, 0x3, R214 ;  /* 0x00000003ffd67819 */ /* 0x000fe200000114d6 */
[C---:B------:R-:W-:Y:S01]  /*0c30*/  IMAD.SHL.U32 R4, R5.reuse, 0x40, RZ ;  /* 0x0000004005047824 */ /* 0x040fe200078e00ff */
[----:B------:R-:W-:Y:S01]  /*0c40*/  LOP3.LUT R5, R5, 0xfffffff8, RZ, 0xc0, !PT ;  /* 0xfffffff805057812 */ /* 0x000fe200078ec0ff */
[----:B------:R-:W-:Y:S01]  /*0c50*/  IMAD R13, R9, 0x10, R0 ;  /* 0x00000010090d7824 */ /* 0x000fe200078e0200 */
[----:B------:R-:W-:Y:S01]  /*0c60*/  LOP3.LUT R12, R7, 0x1ffffffe, RZ, 0xc0, !PT ;  /* 0x1ffffffe070c7812 */ /* 0x000fe200078ec0ff */
[----:B------:R-:W-:Y:S01]  /*0c70*/  IMAD.SHL.U32 R8, R8, 0x8, RZ ;  /* 0x0000000808087824 */ /* 0x000fe200078e00ff */
[----:B------:R-:W-:Y:S01]  /*0c80*/  LOP3.LUT R9, R4, 0x7ffffe00, RZ, 0xc0, !PT ;  /* 0x7ffffe0004097812 */ /* 0x000fe200078ec0ff */
[----:B------:R-:W-:Y:S01]  /*0c90*/  IMAD.IADD R7, R6, 0x1, -R5 ;  /* 0x0000000106077824 */ /* 0x000fe200078e0a05 */
[----:B------:R-:W-:Y:S01]  /*0ca0*/  SHF.R.S32.HI R0, RZ, 0x1f, R3 ;  /* 0x0000001fff007819 */ /* 0x000fe20000011403 */
[----:B------:R-:W-:-:S02]  /*0cb0*/  IMAD.U32 R218, R13, 0x40, R8 ;  /* 0x000000400dda7824 */ /* 0x000fc400078e0008 */
[----:B------:R-:W-:Y:S01]  /*0cc0*/  IMAD R10, R10, 0x400, R9 ;  /* 0x000004000a0a7824 */ /* 0x000fe200078e0209 */
[CC--:B------:R-:W-:Y:S01]  /*0cd0*/  LEA.HI R4, R0.reuse, R3.reuse, RZ, 0x2 ;  /* 0x0000000300047211 */ /* 0x0c0fe200078f10ff */
[----:B------:R-:W-:Y:S01]  /*0ce0*/  IMAD.SHL.U32 R9, R7, 0x40, RZ ;  /* 0x0000004007097824 */ /* 0x000fe200078e00ff */
[----:B------:R-:W-:Y:S01]  /*0cf0*/  LEA.HI R0, R0, R3, RZ, 0x5 ;  /* 0x0000000300007211 */ /* 0x000fe200078f28ff */
[----:B------:R-:W-:Y:S01]  /*0d00*/  IMAD.SHL.U32 R17, R212, 0x8, RZ ;  /* 0x00000008d4117824 */ /* 0x000fe200078e00ff */
[----:B------:R-:W-:Y:S01]  /*0d10*/  SHF.R.S32.HI R5, RZ, 0x2, R4 ;  /* 0x00000002ff057819 */ /* 0x000fe20000011404 */
[----:B------:R-:W-:Y:S01]  /*0d20*/  IMAD.IADD R217, R11, 0x1, -R12 ;  /* 0x000000010bd97824 */ /* 0x000fe200078e0a0c */
[----:B------:R-:W-:Y:S01]  /*0d30*/  LOP3.LUT R9, R9, 0x1c0, RZ, 0xc0, !PT ;  /* 0x000001c009097812 */ /* 0x000fe200078ec0ff */
[C---:B------:R-:W-:Y:S01]  /*0d40*/  VIADD R190, R17.reuse, 0x40 ;  /* 0x0000004011be7836 */ /* 0x040fe20000000000 */
[----:B------:R-:W-:Y:S01]  /*0d50*/  SHF.R.S32.HI R6, RZ, 0x1f, R4 ;  /* 0x0000001fff067819 */ /* 0x000fe20000011404 */
[----:B------:R-:W-:Y:S01]  /*0d60*/  VIADD R189, R17, 0x80 ;  /* 0x0000008011bd7836 */ /* 0x000fe20000000000 */
[----:B------:R-:W-:Y:S01]  /*0d70*/  LOP3.LUT R8, R9, 0x8, R8, 0xf8, !PT ;  /* 0x0000000809087812 */ /* 0x000fe200078ef808 */
[C---:B------:R-:W-:Y:S01]  /*0d80*/  VIADD R188, R17.reuse, 0xc0 ;  /* 0x000000c011bc7836 */ /* 0x040fe20000000000 */
[----:B------:R-:W-:Y:S01]  /*0d90*/  LEA.HI R6, R6, R5, RZ, 0x3 ;  /* 0x0000000506067211 */ /* 0x000fe200078f18ff */
[C---:B------:R-:W-:Y:S01]  /*0da0*/  VIADD R187, R17.reuse, 0x100 ;  /* 0x0000010011bb7836 */ /* 0x040fe20000000000 */
[----:B------:R-:W-:Y:S01]  /*0db0*/  SHF.R.U32.HI R9, RZ, 0x3, R9 ;  /* 0x00000003ff097819 */ /* 0x000fe20000011609 */
[C---:B------:R-:W-:Y:S01]  /*0dc0*/  VIADD R186, R17.reuse, 0x140 ;  /* 0x0000014011ba7836 */ /* 0x040fe20000000000 */
[----:B------:R-:W-:Y:S01]  /*0dd0*/  LOP3.LUT R6, R6, 0xfffffff8, RZ, 0xc0, !PT ;  /* 0xfffffff806067812 */ /* 0x000fe200078ec0ff */
[C---:B------:R-:W-:Y:S01]  /*0de0*/  VIADD R216, R17.reuse, 0x180 ;  /* 0x0000018011d87836 */ /* 0x040fe20000000000 */
[----:B------:R-:W-:Y:S01]  /*0df0*/  LOP3.LUT R9, R8, R9, RZ, 0x3c, !PT ;  /* 0x0000000908097212 */ /* 0x000fe200078e3cff */
[----:B------:R-:W-:Y:S01]  /*0e00*/  VIADD R215, R17, 0x1c0 ;  /* 0x000001c011d77836 */ /* 0x000fe20000000000 */
[----:B------:R-:W-:Y:S01]  /*0e10*/  SHF.R.S32.HI R0, RZ, 0x5, R0 ;  /* 0x00000005ff007819 */ /* 0x000fe20000011400 */
[----:B------:R-:W-:Y:S01]  /*0e20*/  IMAD.IADD R5, R5, 0x1, -R6 ;  /* 0x0000000105057824 */ /* 0x000fe200078e0a06 */
[----:B------:R-:W-:Y:S01]  /*0e30*/  R2P PR, R7, 0x6 ;  /* 0x0000000607007804 */ /* 0x000fe20000000000 */
[----:B------:R-:W-:Y:S01]  /*0e40*/  IMAD.IADD R9, R10, 0x1, R9 ;  /* 0x000000010a097824 */ /* 0x000fe200078e0209 */
[----:B------:R-:W-:Y:S01]  /*0e50*/  LOP3.LUT R4, R4, 0x7ffffffc, RZ, 0xc0, !PT ;  /* 0x7ffffffc04047812 */ /* 0x000fe200078ec0ff */
[----:B------:R-:W-:Y:S01]  /*0e60*/  IMAD R16, R0, 0x10, R5 ;  /* 0x0000001000107824 */ /* 0x000fe200078e0205 */
[----:B------:R-:W-:Y:S01]  /*0e70*/  LEA.HI R0, R2, R213, RZ, 0x1 ;  /* 0x000000d502007211 */ /* 0x000fe200078f08ff */
[----:B------:R-:W-:Y:S01]  /*0e80*/  IMAD.MOV.U32 R2, RZ, RZ, RZ ;  /* 0x000000ffff027224 */ /* 0x000fe200078e00ff */
[----:B------:R-:W-:Y:S01]  /*0e90*/  LEA R23, R9, UR37, 0x1 ;  /* 0x0000002509177c11 */ /* 0x000fe2000f8e08ff */
[----:B------:R-:W-:Y:S01]  /*0ea0*/  IMAD.IADD R4, R3, 0x1, -R4 ;  /* 0x0000000103047824 */ /* 0x000fe200078e0a04 */
[----:B------:R-:W-:Y:S01]  /*0eb0*/  LOP3.LUT R0, R0, 0xfffffe, RZ, 0xc0, !PT ;  /* 0x00fffffe00007812 */ /* 0x000fe200078ec0ff */
[----:B------:R-:W-:Y:S01]  /*0ec0*/  IMAD R217, R217, 0x8, R16 ;  /* 0x00000008d9d97824 */ /* 0x000fe200078e0210 */
[----:B------:R-:W-:Y:S01]  /*0ed0*/  SEL R184, R184, 0xffffffc0, !P2 ;  /* 0xffffffc0b8b87807 */ /* 0x000fe20005000000 */
[C---:B------:R-:W-:Y:S01]  /*0ee0*/  VIADD R185, R23.reuse, 0x36400 ;  /* 0x0003640017b97836 */ /* 0x040fe20000000000 */
[----:B------:R-:W-:Y:S01]  /*0ef0*/  SHF.R.S32.HI R225, RZ, 0x1f, R190 ;  /* 0x0000001fffe17819 */ /* 0x000fe200000114be */
[----:B------:R-:W-:Y:S01]  /*0f00*/  VIADD R22, R23, 0x36420 ;  /* 0x0003642017167836 */ /* 0x000fe20000000000 */
[----:B------:R-:W-:Y:S01]  /*0f10*/  SHF.R.S32.HI R224, RZ, 0x1f, R189 ;  /* 0x0000001fffe07819 */ /* 0x000fe200000114bd */
[----:B------:R-:W-:Y:S01]  /*0f20*/  IMAD.IADD R0, R213, 0x1, -R0 ;  /* 0x00000001d5007824 */ /* 0x000fe200078e0a00 */
[----:B------:R-:W-:Y:S01]  /*0f30*/  SHF.R.S32.HI R223, RZ, 0x1f, R188 ;  /* 0x0000001fffdf7819 */ /* 0x000fe200000114bc */
[C---:B------:R-:W-:Y:S01]  /*0f40*/  @P1 VIADD R22, R185.reuse, 0xffffffe0 ;  /* 0xffffffe0b9161836 */ /* 0x040fe20000000000 */
[----:B------:R-:W-:Y:S01]  /*0f50*/  SHF.R.S32.HI R222, RZ, 0x1f, R187 ;  /* 0x0000001fffde7819 */ /* 0x000fe200000114bb */
[----:B------:R-:W-:Y:S01]  /*0f60*/  IMAD.IADD R185, R185, 0x1, R184 ;  /* 0x00000001b9b97824 */ /* 0x000fe200078e02b8 */
[----:B------:R-:W-:Y:S01]  /*0f70*/  SHF.R.S32.HI R221, RZ, 0x1f, R186 ;  /* 0x0000001fffdd7819 */ /* 0x000fe200000114ba */
[----:B------:R-:W-:Y:S01]  /*0f80*/  IMAD.SHL.U32 R19, R0, 0x100, RZ ;  /* 0x0000010000137824 */ /* 0x000fe200078e00ff */
[----:B------:R-:W-:Y:S01]  /*0f90*/  SHF.R.S32.HI R220, RZ, 0x1f, R216 ;  /* 0x0000001fffdc7819 */ /* 0x000fe200000114d8 */
[----:B------:R-:W-:Y:S01]  /*0fa0*/  IMAD.SHL.U32 R18, R4, 0x2, RZ ;  /* 0x0000000204127824 */ /* 0x000fe200078e00ff */
[----:B------:R-:W-:Y:S01]  /*0fb0*/  SHF.R.S32.HI R219, RZ, 0x1f, R215 ;  /* 0x0000001fffdb7819 */ /* 0x000fe200000114d7 */
[----:B------:R-:W-:-:S07]  /*0fc0*/  IMAD.IADD R184, R184, 0x1, R22 ;  /* 0x00000001b8b87824 */ /* 0x000fce00078e0216 */
.L_x_226:
[----:B--2---:R-:W2:Y:S01]  /*0fd0*/  LDL R0, [R1] ;  /* 0x0000000001007983 */ /* 0x004ea20000100800 */
[----:B------:R-:W-:Y:S01]  /*0fe0*/  ULDC UR4, c[0x0][0xd38] ;  /* 0x00034e0000047ab9 */ /* 0x000fe20000000800 */
[----:B0-----:R-:W0:Y:S01]  /*0ff0*/  LDC R152, c[0x0][0x2f0] ;  /* 0x0000bc00ff987b82 */ /* 0x001e220000000800 */
[----:B------:R-:W-:Y:S01]  /*1000*/  UISETP.NE.AND UP2, UPT, UR4, 0x1, UPT ;  /* 0x000000010400788c */ /* 0x000fe2000bf45270 */
[----:B------:R-:W-:Y:S02]  /*1010*/  ULDC.64 UR6, c[0x0][0x418] ;  /* 0x0001060000067ab9 */ /* 0x000fe40000000a00 */
[----:B------:R-:W-:Y:S01]  /*1020*/  ULDC UR4, c[0x0][0xd44] ;  /* 0x0003510000047ab9 */ /* 0x000fe20000000800 */
[----:B------:R-:W-:Y:S02]  /*1030*/  UISETP.NE.U32.AND UP0, UPT, UR6, URZ, UPT ;  /* 0x0000003f0600728c */ /* 0x000fe4000bf05070 */
[----:B------:R-:W-:Y:S01]  /*1040*/  UISETP.NE.AND UP1, UPT, UR4, 0x1, UPT ;  /* 0x000000010400788c */ /* 0x000fe2000bf25270 */
[----:B------:R-:W-:Y:S01]  /*1050*/  UMOV UR41, UR40 ;  /* 0x0000002800297c82 */ /* 0x000fe20008000000 */
[----:B------:R-:W-:-:S03]  /*1060*/  UISETP.NE.AND.EX UP0, UPT, UR7, URZ, UPT, UP0 ;  /* 0x0000003f0700728c */ /* 0x000fc6000bf05300 */
[----:B------:R-:W-:Y:S01]  /*1070*/  @UP2 ULDC UR4, c[0x0][0xd3c] ;  /* 0x00034f0000042ab9 */ /* 0x000fe20000000800 */
[----:B------:R-:W-:Y:S01]  /*1080*/  @UP2 ULDC UR6, c[0x0][0xd40] ;  /* 0x0003500000062ab9 */ /* 0x000fe20000000800 */
[----:B------:R-:W-:Y:S02]  /*1090*/  UIMAD.WIDE.U32 UR4, UR40, UR4, URZ ;  /* 0x00000004280472a5 */ /* 0x000fe4000f8e003f */
[----:B------:R-:W-:Y:S02]  /*10a0*/  UMOV UR43, UR40 ;  /* 0x00000028002b7c82 */ /* 0x000fe40008000000 */
[----:B------:R-:W-:-:S03]  /*10b0*/  @UP2 USHF.R.U32.HI UR41, URZ, UR6, UR5 ;  /* 0x000000063f292299 */ /* 0x000fc60008011605 */
[----:B------:R-:W-:Y:S02]  /*10c0*/  @UP1 ULDC.64 UR6, c[0x0][0xd48] ;  /* 0x0003520000061ab9 */ /* 0x000fe40000000a00 */
[----:B------:R-:W-:Y:S02]  /*10d0*/  UIMAD.WIDE.U32 UR4, UR41, UR6, URZ ;  /* 0x00000006290472a5 */ /* 0x000fe4000f8e003f */
[----:B------:R-:W-:Y:S01]  /*10e0*/  UMOV UR42, UR41 ;  /* 0x00000029002a7c82 */ /* 0x000fe20008000000 */
[----:B------:R-:W-:Y:S01]  /*10f0*/  ULDC UR6, c[0x0][0x424] ;  /* 0x0001090000067ab9 */ /* 0x000fe20000000800 */
[----:B------:R-:W-:Y:S02]  /*1100*/  @UP1 USHF.R.U32.HI UR42, URZ, UR7, UR5 ;  /* 0x000000073f2a1299 */ /* 0x000fe40008011605 */
[----:B------:R-:W-:-:S06]  /*1110*/  USEL UR6, UR6, 0x1, UP0 ;  /* 0x0000000106067887 */ /* 0x000fcc0008000000 */
[----:B0-----:R-:W-:Y:S01]  /*1120*/  IMAD R152, R152, UR6, RZ ;  /* 0x0000000698987c24 */ /* 0x001fe2000f8e02ff */
[----:B--2---:R-:W-:-:S13]  /*1130*/  ISETP.NE.AND P0, PT, R0, 0x1, PT ;  /* 0x000000010000780c */ /* 0x004fda0003f05270 */
[----:B-1-3-5:R-:W-:Y:S05]  /*1140*/  @!P0 BRA `(.L_x_196) ;  /* 0x0000001400d88947 */ /* 0x02afea0003800000 */
[----:B------:R-:W0:Y:S01]  /*1150*/  SHFL.IDX PT, R0, R213, RZ, 0x1f ;  /* 0x00001fffd5007589 */ /* 0x000e2200000e0000 */
[----:B------:R-:W-:Y:S01]  /*1160*/  UMOV UR7, 0x40000040 ;  /* 0x4000004000077882 */ /* 0x000fe20000000000 */
[----:B------:R-:W-:Y:S01]  /*1170*/  UMOV UR9, 0x40000040 ;  /* 0x4000004000097882 */ /* 0x000fe20000000000 */
[----:B------:R-:W-:Y:S01]  /*1180*/  UMOV UR11, 0x40000040 ;  /* 0x40000040000b7882 */ /* 0x000fe20000000000 */
[----:B------:R-:W-:Y:S01]  /*1190*/  BAR.SYNC.DEFER_BLOCKING 0xe, 0x100 ;  /* 0x0384000000007b1d */ /* 0x000fe20000010000 */
[----:B------:R-:W-:-:S05]  /*11a0*/  ISETP.GE.AND P0, PT, R152, 0x41, PT ;  /* 0x000000419800780c */ /* 0x000fca0003f06270 */
[----:B------:R-:W-:Y:S01]  /*11b0*/  UMOV UR13, 0x40000040 ;  /* 0x40000040000d7882 */ /* 0x000fe20000000000 */
[----:B------:R-:W-:Y:S01]  /*11c0*/  UMOV UR15, 0x40000040 ;  /* 0x40000040000f7882 */ /* 0x000fe20000000000 */
[----:B------:R-:W-:Y:S01]  /*11d0*/  UMOV UR17, 0x40000040 ;  /* 0x4000004000117882 */ /* 0x000fe20000000000 */
[----:B------:R-:W-:Y:S01]  /*11e0*/  UMOV UR19, 0x40000040 ;  /* 0x4000004000137882 */ /* 0x000fe20000000000 */
[----:B------:R-:W1:Y:S01]  /*11f0*/  S2R R3, SR_TID.X ;  /* 0x0000000000037919 */ /* 0x000e620000002100 */
[----:B0-----:R-:W-:Y:S01]  /*1200*/  R2UR UR4, R0 ;  /* 0x00000000000472ca */ /* 0x001fe200000e0000 */
[----:B------:R-:W-:Y:S01]  /*1210*/  IMAD.U32 R0, RZ, RZ, UR36 ;  /* 0x00000024ff007e24 */ /* 0x000fe2000f8e00ff */
[----:B------:R-:W-:-:S11]  /*1220*/  WARPGROUP.ARRIVE ;  /* 0x00000000000079c5 */ /* 0x000fd60000000000 */
[----:B------:R-:W-:-:S04]  /*1230*/  ULEA.HI UR5, UR4, UR4, URZ, 0x1 ;  /* 0x0000000404057291 */ /* 0x000fc8000f8f083f */
[----:B------:R-:W-:-:S04]  /*1240*/  ULOP3.LUT UR5, UR5, 0x1fffe, URZ, 0xc0, !UPT ;  /* 0x0001fffe05057892 */ /* 0x000fc8000f8ec03f */
[----:B------:R-:W-:Y:S01]  /*1250*/  UIADD3 UR5, UR4, -UR5, URZ ;  /* 0x8000000504057290 */ /* 0x000fe2000fffe03f */
[----:B-1----:R-:W-:Y:S01]  /*1260*/  LOP3.LUT R3, R3, 0x7f, RZ, 0xc0, !PT ;  /* 0x0000007f03037812 */ /* 0x002fe200078ec0ff */
[----:B------:R-:W-:Y:S02]  /*1270*/  UIADD3 UR4, UR37, 0x36400, URZ ;  /* 0x0003640025047890 */ /* 0x000fe4000fffe03f */
[----:B------:R-:W-:Y:S01]  /*1280*/  ULEA UR5, UR5, UR37, 0xf ;  /* 0x0000002505057291 */ /* 0x000fe2000f8e783f */
[----:B------:R-:W-:Y:S01]  /*1290*/  ISETP.NE.AND P1, PT, R3, RZ, PT ;  /* 0x000000ff0300720c */ /* 0x000fe20003f25270 */
[----:B------:R-:W-:Y:S02]  /*12a0*/  USHF.R.U32.HI UR4, URZ, 0x4, UR4 ;  /* 0x000000043f047899 */ /* 0x000fe40008011604 */
[----:B------:R-:W-:Y:S02]  /*12b0*/  UIADD3 UR5, UR5, 0x400, URZ ;  /* 0x0000040005057890 */ /* 0x000fe4000fffe03f */
[----:B------:R-:W-:-:S02]  /*12c0*/  ULOP3.LUT UR4, UR4, 0x3fff, URZ, 0xc0, !UPT ;  /* 0x00003fff04047892 */ /* 0x000fc4000f8ec03f */
[----:B------:R-:W-:Y:S02]  /*12d0*/  USHF.R.U32.HI UR5, URZ, 0x4, UR5 ;  /* 0x000000043f057899 */ /* 0x000fe40008011605 */
[----:B------:R-:W-:Y:S02]  /*12e0*/  ULOP3.LUT UR4, UR4, 0x10000, URZ, 0xfc, !UPT ;  /* 0x0001000004047892 */ /* 0x000fe4000f8efc3f */
[----:B------:R-:W-:Y:S02]  /*12f0*/  ULOP3.LUT UR5, UR5, 0x3fff, URZ, 0xc0, !UPT ;  /* 0x00003fff05057892 */ /* 0x000fe4000f8ec03f */
[----:B------:R-:W-:Y:S01]  /*1300*/  UIADD3 UR8, UR4, 0x2, URZ ;  /* 0x0000000204087890 */ /* 0x000fe2000fffe03f */
[----:B------:R-:W-:Y:S01]  /*1310*/  @!P1 LEA R0, R0, UR37, 0x3 ;  /* 0x0000002500009c11 */ /* 0x000fe2000f8e18ff */
[----:B------:R-:W-:Y:S02]  /*1320*/  ULOP3.LUT UR20, UR5, 0x2000000, URZ, 0xfc, !UPT ;  /* 0x0200000005147892 */ /* 0x000fe4000f8efc3f */
[----:B------:R-:W-:-:S02]  /*1330*/  UIADD3 UR12, UR4, 0x4, URZ ;  /* 0x00000004040c7890 */ /* 0x000fc4000fffe03f */
[----:B------:R-:W-:Y:S01]  /*1340*/  ULEA UR6, UR36, UR20, 0xc ;  /* 0x0000001424067291 */ /* 0x000fe2000f8e603f */
[----:B------:R-:W-:Y:S01]  /*1350*/  @!P1 VIADD R0, R0, 0x38860 ;  /* 0x0003886000009836 */ /* 0x000fe20000000000 */
[----:B------:R-:W-:Y:S01]  /*1360*/  UMOV UR5, 0x40000040 ;  /* 0x4000004000057882 */ /* 0x000fe20000000000 */
[----:B------:R-:W-:Y:S02]  /*1370*/  UIADD3 UR16, UR4, 0x6, URZ ;  /* 0x0000000604107890 */ /* 0x000fe4000fffe03f */
[----:B------:R-:W-:Y:S01]  /*1380*/  UIADD3 UR10, UR6, 0x80, URZ ;  /* 0x00000080060a7890 */ /* 0x000fe2000fffe03f */
[----:B------:R-:W-:Y:S01]  /*1390*/  @!P1 PRMT R0, RZ, 0x654, R0 ;  /* 0x00000654ff009816 */ /* 0x000fe20000000000 */
[----:B------:R-:W-:Y:S02]  /*13a0*/  UIADD3 UR14, UR6, 0x100, URZ ;  /* 0x00000100060e7890 */ /* 0x000fe4000fffe03f */
[----:B------:R-:W-:Y:S01]  /*13b0*/  HGMMA.64x256x16.F32.BF16 R24, gdesc[UR4].tnspB, RZ, !UPT, gsb0 ;  /* 0x43e00000041879f0 */ /* 0x000fe2000c0018ff */
[----:B------:R-:W-:-:S02]  /*13c0*/  UIADD3 UR18, UR6, 0x180, URZ ;  /* 0x0000018006127890 */ /* 0x000fc4000fffe03f */
        /* <DEDUP_REMOVED lines=15> */
[----:B------:R-:W-:Y:S05]  /*14c0*/  @!P0 BRA `(.L_x_197) ;  /* 0x0000000800bc8947 */ /* 0x000fea0003800000 */
[----:B------:R-:W-:-:S05]  /*14d0*/  VIADD R152, R152, 0x3f ;  /* 0x0000003f98987836 */ /* 0x000fca0000000000 */
[----:B------:R-:W-:-:S04]  /*14e0*/  SHF.R.S32.HI R3, RZ, 0x1f, R152 ;  /* 0x0000001fff037819 */ /* 0x000fc80000011498 */
[----:B------:R-:W-:-:S04]  /*14f0*/  LEA.HI R3, R3, R152, RZ, 0x6 ;  /* 0x0000009803037211 */ /* 0x000fc800078f30ff */
[----:B------:R-:W-:-:S07]  /*1500*/  LEA.HI.SX32 R3, R3, 0xfffffffe, 0x1a ;  /* 0xfffffffe03037811 */ /* 0x000fce00078fd2ff */
.L_x_198:
[----:B------:R-:W-:Y:S01]  /*1510*/  BAR.SYNC.DEFER_BLOCKING 0xe, 0x100 ;  /* 0x0384000000007b1d */ /* 0x000fe20000010000 */
[----:B------:R-:W-:Y:S01]  /*1520*/  IMAD.U32 R5, RZ, RZ, UR36 ;  /* 0x00000024ff057e24 */ /* 0x000fe2000f8e00ff */
[----:B------:R-:W-:Y:S01]  /*1530*/  UIADD3 UR36, UR36, 0x1, URZ ;  /* 0x0000000124247890 */ /* 0x000fe2000fffe03f */
[C---:B------:R-:W-:Y:S01]  /*1540*/  ISETP.GT.AND P0, PT, R3.reuse, RZ, PT ;  /* 0x000000ff0300720c */ /* 0x040fe20003f04270 */
[----:B------:R-:W-:Y:S02]  /*1550*/  VIADD R3, R3, 0xffffffff ;  /* 0xffffffff03037836 */ /* 0x000fe40000000000 */
[----:B01----:R-:W-:Y:S01]  /*1560*/  IMAD R0, R5, 0x40, R16 ;  /* 0x0000004005007824 */ /* 0x003fe200078e0210 */
[----:B------:R-:W-:Y:S01]  /*1570*/  UISETP.NE.AND UP0, UPT, UR36, 0x2, UPT ;  /* 0x000000022400788c */ /* 0x000fe2000bf05270 */
[----:B------:R-:W-:Y:S01]  /*1580*/  UMOV UR7, 0x40000040 ;  /* 0x4000004000077882 */ /* 0x000fe20000000000 */
[----:B------:R-:W-:Y:S02]  /*1590*/  UMOV UR11, 0x40000040 ;  /* 0x40000040000b7882 */ /* 0x000fe40000000000 */
[----:B------:R-:W-:Y:S01]  /*15a0*/  LEA R0, R0, UR37, 0x2 ;  /* 0x0000002500007c11 */ /* 0x000fe2000f8e10ff */
[----:B------:R-:W-:Y:S01]  /*15b0*/  USEL UR36, UR36, URZ, UP0 ;  /* 0x0000003f24247287 */ /* 0x000fe20008000000 */
[----:B------:R-:W-:Y:S01]  /*15c0*/  UMOV UR15, 0x40000040 ;  /* 0x40000040000f7882 */ /* 0x000fe20000000000 */
[----:B------:R-:W-:-:S02]  /*15d0*/  UMOV UR19, 0x40000040 ;  /* 0x4000004000137882 */ /* 0x000fc40000000000 */
[----:B------:R-:W-:-:S04]  /*15e0*/  ULEA UR6, UR36, UR20, 0xc ;  /* 0x0000001424067291 */ /* 0x000fc8000f8e603f */
[----:B------:R-:W-:Y:S02]  /*15f0*/  UIADD3 UR10, UR6, 0x80, URZ ;  /* 0x00000080060a7890 */ /* 0x000fe4000fffe03f */
[----:B------:R-:W-:Y:S01]  /*1600*/  UIADD3 UR14, UR6, 0x100, URZ ;  /* 0x00000100060e7890 */ /* 0x000fe2000fffe03f */
[----:B------:R-:W0:Y:S01]  /*1610*/  LDS R4, [R0+0x38400] ;  /* 0x0384000000047984 */ /* 0x000e220000000800 */
[----:B------:R-:W-:-:S03]  /*1620*/  UIADD3 UR18, UR6, 0x180, URZ ;  /* 0x0000018006127890 */ /* 0x000fc6000fffe03f */
[----:B------:R1:W2:Y:S02]  /*1630*/  LDS R5, [R0+0x38420] ;  /* 0x0384200000057984 */ /* 0x0002a40000000800 */
[----:B-1----:R-:W-:-:S05]  /*1640*/  IMAD.U32 R0, RZ, RZ, UR36 ;  /* 0x00000024ff007e24 */ /* 0x002fca000f8e00ff */
[----:B------:R-:W-:-:S05]  /*1650*/  @!P1 LEA R0, R0, UR37, 0x3 ;  /* 0x0000002500009c11 */ /* 0x000fca000f8e18ff */
[----:B------:R-:W-:-:S05]  /*1660*/  @!P1 VIADD R0, R0, 0x38860 ;  /* 0x0003886000009836 */ /* 0x000fca0000000000 */
[----:B------:R-:W-:Y:S01]  /*1670*/  @!P1 PRMT R0, RZ, 0x654, R0 ;  /* 0x00000654ff009816 */ /* 0x000fe20000000000 */
        /* <DEDUP_REMOVED lines=127> */
[----:B------:R-:W-:-:S06]  /*1e70*/  FMUL.FTZ R151, R151, R5 ;  /* 0x0000000597977220 */ /* 0x000fcc0000410000 */
[----:B------:R-:W-:-:S06]  /*1e80*/  WARPGROUP.ARRIVE ;  /* 0x00000000000079c5 */ /* 0x000fcc0000000000 */
[----:B------:R-:W-:Y:S01]  /*1e90*/  HGMMA.64x256x16.F32.BF16 R24, gdesc[UR4].tnspB, R24, gsb0 ;  /* 0x43e00000041879f0 */ /* 0x000fe20008001818 */
[----:B------:R-:W-:-:S06]  /*1ea0*/  USEL UR6, URZ, 0x1, UP0 ;  /* 0x000000013f067887 */ /* 0x000fcc0008000000 */
[----:B------:R-:W-:Y:S01]  /*1eb0*/  LOP3.LUT R2, R2, UR6, RZ, 0x3c, !PT ;  /* 0x0000000602027c12 */ /* 0x000fe2000f8e3cff */
[----:B------:R-:W-:Y:S02]  /*1ec0*/  WARPGROUP.DEPBAR.LE gsb0, 0x0 ;  /* 0x00008000000079c5 */ /* 0x000fe40000010000 */
[----:B------:R-:W-:-:S15]  /*1ed0*/  WARPGROUP.ARRIVE ;  /* 0x00000000000079c5 */ /* 0x000fde0000000000 */
[----:B------:R-:W-:-:S03]  /*1ee0*/  NOP ;  /* 0x0000000000007918 */ /* 0x000fc60000000000 */
        /* <DEDUP_REMOVED lines=13> */
.L_x_197:
[----:B------:R-:W-:Y:S01]  /*1fc0*/  BAR.SYNC.DEFER_BLOCKING 0xe, 0x100 ;  /* 0x0384000000007b1d */ /* 0x000fe20000010000 */
[----:B------:R-:W-:Y:S01]  /*1fd0*/  IMAD.U32 R3, RZ, RZ, UR36 ;  /* 0x00000024ff037e24 */ /* 0x000fe2000f8e00ff */
[----:B------:R-:W-:Y:S01]  /*1fe0*/  UIADD3 UR36, UR36, 0x1, URZ ;  /* 0x0000000124247890 */ /* 0x000fe2000fffe03f */
[----:B------:R-:W-:Y:S02]  /*1ff0*/  IMAD.MOV.U32 R20, RZ, RZ, RZ ;  /* 0x000000ffff147224 */ /* 0x000fe400078e00ff */
[----:B01----:R-:W-:Y:S01]  /*2000*/  IMAD R0, R3, 0x40, R16 ;  /* 0x0000004003007824 */ /* 0x003fe200078e0210 */
[----:B------:R-:W-:-:S04]  /*2010*/  UISETP.NE.AND UP0, UPT, UR36, 0x2, UPT ;  /* 0x000000022400788c */ /* 0x000fc8000bf05270 */
[----:B------:R-:W-:Y:S01]  /*2020*/  LEA R4, R0, UR37, 0x2 ;  /* 0x0000002500047c11 */ /* 0x000fe2000f8e10ff */
[----:B------:R-:W-:Y:S02]  /*2030*/  USEL UR4, URZ, 0x1, UP0 ;  /* 0x000000013f047887 */ /* 0x000fe40008000000 */
[----:B------:R-:W-:-:S04]  /*2040*/  USEL UR36, UR36, URZ, UP0 ;  /* 0x0000003f24247287 */ /* 0x000fc80008000000 */
[----:B------:R-:W-:Y:S01]  /*2050*/  LOP3.LUT R2, R2, UR4, RZ, 0x3c, !PT ;  /* 0x0000000402027c12 */ /* 0x000fe2000f8e3cff */
        /* <DEDUP_REMOVED lines=130> */
[----:B------:R-:W-:Y:S01]  /*2880*/  IMAD.MOV.U32 R3, RZ, RZ, RZ ;  /* 0x000000ffff037224 */ /* 0x000fe200078e00ff */
[----:B------:R-:W-:Y:S06]  /*2890*/  BAR.ARV 0xf, 0x100 ;  /* 0x03c4000000007b1d */ /* 0x000fec0000002000 */
[----:B------:R-:W-:Y:S05]  /*28a0*/  BRA `(.L_x_199) ;  /* 0x0000005800e87947 */ /* 0x000fea0003800000 */
.L_x_196:
[----:B------:R-:W0:Y:S02]  /*28b0*/  SHFL.IDX PT, R0, R213, RZ, 0x1f ;  /* 0x00001fffd5007589 */ /* 0x000e2400000e0000 */
[----:B0-----:R-:W-:Y:S01]  /*28c0*/  R2UR UR4, R0 ;  /* 0x00000000000472ca */ /* 0x001fe200000e0000 */
[----:B------:R-:W-:-:S05]  /*28d0*/  VIADD R0, R152, 0x3f ;  /* 0x0000003f98007836 */ /* 0x000fca0000000000 */
[----:B------:R-:W-:-:S04]  /*28e0*/  SHF.R.S32.HI R3, RZ, 0x1f, R0 ;  /* 0x0000001fff037819 */ /* 0x000fc80000011400 */
[----:B------:R-:W-:-:S03]  /*28f0*/  LEA.HI R3, R3, R0, RZ, 0x6 ;  /* 0x0000000003037211 */ /* 0x000fc600078f30ff */
[----:B------:R-:W-:Y:S01]  /*2900*/  ULEA.HI UR5, UR4, UR4, URZ, 0x1 ;  /* 0x0000000404057291 */ /* 0x000fe2000f8f083f */
[----:B------:R-:W-:-:S03]  /*2910*/  SHF.R.S32.HI R153, RZ, 0x6, R3 ;  /* 0x00000006ff997819 */ /* 0x000fc60000011403 */
        /* <DEDUP_REMOVED lines=26> */
.L_x_200:
[----:B------:R-:W2:Y:S01]  /*2ac0*/  LDL R20, [R1] ;  /* 0x0000000001147983 */ /* 0x000ea20000100800 */
[----:B------:R-:W-:-:S04]  /*2ad0*/  LEA.HI R0, R201, R201, RZ, 0x1 ;  /* 0x000000c9c9007211 */ /* 0x000fc800078f08ff */
[----:B------:R-:W-:-:S05]  /*2ae0*/  LOP3.LUT R0, R0, 0xfffffffe, RZ, 0xc0, !PT ;  /* 0xfffffffe00007812 */ /* 0x000fca00078ec0ff */
[----:B------:R-:W-:-:S05]  /*2af0*/  IMAD.IADD R0, R201, 0x1, -R0 ;  /* 0x00000001c9007824 */ /* 0x000fca00078e0a00 */
[----:B------:R-:W-:-:S04]  /*2b00*/  SHF.L.U32 R0, R0, 0x1f, RZ ;  /* 0x0000001f00007819 */ /* 0x000fc800000006ff */
[----:B------:R-:W0:Y:S01]  /*2b10*/  SYNCS.PHASECHK.TRANS64.TRYWAIT P1, [UR37+0x38800], R0 ;  /* 0x03880000ff0075a7 */ /* 0x000e220008020165 */
[----:B--2---:R-:W-:Y:S01]  /*2b20*/  ISETP.NE.AND P0, PT, R20, RZ, PT ;  /* 0x000000ff1400720c */ /* 0x004fe20003f05270 */
[----:B0-----:R-:W-:-:S12]  /*2b30*/  @!P1 BRA `(.L_x_201) ;  /* 0x000000d400409947 */ /* 0x001fd80003800000 */
.L_x_334:
[----:B------:R-:W-:Y:S05]  /*2b40*/  @P0 BRA `(.L_x_202) ;  /* 0x0000000000040947 */ /* 0x000fea0003800000 */
[----:B------:R-:W-:Y:S01]  /*2b50*/  BPT.TRAP 0x1 ;  /* 0x000000040000795c */ /* 0x000fe20000300000 */
.L_x_202:
[----:B------:R-:W-:Y:S01]  /*2b60*/  IMAD.U32 R6, RZ, RZ, UR36 ;  /* 0x00000024ff067e24 */ /* 0x000fe2000f8e00ff */
[----:B------:R-:W-:-:S04]  /*2b70*/  SHF.L.U32 R5, R2, 0x1f, RZ ;  /* 0x0000001f02057819 */ /* 0x000fc800000006ff */
[----:B------:R-:W-:-:S04]  /*2b80*/  LEA R6, R6, UR37, 0x3 ;  /* 0x0000002506067c11 */ /* 0x000fc8000f8e18ff */
[----:B------:R1:W2:Y:S01]  /*2b90*/  SYNCS.PHASECHK.TRANS64.TRYWAIT P1, [R6+URZ+0x38830], R5 ;  /* 0x03883005060075a7 */ /* 0x0002a2000802017f */
[----:B------:R-:W-:Y:S05]  /*2ba0*/  @P0 BRA `(.L_x_203) ;  /* 0x0000000000040947 */ /* 0x000fea0003800000 */
[----:B------:R-:W-:Y:S01]  /*2bb0*/  BPT.TRAP 0x1 ;  /* 0x000000040000795c */ /* 0x000fe20000300000 */
.L_x_203:
[----:B--2---:R-:W-:Y:S05]  /*2bc0*/  @P1 BRA `(.L_x_204) ;  /* 0x0000000000081947 */ /* 0x004fea0003800000 */
[----:B------:R-:W2:Y:S02]  /*2bd0*/  SYNCS.PHASECHK.TRANS64.TRYWAIT P1, [R6+URZ+0x38830], R5 ;  /* 0x03883005060075a7 */ /* 0x000ea4000802017f */
[----:B--2---:R-:W-:Y:S05]  /*2be0*/  @!P1 BRA `(.L_x_205) ;  /* 0x000000d4002c9947 */ /* 0x004fea0003800000 */
.L_x_204:
[----:B------:R-:W-:-:S04]  /*2bf0*/  UIADD3 UR4, UR37, 0x22400, URZ ;  /* 0x0002240025047890 */ /* 0x000fc8000fffe03f */
[----:B------:R-:W-:-:S04]  /*2c00*/  USHF.R.U32.HI UR4, URZ, 0x4, UR4 ;  /* 0x000000043f047899 */ /* 0x000fc80008011604 */
[----:B------:R-:W-:-:S06]  /*2c10*/  ULOP3.LUT UR4, UR4, 0x3fff, URZ, 0xc0, !UPT ;  /* 0x00003fff04047892 */ /* 0x000fcc000f8ec03f */
[----:B0-----:R-:W-:Y:S01]  /*2c20*/  IMAD.U32 R3, RZ, RZ, UR4 ;  /* 0x00000004ff037e24 */ /* 0x001fe2000f8e00ff */
[----:B------:R-:W-:Y:S05]  /*2c30*/  WARPSYNC.ALL ;  /* 0x0000000000007948 */ /* 0x000fea0003800000 */
[----:B------:R-:W-:-:S04]  /*2c40*/  LOP3.LUT R3, R3, 0x10000, RZ, 0xfc, !PT ;  /* 0x0001000003037812 */ /* 0x000fc800078efcff */
        /* <DEDUP_REMOVED lines=10> */
[----:B------:R-:W-:-:S02]  /*2cf0*/  UMOV UR13, 0x40000040 ;  /* 0x40000040000d7882 */ /* 0x000fc40000000000 */
[----:B------:R-:W-:Y:S02]  /*2d00*/  ULEA UR6, UR36, UR6, 0x9 ;  /* 0x0000000624067291 */ /* 0x000fe4000f8e483f */
[----:B------:R-:W-:Y:S02]  /*2d10*/  ULOP3.LUT UR4, UR4, 0x10000, URZ, 0xfc, !UPT ;  /* 0x0001000004047892 */ /* 0x000fe4000f8efc3f */
[----:B------:R-:W-:Y:S02]  /*2d20*/  UIADD3 UR10, UR6, 0x2, URZ ;  /* 0x00000002060a7890 */ /* 0x000fe4000fffe03f */
[----:B------:R-:W-:Y:S02]  /*2d30*/  UIADD3 UR8, UR4, 0x2, URZ ;  /* 0x0000000204087890 */ /* 0x000fe4000fffe03f */
[----:B------:R-:W-:Y:S02]  /*2d40*/  UIADD3 UR14, UR6, 0x4, URZ ;  /* 0x00000004060e7890 */ /* 0x000fe4000fffe03f */
[----:B------:R-:W-:-:S02]  /*2d50*/  UIADD3 UR12, UR4, 0x4, URZ ;  /* 0x00000004040c7890 */ /* 0x000fc4000fffe03f */
[----:B------:R-:W-:Y:S01]  /*2d60*/  HGMMA.64x64x16.F32.BF16 R24, gdesc[UR4], RZ, !UPT, gsb0 ;  /* 0x00e00000041879f0 */ /* 0x000fe2000c0018ff */
[----:B------:R-:W-:Y:S02]  /*2d70*/  UIADD3 UR18, UR6, 0x6, URZ ;  /* 0x0000000606127890 */ /* 0x000fe4000fffe03f */
[----:B------:R-:W-:Y:S01]  /*2d80*/  UIADD3 UR16, UR4, 0x6, URZ ;  /* 0x0000000604107890 */ /* 0x000fe2000fffe03f */
[----:B------:R-:W-:Y:S01]  /*2d90*/  UMOV UR19, 0x40000040 ;  /* 0x4000004000137882 */ /* 0x000fe20000000000 */
[----:B------:R-:W-:Y:S01]  /*2da0*/  UMOV UR17, 0x40000040 ;  /* 0x4000004000117882 */ /* 0x000fe20000000000 */
        /* <DEDUP_REMOVED lines=10> */
[----:B------:R-:W0:Y:S02]  /*2e50*/  SYNCS.PHASECHK.TRANS64.TRYWAIT P1, [UR37+0x38810], R0 ;  /* 0x03881000ff0075a7 */ /* 0x000e240008020165 */
[----:B0-----:R-:W-:Y:S05]  /*2e60*/  @!P1 BRA `(.L_x_206) ;  /* 0x000000d000a09947 */ /* 0x001fea0003800000 */
.L_x_335:
[----:B------:R-:W-:Y:S05]  /*2e70*/  @P0 BRA `(.L_x_207) ;  /* 0x0000000000040947 */ /* 0x000fea0003800000 */
[----:B------:R-:W-:Y:S01]  /*2e80*/  BPT.TRAP 0x1 ;  /* 0x000000040000795c */ /* 0x000fe20000300000 */
.L_x_207:
[----:B------:R3:W4:Y:S01]  /*2e90*/  SYNCS.PHASECHK.TRANS64.TRYWAIT P1, [R6+URZ+0x38850], R5 ;  /* 0x03885005060075a7 */ /* 0x000722000802017f */
[----:B------:R-:W-:Y:S05]  /*2ea0*/  @P0 BRA `(.L_x_208) ;  /* 0x0000000000040947 */ /* 0x000fea0003800000 */
[----:B------:R-:W-:Y:S01]  /*2eb0*/  BPT.TRAP 0x1 ;  /* 0x000000040000795c */ /* 0x000fe20000300000 */
.L_x_208:
[----:B----4-:R-:W-:Y:S05]  /*2ec0*/  @P1 BRA `(.L_x_209) ;  /* 0x0000000000081947 */ /* 0x010fea0003800000 */
[----:B------:R-:W4:Y:S02]  /*2ed0*/  SYNCS.PHASECHK.TRANS64.TRYWAIT P1, [R6+URZ+0x38850], R5 ;  /* 0x03885005060075a7 */ /* 0x000f24000802017f */
[----:B----4-:R-:W-:Y:S05]  /*2ee0*/  @!P1 BRA `(.L_x_210) ;  /* 0x000000d000989947 */ /* 0x010fea0003800000 */
.L_x_209:
[----:B------:R-:W-:Y:S01]  /*2ef0*/  UIADD3 UR4, UR37, 0x400, URZ ;  /* 0x0000040025047890 */ /* 0x000fe2000fffe03f */
[----:B------:R-:W-:Y:S01]  /*2f00*/  WARPGROUP.ARRIVE ;  /* 0x00000000000079c5 */ /* 0x000fe20000000000 */
[----:B------:R-:W-:-:S05]  /*2f10*/  UIADD3 UR5, UR37, 0x26400, URZ ;  /* 0x0002640025057890 */ /* 0x000fca000fffe03f */
[----:B0-----:R-:W0:Y:S01]  /*2f20*/  S2R R0, SR_TID.X ;  /* 0x0000000000007919 */ /* 0x001e220000002100 */
[----:B------:R-:W-:Y:S01]  /*2f30*/  USHF.R.U32.HI UR4, URZ, 0x4, UR4 ;  /* 0x000000043f047899 */ /* 0x000fe20008011604 */
[----:B-1234-:R-:W-:Y:S01]  /*2f40*/  IMAD R5, R153, -0x40, R152 ;  /* 0xffffffc099057824 */ /* 0x01efe200078e0298 */
[----:B------:R-:W-:Y:S01]  /*2f50*/  USHF.R.U32.HI UR5, URZ, 0x4, UR5 ;  /* 0x000000043f057899 */ /* 0x000fe20008011605 */
[----:B------:R-:W1:Y:S01]  /*2f60*/  S2R R57, SR_TID.X ;  /* 0x0000000000397919 */ /* 0x000e620000002100 */
[----:B------:R-:W-:Y:S02]  /*2f70*/  ULOP3.LUT UR4, UR4, 0x3fff, URZ, 0xc0, !UPT ;  /* 0x00003fff04047892 */ /* 0x000fe4000f8ec03f */
[----:B------:R-:W-:Y:S01]  /*2f80*/  ULOP3.LUT UR5, UR5, 0x3fff, URZ, 0xc0, !UPT ;  /* 0x00003fff05057892 */ /* 0x000fe2000f8ec03f */
[----:B------:R-:W-:Y:S01]  /*2f90*/  IADD3 R5, -R18, 0x40, R5 ;  /* 0x0000004012057810 */ /* 0x000fe20007ffe105 */
[----:B------:R-:W-:Y:S02]  /*2fa0*/  ULOP3.LUT UR4, UR4, 0x10000, URZ, 0xfc, !UPT ;  /* 0x0001000004047892 */ /* 0x000fe4000f8efc3f */
[----:B------:R-:W-:Y:S01]  /*2fb0*/  ULOP3.LUT UR6, UR5, 0x10000, URZ, 0xfc, !UPT ;  /* 0x0001000005067892 */ /* 0x000fe2000f8efc3f */
[C---:B------:R-:W-:Y:S01]  /*2fc0*/  ISETP.GT.AND P5, PT, R5.reuse, RZ, PT ;  /* 0x000000ff0500720c */ /* 0x040fe20003fa4270 */
[----:B------:R-:W-:Y:S01]  /*2fd0*/  ULEA UR5, UR36, UR4, 0xc ;  /* 0x0000000424057291 */ /* 0x000fe2000f8e603f */
[C---:B------:R-:W-:Y:S01]  /*2fe0*/  ISETP.GT.AND P4, PT, R5.reuse, 0x1, PT ;  /* 0x000000010500780c */ /* 0x040fe20003f84270 */
[----:B------:R-:W-:Y:S01]  /*2ff0*/  UMOV UR21, 0x40000040 ;  /* 0x4000004000157882 */ /* 0x000fe20000000000 */
[----:B------:R-:W-:Y:S01]  /*3000*/  UMOV UR23, 0x40000040 ;  /* 0x4000004000177882 */ /* 0x000fe20000000000 */
[----:B------:R-:W-:Y:S01]  /*3010*/  UIADD3 UR14, UR6, 0x800, URZ ;  /* 0x00000800060e7890 */ /* 0x000fe2000fffe03f */
[C---:B------:R-:W-:Y:S01]  /*3020*/  ISETP.GT.AND P3, PT, R5.reuse, 0x8, PT ;  /* 0x000000080500780c */ /* 0x040fe20003f64270 */
[----:B------:R-:W-:Y:S01]  /*3030*/  UMOV UR20, UR6 ;  /* 0x0000000600147c82 */ /* 0x000fe20008000000 */
[----:B------:R-:W-:Y:S01]  /*3040*/  UMOV UR22, UR5 ;  /* 0x0000000500167c82 */ /* 0x000fe20008000000 */
[----:B------:R-:W-:Y:S01]  /*3050*/  UIADD3 UR15, UR5, 0x800, URZ ;  /* 0x00000800050f7890 */ /* 0x000fe2000fffe03f */
[----:B------:R-:W-:Y:S01]  /*3060*/  HGMMA.64x64x16.F32.BF16 R24, gdesc[UR20], R24, gsb0 ;  /* 0x00e00000141879f0 */ /* 0x000fe20008001818 */
[----:B------:R-:W-:Y:S01]  /*3070*/  UIADD3 UR20, UR6, 0x2, URZ ;  /* 0x0000000206147890 */ /* 0x000fe2000fffe03f */
[C---:B------:R-:W-:Y:S01]  /*3080*/  ISETP.GT.AND P2, PT, R5.reuse, 0x9, PT ;  /* 0x000000090500780c */ /* 0x040fe20003f44270 */
[----:B------:R-:W-:Y:S01]  /*3090*/  UIADD3 UR22, UR5, 0x2, URZ ;  /* 0x0000000205167890 */ /* 0x000fe2000fffe03f */
[C---:B------:R-:W-:Y:S01]  /*30a0*/  ISETP.GT.AND P1, PT, R5.reuse, 0x10, PT ;  /* 0x000000100500780c */ /* 0x040fe20003f24270 */
[----:B------:R-:W-:Y:S01]  /*30b0*/  UMOV UR21, 0x40000040 ;  /* 0x4000004000157882 */ /* 0x000fe20000000000 */
[----:B------:R-:W-:Y:S01]  /*30c0*/  UMOV UR23, 0x40000040 ;  /* 0x4000004000177882 */ /* 0x000fe20000000000 */
[----:B------:R-:W-:-:S02]  /*30d0*/  ISETP.GT.AND P6, PT, R5, 0x11, PT ;  /* 0x000000110500780c */ /* 0x000fc40003fc4270 */
[----:B0-----:R-:W-:Y:S02]  /*30e0*/  SHF.R.U32.HI R0, RZ, 0x7, R0 ;  /* 0x00000007ff007819 */ /* 0x001fe40000011600 */
[----:B-1----:R-:W-:-:S04]  /*30f0*/  LOP3.LUT R57, R57, 0x7f, RZ, 0xc0, !PT ;  /* 0x0000007f39397812 */ /* 0x002fc800078ec0ff */
[----:B------:R-:W0:Y:S02]  /*3100*/  SHFL.IDX PT, R0, R0, RZ, 0x1f ;  /* 0x00001fff00007589 */ /* 0x000e2400000e0000 */
[----:B0-----:R-:W-:-:S13]  /*3110*/  R2UR UR7, R0 ;  /* 0x00000000000772ca */ /* 0x001fda00000e0000 */
[----:B------:R-:W-:-:S03]  /*3120*/  UISETP.GT.AND UP0, UPT, UR7, 0x7f, UPT ;  /* 0x0000007f0700788c */ /* 0x000fc6000bf04270 */
[----:B------:R-:W-:Y:S01]  /*3130*/  UMOV UR7, 0x4 ;  /* 0x0000000400077882 */ /* 0x000fe20000000000 */
[----:B------:R-:W-:Y:S02]  /*3140*/  USEL UR11, URZ, 0x2, !UP0 ;  /* 0x000000023f0b7887 */ /* 0x000fe4000c000000 */
[----:B------:R-:W-:Y:S02]  /*3150*/  USEL UR10, UR7, 0x2, UP0 ;  /* 0x00000002070a7887 */ /* 0x000fe40008000000 */
[----:B------:R-:W-:Y:S01]  /*3160*/  USEL UR7, UR7, 0x6, !UP0 ;  /* 0x0000000607077887 */ /* 0x000fe2000c000000 */
[----:B------:R-:W-:Y:S02]  /*3170*/  WARPGROUP.DEPBAR.LE gsb0, 0x0 ;  /* 0x00008000000079c5 */ /* 0x000fe40000010000 */
[----:B------:R-:W-:-:S06]  /*3180*/  WARPGROUP.ARRIVE ;  /* 0x00000000000079c5 */ /* 0x000fcc0000000000 */
[----:B------:R-:W-:Y:S01]  /*3190*/  HGMMA.64x64x16.F32.BF16 R24, gdesc[UR20], R24, gsb0 ;  /* 0x00e00000141879f0 */ /* 0x000fe20008001818 */
[----:B------:R-:W-:Y:S02]  /*31a0*/  UIADD3 UR20, UR6, 0x4, URZ ;  /* 0x0000000406147890 */ /* 0x000fe4000fffe03f */
[----:B------:R-:W-:Y:S01]  /*31b0*/  UIADD3 UR22, UR5, 0x4, URZ ;  /* 0x0000000405167890 */ /* 0x000fe2000fffe03f */
[----:B------:R-:W-:Y:S01]  /*31c0*/  UMOV UR21, 0x40000040 ;  /* 0x4000004000157882 */ /* 0x000fe20000000000 */
[----:B------:R-:W-:Y:S01]  /*31d0*/  UMOV UR23, 0x40000040 ;  /* 0x4000004000177882 */ /* 0x000fe20000000000 */
        /* <DEDUP_REMOVED lines=94> */
[----:B------:R-:W-:Y:S02]  /*37c0*/  UIADD3 UR20, UR11, UR14, URZ ;  /* 0x0000000e0b147290 */ /* 0x000fe4000fffe03f */
[----:B------:R-:W-:Y:S01]  /*37d0*/  UIADD3 UR22, UR11, UR15, URZ ;  /* 0x0000000f0b167290 */ /* 0x000fe2000fffe03f */
        /* <DEDUP_REMOVED lines=16> */
[----:B------:R-:W-:Y:S01]  /*38e0*/  UMOV UR14, 0x28 ;  /* 0x00000028000e7882 */ /* 0x000fe20000000000 */
[----:B------:R-:W-:Y:S01]  /*38f0*/  UMOV UR15, 0xa00 ;  /* 0x00000a00000f7882 */ /* 0x000fe20000000000 */
[----:B------:R-:W-:Y:S02]  /*3900*/  USEL UR14, UR14, 0x26, UP0 ;  /* 0x000000260e0e7887 */ /* 0x000fe40008000000 */
[----:B------:R-:W-:-:S02]  /*3910*/  USEL UR15, UR15, 0x980, UP0 ;  /* 0x000009800f0f7887 */ /* 0x000fc40008000000 */
[----:B------:R-:W-:Y:S02]  /*3920*/  ULOP3.LUT UR14, UR14, 0x6, URZ, 0xc0, !UPT ;  /* 0x000000060e0e7892 */ /* 0x000fe4000f8ec03f */
[----:B------:R-:W-:Y:S01]  /*3930*/  ULOP3.LUT UR15, UR15, 0xa00, URZ, 0xc0, !UPT ;  /* 0x00000a000f0f7892 */ /* 0x000fe2000f8ec03f */
[----:B------:R-:W-:Y:S02]  /*3940*/  WARPGROUP.DEPBAR.LE gsb0, 0x0 ;  /* 0x00008000000079c5 */ /* 0x000fe40000010000 */
[----:B------:R-:W-:-:S06]  /*3950*/  WARPGROUP.ARRIVE ;  /* 0x00000000000079c5 */ /* 0x000fcc0000000000 */
[----:B------:R-:W-:Y:S01]  /*3960*/  HGMMA.64x64x16.F32.BF16 R24, gdesc[UR20], R24, gsb0 ;  /* 0x00e00000141879f0 */ /* 0x000fe20008001818 */
[----:B------:R-:W-:Y:S02]  /*3970*/  UIADD3 UR20, UR14, UR15, UR6 ;  /* 0x0000000f0e147290 */ /* 0x000fe4000fffe006 */
[----:B------:R-:W-:Y:S01]  /*3980*/  UIADD3 UR22, UR14, UR15, UR5 ;  /* 0x0000000f0e167290 */ /* 0x000fe2000fffe005 */
[----:B------:R-:W-:Y:S01]  /*3990*/  UMOV UR21, 0x40000040 ;  /* 0x4000004000157882 */ /* 0x000fe20000000000 */
[----:B------:R-:W-:Y:S01]  /*39a0*/  UMOV UR23, 0x40000040 ;  /* 0x4000004000177882 */ /* 0x000fe20000000000 */
[----:B------:R-:W-:Y:S02]  /*39b0*/  UIADD3 UR14, UR6, 0xa00, URZ ;  /* 0x00000a00060e7890 */ /* 0x000fe4000fffe03f */
[----:B------:R-:W-:Y:S01]  /*39c0*/  UIADD3 UR15, UR5, 0xa00, URZ ;  /* 0x00000a00050f7890 */ /* 0x000fe2000fffe03f */
        /* <DEDUP_REMOVED lines=87> */
[----:B------:R-:W-:Y:S02]  /*3f40*/  UMOV UR10, 0x1000 ;  /* 0x00001000000a7882 */ /* 0x000fe40000000000 */
[----:B------:R-:W-:-:S04]  /*3f50*/  USEL UR10, UR10, 0xf80, UP0 ;  /* 0x00000f800a0a7887 */ /* 0x000fc80008000000 */
[----:B------:R-:W-:Y:S01]  /*3f60*/  ULOP3.LUT UR10, UR10, 0x1e00, URZ, 0xc0, !UPT ;  /* 0x00001e000a0a7892 */ /* 0x000fe2000f8ec03f */
        /* <DEDUP_REMOVED lines=9> */
[----:B------:R-:W-:-:S04]  /*4000*/  USEL UR7, UR7, 0x3e, UP0 ;  /* 0x0000003e07077887 */ /* 0x000fc80008000000 */
        /* <DEDUP_REMOVED lines=8> */
[----:B------:R-:W-:Y:S01]  /*4090*/  ULDC UR5, c[0x0][0xa80] ;  /* 0x0002a00000057ab9 */ /* 0x000fe20000000800 */
[----:B------:R-:W-:-:S04]  /*40a0*/  ULOP3.LUT UR7, UR44, 0x2000000, URZ, 0xfc, !UPT ;  /* 0x020000002c077892 */ /* 0x000fc8000f8efc3f */
[----:B------:R-:W-:-:S04]  /*40b0*/  ULEA UR10, UR36, UR7, 0xc ;  /* 0x00000007240a7291 */ /* 0x000fc8000f8e603f */
[----:B------:R-:W-:Y:S01]  /*40c0*/  UIADD3 UR14, UR10, 0x80, URZ ;  /* 0x000000800a0e7890 */ /* 0x000fe2000fffe03f */
        /* <DEDUP_REMOVED lines=33> */
[C---:B------:R-:W-:Y:S02]  /*42e0*/  ISETP.GT.AND P6, PT, R5.reuse, 0x29, PT ;  /* 0x000000290500780c */ /* 0x040fe40003fc4270 */
        /* <DEDUP_REMOVED lines=19> */
[----:B------:R-:W-:Y:S02]  /*4420*/  FMNMX.FTZ R7, R52, R7, !PT ;  /* 0x0000000734077209 */ /* 0x000fe40007810000 */
[----:B------:R-:W-:Y:S02]  /*4430*/  FSEL R46, R46, -INF , P1 ;  /* 0xff8000002e2e7808 */ /* 0x000fe40000800000 */
[----:B------:R-:W-:-:S02]  /*4440*/  FMNMX.FTZ R8, R72, R7, !PT ;  /* 0x0000000748087209 */ /* 0x000fc40007810000 */
[----:B------:R-:W-:Y:S02]  /*4450*/  FSEL R48, R47, -INF , P6 ;  /* 0xff8000002f307808 */ /* 0x000fe40003000000 */
[----:B------:R-:W-:Y:S01]  /*4460*/  FSEL R50, R50, -INF , P5 ;  /* 0xff80000032327808 */ /* 0x000fe20002800000 */
[----:B------:R-:W0:Y:S01]  /*4470*/  SHFL.BFLY PT, R5, R8, 0x2, 0x1f ;  /* 0x0c401f0008057f89 */ /* 0x000e2200000e0000 */
[----:B------:R-:W-:Y:S02]  /*4480*/  FSEL R54, R54, -INF , P3 ;  /* 0xff80000036367808 */ /* 0x000fe40001800000 */
[----:B------:R-:W-:Y:S02]  /*4490*/  FSEL R70, R55, -INF , P2 ;  /* 0xff80000037467808 */ /* 0x000fe40001000000 */
[----:B------:R-:W-:Y:S02]  /*44a0*/  ISETP.GE.AND P2, PT, R152, 0x41, PT ;  /* 0x000000419800780c */ /* 0x000fe40003f46270 */
[----:B0-----:R-:W-:-:S02]  /*44b0*/  FMNMX.FTZ R9, R8, R5, !PT ;  /* 0x0000000508097209 */ /* 0x001fc40007810000 */
[----:B------:R-:W-:-:S03]  /*44c0*/  FMNMX.FTZ R5, R26, R27, !PT ;  /* 0x0000001b1a057209 */ /* 0x000fc60007810000 */
[----:B------:R-:W0:Y:S01]  /*44d0*/  SHFL.BFLY PT, R0, R9, 0x1, 0x1f ;  /* 0x0c201f0009007f89 */ /* 0x000e2200000e0000 */
[----:B------:R-:W-:-:S04]  /*44e0*/  FMNMX.FTZ R5, R30, R5, !PT ;  /* 0x000000051e057209 */ /* 0x000fc80007810000 */
[----:B------:R-:W-:-:S04]  /*44f0*/  FMNMX.FTZ R5, R32, R5, !PT ;  /* 0x0000000520057209 */ /* 0x000fc80007810000 */
[----:B------:R-:W-:-:S04]  /*4500*/  FMNMX.FTZ R5, R34, R5, !PT ;  /* 0x0000000522057209 */ /* 0x000fc80007810000 */
[----:B------:R-:W-:-:S04]  /*4510*/  FMNMX.FTZ R5, R36, R5, !PT ;  /* 0x0000000524057209 */ /* 0x000fc80007810000 */
[----:B------:R-:W-:Y:S01]  /*4520*/  FMNMX.FTZ R7, R38, R5, !PT ;  /* 0x0000000526077209 */ /* 0x000fe20007810000 */
[----:B------:R-:W-:-:S03]  /*4530*/  IMAD.U32 R5, RZ, RZ, UR5 ;  /* 0x00000005ff057e24 */ /* 0x000fc6000f8e00ff */
[----:B------:R-:W-:Y:S02]  /*4540*/  FMNMX.FTZ R7, R40, R7, !PT ;  /* 0x0000000728077209 */ /* 0x000fe40007810000 */
[----:B0-----:R-:W-:Y:S02]  /*4550*/  FMNMX.FTZ R0, R9, R0, !PT ;  /* 0x0000000009007209 */ /* 0x001fe40007810000 */
[----:B------:R-:W-:Y:S02]  /*4560*/  FMNMX.FTZ R7, R42, R7, !PT ;  /* 0x000000072a077209 */ /* 0x000fe40007810000 */
[C---:B------:R-:W-:Y:S01]  /*4570*/  FSETP.NEU.FTZ.AND P1, PT, R0.reuse, -INF , PT ;  /* 0xff8000000000780b */ /* 0x040fe20003f3d000 */
[----:B------:R-:W-:Y:S01]  /*4580*/  FMUL.FTZ R8, R0, R5 ;  /* 0x0000000500087220 */ /* 0x000fe20000410000 */
[----:B------:R-:W-:-:S04]  /*4590*/  FMNMX.FTZ R7, R44, R7, !PT ;  /* 0x000000072c077209 */ /* 0x000fc80007810000 */
[----:B------:R-:W-:Y:S02]  /*45a0*/  FMNMX.FTZ R7, R46, R7, !PT ;  /* 0x000000072e077209 */ /* 0x000fe40007810000 */
[----:B------:R-:W-:Y:S02]  /*45b0*/  FSEL R29, R8, RZ, P1 ;  /* 0x000000ff081d7208 */ /* 0x000fe40000800000 */
[----:B------:R-:W-:-:S03]  /*45c0*/  FMNMX.FTZ R9, R48, R7, !PT ;  /* 0x0000000730097209 */ /* 0x000fc60007810000 */
[-CC-:B------:R-:W-:Y:S01]  /*45d0*/  FFMA.FTZ R10, R24, R5.reuse, -R29.reuse ;  /* 0x00000005180a7223 */ /* 0x180fe2000001081d */
[----:B------:R-:W-:Y:S01]  /*45e0*/  FSEL R24, R51, -INF , P4 ;  /* 0xff80000033187808 */ /* 0x000fe20002000000 */
[--C-:B------:R-:W-:Y:S01]  /*45f0*/  FFMA.FTZ R8, R25, R5, -R29.reuse ;  /* 0x0000000519087223 */ /* 0x100fe2000001081d */
[----:B------:R-:W-:Y:S01]  /*4600*/  FMNMX.FTZ R9, R50, R9, !PT ;  /* 0x0000000932097209 */ /* 0x000fe20007810000 */
[----:B------:R0:W-:Y:S01]  /*4610*/  MUFU.EX2 R7, R10 ;  /* 0x0000000a00077308 */ /* 0x0001e20000000800 */
[-CC-:B------:R-:W-:Y:S01]  /*4620*/  FFMA.FTZ R11, R12, R5.reuse, -R29.reuse ;  /* 0x000000050c0b7223 */ /* 0x180fe2000001081d */
[--C-:B------:R-:W-:Y:S01]  /*4630*/  FFMA.FTZ R12, R14, R5, -R29.reuse ;  /* 0x000000050e0c7223 */ /* 0x100fe2000001081d */
[----:B------:R-:W-:Y:S01]  /*4640*/  FMNMX.FTZ R9, R24, R9, !PT ;  /* 0x0000000918097209 */ /* 0x000fe20007810000 */
[-CC-:B------:R-:W-:Y:S01]  /*4650*/  FFMA.FTZ R13, R20, R5.reuse, -R29.reuse ;  /* 0x00000005140d7223 */ /* 0x180fe2000001081d */
[-CC-:B------:R-:W-:Y:S01]  /*4660*/  FFMA.FTZ R14, R56, R5.reuse, -R29.reuse ;  /* 0x00000005380e7223 */ /* 0x180fe2000001081d */
[--C-:B------:R-:W-:Y:S01]  /*4670*/  FFMA.FTZ R28, R28, R5, -R29.reuse ;  /* 0x000000051c1c7223 */ /* 0x100fe2000001081d */
[----:B------:R-:W-:Y:S01]  /*4680*/  FMNMX.FTZ R9, R54, R9, !PT ;  /* 0x0000000936097209 */ /* 0x000fe20007810000 */
[-CC-:B------:R-:W-:Y:S01]  /*4690*/  FFMA.FTZ R20, R60, R5.reuse, -R29.reuse ;  /* 0x000000053c147223 */ /* 0x180fe2000001081d */
[-CC-:B0-----:R-:W-:Y:S01]  /*46a0*/  FFMA.FTZ R10, R4, R5.reuse, -R29.reuse ;  /* 0x00000005040a7223 */ /* 0x181fe2000001081d */
[--C-:B------:R-:W-:Y:S01]  /*46b0*/  FFMA.FTZ R21, R62, R5, -R29.reuse ;  /* 0x000000053e157223 */ /* 0x100fe2000001081d */
[----:B------:R-:W-:Y:S01]  /*46c0*/  FMNMX.FTZ R15, R70, R9, !PT ;  /* 0x00000009460f7209 */ /* 0x000fe20007810000 */
[-CC-:B------:R-:W-:Y:S01]  /*46d0*/  FFMA.FTZ R154, R64, R5.reuse, -R29.reuse ;  /* 0x00000005409a7223 */ /* 0x180fe2000001081d */
[-CC-:B------:R-:W-:Y:S01]  /*46e0*/  FFMA.FTZ R155, R66, R5.reuse, -R29.reuse ;  /* 0x00000005429b7223 */ /* 0x180fe2000001081d */
[-CC-:B------:R-:W-:Y:S01]  /*46f0*/  FFMA.FTZ R172, R68, R5.reuse, -R29.reuse ;  /* 0x0000000544ac7223 */ /* 0x180fe2000001081d */
[-CC-:B------:R-:W-:Y:S01]  /*4700*/  FFMA.FTZ R173, R52, R5.reuse, -R29.reuse ;  /* 0x0000000534ad7223 */ /* 0x180fe2000001081d */
[----:B------:R-:W0:Y:S01]  /*4710*/  SHFL.BFLY PT, R4, R15, 0x2, 0x1f ;  /* 0x0c401f000f047f89 */ /* 0x000e2200000e0000 */
[--C-:B------:R-:W-:Y:S01]  /*4720*/  FFMA.FTZ R174, R72, R5, -R29.reuse ;  /* 0x0000000548ae7223 */ /* 0x100fe2000001081d */
[----:B------:R-:W1:Y:S08]  /*4730*/  MUFU.EX2 R8, R8 ;  /* 0x0000000800087308 */ /* 0x000e700000000800 */
[----:B------:R-:W-:Y:S08]  /*4740*/  MUFU.EX2 R9, R28 ;  /* 0x0000001c00097308 */ /* 0x000ff00000000800 */
[----:B------:R-:W2:Y:S01]  /*4750*/  MUFU.EX2 R10, R10 ;  /* 0x0000000a000a7308 */ /* 0x000ea20000000800 */
[----:B-1----:R-:W-:Y:S01]  /*4760*/  F2FP.BF16.F32.PACK_AB R156, R8, R7 ;  /* 0x00000007089c723e */ /* 0x002fe200000010ff */
[----:B------:R-:W-:Y:S01]  /*4770*/  FADD.FTZ R8, R7, R8 ;  /* 0x0000000807087221 */ /* 0x000fe20000010000 */
[----:B0-----:R-:W-:Y:S01]  /*4780*/  FMNMX.FTZ R25, R15, R4, !PT ;  /* 0x000000040f197209 */ /* 0x001fe20007810000 */
[----:B------:R-:W-:-:S04]  /*4790*/  FFMA.FTZ R15, R58, R5, -R29 ;  /* 0x000000053a0f7223 */ /* 0x000fc8000001081d */
[----:B------:R-:W-:Y:S01]  /*47a0*/  MUFU.EX2 R11, R11 ;  /* 0x0000000b000b7308 */ /* 0x000fe20000000800 */
[----:B------:R-:W0:Y:S07]  /*47b0*/  SHFL.BFLY PT, R4, R25, 0x1, 0x1f ;  /* 0x0c201f0019047f89 */ /* 0x000e2e00000e0000 */
[----:B------:R-:W1:Y:S01]  /*47c0*/  MUFU.EX2 R12, R12 ;  /* 0x0000000c000c7308 */ /* 0x000e620000000800 */
[----:B--2---:R-:W-:Y:S01]  /*47d0*/  F2FP.BF16.F32.PACK_AB R158, R10, R9 ;  /* 0x000000090a9e723e */ /* 0x004fe200000010ff */
[----:B------:R-:W-:-:S04]  /*47e0*/  FADD.FTZ R9, R9, R8 ;  /* 0x0000000809097221 */ /* 0x000fc80000010000 */
[----:B------:R-:W-:Y:S02]  /*47f0*/  FADD.FTZ R10, R10, R9 ;  /* 0x000000090a0a7221 */ /* 0x000fe40000010000 */
[----:B------:R-:W-:Y:S08]  /*4800*/  MUFU.EX2 R13, R13 ;  /* 0x0000000d000d7308 */ /* 0x000ff00000000800 */
[----:B------:R-:W2:Y:S01]  /*4810*/  MUFU.EX2 R14, R14 ;  /* 0x0000000e000e7308 */ /* 0x000ea20000000800 */
[----:B-1----:R-:W-:Y:S01]  /*4820*/  F2FP.BF16.F32.PACK_AB R160, R12, R11 ;  /* 0x0000000b0ca0723e */ /* 0x002fe200000010ff */
[----:B------:R-:W-:Y:S01]  /*4830*/  FADD.FTZ R11, R11, R10 ;  /* 0x0000000a0b0b7221 */ /* 0x000fe20000010000 */
[----:B0-----:R-:W-:-:S03]  /*4840*/  FMNMX.FTZ R4, R25, R4, !PT ;  /* 0x0000000419047209 */ /* 0x001fc60007810000 */
[----:B------:R-:W-:Y:S01]  /*4850*/  FADD.FTZ R12, R12, R11 ;  /* 0x0000000b0c0c7221 */ /* 0x000fe20000010000 */
[C---:B------:R-:W-:Y:S01]  /*4860*/  FSETP.NEU.FTZ.AND P1, PT, R4.reuse, -INF , PT ;  /* 0xff8000000400780b */ /* 0x040fe20003f3d000 */
[-C--:B------:R-:W-:Y:S01]  /*4870*/  FMUL.FTZ R25, R4, R5.reuse ;  /* 0x0000000504197220 */ /* 0x080fe20000410000 */
[----:B------:R-:W-:Y:S04]  /*4880*/  MUFU.EX2 R15, R15 ;  /* 0x0000000f000f7308 */ /* 0x000fe80000000800 */
[----:B------:R-:W-:Y:S02]  /*4890*/  FSEL R25, R25, RZ, P1 ;  /* 0x000000ff19197208 */ /* 0x000fe40000800000 */
[----:B------:R-:W-:Y:S02]  /*48a0*/  ISETP.NE.AND P1, PT, R57, RZ, PT ;  /* 0x000000ff3900720c */ /* 0x000fe40003f25270 */
[----:B------:R-:W0:Y:S01]  /*48b0*/  MUFU.EX2 R20, R20 ;  /* 0x0000001400147308 */ /* 0x000e220000000800 */
[-CC-:B------:R-:W-:Y:S01]  /*48c0*/  FFMA.FTZ R196, R24, R5.reuse, -R25.reuse ;  /* 0x0000000518c47223 */ /* 0x180fe20000010819 */
        /* <DEDUP_REMOVED lines=8> */
[----:B------:R-:W-:Y:S01]  /*4950*/  FFMA.FTZ R183, R42, R5, -R25 ;  /* 0x000000052ab77223 */ /* 0x000fe20000010819 */
[----:B------:R-:W-:-:S02]  /*4960*/  @!P1 VIADD R24, R6, 0x38840 ;  /* 0x0003884006189836 */ /* 0x000fc40000000000 */
[-CC-:B------:R-:W-:Y:S01]  /*4970*/  FFMA.FTZ R192, R44, R5.reuse, -R25.reuse ;  /* 0x000000052cc07223 */ /* 0x180fe20000010819 */
[-CC-:B------:R-:W-:Y:S01]  /*4980*/  FFMA.FTZ R191, R46, R5.reuse, -R25.reuse ;  /* 0x000000052ebf7223 */ /* 0x180fe20000010819 */
[-CC-:B------:R-:W-:Y:S01]  /*4990*/  FFMA.FTZ R194, R48, R5.reuse, -R25.reuse ;  /* 0x0000000530c27223 */ /* 0x180fe20000010819 */
[-CC-:B------:R-:W-:Y:S01]  /*49a0*/  FFMA.FTZ R193, R50, R5.reuse, -R25.reuse ;  /* 0x0000000532c17223 */ /* 0x180fe20000010819 */
[----:B------:R-:W-:Y:S01]  /*49b0*/  @!P1 PRMT R24, RZ, 0x654, R24 ;  /* 0x00000654ff189816 */ /* 0x000fe20000000018 */
[-CC-:B------:R-:W-:Y:S01]  /*49c0*/  FFMA.FTZ R195, R54, R5.reuse, -R25.reuse ;  /* 0x0000000536c37223 */ /* 0x180fe20000010819 */
[----:B------:R-:W-:Y:S01]  /*49d0*/  FFMA.FTZ R198, R70, R5, -R25 ;  /* 0x0000000546c67223 */ /* 0x000fe20000010819 */
[----:B------:R-:W-:Y:S01]  /*49e0*/  MUFU.EX2 R175, R175 ;  /* 0x000000af00af7308 */ /* 0x000fe20000000800 */
[----:B------:R1:W-:Y:S01]  /*49f0*/  @!P1 SYNCS.ARRIVE.TRANS64.RED.A1T0 RZ, [R24+URZ], RZ ;  /* 0x000000ff18ff99a7 */ /* 0x0003e2000810043f */
[----:B--2---:R-:W-:Y:S01]  /*4a00*/  F2FP.BF16.F32.PACK_AB R162, R14, R13 ;  /* 0x0000000d0ea2723e */ /* 0x004fe200000010ff */
[----:B------:R-:W-:Y:S01]  /*4a10*/  FADD.FTZ R13, R13, R12 ;  /* 0x0000000c0d0d7221 */ /* 0x000fe20000010000 */
[----:B0-----:R-:W-:Y:S01]  /*4a20*/  F2FP.BF16.F32.PACK_AB R164, R20, R15 ;  /* 0x0000000f14a4723e */ /* 0x001fe200000010ff */
[----:B------:R-:W-:-:S02]  /*4a30*/  @!P1 VIADD R6, R6, 0x38860 ;  /* 0x0003886006069836 */ /* 0x000fc40000000000 */
[----:B------:R-:W-:Y:S01]  /*4a40*/  FADD.FTZ R14, R14, R13 ;  /* 0x0000000d0e0e7221 */ /* 0x000fe20000010000 */
[----:B------:R-:W0:Y:S02]  /*4a50*/  MUFU.EX2 R176, R176 ;  /* 0x000000b000b07308 */ /* 0x000e240000000800 */
[----:B------:R-:W-:Y:S01]  /*4a60*/  @!P1 PRMT R6, RZ, 0x654, R6 ;  /* 0x00000654ff069816 */ /* 0x000fe20000000006 */
[----:B------:R-:W-:-:S04]  /*4a70*/  FADD.FTZ R15, R15, R14 ;  /* 0x0000000e0f0f7221 */ /* 0x000fc80000010000 */
[----:B------:R-:W-:Y:S01]  /*4a80*/  FADD.FTZ R20, R20, R15 ;  /* 0x0000000f14147221 */ /* 0x000fe20000010000 */
[----:B------:R-:W-:Y:S08]  /*4a90*/  MUFU.EX2 R177, R177 ;  /* 0x000000b100b17308 */ /* 0x000ff00000000800 */
[----:B------:R-:W2:Y:S01]  /*4aa0*/  MUFU.EX2 R178, R178 ;  /* 0x000000b200b27308 */ /* 0x000ea20000000800 */
[----:B0-----:R-:W-:Y:S01]  /*4ab0*/  F2FP.BF16.F32.PACK_AB R157, R176, R175 ;  /* 0x000000afb09d723e */ /* 0x001fe200000010ff */
[----:B------:R-:W-:-:S06]  /*4ac0*/  FADD.FTZ R176, R175, R176 ;  /* 0x000000b0afb07221 */ /* 0x000fcc0000010000 */
[----:B------:R-:W-:Y:S08]  /*4ad0*/  MUFU.EX2 R179, R179 ;  /* 0x000000b300b37308 */ /* 0x000ff00000000800 */
[----:B------:R-:W0:Y:S01]  /*4ae0*/  MUFU.EX2 R180, R180 ;  /* 0x000000b400b47308 */ /* 0x000e220000000800 */
[----:B--2---:R-:W-:Y:S01]  /*4af0*/  F2FP.BF16.F32.PACK_AB R159, R178, R177 ;  /* 0x000000b1b29f723e */ /* 0x004fe200000010ff */
[----:B------:R-:W-:Y:S01]  /*4b00*/  BAR.SYNC.DEFER_BLOCKING 0xf, 0x100 ;  /* 0x03c4000000007b1d */ /* 0x000fe20000010000 */
[----:B------:R-:W-:-:S04]  /*4b10*/  FADD.FTZ R177, R177, R176 ;  /* 0x000000b0b1b17221 */ /* 0x000fc80000010000 */
[----:B------:R-:W-:Y:S01]  /*4b20*/  FADD.FTZ R178, R178, R177 ;  /* 0x000000b1b2b27221 */ /* 0x000fe20000010000 */
[----:B------:R-:W-:Y:S08]  /*4b30*/  MUFU.EX2 R181, R181 ;  /* 0x000000b500b57308 */ /* 0x000ff00000000800 */
[----:B------:R-:W2:Y:S01]  /*4b40*/  MUFU.EX2 R182, R182 ;  /* 0x000000b600b67308 */ /* 0x000ea20000000800 */
[----:B0-----:R-:W-:Y:S01]  /*4b50*/  F2FP.BF16.F32.PACK_AB R161, R180, R179 ;  /* 0x000000b3b4a1723e */ /* 0x001fe200000010ff */
[----:B------:R-:W-:-:S04]  /*4b60*/  FADD.FTZ R179, R179, R178 ;  /* 0x000000b2b3b37221 */ /* 0x000fc80000010000 */
[----:B------:R-:W-:Y:S02]  /*4b70*/  FADD.FTZ R180, R180, R179 ;  /* 0x000000b3b4b47221 */ /* 0x000fe40000010000 */
[----:B------:R-:W-:Y:S01]  /*4b80*/  MUFU.EX2 R21, R21 ;  /* 0x0000001500157308 */ /* 0x000fe20000000800 */
[----:B------:R0:W-:Y:S07]  /*4b90*/  STSM.16.M88.4 [R23+0x36400], R156 ;  /* 0x0364009c17007844 */ /* 0x0001ee0000000200 */
[----:B------:R-:W3:Y:S01]  /*4ba0*/  MUFU.EX2 R154, R154 ;  /* 0x0000009a009a7308 */ /* 0x000ee20000000800 */
[----:B--2---:R-:W-:Y:S01]  /*4bb0*/  F2FP.BF16.F32.PACK_AB R163, R182, R181 ;  /* 0x000000b5b6a3723e */ /* 0x004fe200000010ff */
[----:B------:R-:W-:-:S04]  /*4bc0*/  FADD.FTZ R181, R181, R180 ;  /* 0x000000b4b5b57221 */ /* 0x000fc80000010000 */
[----:B------:R0:W-:Y:S01]  /*4bd0*/  STSM.16.M88.4 [R22], R160 ;  /* 0x000000a016007844 */ /* 0x0001e20000000200 */
[----:B------:R-:W-:Y:S01]  /*4be0*/  FADD.FTZ R182, R182, R181 ;  /* 0x000000b5b6b67221 */ /* 0x000fe20000010000 */
[----:B------:R-:W-:Y:S08]  /*4bf0*/  MUFU.EX2 R183, R183 ;  /* 0x000000b700b77308 */ /* 0x000ff00000000800 */
[----:B------:R-:W2:Y:S01]  /*4c00*/  MUFU.EX2 R192, R192 ;  /* 0x000000c000c07308 */ /* 0x000ea20000000800 */
[----:B---3--:R-:W-:Y:S01]  /*4c10*/  F2FP.BF16.F32.PACK_AB R166, R154, R21 ;  /* 0x000000159aa6723e */ /* 0x008fe200000010ff */
[----:B------:R-:W-:-:S04]  /*4c20*/  FADD.FTZ R21, R21, R20 ;  /* 0x0000001415157221 */ /* 0x000fc80000010000 */
[----:B------:R-:W-:Y:S02]  /*4c30*/  FADD.FTZ R154, R154, R21 ;  /* 0x000000159a9a7221 */ /* 0x000fe40000010000 */
[----:B------:R-:W-:Y:S08]  /*4c40*/  MUFU.EX2 R191, R191 ;  /* 0x000000bf00bf7308 */ /* 0x000ff00000000800 */
[----:B------:R-:W3:Y:S01]  /*4c50*/  MUFU.EX2 R194, R194 ;  /* 0x000000c200c27308 */ /* 0x000ee20000000800 */
[----:B--2---:R-:W-:Y:S01]  /*4c60*/  F2FP.BF16.F32.PACK_AB R165, R192, R183 ;  /* 0x000000b7c0a5723e */ /* 0x004fe200000010ff */
[----:B------:R-:W-:-:S04]  /*4c70*/  FADD.FTZ R183, R183, R182 ;  /* 0x000000b6b7b77221 */ /* 0x000fc80000010000 */
[----:B------:R-:W-:Y:S02]  /*4c80*/  FADD.FTZ R192, R192, R183 ;  /* 0x000000b7c0c07221 */ /* 0x000fe40000010000 */
[----:B------:R-:W-:Y:S08]  /*4c90*/  MUFU.EX2 R155, R155 ;  /* 0x0000009b009b7308 */ /* 0x000ff00000000800 */
[----:B------:R-:W2:Y:S01]  /*4ca0*/  MUFU.EX2 R172, R172 ;  /* 0x000000ac00ac7308 */ /* 0x000ea20000000800 */
[----:B---3--:R-:W-:Y:S01]  /*4cb0*/  F2FP.BF16.F32.PACK_AB R167, R194, R191 ;  /* 0x000000bfc2a7723e */ /* 0x008fe200000010ff */
[----:B------:R-:W-:-:S04]  /*4cc0*/  FADD.FTZ R191, R191, R192 ;  /* 0x000000c0bfbf7221 */ /* 0x000fc80000010000 */
[----:B------:R0:W-:Y:S01]  /*4cd0*/  STSM.16.M88.4 [R185], R164 ;  /* 0x000000a4b9007844 */ /* 0x0001e20000000200 */
[----:B------:R-:W-:Y:S01]  /*4ce0*/  FADD.FTZ R194, R194, R191 ;  /* 0x000000bfc2c27221 */ /* 0x000fe20000010000 */
        /* <DEDUP_REMOVED lines=8> */
[----:B------:R-:W-:-:S06]  /*4d70*/  FADD.FTZ R173, R173, R172 ;  /* 0x000000acadad7221 */ /* 0x000fcc0000010000 */
[----:B------:R-:W3:Y:S08]  /*4d80*/  MUFU.EX2 R195, R195 ;  /* 0x000000c300c37308 */ /* 0x000ef00000000800 */
[----:B------:R-:W4:Y:S01]  /*4d90*/  MUFU.EX2 R198, R198 ;  /* 0x000000c600c67308 */ /* 0x000f220000000800 */
[----:B--2---:R-:W-:Y:S01]  /*4da0*/  F2FP.BF16.F32.PACK_AB R169, R196, R193 ;  /* 0x000000c1c4a9723e */ /* 0x004fe200000010ff */
[----:B------:R-:W-:-:S04]  /*4db0*/  FADD.FTZ R193, R193, R194 ;  /* 0x000000c2c1c17221 */ /* 0x000fc80000010000 */
[----:B------:R-:W-:-:S04]  /*4dc0*/  FADD.FTZ R196, R196, R193 ;  /* 0x000000c1c4c47221 */ /* 0x000fc80000010000 */
[----:B---3--:R-:W-:Y:S01]  /*4dd0*/  FADD.FTZ R7, R195, R196 ;  /* 0x000000c4c3077221 */ /* 0x008fe20000010000 */
[----:B----4-:R-:W-:-:S03]  /*4de0*/  F2FP.BF16.F32.PACK_AB R171, R198, R195 ;  /* 0x000000c3c6ab723e */ /* 0x010fc600000010ff */
[----:B------:R-:W-:Y:S02]  /*4df0*/  FADD.FTZ R7, R198, R7 ;  /* 0x00000007c6077221 */ /* 0x000fe40000010000 */
[----:B------:R0:W-:Y:S01]  /*4e00*/  STSM.16.M88.4 [R184], R168 ;  /* 0x000000a8b8007844 */ /* 0x0001e20000000200 */
[----:B-1----:R-:W-:-:S06]  /*4e10*/  WARPGROUP.ARRIVE ;  /* 0x00000000000079c5 */ /* 0x002fcc0000000000 */
[----:B------:R-:W-:Y:S01]  /*4e20*/  HGMMA.64x256x16.F32.BF16 R24, R156, gdesc[UR8].tnspB, RZ, !UPT, gsb0 ;  /* 0x43e000089c187df0 */ /* 0x000fe2000c0018ff */
[----:B------:R-:W-:Y:S02]  /*4e30*/  UMOV UR11, 0x40000040 ;  /* 0x40000040000b7882 */ /* 0x000fe40000000000 */
[----:B------:R-:W-:Y:S02]  /*4e40*/  WARPGROUP.DEPBAR.LE gsb0, 0x0 ;  /* 0x00008000000079c5 */ /* 0x000fe40000010000 */
[----:B------:R-:W-:-:S15]  /*4e50*/  WARPGROUP.ARRIVE ;  /* 0x00000000000079c5 */ /* 0x000fde0000000000 */
[----:B------:R-:W-:-:S08]  /*4e60*/  NOP ;  /* 0x0000000000007918 */ /* 0x000fd00000000000 */
[----:B------:R-:W-:Y:S01]  /*4e70*/  HGMMA.64x256x16.F32.BF16 R24, R160, gdesc[UR12].tnspB, R24, gsb0 ;  /* 0x43e0000ca0187df0 */ /* 0x000fe20008001818 */
[----:B------:R-:W-:Y:S01]  /*4e80*/  UIADD3 UR14, UR10, 0x100, URZ ;  /* 0x000001000a0e7890 */ /* 0x000fe2000fffe03f */
[----:B------:R-:W-:Y:S01]  /*4e90*/  UMOV UR15, 0x40000040 ;  /* 0x40000040000f7882 */ /* 0x000fe20000000000 */
[----:B------:R-:W-:Y:S01]  /*4ea0*/  UIADD3 UR10, UR10, 0x180, URZ ;  /* 0x000001800a0a7890 */ /* 0x000fe2000fffe03f */
[----:B------:R-:W-:Y:S02]  /*4eb0*/  WARPGROUP.DEPBAR.LE gsb0, 0x0 ;  /* 0x00008000000079c5 */ /* 0x000fe40000010000 */
[----:B------:R-:W-:-:S15]  /*4ec0*/  WARPGROUP.ARRIVE ;  /* 0x00000000000079c5 */ /* 0x000fde0000000000 */
[----:B------:R-:W-:-:S07]  /*4ed0*/  NOP ;  /* 0x0000000000007918 */ /* 0x000fce0000000000 */
[----:B------:R-:W-:Y:S03]  /*4ee0*/  HGMMA.64x256x16.F32.BF16 R24, R164, gdesc[UR12].tnspB, R24, gsb0 ;  /* 0x43e0000ca4187df0 */ /* 0x000fe60008001818 */
        /* <DEDUP_REMOVED lines=13> */
[----:B------:R1:W-:Y:S02]  /*4fc0*/  @!P1 SYNCS.ARRIVE.TRANS64.RED.A1T0 RZ, [R6+URZ], RZ ;  /* 0x000000ff06ff99a7 */ /* 0x0003e4000810043f */
[----:B-1----:R-:W-:Y:S01]  /*4fd0*/  FADD.FTZ R6, R174, R173 ;  /* 0x000000adae067221 */ /* 0x002fe20000010000 */
[----:B0-----:R-:W-:Y:S06]  /*4fe0*/  @!P2 BRA `(.L_x_211) ;  /* 0x000000280078a947 */ /* 0x001fec0003800000 */
[----:B------:R-:W-:Y:S01]  /*4ff0*/  VIADD R8, R153, 0xfffffffe ;  /* 0xfffffffe99087836 */ /* 0x000fe20000000000 */
[----:B------:R-:W-:Y:S01]  /*5000*/  UMOV UR24, UR36 ;  /* 0x0000002400187c82 */ /* 0x000fe20008000000 */
[----:B------:R-:W-:Y:S02]  /*5010*/  IMAD.MOV.U32 R191, RZ, RZ, R4 ;  /* 0x000000ffffbf7224 */ /* 0x000fe400078e0004 */
[----:B------:R-:W-:-:S07]  /*5020*/  IMAD.MOV.U32 R9, RZ, RZ, R0 ;  /* 0x000000ffff097224 */ /* 0x000fce00078e0000 */
.L_x_220:
[----:B------:R-:W-:Y:S01]  /*5030*/  UIADD3 UR36, UR24, 0x1, URZ ;  /* 0x0000000118247890 */ /* 0x000fe2000fffe03f */
[C---:B------:R-:W-:Y:S01]  /*5040*/  ISETP.GT.AND P2, PT, R8.reuse, RZ, PT ;  /* 0x000000ff0800720c */ /* 0x040fe20003f44270 */
[----:B------:R-:W-:Y:S02]  /*5050*/  VIADD R8, R8, 0xffffffff ;  /* 0xffffffff08087836 */ /* 0x000fe40000000000 */
[----:B------:R-:W-:-:S04]  /*5060*/  UISETP.NE.AND UP0, UPT, UR36, 0x2, UPT ;  /* 0x000000022400788c */ /* 0x000fc8000bf05270 */
[----:B------:R-:W-:Y:S02]  /*5070*/  USEL UR5, URZ, 0x1, UP0 ;  /* 0x000000013f057887 */ /* 0x000fe40008000000 */
[----:B------:R-:W-:-:S04]  /*5080*/  USEL UR36, UR36, URZ, UP0 ;  /* 0x0000003f24247287 */ /* 0x000fc80008000000 */
[----:B------:R-:W-:Y:S01]  /*5090*/  LOP3.LUT R2, R2, UR5, RZ, 0x3c, !PT ;  /* 0x0000000502027c12 */ /* 0x000fe2000f8e3cff */
[----:B-1----:R-:W-:Y:S07]  /*50a0*/  @P0 BRA `(.L_x_212) ;  /* 0x0000000000040947 */ /* 0x002fee0003800000 */
[----:B------:R-:W-:Y:S01]  /*50b0*/  BPT.TRAP 0x1 ;  /* 0x000000040000795c */ /* 0x000fe20000300000 */
.L_x_212:
[----:B------:R-:W-:Y:S01]  /*50c0*/  ULEA UR5, UR36, UR37, 0x3 ;  /* 0x0000002524057291 */ /* 0x000fe2000f8e183f */
[----:B------:R-:W-:-:S08]  /*50d0*/  SHF.L.U32 R0, R2, 0x1f, RZ ;  /* 0x0000001f02007819 */ /* 0x000fd000000006ff */
[----:B------:R0:W1:Y:S01]  /*50e0*/  SYNCS.PHASECHK.TRANS64.TRYWAIT P3, [UR5+0x38830], R0 ;  /* 0x03883000ff0075a7 */ /* 0x0000620008060145 */
[----:B------:R-:W-:Y:S05]  /*50f0*/  @P0 BRA `(.L_x_213) ;  /* 0x0000000000040947 */ /* 0x000fea0003800000 */
[----:B------:R-:W-:Y:S01]  /*5100*/  BPT.TRAP 0x1 ;  /* 0x000000040000795c */ /* 0x000fe20000300000 */
.L_x_213:
[----:B-1----:R-:W-:Y:S05]  /*5110*/  @P3 BRA `(.L_x_214) ;  /* 0x0000000000083947 */ /* 0x002fea0003800000 */
[----:B------:R-:W1:Y:S02]  /*5120*/  SYNCS.PHASECHK.TRANS64.TRYWAIT P3, [UR5+0x38830], R0 ;  /* 0x03883000ff0075a7 */ /* 0x000e640008060145 */
[----:B-1----:R-:W-:Y:S05]  /*5130*/  @!P3 BRA `(.L_x_215) ;  /* 0x000000b00018b947 */ /* 0x002fea0003800000 */
.L_x_214:
        /* <DEDUP_REMOVED lines=26> */
[----:B------:R-:W-:Y:S05]  /*52e0*/  @P0 BRA `(.L_x_216) ;  /* 0x0000000000040947 */ /* 0x000fea0003800000 */
[----:B------:R-:W-:Y:S01]  /*52f0*/  BPT.TRAP 0x1 ;  /* 0x000000040000795c */ /* 0x000fe20000300000 */
.L_x_216:
[----:B------:R2:W3:Y:S01]  /*5300*/  SYNCS.PHASECHK.TRANS64.TRYWAIT P3, [UR5+0x38850], R0 ;  /* 0x03885000ff0075a7 */ /* 0x0004e20008060145 */
[----:B------:R-:W-:Y:S05]  /*5310*/  @P0 BRA `(.L_x_217) ;  /* 0x0000000000040947 */ /* 0x000fea0003800000 */
[----:B------:R-:W-:Y:S01]  /*5320*/  BPT.TRAP 0x1 ;  /* 0x000000040000795c */ /* 0x000fe20000300000 */
.L_x_217:
[----:B---3--:R-:W-:Y:S05]  /*5330*/  @P3 BRA `(.L_x_218) ;  /* 0x0000000000083947 */ /* 0x008fea0003800000 */
[----:B------:R-:W3:Y:S02]  /*5340*/  SYNCS.PHASECHK.TRANS64.TRYWAIT P3, [UR5+0x38850], R0 ;  /* 0x03885000ff0075a7 */ /* 0x000ee40008060145 */
[----:B---3--:R-:W-:Y:S05]  /*5350*/  @!P3 BRA `(.L_x_219) ;  /* 0x000000ac00a8b947 */ /* 0x008fea0003800000 */
.L_x_218:
[----:B------:R-:W-:Y:S01]  /*5360*/  UIADD3 UR10, UR37, 0x26400, URZ ;  /* 0x00026400250a7890 */ /* 0x000fe2000fffe03f */
[----:B------:R-:W-:Y:S01]  /*5370*/  WARPGROUP.ARRIVE ;  /* 0x00000000000079c5 */ /* 0x000fe20000000000 */
[----:B------:R-:W-:-:S05]  /*5380*/  UIADD3 UR14, UR6, 0x200, URZ ;  /* 0x00000200060e7890 */ /* 0x000fca000fffe03f */
[----:B------:R-:W3:Y:S01]  /*5390*/  S2R R4, SR_TID.X ;  /* 0x0000000000047919 */ /* 0x000ee20000002100 */
[----:B------:R-:W-:Y:S02]  /*53a0*/  USHF.R.U32.HI UR10, URZ, 0x4, UR10 ;  /* 0x000000043f0a7899 */ /* 0x000fe4000801160a */
[----:B------:R-:W-:Y:S02]  /*53b0*/  UIADD3 UR11, UR6, 0x202, URZ ;  /* 0x00000202060b7890 */ /* 0x000fe4000fffe03f */
[----:B------:R-:W-:Y:S02]  /*53c0*/  ULOP3.LUT UR15, UR10, 0x3fff, URZ, 0xc0, !UPT ;  /* 0x00003fff0a0f7892 */ /* 0x000fe4000f8ec03f */
[----:B------:R-:W-:Y:S02]  /*53d0*/  ULEA UR10, UR36, UR4, 0xc ;  /* 0x00000004240a7291 */ /* 0x000fe4000f8e603f */
[----:B------:R-:W-:Y:S01]  /*53e0*/  ULOP3.LUT UR6, UR15, 0x10000, URZ, 0xfc, !UPT ;  /* 0x000100000f067892 */ /* 0x000fe2000f8efc3f */
[----:B------:R-:W-:Y:S01]  /*53f0*/  UMOV UR23, 0x40000040 ;  /* 0x4000004000177882 */ /* 0x000fe20000000000 */
[----:B------:R-:W-:Y:S01]  /*5400*/  UMOV UR21, 0x40000040 ;  /* 0x4000004000157882 */ /* 0x000fe20000000000 */
[----:B------:R-:W-:-:S02]  /*5410*/  UIADD3 UR18, UR10, 0x800, URZ ;  /* 0x000008000a127890 */ /* 0x000fc4000fffe03f */
[----:B------:R-:W-:Y:S02]  /*5420*/  UMOV UR22, UR10 ;  /* 0x0000000a00167c82 */ /* 0x000fe40008000000 */
[----:B------:R-:W-:Y:S01]  /*5430*/  UMOV UR20, UR6 ;  /* 0x0000000600147c82 */ /* 0x000fe20008000000 */
[----:B------:R-:W-:Y:S01]  /*5440*/  UIADD3 UR19, UR6, 0x800, URZ ;  /* 0x0000080006137890 */ /* 0x000fe2000fffe03f */
[----:B------:R-:W-:Y:S01]  /*5450*/  HGMMA.64x64x16.F32.BF16 R152, gdesc[UR20], R152, gsb0 ;  /* 0x00e00000149879f0 */ /* 0x000fe20008001898 */
[----:B------:R-:W-:Y:S02]  /*5460*/  UIADD3 UR22, UR10, 0x2, URZ ;  /* 0x000000020a167890 */ /* 0x000fe4000fffe03f */
[----:B------:R-:W-:Y:S01]  /*5470*/  UIADD3 UR20, UR6, 0x2, URZ ;  /* 0x0000000206147890 */ /* 0x000fe2000fffe03f */
[----:B------:R-:W-:Y:S01]  /*5480*/  UMOV UR23, 0x40000040 ;  /* 0x4000004000177882 */ /* 0x000fe20000000000 */
[----:B------:R-:W-:Y:S01]  /*5490*/  UMOV UR21, 0x40000040 ;  /* 0x4000004000157882 */ /* 0x000fe20000000000 */
[----:B---3--:R-:W-:-:S05]  /*54a0*/  SHF.R.U32.HI R4, RZ, 0x7, R4 ;  /* 0x00000007ff047819 */ /* 0x008fca0000011604 */
[----:B012---:R-:W0:Y:S01]  /*54b0*/  SHFL.IDX PT, R0, R4, RZ, 0x1f ;  /* 0x00001fff04007589 */ /* 0x007e2200000e0000 */
        /* <DEDUP_REMOVED lines=17> */
[----:B------:R-:W-:Y:S01]  /*55d0*/  UIADD3 UR22, UR10, 0x200, URZ ;  /* 0x000002000a167890 */ /* 0x000fe2000fffe03f */
[----:B------:R-:W-:Y:S01]  /*55e0*/  UMOV UR20, UR14 ;  /* 0x0000000e00147c82 */ /* 0x000fe20008000000 */
        /* <DEDUP_REMOVED lines=228> */
[----:B------:R-:W-:Y:S01]  /*6430*/  ULEA UR10, UR36, UR7, 0xc ;  /* 0x00000007240a7291 */ /* 0x000fe2000f8e603f */
[----:B------:R-:W-:-:S03]  /*6440*/  UMOV UR11, 0x40000040 ;  /* 0x40000040000b7882 */ /* 0x000fc60000000000 */
[----:B------:R-:W-:Y:S01]  /*6450*/  UIADD3 UR14, UR10, 0x80, URZ ;  /* 0x000000800a0e7890 */ /* 0x000fe2000fffe03f */
[----:B------:R-:W-:Y:S02]  /*6460*/  WARPGROUP.DEPBAR.LE gsb0, 0x0 ;  /* 0x00008000000079c5 */ /* 0x000fe40000010000 */
[----:B------:R-:W-:-:S06]  /*6470*/  WARPGROUP.ARRIVE ;  /* 0x00000000000079c5 */ /* 0x000fcc0000000000 */
[----:B------:R-:W-:Y:S03]  /*6480*/  HGMMA.64x64x16.F32.BF16 R152, gdesc[UR20], R152, gsb0 ;  /* 0x00e00000149879f0 */ /* 0x000fe60008001898 */
[----:B------:R-:W-:Y:S02]  /*6490*/  WARPGROUP.DEPBAR.LE gsb0, 0x0 ;  /* 0x00008000000079c5 */ /* 0x000fe40000010000 */
        /* <DEDUP_REMOVED lines=25> */
[----:B------:R-:W-:Y:S01]  /*6630*/  FMNMX.FTZ R11, R167, R4, !PT ;  /* 0x00000004a70b7209 */ /* 0x000fe20007810000 */
[----:B------:R-:W0:Y:S02]  /*6640*/  LDC R5, c[0x0][0xa80] ;  /* 0x0002a000ff057b82 */ /* 0x000e240000000800 */
[----:B------:R-:W1:Y:S01]  /*6650*/  SHFL.BFLY PT, R13, R12, 0x1, 0x1f ;  /* 0x0c201f000c0d7f89 */ /* 0x000e6200000e0000 */
[----:B------:R-:W-:-:S04]  /*6660*/  FMNMX.FTZ R4, R170, R11, !PT ;  /* 0x0000000baa047209 */ /* 0x000fc80007810000 */
[----:B------:R-:W-:-:S04]  /*6670*/  FMNMX.FTZ R11, R171, R4, !PT ;  /* 0x00000004ab0b7209 */ /* 0x000fc80007810000 */
[----:B------:R-:W-:Y:S02]  /*6680*/  FMNMX.FTZ R4, R174, R11, !PT ;  /* 0x0000000bae047209 */ /* 0x000fe40007810000 */
[----:B-1----:R-:W-:Y:S02]  /*6690*/  FMNMX.FTZ R0, R12, R13, !PT ;  /* 0x0000000d0c007209 */ /* 0x002fe40007810000 */
[----:B------:R-:W-:-:S03]  /*66a0*/  FMNMX.FTZ R13, R175, R4, !PT ;  /* 0x00000004af0d7209 */ /* 0x000fc60007810000 */
[----:B0-----:R-:W-:Y:S01]  /*66b0*/  FMUL.FTZ R192, R0, R5 ;  /* 0x0000000500c07220 */ /* 0x001fe20000410000 */
[----:B------:R-:W-:Y:S01]  /*66c0*/  FMNMX.FTZ R4, R178, R13, !PT ;  /* 0x0000000db2047209 */ /* 0x000fe20007810000 */
[----:B------:R-:W-:Y:S02]  /*66d0*/  FADD.FTZ R10, -R0, R9 ;  /* 0x00000009000a7221 */ /* 0x000fe40000010100 */
[-CC-:B------:R-:W-:Y:S01]  /*66e0*/  FFMA.FTZ R11, R153, R5.reuse, -R192.reuse ;  /* 0x00000005990b7223 */ /* 0x180fe200000108c0 */
[----:B------:R-:W-:Y:S01]  /*66f0*/  FMNMX.FTZ R13, R179, R4, !PT ;  /* 0x00000004b30d7209 */ /* 0x000fe20007810000 */
[-C--:B------:R-:W-:Y:S01]  /*6700*/  FMUL.FTZ R9, R10, R5.reuse ;  /* 0x000000050a097220 */ /* 0x080fe20000410000 */
[-CC-:B------:R-:W-:Y:S01]  /*6710*/  FFMA.FTZ R10, R152, R5.reuse, -R192.reuse ;  /* 0x00000005980a7223 */ /* 0x180fe200000108c0 */
[--C-:B------:R-:W-:Y:S01]  /*6720*/  FFMA.FTZ R12, R156, R5, -R192.reuse ;  /* 0x000000059c0c7223 */ /* 0x100fe200000108c0 */
[----:B------:R-:W-:Y:S01]  /*6730*/  FMNMX.FTZ R4, R182, R13, !PT ;  /* 0x0000000db6047209 */ /* 0x000fe20007810000 */
[-CC-:B------:R-:W-:Y:S01]  /*6740*/  FFMA.FTZ R13, R157, R5.reuse, -R192.reuse ;  /* 0x000000059d0d7223 */ /* 0x180fe200000108c0 */
[-CC-:B------:R-:W-:Y:S01]  /*6750*/  FFMA.FTZ R14, R160, R5.reuse, -R192.reuse ;  /* 0x00000005a00e7223 */ /* 0x180fe200000108c0 */
[-CC-:B------:R-:W-:Y:S01]  /*6760*/  FFMA.FTZ R15, R161, R5.reuse, -R192.reuse ;  /* 0x00000005a10f7223 */ /* 0x180fe200000108c0 */
[----:B------:R-:W-:Y:S01]  /*6770*/  FMNMX.FTZ R4, R183, R4, !PT ;  /* 0x00000004b7047209 */ /* 0x000fe20007810000 */
[-CC-:B------:R-:W-:Y:S01]  /*6780*/  FFMA.FTZ R20, R164, R5.reuse, -R192.reuse ;  /* 0x00000005a4147223 */ /* 0x180fe200000108c0 */
[-CC-:B------:R-:W-:Y:S01]  /*6790*/  FFMA.FTZ R21, R165, R5.reuse, -R192.reuse ;  /* 0x00000005a5157223 */ /* 0x180fe200000108c0 */
[-CC-:B------:R-:W-:Y:S01]  /*67a0*/  FFMA.FTZ R168, R168, R5.reuse, -R192.reuse ;  /* 0x00000005a8a87223 */ /* 0x180fe200000108c0 */
[-CC-:B------:R-:W-:Y:S01]  /*67b0*/  FFMA.FTZ R169, R169, R5.reuse, -R192.reuse ;  /* 0x00000005a9a97223 */ /* 0x180fe200000108c0 */
[----:B------:R-:W0:Y:S01]  /*67c0*/  SHFL.BFLY PT, R153, R4, 0x2, 0x1f ;  /* 0x0c401f0004997f89 */ /* 0x000e2200000e0000 */
[-CC-:B------:R-:W-:Y:S01]  /*67d0*/  FFMA.FTZ R172, R172, R5.reuse, -R192.reuse ;  /* 0x00000005acac7223 */ /* 0x180fe200000108c0 */
[-CC-:B------:R-:W-:Y:S01]  /*67e0*/  FFMA.FTZ R173, R173, R5.reuse, -R192.reuse ;  /* 0x00000005adad7223 */ /* 0x180fe200000108c0 */
[-CC-:B------:R-:W-:Y:S01]  /*67f0*/  FFMA.FTZ R176, R176, R5.reuse, -R192.reuse ;  /* 0x00000005b0b07223 */ /* 0x180fe200000108c0 */
[-CC-:B------:R-:W-:Y:S01]  /*6800*/  FFMA.FTZ R177, R177, R5.reuse, -R192.reuse ;  /* 0x00000005b1b17223 */ /* 0x180fe200000108c0 */
[-CC-:B------:R-:W-:Y:S01]  /*6810*/  FFMA.FTZ R180, R180, R5.reuse, -R192.reuse ;  /* 0x00000005b4b47223 */ /* 0x180fe200000108c0 */
[----:B------:R-:W-:Y:S01]  /*6820*/  FFMA.FTZ R181, R181, R5, -R192 ;  /* 0x00000005b5b57223 */ /* 0x000fe200000108c0 */
[----:B------:R-:W1:Y:S08]  /*6830*/  MUFU.EX2 R9, R9 ;  /* 0x0000000900097308 */ /* 0x000e700000000800 */
[----:B------:R-:W-:Y:S08]  /*6840*/  MUFU.EX2 R10, R10 ;  /* 0x0000000a000a7308 */ /* 0x000ff00000000800 */
[----:B------:R-:W2:Y:S01]  /*6850*/  MUFU.EX2 R11, R11 ;  /* 0x0000000b000b7308 */ /* 0x000ea20000000800 */
[----:B0-----:R-:W-:Y:S01]  /*6860*/  FMNMX.FTZ R153, R4, R153, !PT ;  /* 0x0000009904997209 */ /* 0x001fe20007810000 */
[-C--:B-1----:R-:W-:Y:S01]  /*6870*/  FMUL.FTZ R24, R24, R9.reuse ;  /* 0x0000000918187220 */ /* 0x082fe20000410000 */
[-C--:B------:R-:W-:Y:S01]  /*6880*/  FMUL.FTZ R25, R25, R9.reuse ;  /* 0x0000000919197220 */ /* 0x080fe20000410000 */
[-C--:B------:R-:W-:Y:S01]  /*6890*/  FMUL.FTZ R28, R28, R9.reuse ;  /* 0x000000091c1c7220 */ /* 0x080fe20000410000 */
[-C--:B------:R-:W-:Y:S01]  /*68a0*/  FMUL.FTZ R29, R29, R9.reuse ;  /* 0x000000091d1d7220 */ /* 0x080fe20000410000 */
[----:B------:R-:W0:Y:S01]  /*68b0*/  SHFL.BFLY PT, R4, R153, 0x1, 0x1f ;  /* 0x0c201f0099047f89 */ /* 0x000e2200000e0000 */
        /* <DEDUP_REMOVED lines=23> */
[----:B0-----:R-:W-:Y:S01]  /*6a30*/  FMNMX.FTZ R4, R153, R4, !PT ;  /* 0x0000000499047209 */ /* 0x001fe20007810000 */
[----:B------:R-:W-:Y:S01]  /*6a40*/  IMAD.MOV R153, RZ, RZ, -R19 ;  /* 0x000000ffff997224 */ /* 0x000fe200078e0a13 */
[----:B------:R-:W-:Y:S01]  /*6a50*/  MUFU.EX2 R15, R15 ;  /* 0x0000000f000f7308 */ /* 0x000fe20000000800 */
[-C--:B------:R-:W-:Y:S01]  /*6a60*/  FMUL.FTZ R72, R72, R9.reuse ;  /* 0x0000000948487220 */ /* 0x080fe20000410000 */
[----:B------:R-:W-:Y:S01]  /*6a70*/  FMUL.FTZ R73, R73, R9 ;  /* 0x0000000949497220 */ /* 0x000fe20000410000 */
[----:B------:R-:W-:Y:S01]  /*6a80*/  FADD.FTZ R152, -R4, R191 ;  /* 0x000000bf04987221 */ /* 0x000fe20000010100 */
[----:B------:R-:W-:Y:S01]  /*6a90*/  ISETP.NE.AND P3, PT, R18, R153, PT ;  /* 0x000000991200720c */ /* 0x000fe20003f65270 */
[-C--:B------:R-:W-:Y:S01]  /*6aa0*/  FMUL.FTZ R76, R76, R9.reuse ;  /* 0x000000094c4c7220 */ /* 0x080fe20000410000 */
[----:B------:R-:W-:Y:S01]  /*6ab0*/  FMUL.FTZ R77, R77, R9 ;  /* 0x000000094d4d7220 */ /* 0x000fe20000410000 */
[-C--:B------:R-:W-:Y:S01]  /*6ac0*/  FMUL.FTZ R192, R152, R5.reuse ;  /* 0x0000000598c07220 */ /* 0x080fe20000410000 */
[----:B------:R-:W-:Y:S01]  /*6ad0*/  FMUL.FTZ R152, R4, R5 ;  /* 0x0000000504987220 */ /* 0x000fe20000410000 */
[----:B------:R-:W-:Y:S01]  /*6ae0*/  MUFU.EX2 R20, R20 ;  /* 0x0000001400147308 */ /* 0x000fe20000000800 */
[-C--:B------:R-:W-:Y:S01]  /*6af0*/  FMUL.FTZ R80, R80, R9.reuse ;  /* 0x0000000950507220 */ /* 0x080fe20000410000 */
[----:B------:R-:W-:Y:S01]  /*6b00*/  FMUL.FTZ R81, R81, R9 ;  /* 0x0000000951517220 */ /* 0x000fe20000410000 */
[-CC-:B------:R-:W-:Y:S01]  /*6b10*/  FFMA.FTZ R194, R155, R5.reuse, -R152.reuse ;  /* 0x000000059bc27223 */ /* 0x180fe20000010898 */
[----:B------:R-:W-:Y:S01]  /*6b20*/  FFMA.FTZ R199, R179, R5, -R152 ;  /* 0x00000005b3c77223 */ /* 0x000fe20000010898 */
[----:B------:R-:W-:-:S02]  /*6b30*/  IMAD.U32 R179, RZ, RZ, UR5 ;  /* 0x00000005ffb37e24 */ /* 0x000fc4000f8e00ff */
[-CC-:B------:R-:W-:Y:S01]  /*6b40*/  FFMA.FTZ R191, R154, R5.reuse, -R152.reuse ;  /* 0x000000059abf7223 */ /* 0x180fe20000010898 */
[----:B------:R-:W-:Y:S01]  /*6b50*/  IMAD.U32 R155, RZ, RZ, UR24 ;  /* 0x00000018ff9b7e24 */ /* 0x000fe2000f8e00ff */
[----:B------:R-:W0:Y:S01]  /*6b60*/  MUFU.EX2 R192, R192 ;  /* 0x000000c000c07308 */ /* 0x000e220000000800 */
[----:B------:R-:W-:Y:S02]  /*6b70*/  @!P1 VIADD R153, R179, 0x38840 ;  /* 0x00038840b3999836 */ /* 0x000fe40000000000 */
[-C--:B------:R-:W-:Y:S01]  /*6b80*/  FFMA.FTZ R193, R158, R5.reuse, -R152 ;  /* 0x000000059ec17223 */ /* 0x080fe20000010898 */
[----:B------:R-:W-:Y:S02]  /*6b90*/  @!P3 IMAD R154, R155, 0x40, R16 ;  /* 0x000000409b9ab824 */ /* 0x000fe400078e0210 */
[-CC-:B------:R-:W-:Y:S01]  /*6ba0*/  FFMA.FTZ R196, R159, R5.reuse, -R152.reuse ;  /* 0x000000059fc47223 */ /* 0x180fe20000010898 */
[-CC-:B------:R-:W-:Y:S01]  /*6bb0*/  FFMA.FTZ R195, R162, R5.reuse, -R152.reuse ;  /* 0x00000005a2c37223 */ /* 0x180fe20000010898 */
[----:B------:R-:W-:Y:S01]  /*6bc0*/  @!P1 PRMT R153, RZ, 0x654, R153 ;  /* 0x00000654ff999816 */ /* 0x000fe20000000099 */
[-CC-:B------:R-:W-:Y:S01]  /*6bd0*/  FFMA.FTZ R198, R163, R5.reuse, -R152.reuse ;  /* 0x00000005a3c67223 */ /* 0x180fe20000010898 */
[----:B------:R-:W-:Y:S01]  /*6be0*/  @!P3 LEA R154, R154, UR37, 0x2 ;  /* 0x000000259a9abc11 */ /* 0x000fe2000f8e10ff */
[-CC-:B------:R-:W-:Y:S01]  /*6bf0*/  FFMA.FTZ R197, R166, R5.reuse, -R152.reuse ;  /* 0x00000005a6c57223 */ /* 0x180fe20000010898 */
[-CC-:B------:R-:W-:Y:S01]  /*6c00*/  FFMA.FTZ R200, R167, R5.reuse, -R152.reuse ;  /* 0x00000005a7c87223 */ /* 0x180fe20000010898 */
[-CC-:B------:R-:W-:Y:S01]  /*6c10*/  FFMA.FTZ R170, R170, R5.reuse, -R152.reuse ;  /* 0x00000005aaaa7223 */ /* 0x180fe20000010898 */
[-CC-:B------:R-:W-:Y:S01]  /*6c20*/  FFMA.FTZ R171, R171, R5.reuse, -R152.reuse ;  /* 0x00000005abab7223 */ /* 0x180fe20000010898 */
[-CC-:B------:R-:W-:Y:S01]  /*6c30*/  FFMA.FTZ R174, R174, R5.reuse, -R152.reuse ;  /* 0x00000005aeae7223 */ /* 0x180fe20000010898 */
[-CC-:B------:R-:W-:Y:S01]  /*6c40*/  FFMA.FTZ R175, R175, R5.reuse, -R152.reuse ;  /* 0x00000005afaf7223 */ /* 0x180fe20000010898 */
[----:B------:R1:W-:Y:S01]  /*6c50*/  @!P1 SYNCS.ARRIVE.TRANS64.RED.A1T0 RZ, [R153+URZ], RZ ;  /* 0x000000ff99ff99a7 */ /* 0x0003e2000810043f */
[-CC-:B------:R-:W-:Y:S01]  /*6c60*/  FFMA.FTZ R178, R178, R5.reuse, -R152.reuse ;  /* 0x00000005b2b27223 */ /* 0x180fe20000010898 */
[-CC-:B------:R-:W-:Y:S01]  /*6c70*/  FFMA.FTZ R182, R182, R5.reuse, -R152.reuse ;  /* 0x00000005b6b67223 */ /* 0x180fe20000010898 */
[----:B------:R-:W-:Y:S01]  /*6c80*/  FFMA.FTZ R183, R183, R5, -R152 ;  /* 0x00000005b7b77223 */ /* 0x000fe20000010898 */
[----:B------:R-:W-:Y:S01]  /*6c90*/  @!P3 STS [R154+0x38400], R9 ;  /* 0x038400099a00b388 */ /* 0x000fe20000000800 */
[----:B------:R-:W-:Y:S01]  /*6ca0*/  MUFU.EX2 R191, R191 ;  /* 0x000000bf00bf7308 */ /* 0x000fe20000000800 */
[----:B--2---:R-:W-:Y:S01]  /*6cb0*/  F2FP.BF16.F32.PACK_AB R152, R11, R10 ;  /* 0x0000000a0b98723e */ /* 0x004fe200000010ff */
[----:B0-----:R-:W-:Y:S01]  /*6cc0*/  FMUL.FTZ R26, R26, R192 ;  /* 0x000000c01a1a7220 */ /* 0x001fe20000410000 */
[----:B------:R0:W-:Y:S01]  /*6cd0*/  @!P3 STS [R154+0x38420], R192 ;  /* 0x038420c09a00b388 */ /* 0x0001e20000000800 */
[----:B------:R-:W-:Y:S01]  /*6ce0*/  F2FP.BF16.F32.PACK_AB R156, R15, R14 ;  /* 0x0000000e0f9c723e */ /* 0x000fe200000010ff */
[-C--:B------:R-:W-:Y:S01]  /*6cf0*/  FMUL.FTZ R27, R27, R192.reuse ;  /* 0x000000c01b1b7220 */ /* 0x080fe20000410000 */
[-C--:B------:R-:W-:Y:S01]  /*6d00*/  FMUL.FTZ R30, R30, R192.reuse ;  /* 0x000000c01e1e7220 */ /* 0x080fe20000410000 */
[-C--:B------:R-:W-:Y:S01]  /*6d10*/  FMUL.FTZ R31, R31, R192.reuse ;  /* 0x000000c01f1f7220 */ /* 0x080fe20000410000 */
[----:B------:R-:W1:Y:S01]  /*6d20*/  MUFU.EX2 R194, R194 ;  /* 0x000000c200c27308 */ /* 0x000e620000000800 */
[-C--:B------:R-:W-:Y:S01]  /*6d30*/  FMUL.FTZ R34, R34, R192.reuse ;  /* 0x000000c022227220 */ /* 0x080fe20000410000 */
[-C--:B------:R-:W-:Y:S01]  /*6d40*/  FMUL.FTZ R35, R35, R192.reuse ;  /* 0x000000c023237220 */ /* 0x080fe20000410000 */
[-C--:B------:R-:W-:Y:S01]  /*6d50*/  FMUL.FTZ R38, R38, R192.reuse ;  /* 0x000000c026267220 */ /* 0x080fe20000410000 */
[----:B------:R-:W-:Y:S01]  /*6d60*/  FMUL.FTZ R39, R39, R192 ;  /* 0x000000c027277220 */ /* 0x000fe20000410000 */
[----:B0-----:R-:W-:Y:S01]  /*6d70*/  F2FP.BF16.F32.PACK_AB R154, R13, R12 ;  /* 0x0000000c0d9a723e */ /* 0x001fe200000010ff */
        /* <DEDUP_REMOVED lines=10> */
[----:B------:R-:W0:Y:S01]  /*6e20*/  MUFU.EX2 R196, R196 ;  /* 0x000000c400c47308 */ /* 0x000e220000000800 */
[----:B-1----:R-:W-:Y:S01]  /*6e30*/  F2FP.BF16.F32.PACK_AB R153, R194, R191 ;  /* 0x000000bfc299723e */ /* 0x002fe200000010ff */
[-C--:B------:R-:W-:Y:S01]  /*6e40*/  FMUL.FTZ R59, R59, R192.reuse ;  /* 0x000000c03b3b7220 */ /* 0x080fe20000410000 */
[-C--:B------:R-:W-:Y:S01]  /*6e50*/  FMUL.FTZ R62, R62, R192.reuse ;  /* 0x000000c03e3e7220 */ /* 0x080fe20000410000 */
[-C--:B------:R-:W-:Y:S01]  /*6e60*/  FMUL.FTZ R63, R63, R192.reuse ;  /* 0x000000c03f3f7220 */ /* 0x080fe20000410000 */
[-C--:B------:R-:W-:Y:S01]  /*6e70*/  FMUL.FTZ R66, R66, R192.reuse ;  /* 0x000000c042427220 */ /* 0x080fe20000410000 */
[-C--:B------:R-:W-:Y:S01]  /*6e80*/  FMUL.FTZ R67, R67, R192.reuse ;  /* 0x000000c043437220 */ /* 0x080fe20000410000 */
[-C--:B------:R-:W-:Y:S01]  /*6e90*/  FMUL.FTZ R70, R70, R192.reuse ;  /* 0x000000c046467220 */ /* 0x080fe20000410000 */
[----:B------:R-:W1:Y:S01]  /*6ea0*/  MUFU.EX2 R21, R21 ;  /* 0x0000001500157308 */ /* 0x000e620000000800 */
        /* <DEDUP_REMOVED lines=8> */
[----:B0-----:R-:W-:Y:S01]  /*6f30*/  F2FP.BF16.F32.PACK_AB R155, R196, R193 ;  /* 0x000000c1c49b723e */ /* 0x001fe200000010ff */
[----:B------:R-:W-:Y:S01]  /*6f40*/  BAR.SYNC.DEFER_BLOCKING 0xf, 0x100 ;  /* 0x03c4000000007b1d */ /* 0x000fe20000010000 */
[-C--:B------:R-:W-:Y:S01]  /*6f50*/  FMUL.FTZ R84, R84, R9.reuse ;  /* 0x0000000954547220 */ /* 0x080fe20000410000 */
[-C--:B------:R-:W-:Y:S01]  /*6f60*/  FMUL.FTZ R85, R85, R9.reuse ;  /* 0x0000000955557220 */ /* 0x080fe20000410000 */
[-C--:B------:R-:W-:Y:S01]  /*6f70*/  FMUL.FTZ R86, R86, R192.reuse ;  /* 0x000000c056567220 */ /* 0x080fe20000410000 */
[----:B------:R-:W-:Y:S01]  /*6f80*/  FMUL.FTZ R87, R87, R192 ;  /* 0x000000c057577220 */ /* 0x000fe20000410000 */
        /* <DEDUP_REMOVED lines=17> */
[----:B------:R-:W1:Y:S01]  /*70a0*/  MUFU.EX2 R200, R200 ;  /* 0x000000c800c87308 */ /* 0x000e620000000800 */
[----:B0-----:R-:W-:Y:S01]  /*70b0*/  F2FP.BF16.F32.PACK_AB R157, R198, R195 ;  /* 0x000000c3c69d723e */ /* 0x001fe200000010ff */
        /* <DEDUP_REMOVED lines=57> */
[----:B------:R-:W-:Y:S01]  /*7450*/  FMUL.FTZ R149, R149, R9 ;  /* 0x0000000995957220 */ /* 0x000fe20000410000 */
[-C--:B------:R-:W-:Y:S01]  /*7460*/  FMUL.FTZ R150, R150, R192.reuse ;  /* 0x000000c096967220 */ /* 0x080fe20000410000 */
[----:B------:R-:W-:Y:S01]  /*7470*/  FMUL.FTZ R151, R151, R192 ;  /* 0x000000c097977220 */ /* 0x000fe20000410000 */
[----:B------:R1:W-:Y:S01]  /*7480*/  STSM.16.M88.4 [R23+0x36400], R152 ;  /* 0x0364009817007844 */ /* 0x0003e20000000200 */
[----:B------:R-:W-:Y:S01]  /*7490*/  FFMA.FTZ R6, R9, R6, R10 ;  /* 0x0000000609067223 */ /* 0x000fe2000001000a */
[----:B------:R-:W2:Y:S01]  /*74a0*/  MUFU.EX2 R175, R175 ;  /* 0x000000af00af7308 */ /* 0x000ea20000000800 */
[----:B0-----:R-:W-:Y:S01]  /*74b0*/  F2FP.BF16.F32.PACK_AB R161, R171, R170 ;  /* 0x000000aaaba1723e */ /* 0x001fe200000010ff */
[----:B------:R1:W-:Y:S01]  /*74c0*/  STSM.16.M88.4 [R22], R156 ;  /* 0x0000009c16007844 */ /* 0x0003e20000000200 */
[----:B------:R-:W-:Y:S01]  /*74d0*/  FFMA.FTZ R7, R192, R7, R191 ;  /* 0x00000007c0077223 */ /* 0x000fe200000100bf */
[----:B------:R-:W-:Y:S01]  /*74e0*/  FADD.FTZ R11, R11, R6 ;  /* 0x000000060b0b7221 */ /* 0x000fe20000010000 */
[----:B------:R-:W-:Y:S01]  /*74f0*/  @!P1 VIADD R179, R179, 0x38860 ;  /* 0x00038860b3b39836 */ /* 0x000fe20000000000 */
[----:B------:R-:W-:Y:S01]  /*7500*/  UMOV UR24, UR36 ;  /* 0x0000002400187c82 */ /* 0x000fe20008000000 */
[----:B------:R-:W-:Y:S01]  /*7510*/  FADD.FTZ R194, R194, R7 ;  /* 0x00000007c2c27221 */ /* 0x000fe20000010000 */
[----:B------:R-:W-:Y:S01]  /*7520*/  MUFU.EX2 R176, R176 ;  /* 0x000000b000b07308 */ /* 0x000fe20000000800 */
[----:B------:R-:W-:Y:S01]  /*7530*/  FADD.FTZ R12, R12, R11 ;  /* 0x0000000b0c0c7221 */ /* 0x000fe20000010000 */
[----:B------:R-:W-:Y:S01]  /*7540*/  @!P1 PRMT R179, RZ, 0x654, R179 ;  /* 0x00000654ffb39816 */ /* 0x000fe200000000b3 */
[----:B------:R-:W-:Y:S01]  /*7550*/  FADD.FTZ R193, R193, R194 ;  /* 0x000000c2c1c17221 */ /* 0x000fe20000010000 */
[----:B------:R-:W-:-:S02]  /*7560*/  IMAD.MOV.U32 R191, RZ, RZ, R4 ;  /* 0x000000ffffbf7224 */ /* 0x000fc400078e0004 */
[----:B------:R-:W-:Y:S01]  /*7570*/  FADD.FTZ R13, R13, R12 ;  /* 0x0000000c0d0d7221 */ /* 0x000fe20000010000 */
[----:B------:R-:W-:Y:S02]  /*7580*/  IMAD.MOV.U32 R9, RZ, RZ, R0 ;  /* 0x000000ffff097224 */ /* 0x000fe400078e0000 */
[----:B------:R-:W-:Y:S01]  /*7590*/  FADD.FTZ R196, R196, R193 ;  /* 0x000000c1c4c47221 */ /* 0x000fe20000010000 */
[----:B------:R-:W0:Y:S01]  /*75a0*/  MUFU.EX2 R177, R177 ;  /* 0x000000b100b17308 */ /* 0x000e220000000800 */
[----:B--2---:R-:W-:Y:S01]  /*75b0*/  F2FP.BF16.F32.PACK_AB R163, R175, R174 ;  /* 0x000000aeafa3723e */ /* 0x004fe200000010ff */
[----:B------:R-:W-:Y:S01]  /*75c0*/  FADD.FTZ R14, R14, R13 ;  /* 0x0000000d0e0e7221 */ /* 0x000fe20000010000 */
[----:B------:R-:W-:-:S03]  /*75d0*/  FADD.FTZ R195, R195, R196 ;  /* 0x000000c4c3c37221 */ /* 0x000fc60000010000 */
[----:B------:R1:W-:Y:S01]  /*75e0*/  STSM.16.M88.4 [R185], R160 ;  /* 0x000000a0b9007844 */ /* 0x0003e20000000200 */
[----:B------:R-:W-:Y:S01]  /*75f0*/  FADD.FTZ R15, R15, R14 ;  /* 0x0000000e0f0f7221 */ /* 0x000fe20000010000 */
[----:B------:R-:W-:Y:S01]  /*7600*/  MUFU.EX2 R180, R180 ;  /* 0x000000b400b47308 */ /* 0x000fe20000000800 */
[----:B------:R-:W-:Y:S02]  /*7610*/  FADD.FTZ R198, R198, R195 ;  /* 0x000000c3c6c67221 */ /* 0x000fe40000010000 */
[----:B------:R-:W-:Y:S02]  /*7620*/  FADD.FTZ R20, R20, R15 ;  /* 0x0000000f14147221 */ /* 0x000fe40000010000 */
[----:B------:R-:W-:Y:S02]  /*7630*/  FADD.FTZ R197, R197, R198 ;  /* 0x000000c6c5c57221 */ /* 0x000fe40000010000 */
[----:B------:R-:W-:Y:S01]  /*7640*/  FADD.FTZ R21, R21, R20 ;  /* 0x0000001415157221 */ /* 0x000fe20000010000 */
[----:B------:R-:W2:Y:S01]  /*7650*/  MUFU.EX2 R181, R181 ;  /* 0x000000b500b57308 */ /* 0x000ea20000000800 */
[----:B0-----:R-:W-:Y:S01]  /*7660*/  F2FP.BF16.F32.PACK_AB R164, R177, R176 ;  /* 0x000000b0b1a4723e */ /* 0x001fe200000010ff */
[----:B------:R-:W-:Y:S01]  /*7670*/  FADD.FTZ R197, R200, R197 ;  /* 0x000000c5c8c57221 */ /* 0x000fe20000010000 */
[----:B------:R-:W-:-:S03]  /*7680*/  FADD.FTZ R168, R168, R21 ;  /* 0x00000015a8a87221 */ /* 0x000fc60000010000 */
[----:B------:R-:W-:Y:S01]  /*7690*/  FADD.FTZ R170, R170, R197 ;  /* 0x000000c5aaaa7221 */ /* 0x000fe20000010000 */
[----:B------:R-:W-:Y:S01]  /*76a0*/  FADD.FTZ R169, R169, R168 ;  /* 0x000000a8a9a97221 */ /* 0x000fe20000010000 */
[----:B------:R-:W-:Y:S02]  /*76b0*/  MUFU.EX2 R178, R178 ;  /* 0x000000b200b27308 */ /* 0x000fe40000000800 */
[----:B------:R-:W-:Y:S01]  /*76c0*/  FADD.FTZ R171, R171, R170 ;  /* 0x000000aaabab7221 */ /* 0x000fe20000010000 */
[----:B------:R-:W-:-:S03]  /*76d0*/  FADD.FTZ R172, R172, R169 ;  /* 0x000000a9acac7221 */ /* 0x000fc60000010000 */
[----:B------:R-:W-:Y:S01]  /*76e0*/  FADD.FTZ R174, R174, R171 ;  /* 0x000000abaeae7221 */ /* 0x000fe20000010000 */
[----:B------:R-:W-:Y:S01]  /*76f0*/  FADD.FTZ R173, R173, R172 ;  /* 0x000000acadad7221 */ /* 0x000fe20000010000 */
[----:B------:R-:W0:Y:S01]  /*7700*/  MUFU.EX2 R199, R199 ;  /* 0x000000c700c77308 */ /* 0x000e220000000800 */
[----:B--2---:R-:W-:Y:S01]  /*7710*/  F2FP.BF16.F32.PACK_AB R166, R181, R180 ;  /* 0x000000b4b5a6723e */ /* 0x004fe200000010ff */
[----:B------:R-:W-:Y:S01]  /*7720*/  FADD.FTZ R175, R175, R174 ;  /* 0x000000aeafaf7221 */ /* 0x000fe20000010000 */
[----:B------:R-:W-:-:S04]  /*7730*/  FADD.FTZ R176, R176, R173 ;  /* 0x000000adb0b07221 */ /* 0x000fc80000010000 */
[----:B------:R-:W-:Y:S01]  /*7740*/  FADD.FTZ R177, R177, R176 ;  /* 0x000000b0b1b17221 */ /* 0x000fe20000010000 */
[----:B------:R-:W-:Y:S03]  /*7750*/  MUFU.EX2 R182, R182 ;  /* 0x000000b600b67308 */ /* 0x000fe60000000800 */
[----:B------:R-:W-:-:S04]  /*7760*/  FADD.FTZ R6, R180, R177 ;  /* 0x000000b1b4067221 */ /* 0x000fc80000010000 */
[----:B------:R-:W-:Y:S01]  /*7770*/  FADD.FTZ R6, R181, R6 ;  /* 0x00000006b5067221 */ /* 0x000fe20000010000 */
[----:B------:R-:W2:Y:S01]  /*7780*/  MUFU.EX2 R183, R183 ;  /* 0x000000b700b77308 */ /* 0x000ea20000000800 */
[----:B0-----:R-:W-:Y:S01]  /*7790*/  F2FP.BF16.F32.PACK_AB R165, R199, R178 ;  /* 0x000000b2c7a5723e */ /* 0x001fe200000010ff */
[----:B------:R-:W-:-:S04]  /*77a0*/  FADD.FTZ R178, R178, R175 ;  /* 0x000000afb2b27221 */ /* 0x000fc80000010000 */
[----:B------:R-:W-:Y:S01]  /*77b0*/  FADD.FTZ R199, R199, R178 ;  /* 0x000000b2c7c77221 */ /* 0x000fe20000010000 */
[----:B--2---:R-:W-:-:S03]  /*77c0*/  F2FP.BF16.F32.PACK_AB R167, R183, R182 ;  /* 0x000000b6b7a7723e */ /* 0x004fc600000010ff */
[----:B------:R-:W-:Y:S02]  /*77d0*/  FADD.FTZ R182, R182, R199 ;  /* 0x000000c7b6b67221 */ /* 0x000fe40000010000 */
[----:B------:R1:W-:Y:S01]  /*77e0*/  STSM.16.M88.4 [R184], R164 ;  /* 0x000000a4b8007844 */ /* 0x0003e20000000200 */
[----:B------:R-:W-:Y:S01]  /*77f0*/  WARPGROUP.ARRIVE ;  /* 0x00000000000079c5 */ /* 0x000fe20000000000 */
[----:B------:R-:W-:-:S05]  /*7800*/  FADD.FTZ R7, R183, R182 ;  /* 0x000000b6b7077221 */ /* 0x000fca0000010000 */
[----:B------:R-:W-:Y:S01]  /*7810*/  HGMMA.64x256x16.F32.BF16 R24, R152, gdesc[UR8].tnspB, R24, gsb0 ;  /* 0x43e0000898187df0 */ /* 0x000fe20008001818 */
        /* <DEDUP_REMOVED lines=22> */
[----:B0-----:R-:W0:Y:S02]  /*7980*/  FENCE.VIEW.ASYNC.S ;  /* 0x00000000000073c6 */ /* 0x001e240000000000 */
[----:B0-----:R-:W-:Y:S01]  /*7990*/  NOP ;  /* 0x0000000000007918 */ /* 0x001fe20000000000 */
[----:B------:R-:W-:Y:S06]  /*79a0*/  BAR.ARV 0xe, 0x100 ;  /* 0x0384000000007b1d */ /* 0x000fec0000002000 */
[----:B------:R1:W-:Y:S01]  /*79b0*/  @!P1 SYNCS.ARRIVE.TRANS64.RED.A1T0 RZ, [R179+URZ], RZ ;  /* 0x000000ffb3ff99a7 */ /* 0x0003e2000810043f */
[----:B------:R-:W-:Y:S05]  /*79c0*/  @P2 BRA `(.L_x_220) ;  /* 0xffffffd400982947 */ /* 0x000fea000383ffff */
.L_x_211:
[----:B------:R-:W0:Y:S01]  /*79d0*/  SHFL.BFLY PT, R3, R6, 0x2, 0x1f ;  /* 0x0c401f0006037f89 */ /* 0x000e2200000e0000 */
[----:B------:R-:W-:Y:S02]  /*79e0*/  IMAD.MOV R15, RZ, RZ, -R19 ;  /* 0x000000ffff0f7224 */ /* 0x000fe400078e0a13 */
[----:B------:R-:W-:Y:S01]  /*79f0*/  IMAD.MOV.U32 R11, RZ, RZ, RZ ;  /* 0x000000ffff0b7224 */ /* 0x000fe200078e00ff */
[----:B------:R-:W2:Y:S01]  /*7a00*/  SHFL.BFLY PT, R10, R7, 0x2, 0x1f ;  /* 0x0c401f00070a7f89 */ /* 0x000ea200000e0000 */
[----:B------:R-:W-:Y:S01]  /*7a10*/  IMAD.MOV.U32 R20, RZ, RZ, -0x800000 ;  /* 0xff800000ff147424 */ /* 0x000fe200078e00ff */
[----:B------:R-:W-:Y:S08]  /*7a20*/  BAR.ARV 0x8, 0x100 ;  /* 0x0204000000007b1d */ /* 0x000ff00000002000 */
[----:B------:R-:W-:Y:S01]  /*7a30*/  BAR.SYNC.DEFER_BLOCKING 0xf, 0x100 ;  /* 0x03c4000000007b1d */ /* 0x000fe20000010000 */
[----:B------:R-:W-:Y:S01]  /*7a40*/  ISETP.NE.AND P2, PT, R18, R15, PT ;  /* 0x0000000f1200720c */ /* 0x000fe20003f45270 */
[----:B------:R-:W-:-:S02]  /*7a50*/  VIADD R201, R201, 0x1 ;  /* 0x00000001c9c97836 */ /* 0x000fc40000000000 */
[----:B0-----:R-:W-:Y:S01]  /*7a60*/  FADD.FTZ R3, R3, R6 ;  /* 0x0000000603037221 */ /* 0x001fe20000010000 */
[----:B------:R-:W-:Y:S02]  /*7a70*/  IMAD.MOV.U32 R6, RZ, RZ, RZ ;  /* 0x000000ffff067224 */ /* 0x000fe400078e00ff */
[----:B--2---:R-:W-:Y:S02]  /*7a80*/  FADD.FTZ R10, R10, R7 ;  /* 0x000000070a0a7221 */ /* 0x004fe40000010000 */
[----:B------:R-:W0:Y:S04]  /*7a90*/  SHFL.BFLY PT, R8, R3, 0x1, 0x1f ;  /* 0x0c201f0003087f89 */ /* 0x000e2800000e0000 */
[----:B------:R-:W2:Y:S01]  /*7aa0*/  SHFL.BFLY PT, R9, R10, 0x1, 0x1f ;  /* 0x0c201f000a097f89 */ /* 0x000ea200000e0000 */
[----:B0-----:R-:W-:Y:S01]  /*7ab0*/  FADD.FTZ R13, R3, R8 ;  /* 0x00000008030d7221 */ /* 0x001fe20000010000 */
[----:B------:R-:W-:Y:S01]  /*7ac0*/  IMAD.U32 R3, RZ, RZ, UR36 ;  /* 0x00000024ff037e24 */ /* 0x000fe2000f8e00ff */
[----:B------:R-:W-:Y:S01]  /*7ad0*/  UIADD3 UR36, UR36, 0x1, URZ ;  /* 0x0000000124247890 */ /* 0x000fe2000fffe03f */
[----:B--2---:R-:W-:-:S02]  /*7ae0*/  FADD.FTZ R8, R10, R9 ;  /* 0x000000090a087221 */ /* 0x004fc40000010000 */
[----:B------:R-:W-:Y:S01]  /*7af0*/  FSETP.NE.FTZ.AND P0, PT, R13, RZ, PT ;  /* 0x000000ff0d00720b */ /* 0x000fe20003f15000 */
[----:B------:R-:W-:Y:S01]  /*7b00*/  @!P2 IMAD R3, R3, 0x40, R16 ;  /* 0x000000400303a824 */ /* 0x000fe200078e0210 */
[----:B------:R-:W-:Y:S01]  /*7b10*/  UISETP.NE.AND UP0, UPT, UR36, 0x2, UPT ;  /* 0x000000022400788c */ /* 0x000fe2000bf05270 */
[----:B------:R-:W-:-:S03]  /*7b20*/  FSETP.NE.FTZ.AND P1, PT, R8, RZ, PT ;  /* 0x000000ff0800720b */ /* 0x000fc60003f35000 */
[----:B------:R-:W-:Y:S01]  /*7b30*/  @!P2 LEA R12, R3, UR37, 0x2 ;  /* 0x00000025030cac11 */ /* 0x000fe2000f8e10ff */
[----:B------:R-:W-:Y:S01]  /*7b40*/  USEL UR4, URZ, 0x1, UP0 ;  /* 0x000000013f047887 */ /* 0x000fe20008000000 */
[----:B------:R-:W-:Y:S01]  /*7b50*/  IMAD.MOV.U32 R3, RZ, RZ, -0x800000 ;  /* 0xff800000ff037424 */ /* 0x000fe200078e00ff */
[----:B------:R-:W-:-:S04]  /*7b60*/  USEL UR36, UR36, URZ, UP0 ;  /* 0x0000003f24247287 */ /* 0x000fc80008000000 */
[----:B------:R-:W0:Y:S01]  /*7b70*/  @P0 MUFU.RCP R11, R13 ;  /* 0x0000000d000b0308 */ /* 0x000e220000001000 */
[C---:B------:R-:W-:Y:S01]  /*7b80*/  @P0 FMUL.FTZ R9, R5.reuse, 0.69314718246459960938 ;  /* 0x3f31721805090820 */ /* 0x040fe20000410000 */
[----:B------:R-:W-:Y:S01]  /*7b90*/  LOP3.LUT R2, R2, UR4, RZ, 0x3c, !PT ;  /* 0x0000000402027c12 */ /* 0x000fe2000f8e3cff */
[----:B------:R-:W-:-:S05]  /*7ba0*/  @P1 FMUL.FTZ R14, R5, 0.69314718246459960938 ;  /* 0x3f317218050e1820 */ /* 0x000fca0000410000 */
[----:B------:R-:W2:Y:S08]  /*7bb0*/  @P1 MUFU.RCP R6, R8 ;  /* 0x0000000800061308 */ /* 0x000eb00000001000 */
[----:B------:R-:W3:Y:S01]  /*7bc0*/  @P0 MUFU.LG2 R10, R13 ;  /* 0x0000000d000a0308 */ /* 0x000ee20000000c00 */
[----:B0-----:R0:W-:Y:S01]  /*7bd0*/  @!P2 STS [R12+0x38400], R11 ;  /* 0x0384000b0c00a388 */ /* 0x0011e20000000800 */
[-C--:B-1----:R-:W-:Y:S01]  /*7be0*/  FMUL.FTZ R154, R92, R11.reuse ;  /* 0x0000000b5c9a7220 */ /* 0x082fe20000410000 */
[-C--:B------:R-:W-:Y:S01]  /*7bf0*/  FMUL.FTZ R208, R24, R11.reuse ;  /* 0x0000000b18d07220 */ /* 0x080fe20000410000 */
[-C--:B------:R-:W-:Y:S01]  /*7c00*/  FMUL.FTZ R205, R25, R11.reuse ;  /* 0x0000000b19cd7220 */ /* 0x080fe20000410000 */
[-C--:B------:R-:W-:Y:S01]  /*7c10*/  FMUL.FTZ R204, R28, R11.reuse ;  /* 0x0000000b1ccc7220 */ /* 0x080fe20000410000 */
[-C--:B------:R-:W-:Y:S01]  /*7c20*/  FMUL.FTZ R7, R29, R11.reuse ;  /* 0x0000000b1d077220 */ /* 0x080fe20000410000 */
[-C--:B------:R-:W-:Y:S01]  /*7c30*/  FMUL.FTZ R211, R32, R11.reuse ;  /* 0x0000000b20d37220 */ /* 0x080fe20000410000 */
[----:B------:R-:W1:Y:S01]  /*7c40*/  @P1 MUFU.LG2 R8, R8 ;  /* 0x0000000800081308 */ /* 0x000e620000000c00 */
[----:B--2---:R0:W-:Y:S01]  /*7c50*/  @!P2 STS [R12+0x38420], R6 ;  /* 0x038420060c00a388 */ /* 0x0041e20000000800 */
[-C--:B------:R-:W-:Y:S01]  /*7c60*/  FMUL.FTZ R210, R33, R11.reuse ;  /* 0x0000000b21d27220 */ /* 0x080fe20000410000 */
[-C--:B------:R-:W-:Y:S01]  /*7c70*/  FMUL.FTZ R209, R36, R11.reuse ;  /* 0x0000000b24d17220 */ /* 0x080fe20000410000 */
[-C--:B------:R-:W-:Y:S01]  /*7c80*/  FMUL.FTZ R207, R37, R11.reuse ;  /* 0x0000000b25cf7220 */ /* 0x080fe20000410000 */
[-C--:B------:R-:W-:Y:S01]  /*7c90*/  FMUL.FTZ R206, R40, R11.reuse ;  /* 0x0000000b28ce7220 */ /* 0x080fe20000410000 */
[-C--:B------:R-:W-:Y:S01]  /*7ca0*/  FMUL.FTZ R203, R41, R11.reuse ;  /* 0x0000000b29cb7220 */ /* 0x080fe20000410000 */
[-C--:B------:R-:W-:Y:S01]  /*7cb0*/  FMUL.FTZ R202, R44, R11.reuse ;  /* 0x0000000b2cca7220 */ /* 0x080fe20000410000 */
[-C--:B------:R-:W-:Y:S01]  /*7cc0*/  FMUL.FTZ R200, R45, R11.reuse ;  /* 0x0000000b2dc87220 */ /* 0x080fe20000410000 */
[----:B---3--:R-:W-:Y:S01]  /*7cd0*/  @P0 FMUL.FTZ R10, R10, 0.69314718246459960938 ;  /* 0x3f3172180a0a0820 */ /* 0x008fe20000410000 */
        /* <DEDUP_REMOVED lines=116> */
[----:B------:R-:W-:Y:S01]  /*8420*/  @P0 FFMA.FTZ R20, R9, R0, R10 ;  /* 0x0000000009140223 */ /* 0x000fe2000001000a */
[----:B------:R-:W-:Y:S01]  /*8430*/  @P1 FFMA.FTZ R3, R14, R4, R5 ;  /* 0x000000040e031223 */ /* 0x000fe20000010005 */
[----:B0-----:R-:W-:Y:S06]  /*8440*/  BAR.ARV 0xe, 0x100 ;  /* 0x0384000000007b1d */ /* 0x001fec0000002000 */
.L_x_199:
[----:B------:R-:W0:Y:S01]  /*8450*/  S2UR UR6, SR_SWINHI ;  /* 0x00000000000679c3 */ /* 0x000e220000002f00 */
[----:B------:R-:W-:Y:S01]  /*8460*/  IMAD R9, R214, 0x40, R17 ;  /* 0x00000040d6097824 */ /* 0x000fe200078e0211 */
[----:B------:R-:W1:Y:S01]  /*8470*/  SHFL.IDX PT, R0, R213, RZ, 0x1f ;  /* 0x00001fffd5007589 */ /* 0x000e6200000e0000 */
        /* <DEDUP_REMOVED lines=15> */
[----:B------:R-:W-:Y:S01]  /*8570*/  F2FP.BF16.F32.PACK_AB R128, R129, R128 ;  /* 0x000000808180723e */ /* 0x000fe200000010ff */
[----:B------:R-:W-:Y:S01]  /*8580*/  IMAD.U32 R114, RZ, RZ, UR4 ;  /* 0x00000004ff727e24 */ /* 0x000fe2000f8e00ff */
[----:B------:R-:W-:Y:S01]  /*8590*/  BAR.SYNC.DEFER_BLOCKING 0x1, 0x100 ;  /* 0x0044000000007b1d */ /* 0x000fe20000010000 */
[----:B------:R-:W-:Y:S01]  /*85a0*/  IMAD.U32 R115, RZ, RZ, UR5 ;  /* 0x00000005ff737e24 */ /* 0x000fe2000f8e00ff */
[----:B-1----:R-:W-:Y:S01]  /*85b0*/  ISETP.NE.AND P0, PT, R0, RZ, PT ;  /* 0x000000ff0000720c */ /* 0x002fe20003f05270 */
[----:B------:R-:W-:Y:S01]  /*85c0*/  UIADD3 UR5, -UR42, URZ, URZ ;  /* 0x0000003f2a057290 */ /* 0x000fe2000fffe13f */
[----:B------:R-:W-:Y:S01]  /*85d0*/  F2FP.BF16.F32.PACK_AB R129, R163, R162 ;  /* 0x000000a2a381723e */ /* 0x000fe200000010ff */
[----:B------:R-:W-:Y:S01]  /*85e0*/  IMAD.WIDE R4, R218, 0x2, R114 ;  /* 0x00000002da047825 */ /* 0x000fe200078e0272 */
[----:B------:R-:W-:Y:S01]  /*85f0*/  ULDC UR4, c[0x0][0xc] ;  /* 0x0000030000047ab9 */ /* 0x000fe20000000800 */
[----:B------:R-:W-:-:S02]  /*8600*/  UIMAD UR7, UR7, UR5, UR41 ;  /* 0x00000005070772a4 */ /* 0x000fc4000f8e0229 */
[----:B------:R-:W-:Y:S01]  /*8610*/  IMAD.WIDE R114, R9, 0x2, R114 ;  /* 0x0000000209727825 */ /* 0x000fe200078e0272 */
[C---:B------:R-:W-:Y:S01]  /*8620*/  IADD3 R37, P3, R4.reuse, 0x40, RZ ;  /* 0x0000004004257810 */ /* 0x040fe20007f7e0ff */
[----:B------:R-:W-:Y:S01]  /*8630*/  UIADD3 UR40, UR4, UR40, URZ ;  /* 0x0000002804287290 */ /* 0x000fe2000fffe03f */
[C---:B------:R-:W-:Y:S01]  /*8640*/  IADD3 R33, P2, R4.reuse, 0x20, RZ ;  /* 0x0000002004217810 */ /* 0x040fe20007f5e0ff */
[----:B------:R-:W-:Y:S01]  /*8650*/  USHF.R.S32.HI UR10, URZ, 0x1f, UR7 ;  /* 0x0000001f3f0a7899 */ /* 0x000fe20008011407 */
[----:B------:R-:W-:Y:S01]  /*8660*/  LOP3.LUT R10, R37, 0x380, RZ, 0xc0, !PT ;  /* 0x00000380250a7812 */ /* 0x000fe200078ec0ff */
[--C-:B------:R-:W-:Y:S01]  /*8670*/  IMAD.X R11, RZ, RZ, R5.reuse, P3 ;  /* 0x000000ffff0b7224 */ /* 0x100fe200018e0605 */
[----:B------:R-:W-:Y:S01]  /*8680*/  IADD3 R53, P6, R4, 0x2020, RZ ;  /* 0x0000202004357810 */ /* 0x000fe20007fde0ff */
[--C-:B------:R-:W-:Y:S01]  /*8690*/  IMAD.X R9, RZ, RZ, R5.reuse, P2 ;  /* 0x000000ffff097224 */ /* 0x100fe200010e0605 */
[----:B------:R-:W-:Y:S02]  /*86a0*/  SHF.R.U64 R10, R10, 0x3, RZ ;  /* 0x000000030a0a7819 */ /* 0x000fe400000012ff */
[----:B------:R-:W-:Y:S01]  /*86b0*/  IADD3 R40, P2, R4, 0x2060, RZ ;  /* 0x0000206004287810 */ /* 0x000fe20007f5e0ff */
[----:B------:R-:W-:Y:S01]  /*86c0*/  IMAD.X R49, RZ, RZ, R5, P6 ;  /* 0x000000ffff317224 */ /* 0x000fe200030e0605 */
[----:B------:R-:W-:-:S02]  /*86d0*/  LOP3.LUT R10, R10, R37, RZ, 0x3c, !PT ;  /* 0x000000250a0a7212 */ /* 0x000fc400078e3cff */
[----:B------:R-:W-:Y:S01]  /*86e0*/  LOP3.LUT R37, R40, 0x380, RZ, 0xc0, !PT ;  /* 0x0000038028257812 */ /* 0x000fe200078ec0ff */
[--C-:B------:R-:W-:Y:S01]  /*86f0*/  IMAD.X R123, RZ, RZ, R5.reuse, P2 ;  /* 0x000000ffff7b7224 */ /* 0x100fe200010e0605 */
[C---:B------:R-:W-:Y:S02]  /*8700*/  IADD3 R41, P4, R4.reuse, 0x60, RZ ;  /* 0x0000006004297810 */ /* 0x040fe40007f9e0ff */
[----:B------:R-:W-:Y:S02]  /*8710*/  LOP3.LUT R8, R33, 0x380, RZ, 0xc0, !PT ;  /* 0x0000038021087812 */ /* 0x000fe400078ec0ff */
[----:B------:R-:W-:Y:S01]  /*8720*/  SHF.R.U64 R37, R37, 0x3, RZ ;  /* 0x0000000325257819 */ /* 0x000fe200000012ff */
[----:B------:R-:W-:Y:S01]  /*8730*/  IMAD.X R25, RZ, RZ, R5, P4 ;  /* 0x000000ffff197224 */ /* 0x000fe200020e0605 */
[C---:B------:R-:W-:Y:S02]  /*8740*/  IADD3 R52, P6, R4.reuse, 0x4060, RZ ;  /* 0x0000406004347810 */ /* 0x040fe40007fde0ff */
[----:B------:R-:W-:-:S02]  /*8750*/  IADD3 R45, P5, R4, 0x2000, RZ ;  /* 0x00002000042d7810 */ /* 0x000fc40007fbe0ff */
[C---:B------:R-:W-:Y:S01]  /*8760*/  IADD3 R57, P3, R4.reuse, 0x4000, RZ ;  /* 0x0000400004397810 */ /* 0x040fe20007f7e0ff */
[--C-:B------:R-:W-:Y:S01]  /*8770*/  IMAD.X R139, RZ, RZ, R5.reuse, P6 ;  /* 0x000000ffff8b7224 */ /* 0x100fe200030e0605 */
[C---:B------:R-:W-:Y:S01]  /*8780*/  IADD3 R44, P4, R4.reuse, 0x4020, RZ ;  /* 0x00004020042c7810 */ /* 0x040fe20007f9e0ff */
[--C-:B------:R-:W-:Y:S01]  /*8790*/  IMAD.X R29, RZ, RZ, R5.reuse, P5 ;  /* 0x000000ffff1d7224 */ /* 0x100fe200028e0605 */
[----:B------:R-:W-:Y:S01]  /*87a0*/  IADD3 R14, P2, R4, 0x6020, RZ ;  /* 0x00006020040e7810 */ /* 0x000fe20007f5e0ff */
[--C-:B------:R-:W-:Y:S01]  /*87b0*/  IMAD.X R127, RZ, RZ, R5.reuse, P3 ;  /* 0x000000ffff7f7224 */ /* 0x100fe200018e0605 */
[----:B------:R-:W-:Y:S01]  /*87c0*/  SHF.R.U64 R8, R8, 0x3, RZ ;  /* 0x0000000308087819 */ /* 0x000fe200000012ff */
[--C-:B------:R-:W-:Y:S01]  /*87d0*/  IMAD.X R131, RZ, RZ, R5.reuse, P4 ;  /* 0x000000ffff837224 */ /* 0x100fe200020e0605 */
[----:B------:R-:W-:Y:S01]  /*87e0*/  LOP3.LUT R122, R37, R40, RZ, 0x3c, !PT ;  /* 0x00000028257a7212 */ /* 0x000fe200078e3cff */
[----:B------:R-:W-:Y:S01]  /*87f0*/  IMAD.X R147, RZ, RZ, R5, P2 ;  /* 0x000000ffff937224 */ /* 0x000fe200010e0605 */
[----:B------:R-:W-:-:S02]  /*8800*/  IADD3 R36, P1, R4, 0x2040, RZ ;  /* 0x0000204004247810 */ /* 0x000fc40007f3e0ff */
[----:B------:R-:W-:Y:S02]  /*8810*/  LOP3.LUT R37, R52, 0x380, RZ, 0xc0, !PT ;  /* 0x0000038034257812 */ /* 0x000fe400078ec0ff */
[----:B------:R-:W-:Y:S01]  /*8820*/  LOP3.LUT R15, R4, 0x380, RZ, 0xc0, !PT ;  /* 0x00000380040f7812 */ /* 0x000fe200078ec0ff */
[----:B------:R-:W-:Y:S01]  /*8830*/  IMAD.X R119, RZ, RZ, R5, P1 ;  /* 0x000000ffff777224 */ /* 0x000fe200008e0605 */
[----:B------:R-:W-:Y:S02]  /*8840*/  LOP3.LUT R28, R45, 0x380, RZ, 0xc0, !PT ;  /* 0x000003802d1c7812 */ /* 0x000fe400078ec0ff */
[----:B------:R-:W-:Y:S02]  /*8850*/  LOP3.LUT R8, R8, R33, RZ, 0x3c, !PT ;  /* 0x0000002108087212 */ /* 0x000fe400078e3cff */
[----:B------:R-:W-:Y:S02]  /*8860*/  LOP3.LUT R33, R36, 0x380, RZ, 0xc0, !PT ;  /* 0x0000038024217812 */ /* 0x000fe400078ec0ff */
[----:B------:R-:W-:-:S02]  /*8870*/  SHF.R.U64 R37, R37, 0x3, RZ ;  /* 0x0000000325257819 */ /* 0x000fc400000012ff */
[C---:B------:R-:W-:Y:S02]  /*8880*/  IADD3 R12, P3, R4.reuse, 0x6040, RZ ;  /* 0x00006040040c7810 */ /* 0x040fe40007f7e0ff */
[----:B------:R-:W-:Y:S02]  /*8890*/  IADD3 R6, P4, R4, 0x6060, RZ ;  /* 0x0000606004067810 */ /* 0x000fe40007f9e0ff */
[----:B------:R-:W-:Y:S01]  /*88a0*/  SHF.R.U64 R15, R15, 0x3, RZ ;  /* 0x000000030f0f7819 */ /* 0x000fe200000012ff */
[----:B------:R-:W-:Y:S01]  /*88b0*/  IMAD.X R13, RZ, RZ, R5, P3 ;  /* 0x000000ffff0d7224 */ /* 0x000fe200018e0605 */
[----:B------:R-:W-:Y:S02]  /*88c0*/  SHF.R.U64 R28, R28, 0x3, RZ ;  /* 0x000000031c1c7819 */ /* 0x000fe400000012ff */
[----:B------:R-:W-:Y:S02]  /*88d0*/  IADD3 R73, P2, R114, 0x3000, RZ ;  /* 0x0000300072497810 */ /* 0x000fe40007f5e0ff */
[----:B------:R-:W-:-:S02]  /*88e0*/  LOP3.LUT R32, R53, 0x380, RZ, 0xc0, !PT ;  /* 0x0000038035207812 */ /* 0x000fc400078ec0ff */
[C---:B------:R-:W-:Y:S02]  /*88f0*/  IADD3 R61, P5, R4.reuse, 0x4040, RZ ;  /* 0x00004040043d7810 */ /* 0x040fe40007fbe0ff */
[----:B------:R-:W-:Y:S02]  /*8900*/  IADD3 R0, P1, R4, 0x6000, RZ ;  /* 0x0000600004007810 */ /* 0x000fe40007f3e0ff */
[----:B------:R-:W-:Y:S01]  /*8910*/  SHF.R.U64 R33, R33, 0x3, RZ ;  /* 0x0000000321217819 */ /* 0x000fe200000012ff */
[--C-:B------:R-:W-:Y:S01]  /*8920*/  IMAD.X R135, RZ, RZ, R5.reuse, P5 ;  /* 0x000000ffff877224 */ /* 0x100fe200028e0605 */
[----:B------:R-:W-:Y:S01]  /*8930*/  LOP3.LUT R138, R37, R52, RZ, 0x3c, !PT ;  /* 0x00000034258a7212 */ /* 0x000fe200078e3cff */
[--C-:B------:R-:W-:Y:S01]  /*8940*/  IMAD.X R143, RZ, RZ, R5.reuse, P1 ;  /* 0x000000ffff8f7224 */ /* 0x100fe200008e0605 */
[----:B------:R-:W-:Y:S01]  /*8950*/  LOP3.LUT R4, R15, R4, RZ, 0x3c, !PT ;  /* 0x000000040f047212 */ /* 0x000fe200078e3cff */
[----:B------:R-:W-:Y:S01]  /*8960*/  IMAD.X R15, RZ, RZ, R5, P4 ;  /* 0x000000ffff0f7224 */ /* 0x000fe200020e0605 */
[----:B------:R-:W-:-:S02]  /*8970*/  LOP3.LUT R28, R28, R45, RZ, 0x3c, !PT ;  /* 0x0000002d1c1c7212 */ /* 0x000fc400078e3cff */
[----:B------:R-:W-:Y:S02]  /*8980*/  LOP3.LUT R37, R14, 0x380, RZ, 0xc0, !PT ;  /* 0x000003800e257812 */ /* 0x000fe400078ec0ff */
[----:B------:R-:W-:Y:S02]  /*8990*/  LOP3.LUT R72, R73, 0x380, RZ, 0xc0, !PT ;  /* 0x0000038049487812 */ /* 0x000fe400078ec0ff */
[----:B------:R-:W-:Y:S02]  /*89a0*/  LOP3.LUT R45, R6, 0x380, RZ, 0xc0, !PT ;  /* 0x00000380062d7812 */ /* 0x000fe400078ec0ff */
[----:B------:R-:W-:Y:S02]  /*89b0*/  SHF.R.U64 R32, R32, 0x3, RZ ;  /* 0x0000000320207819 */ /* 0x000fe400000012ff */
[C---:B------:R-:W-:Y:S02]  /*89c0*/  IADD3 R81, P4, R114.reuse, 0x1000, RZ ;  /* 0x0000100072517810 */ /* 0x040fe40007f9e0ff */
[----:B------:R-:W-:-:S02]  /*89d0*/  IADD3 R77, P3, R114, 0x2000, RZ ;  /* 0x00002000724d7810 */ /* 0x000fc40007f7e0ff */
[----:B------:R-:W-:Y:S02]  /*89e0*/  LOP3.LUT R118, R33, R36, RZ, 0x3c, !PT ;  /* 0x0000002421767212 */ /* 0x000fe400078e3cff */
[----:B------:R-:W-:Y:S02]  /*89f0*/  LOP3.LUT R33, R44, 0x380, RZ, 0xc0, !PT ;  /* 0x000003802c217812 */ /* 0x000fe400078ec0ff */
[----:B------:R-:W-:Y:S02]  /*8a00*/  SHF.R.U64 R37, R37, 0x3, RZ ;  /* 0x0000000325257819 */ /* 0x000fe400000012ff */
[----:B------:R-:W-:Y:S02]  /*8a10*/  SHF.R.U64 R72, R72, 0x3, RZ ;  /* 0x0000000348487819 */ /* 0x000fe400000012ff */
[----:B------:R-:W-:Y:S02]  /*8a20*/  SHF.R.U64 R45, R45, 0x3, RZ ;  /* 0x000000032d2d7819 */ /* 0x000fe400000012ff */
[----:B------:R-:W-:-:S02]  /*8a30*/  LOP3.LUT R48, R32, R53, RZ, 0x3c, !PT ;  /* 0x0000003520307212 */ /* 0x000fc400078e3cff */
[----:B------:R-:W-:Y:S02]  /*8a40*/  LOP3.LUT R80, R81, 0x380, RZ, 0xc0, !PT ;  /* 0x0000038051507812 */ /* 0x000fe400078ec0ff */
[----:B------:R-:W-:Y:S02]  /*8a50*/  LOP3.LUT R76, R77, 0x380, RZ, 0xc0, !PT ;  /* 0x000003804d4c7812 */ /* 0x000fe400078ec0ff */
[----:B------:R-:W-:Y:S02]  /*8a60*/  LOP3.LUT R32, R57, 0x380, RZ, 0xc0, !PT ;  /* 0x0000038039207812 */ /* 0x000fe400078ec0ff */
[----:B------:R-:W-:Y:S02]  /*8a70*/  LOP3.LUT R36, R61, 0x380, RZ, 0xc0, !PT ;  /* 0x000003803d247812 */ /* 0x000fe400078ec0ff */
[----:B------:R-:W-:Y:S02]  /*8a80*/  SHF.R.U64 R33, R33, 0x3, RZ ;  /* 0x0000000321217819 */ /* 0x000fe400000012ff */
[----:B------:R-:W-:-:S02]  /*8a90*/  LOP3.LUT R146, R37, R14, RZ, 0x3c, !PT ;  /* 0x0000000e25927212 */ /* 0x000fc400078e3cff */
[----:B------:R-:W-:Y:S01]  /*8aa0*/  LOP3.LUT R72, R72, R73, RZ, 0x3c, !PT ;  /* 0x0000004948487212 */ /* 0x000fe200078e3cff */
[----:B------:R-:W-:Y:S01]  /*8ab0*/  IMAD.X R73, RZ, RZ, R115, P2 ;  /* 0x000000ffff497224 */ /* 0x000fe200010e0673 */
[----:B------:R-:W-:Y:S02]  /*8ac0*/  LOP3.LUT R14, R45, R6, RZ, 0x3c, !PT ;  /* 0x000000062d0e7212 */ /* 0x000fe400078e3cff */
[----:B------:R-:W-:Y:S02]  /*8ad0*/  SHF.R.U64 R80, R80, 0x3, RZ ;  /* 0x0000000350507819 */ /* 0x000fe400000012ff */
[----:B------:R-:W-:Y:S02]  /*8ae0*/  SHF.R.U64 R76, R76, 0x3, RZ ;  /* 0x000000034c4c7819 */ /* 0x000fe400000012ff */
[----:B------:R-:W-:Y:S02]  /*8af0*/  IADD3 R45, P2, R114, 0x9000, RZ ;  /* 0x00009000722d7810 */ /* 0x000fe40007f5e0ff */
[----:B------:R-:W-:-:S02]  /*8b00*/  SHF.R.U64 R32, R32, 0x3, RZ ;  /* 0x0000000320207819 */ /* 0x000fc400000012ff */
[----:B------:R-:W-:Y:S02]  /*8b10*/  SHF.R.U64 R36, R36, 0x3, RZ ;  /* 0x0000000324247819 */ /* 0x000fe400000012ff */
[----:B------:R-:W-:Y:S02]  /*8b20*/  LOP3.LUT R24, R41, 0x380, RZ, 0xc0, !PT ;  /* 0x0000038029187812 */ /* 0x000fe400078ec0ff */
[----:B------:R-:W-:Y:S02]  /*8b30*/  LOP3.LUT R130, R33, R44, RZ, 0x3c, !PT ;  /* 0x0000002c21827212 */ /* 0x000fe400078e3cff */
[----:B------:R-:W-:Y:S02]  /*8b40*/  LOP3.LUT R33, R0, 0x380, RZ, 0xc0, !PT ;  /* 0x0000038000217812 */ /* 0x000fe400078ec0ff */
[----:B------:R-:W-:Y:S01]  /*8b50*/  LOP3.LUT R80, R80, R81, RZ, 0x3c, !PT ;  /* 0x0000005150507212 */ /* 0x000fe200078e3cff */
[--C-:B------:R-:W-:Y:S01]  /*8b60*/  IMAD.X R81, RZ, RZ, R115.reuse, P4 ;  /* 0x000000ffff517224 */ /* 0x100fe200020e0673 */
[----:B------:R-:W-:Y:S01]  /*8b70*/  LOP3.LUT R76, R76, R77, RZ, 0x3c, !PT ;  /* 0x0000004d4c4c7212 */ /* 0x000fe200078e3cff */
[----:B------:R-:W-:Y:S01]  /*8b80*/  IMAD.X R77, RZ, RZ, R115, P3 ;  /* 0x000000ffff4d7224 */ /* 0x000fe200018e0673 */
[----:B------:R-:W-:-:S02]  /*8b90*/  LOP3.LUT R44, R45, 0x380, RZ, 0xc0, !PT ;  /* 0x000003802d2c7812 */ /* 0x000fc400078ec0ff */
[----:B------:R-:W-:Y:S02]  /*8ba0*/  LOP3.LUT R126, R32, R57, RZ, 0x3c, !PT ;  /* 0x00000039207e7212 */ /* 0x000fe400078e3cff */
[----:B------:R-:W-:Y:S02]  /*8bb0*/  LOP3.LUT R134, R36, R61, RZ, 0x3c, !PT ;  /* 0x0000003d24867212 */ /* 0x000fe400078e3cff */
[----:B------:R-:W-:Y:S02]  /*8bc0*/  SHF.R.U64 R24, R24, 0x3, RZ ;  /* 0x0000000318187819 */ /* 0x000fe400000012ff */
[C---:B------:R-:W-:Y:S02]  /*8bd0*/  IADD3 R69, P1, R114.reuse, 0x4000, RZ ;  /* 0x0000400072457810 */ /* 0x040fe40007f3e0ff */
[C---:B------:R-:W-:Y:S02]  /*8be0*/  IADD3 R65, P6, R114.reuse, 0x5000, RZ ;  /* 0x0000500072417810 */ /* 0x040fe40007fde0ff */
[----:B------:R-:W-:-:S02]  /*8bf0*/  IADD3 R61, P5, R114, 0x6000, RZ ;  /* 0x00006000723d7810 */ /* 0x000fc40007fbe0ff */
[C---:B------:R-:W-:Y:S02]  /*8c00*/  IADD3 R57, P4, R114.reuse, 0x7000, RZ ;  /* 0x0000700072397810 */ /* 0x040fe40007f9e0ff */
[----:B------:R-:W-:Y:S02]  /*8c10*/  IADD3 R53, P3, R114, 0x8000, RZ ;  /* 0x0000800072357810 */ /* 0x000fe40007f7e0ff */
[----:B------:R-:W-:Y:S02]  /*8c20*/  SHF.R.U64 R33, R33, 0x3, RZ ;  /* 0x0000000321217819 */ /* 0x000fe400000012ff */
[----:B------:R-:W-:Y:S02]  /*8c30*/  SHF.R.U64 R44, R44, 0x3, RZ ;  /* 0x000000032c2c7819 */ /* 0x000fe400000012ff */
[----:B------:R-:W-:Y:S02]  /*8c40*/  LOP3.LUT R24, R24, R41, RZ, 0x3c, !PT ;  /* 0x0000002918187212 */ /* 0x000fe400078e3cff */
[----:B------:R-:W-:-:S02]  /*8c50*/  LOP3.LUT R68, R69, 0x380, RZ, 0xc0, !PT ;  /* 0x0000038045447812 */ /* 0x000fc400078ec0ff */
[----:B------:R-:W-:Y:S02]  /*8c60*/  LOP3.LUT R64, R65, 0x380, RZ, 0xc0, !PT ;  /* 0x0000038041407812 */ /* 0x000fe400078ec0ff */
[----:B------:R-:W-:Y:S02]  /*8c70*/  LOP3.LUT R60, R61, 0x380, RZ, 0xc0, !PT ;  /* 0x000003803d3c7812 */ /* 0x000fe400078ec0ff */
[----:B------:R-:W-:Y:S02]  /*8c80*/  LOP3.LUT R56, R57, 0x380, RZ, 0xc0, !PT ;  /* 0x0000038039387812 */ /* 0x000fe400078ec0ff */
[----:B------:R-:W-:Y:S02]  /*8c90*/  LOP3.LUT R52, R53, 0x380, RZ, 0xc0, !PT ;  /* 0x0000038035347812 */ /* 0x000fe400078ec0ff */
[----:B------:R-:W-:Y:S02]  /*8ca0*/  LOP3.LUT R41, R12, 0x380, RZ, 0xc0, !PT ;  /* 0x000003800c297812 */ /* 0x000fe400078ec0ff */
[----:B------:R-:W-:-:S02]  /*8cb0*/  LOP3.LUT R142, R33, R0, RZ, 0x3c, !PT ;  /* 0x00000000218e7212 */ /* 0x000fc400078e3cff */
[----:B------:R-:W-:Y:S02]  /*8cc0*/  F2FP.BF16.F32.PACK_AB R6, R7, R204 ;  /* 0x000000cc0706723e */ /* 0x000fe400000010ff */
[----:B------:R-:W-:Y:S01]  /*8cd0*/  LOP3.LUT R44, R44, R45, RZ, 0x3c, !PT ;  /* 0x0000002d2c2c7212 */ /* 0x000fe200078e3cff */
[----:B------:R-:W-:Y:S01]  /*8ce0*/  IMAD.X R45, RZ, RZ, R115, P2 ;  /* 0x000000ffff2d7224 */ /* 0x000fe200010e0673 */
[----:B------:R-:W-:Y:S02]  /*8cf0*/  MOV R0, R4 ;  /* 0x0000000400007202 */ /* 0x000fe40000000f00 */
[----:B------:R-:W-:Y:S02]  /*8d00*/  F2FP.BF16.F32.PACK_AB R7, R31, R30 ;  /* 0x0000001e1f07723e */ /* 0x000fe400000010ff */
[----:B------:R-:W-:Y:S02]  /*8d10*/  F2FP.BF16.F32.PACK_AB R5, R27, R26 ;  /* 0x0000001a1b05723e */ /* 0x000fe400000010ff */
[----:B------:R-:W-:-:S02]  /*8d20*/  LOP3.LUT R31, R114, 0x380, RZ, 0xc0, !PT ;  /* 0x00000380721f7812 */ /* 0x000fc400078ec0ff */
[----:B------:R-:W-:Y:S02]  /*8d30*/  SHF.R.U64 R68, R68, 0x3, RZ ;  /* 0x0000000344447819 */ /* 0x000fe400000012ff */
[----:B------:R-:W-:Y:S02]  /*8d40*/  SHF.R.U64 R64, R64, 0x3, RZ ;  /* 0x0000000340407819 */ /* 0x000fe400000012ff */
[----:B------:R-:W-:Y:S02]  /*8d50*/  SHF.R.U64 R60, R60, 0x3, RZ ;  /* 0x000000033c3c7819 */ /* 0x000fe400000012ff */
[----:B------:R-:W-:Y:S02]  /*8d60*/  SHF.R.U64 R56, R56, 0x3, RZ ;  /* 0x0000000338387819 */ /* 0x000fe400000012ff */
[----:B------:R-:W-:Y:S02]  /*8d70*/  SHF.R.U64 R52, R52, 0x3, RZ ;  /* 0x0000000334347819 */ /* 0x000fe400000012ff */
[----:B------:R-:W-:-:S02]  /*8d80*/  IADD3 R27, P2, R114, 0xf000, RZ ;  /* 0x0000f000721b7810 */ /* 0x000fc40007f5e0ff */
[----:B------:R-:W-:Y:S02]  /*8d90*/  SHF.R.U64 R41, R41, 0x3, RZ ;  /* 0x0000000329297819 */ /* 0x000fe400000012ff */
[----:B------:R-:W-:Y:S01]  /*8da0*/  F2FP.BF16.F32.PACK_AB R4, R205, R208 ;  /* 0x000000d0cd04723e */ /* 0x000fe200000010ff */
[--C-:B------:R-:W-:Y:S01]  /*8db0*/  IMAD.X R111, RZ, RZ, R115.reuse, P2 ;  /* 0x000000ffff6f7224 */ /* 0x100fe200010e0673 */
        /* <DEDUP_REMOVED lines=11> */
[----:B------:R-:W-:Y:S01]  /*8e70*/  LOP3.LUT R26, R27, 0x380, RZ, 0xc0, !PT ;  /* 0x000003801b1a7812 */ /* 0x000fe200078ec0ff */
[----:B------:R0:W-:Y:S01]  /*8e80*/  STSM.16.M88.4 [R0], R4 ;  /* 0x0000000400007844 */ /* 0x0001e20000000200 */
[----:B------:R-:W-:-:S02]  /*8e90*/  LOP3.LUT R12, R41, R12, RZ, 0x3c, !PT ;  /* 0x0000000c290c7212 */ /* 0x000fc400078e3cff */
[C---:B------:R-:W-:Y:S02]  /*8ea0*/  IADD3 R41, P1, R114.reuse, 0xa000, RZ ;  /* 0x0000a00072297810 */ /* 0x040fe40007f3e0ff */
[C---:B------:R-:W-:Y:S02]  /*8eb0*/  IADD3 R37, P6, R114.reuse, 0xb000, RZ ;  /* 0x0000b00072257810 */ /* 0x040fe40007fde0ff */
[C---:B------:R-:W-:Y:S02]  /*8ec0*/  IADD3 R33, P5, R114.reuse, 0xc000, RZ ;  /* 0x0000c00072217810 */ /* 0x040fe40007fbe0ff */
[C---:B------:R-:W-:Y:S02]  /*8ed0*/  IADD3 R89, P4, R114.reuse, 0xd000, RZ ;  /* 0x0000d00072597810 */ /* 0x040fe40007f9e0ff */
[----:B------:R-:W-:Y:S02]  /*8ee0*/  IADD3 R85, P3, R114, 0xe000, RZ ;  /* 0x0000e00072557810 */ /* 0x000fe40007f7e0ff */
[----:B------:R-:W-:-:S02]  /*8ef0*/  LOP3.LUT R114, R31, R114, RZ, 0x3c, !PT ;  /* 0x000000721f727212 */ /* 0x000fc400078e3cff */
[----:B------:R-:W-:Y:S02]  /*8f00*/  SHF.R.U64 R26, R26, 0x3, RZ ;  /* 0x000000031a1a7819 */ /* 0x000fe400000012ff */
[----:B------:R-:W-:Y:S02]  /*8f10*/  MOV R31, R8 ;  /* 0x00000008001f7202 */ /* 0x000fe40000000f00 */
[----:B0-----:R-:W-:Y:S02]  /*8f20*/  F2FP.BF16.F32.PACK_AB R4, R210, R211 ;  /* 0x000000d3d204723e */ /* 0x001fe400000010ff */
[----:B------:R-:W-:Y:S02]  /*8f30*/  F2FP.BF16.F32.PACK_AB R5, R35, R34 ;  /* 0x000000222305723e */ /* 0x000fe400000010ff */
[----:B------:R-:W-:Y:S02]  /*8f40*/  F2FP.BF16.F32.PACK_AB R6, R207, R209 ;  /* 0x000000d1cf06723e */ /* 0x000fe400000010ff */
[----:B------:R-:W-:-:S02]  /*8f50*/  F2FP.BF16.F32.PACK_AB R7, R39, R38 ;  /* 0x000000262707723e */ /* 0x000fc400000010ff */
[----:B------:R-:W-:Y:S02]  /*8f60*/  MOV R30, R10 ;  /* 0x0000000a001e7202 */ /* 0x000fe40000000f00 */
[----:B------:R-:W-:Y:S01]  /*8f70*/  F2FP.BF16.F32.PACK_AB R8, R203, R206 ;  /* 0x000000cecb08723e */ /* 0x000fe200000010ff */
[----:B------:R0:W-:Y:S01]  /*8f80*/  STSM.16.M88.4 [R31], R4 ;  /* 0x000000041f007844 */ /* 0x0001e20000000200 */
[----:B------:R-:W-:Y:S02]  /*8f90*/  F2FP.BF16.F32.PACK_AB R9, R43, R42 ;  /* 0x0000002a2b09723e */ /* 0x000fe400000010ff */
[----:B------:R-:W-:Y:S02]  /*8fa0*/  F2FP.BF16.F32.PACK_AB R10, R200, R202 ;  /* 0x000000cac80a723e */ /* 0x000fe400000010ff */
[----:B------:R-:W-:Y:S02]  /*8fb0*/  F2FP.BF16.F32.PACK_AB R11, R47, R46 ;  /* 0x0000002e2f0b723e */ /* 0x000fe400000010ff */
[----:B------:R-:W-:-:S02]  /*8fc0*/  MOV R34, R12 ;  /* 0x0000000c00227202 */ /* 0x000fc40000000f00 */
[----:B------:R-:W-:Y:S01]  /*8fd0*/  MOV R35, R14 ;  /* 0x0000000e00237202 */ /* 0x000fe20000000f00 */
[----:B------:R1:W-:Y:S01]  /*8fe0*/  STSM.16.M88.4 [R30], R8 ;  /* 0x000000081e007844 */ /* 0x0003e20000000200 */
[----:B------:R-:W-:Y:S02]  /*8ff0*/  LOP3.LUT R110, R26, R27, RZ, 0x3c, !PT ;  /* 0x0000001b1a6e7212 */ /* 0x000fe400078e3cff */
[----:B------:R-:W-:Y:S02]  /*9000*/  MOV R0, R24 ;  /* 0x0000001800007202 */ /* 0x000fe40000000f00 */
        /* <DEDUP_REMOVED lines=24> */
[----:B------:R1:W-:Y:S01]  /*9190*/  STSM.16.M88.4 [R118], R8 ;  /* 0x0000000876007844 */ /* 0x0003e20000000200 */
        /* <DEDUP_REMOVED lines=13> */
[----:B------:R-:W-:Y:S01]  /*9270*/  F2FP.BF16.F32.PACK_AB R4, R113, R112 ;  /* 0x000000707104723e */ /* 0x000fe200000010ff */
[----:B------:R0:W-:Y:S01]  /*9280*/  STSM.16.M88.4 [R130], R96 ;  /* 0x0000006082007844 */ /* 0x0001e20000000200 */
[----:B------:R-:W-:-:S02]  /*9290*/  F2FP.BF16.F32.PACK_AB R5, R153, R152 ;  /* 0x000000989905723e */ /* 0x000fc400000010ff */
[----:B------:R-:W-:Y:S01]  /*92a0*/  F2FP.BF16.F32.PACK_AB R6, R117, R116 ;  /* 0x000000747506723e */ /* 0x000fe200000010ff */
[----:B------:R-:W-:Y:S01]  /*92b0*/  STSM.16.M88.4 [R134], R104 ;  /* 0x0000006886007844 */ /* 0x000fe20000000200 */
[----:B------:R-:W-:Y:S02]  /*92c0*/  F2FP.BF16.F32.PACK_AB R7, R156, R155 ;  /* 0x0000009b9c07723e */ /* 0x000fe400000010ff */
[----:B------:R-:W-:Y:S02]  /*92d0*/  MOV R142, R142 ;  /* 0x0000008e008e7202 */ /* 0x000fe40000000f00 */
[----:B------:R-:W-:Y:S01]  /*92e0*/  F2FP.BF16.F32.PACK_AB R156, R121, R120 ;  /* 0x00000078799c723e */ /* 0x000fe200000010ff */
[----:B------:R2:W-:Y:S01]  /*92f0*/  STSM.16.M88.4 [R138], R4 ;  /* 0x000000048a007844 */ /* 0x0005e20000000200 */
[----:B------:R-:W-:Y:S02]  /*9300*/  MOV R146, R146 ;  /* 0x0000009200927202 */ /* 0x000fe40000000f00 */
[----:B------:R-:W-:Y:S01]  /*9310*/  F2FP.BF16.F32.PACK_AB R131, R165, R164 ;  /* 0x000000a4a583723e */ /* 0x000fe200000010ff */
[----:B------:R3:W-:Y:S01]  /*9320*/  STSM.16.M88.4 [R142], R156 ;  /* 0x0000009c8e007844 */ /* 0x0007e20000000200 */
[----:B-1----:R-:W-:-:S02]  /*9330*/  F2FP.BF16.F32.PACK_AB R8, R137, R136 ;  /* 0x000000888908723e */ /* 0x002fc400000010ff */
[----:B0-----:R-:W-:Y:S02]  /*9340*/  F2FP.BF16.F32.PACK_AB R130, R133, R132 ;  /* 0x000000848582723e */ /* 0x001fe400000010ff */
[----:B------:R-:W-:Y:S02]  /*9350*/  F2FP.BF16.F32.PACK_AB R9, R167, R166 ;  /* 0x000000a6a709723e */ /* 0x000fe400000010ff */
[----:B------:R-:W-:Y:S01]  /*9360*/  F2FP.BF16.F32.PACK_AB R10, R141, R140 ;  /* 0x0000008c8d0a723e */ /* 0x000fe200000010ff */
[----:B------:R3:W-:Y:S01]  /*9370*/  STSM.16.M88.4 [R146], R128 ;  /* 0x0000008092007844 */ /* 0x0007e20000000200 */
[----:B------:R-:W-:Y:S02]  /*9380*/  F2FP.BF16.F32.PACK_AB R11, R169, R168 ;  /* 0x000000a8a90b723e */ /* 0x000fe400000010ff */
[----:B------:R-:W-:Y:S02]  /*9390*/  LOP3.LUT R40, R41, 0x380, RZ, 0xc0, !PT ;  /* 0x0000038029287812 */ /* 0x000fe400078ec0ff */
[----:B------:R-:W-:Y:S01]  /*93a0*/  LOP3.LUT R36, R37, 0x380, RZ, 0xc0, !PT ;  /* 0x0000038025247812 */ /* 0x000fe200078ec0ff */
[----:B------:R3:W-:Y:S01]  /*93b0*/  STSM.16.M88.4 [R34], R8 ;  /* 0x0000000822007844 */ /* 0x0007e20000000200 */
[----:B------:R-:W-:-:S02]  /*93c0*/  LOP3.LUT R32, R33, 0x380, RZ, 0xc0, !PT ;  /* 0x0000038021207812 */ /* 0x000fc400078ec0ff */
[----:B------:R-:W-:Y:S02]  /*93d0*/  LOP3.LUT R88, R89, 0x380, RZ, 0xc0, !PT ;  /* 0x0000038059587812 */ /* 0x000fe400078ec0ff */
[----:B------:R-:W-:Y:S02]  /*93e0*/  LOP3.LUT R84, R85, 0x380, RZ, 0xc0, !PT ;  /* 0x0000038055547812 */ /* 0x000fe400078ec0ff */
[----:B--2---:R-:W-:Y:S02]  /*93f0*/  F2FP.BF16.F32.PACK_AB R4, R145, R144 ;  /* 0x000000909104723e */ /* 0x004fe400000010ff */
[----:B------:R-:W-:Y:S02]  /*9400*/  F2FP.BF16.F32.PACK_AB R5, R171, R170 ;  /* 0x000000aaab05723e */ /* 0x000fe400000010ff */
        /* <DEDUP_REMOVED lines=19> */
[----:B---3--:R-:W-:Y:S05]  /*9540*/  @P0 BRA `(.L_x_221) ;  /* 0x0000000000cc0947 */ /* 0x008fea0003800000 */
[----:B------:R-:W0:Y:S01]  /*9550*/  LDC R8, c[0x0][0xce8] ;  /* 0x00033a00ff087b82 */ /* 0x000e220000000800 */
[----:B------:R-:W-:Y:S01]  /*9560*/  IMAD R0, RZ, RZ, -UR41 ;  /* 0x80000029ff007e24 */ /* 0x000fe2000f8e02ff */
[----:B------:R-:W-:Y:S02]  /*9570*/  ULDC.64 UR8, c[0x0][0xc90] ;  /* 0x0003240000087ab9 */ /* 0x000fe40000000a00 */
        /* <DEDUP_REMOVED lines=10> */
[----:B------:R-:W-:-:S07]  /*9620*/  IMAD.MOV.U32 R7, RZ, RZ, R13 ;  /* 0x000000ffff077224 */ /* 0x000fce00078e000d */
        /* <DEDUP_REMOVED lines=12> */
[----:B------:R-:W-:Y:S01]  /*96f0*/  SHF.R.S32.HI R11, RZ, 0x1f, R7 ;  /* 0x0000001fff0b7819 */ /* 0x000fe20000011407 */
[----:B------:R-:W-:Y:S01]  /*9700*/  IMAD R13, R12, 0x40, R16 ;  /* 0x000000400c0d7824 */ /* 0x000fe200078e0210 */
        /* <DEDUP_REMOVED lines=9> */
[----:B------:R-:W-:Y:S01]  /*97a0*/  IMAD.MOV R9, RZ, RZ, -R19 ;  /* 0x000000ffff097224 */ /* 0x000fe200078e0a13 */
[----:B------:R-:W-:Y:S02]  /*97b0*/  ULDC UR4, c[0x0][0xb88] ;  /* 0x0002e20000047ab9 */ /* 0x000fe40000000800 */
[----:B------:R-:W-:Y:S01]  /*97c0*/  LEA.HI.X R11, R4, UR5, R5, 0x2, P0 ;  /* 0x00000005040b7c11 */ /* 0x000fe200080f1405 */
[----:B------:R-:W-:Y:S01]  /*97d0*/  SHFL.IDX PT, R6, R10, 0x1, 0x1c1f ;  /* 0x003c1f000a067f89 */ /* 0x000fe200000e0000 */
[----:B------:R-:W-:Y:S01]  /*97e0*/  IMAD R0, R8, UR4, RZ ;  /* 0x0000000408007c24 */ /* 0x000fe2000f8e02ff */
[----:B------:R-:W-:Y:S01]  /*97f0*/  ISETP.NE.AND P0, PT, R18, R9, PT ;  /* 0x000000091200720c */ /* 0x000fe20003f05270 */
[C---:B------:R-:W-:Y:S01]  /*9800*/  VIADD R9, R13.reuse, 0x8 ;  /* 0x000000080d097836 */ /* 0x040fe20000000000 */
[----:B------:R-:W-:Y:S02]  /*9810*/  SHFL.IDX PT, R4, R10, RZ, 0x1c1f ;  /* 0x001c1fff0a047589 */ /* 0x000fe400000e0000 */
[----:B------:R-:W-:-:S02]  /*9820*/  ISETP.GE.OR P1, PT, R13, R0, P0 ;  /* 0x000000000d00720c */ /* 0x000fc40000726670 */
[----:B------:R-:W0:Y:S01]  /*9830*/  SHFL.IDX PT, R5, R11, RZ, 0x1c1f ;  /* 0x001c1fff0b057589 */ /* 0x000e2200000e0000 */
[----:B------:R-:W-:-:S03]  /*9840*/  ISETP.GE.OR P0, PT, R9, R0, P0 ;  /* 0x000000000900720c */ /* 0x000fc60000706670 */
[----:B------:R-:W1:Y:S07]  /*9850*/  SHFL.IDX PT, R7, R11, 0x1, 0x1c1f ;  /* 0x003c1f000b077f89 */ /* 0x000e6e00000e0000 */
[----:B0-----:R0:W-:Y:S04]  /*9860*/  @!P1 ST.E desc[UR38][R4.64], R20 ;  /* 0x0000001404009985 */ /* 0x0011e8000c101926 */
[----:B-1----:R0:W-:Y:S02]  /*9870*/  @!P0 ST.E desc[UR38][R6.64], R3 ;  /* 0x0000000306008985 */ /* 0x0021e4000c101926 */
.L_x_221:
        /* <DEDUP_REMOVED lines=36> */
[----:B------:R-:W-:Y:S01]  /*9ac0*/  ISETP.GE.AND P1, PT, R187, UR12, PT ;  /* 0x0000000cbb007c0c */ /* 0x000fe2000bf26270 */
[----:B------:R-:W5:Y:S01]  /*9ad0*/  LD.E.128 R36, desc[UR38][R36.64] ;  /* 0x0000002624247980 */ /* 0x000f62000c101d00 */
[----:B-1----:R-:W-:Y:S02]  /*9ae0*/  @P3 IMAD.HI.U32 R0, R11, R12, RZ ;  /* 0x0000000c0b003227 */ /* 0x002fe400078e00ff */
[----:B------:R-:W-:Y:S01]  /*9af0*/  LOP3.LUT R3, R4, 0x8, R3, 0xe2, !PT ;  /* 0x0000000804037812 */ /* 0x000fe200078ee203 */
[----:B------:R-:W-:Y:S01]  /*9b00*/  UIMAD UR6, UR10, UR8, URZ ;  /* 0x000000080a0672a4 */ /* 0x000fe2000f8e023f */
[----:B------:R-:W-:Y:S01]  /*9b10*/  IMAD.MOV.U32 R4, RZ, RZ, R11 ;  /* 0x000000ffff047224 */ /* 0x000fe200078e000b */
[----:B------:R-:W5:Y:S01]  /*9b20*/  LD.E.128 R32, desc[UR38][R32.64] ;  /* 0x0000002620207980 */ /* 0x000f62000c101d00 */
[----:B---3--:R-:W-:-:S03]  /*9b30*/  @P3 SHF.R.U32.HI R4, RZ, R7, R0 ;  /* 0x00000007ff043219 */ /* 0x008fc60000011600 */
[----:B------:R-:W5:Y:S01]  /*9b40*/  LD.E.128 R88, desc[UR38][R88.64] ;  /* 0x0000002658587980 */ /* 0x000f62000c101d00 */
[----:B------:R-:W-:Y:S01]  /*9b50*/  SEL R0, RZ, 0xffffffff, P1 ;  /* 0xffffffffff007807 */ /* 0x000fe20000800000 */
[----:B------:R-:W-:Y:S01]  /*9b60*/  UIMAD.WIDE.U32 UR4, UR7, UR8, URZ ;  /* 0x00000008070472a5 */ /* 0x000fe2000f8e003f */
[--C-:B------:R-:W-:Y:S01]  /*9b70*/  SHF.R.S32.HI R7, RZ, 0x1f, R4.reuse ;  /* 0x0000001fff077819 */ /* 0x100fe20000011404 */
[----:B------:R-:W-:Y:S01]  /*9b80*/  UIMAD UR6, UR7, UR9, UR6 ;  /* 0x00000009070672a4 */ /* 0x000fe2000f8e0206 */
[----:B------:R-:W-:Y:S01]  /*9b90*/  ISETP.GE.AND P0, PT, R186, UR12, PT ;  /* 0x0000000cba007c0c */ /* 0x000fe2000bf06270 */
[----:B------:R-:W-:Y:S01]  /*9ba0*/  IMAD.SHL.U32 R0, R0, 0x10, RZ ;  /* 0x0000001000007824 */ /* 0x000fe200078e00ff */
[----:B------:R-:W-:Y:S01]  /*9bb0*/  ULDC.64 UR8, c[0x0][0xbf0] ;  /* 0x0002fc0000087ab9 */ /* 0x000fe20000000a00 */
[----:B------:R-:W-:Y:S01]  /*9bc0*/  UIADD3 UR5, UR5, UR6, URZ ;  /* 0x0000000605057290 */ /* 0x000fe2000fffe03f */
[----:B------:R-:W-:Y:S01]  /*9bd0*/  IMAD.MOV R6, RZ, RZ, -R4 ;  /* 0x000000ffff067224 */ /* 0x000fe200078e0a04 */
[----:B------:R-:W-:Y:S01]  /*9be0*/  UIMAD UR6, UR11, UR8, URZ ;  /* 0x000000080b0672a4 */ /* 0x000fe2000f8e023f */
[----:B------:R-:W-:Y:S01]  /*9bf0*/  SEL R5, RZ, 0xffffffff, P0 ;  /* 0xffffffffff057807 */ /* 0x000fe20000000000 */
[----:B--2---:R-:W-:Y:S01]  /*9c00*/  IMAD R7, R7, R8, RZ ;  /* 0x0000000807077224 */ /* 0x004fe200078e02ff */
[----:B------:R-:W-:Y:S01]  /*9c10*/  LOP3.LUT R0, R0, 0x10, R3, 0xe2, !PT ;  /* 0x0000001000007812 */ /* 0x000fe200078ee203 */
[----:B------:R-:W-:Y:S01]  /*9c20*/  IMAD R3, R10, R6, R11 ;  /* 0x000000060a037224 */ /* 0x000fe200078e020b */
[----:B------:R-:W-:Y:S01]  /*9c30*/  UIMAD UR6, UR42, UR9, UR6 ;  /* 0x000000092a0672a4 */ /* 0x000fe2000f8e0206 */
[----:B------:R-:W-:Y:S01]  /*9c40*/  IMAD R9, R4, R9, R7 ;  /* 0x0000000904097224 */ /* 0x000fe200078e0207 */
[----:B------:R-:W-:Y:S01]  /*9c50*/  UIMAD.WIDE.U32 UR42, UR42, UR8, UR4 ;  /* 0x000000082a2a72a5 */ /* 0x000fe2000f8e0004 */
[----:B------:R-:W-:Y:S01]  /*9c60*/  IMAD.SHL.U32 R7, R5, 0x20, RZ ;  /* 0x0000002005077824 */ /* 0x000fe200078e00ff */
[----:B------:R-:W-:Y:S01]  /*9c70*/  ISETP.GE.AND P0, PT, R216, UR12, PT ;  /* 0x0000000cd8007c0c */ /* 0x000fe2000bf06270 */
[----:B------:R-:W-:Y:S01]  /*9c80*/  ULDC.64 UR4, c[0x0][0xbd8] ;  /* 0x0002f60000047ab9 */ /* 0x000fe20000000a00 */
[----:B------:R-:W-:Y:S01]  /*9c90*/  SHF.R.S32.HI R6, RZ, 0x1f, R3 ;  /* 0x0000001fff067819 */ /* 0x000fe20000011403 */
[----:B------:R-:W-:Y:S01]  /*9ca0*/  UIADD3 UR43, UR43, UR6, URZ ;  /* 0x000000062b2b7290 */ /* 0x000fe2000fffe03f */
[----:B------:R-:W-:Y:S01]  /*9cb0*/  LOP3.LUT R0, R7, 0x20, R0, 0xe2, !PT ;  /* 0x0000002007007812 */ /* 0x000fe200078ee200 */
[----:B------:R-:W5:Y:S01]  /*9cc0*/  LD.E.128 R84, desc[UR38][R84.64] ;  /* 0x0000002654547980 */ /* 0x000f62000c101d00 */
[----:B------:R-:W-:Y:S01]  /*9cd0*/  SEL R7, RZ, 0x40, P0 ;  /* 0x00000040ff077807 */ /* 0x000fe20000000000 */
[----:B------:R-:W-:Y:S01]  /*9ce0*/  IMAD R6, R6, UR4, RZ ;  /* 0x0000000406067c24 */ /* 0x000fe2000f8e02ff */
[----:B------:R-:W-:Y:S01]  /*9cf0*/  ULDC.64 UR6, c[0x0][0xb80] ;  /* 0x0002e00000067ab9 */ /* 0x000fe20000000a00 */
[----:B------:R-:W5:Y:S01]  /*9d00*/  LD.E.128 R108, desc[UR38][R110.64] ;  /* 0x000000266e6c7980 */ /* 0x000f62000c101d00 */
[----:B------:R-:W-:Y:S01]  /*9d10*/  IMAD.WIDE.U32 R4, R4, R8, UR42 ;  /* 0x0000002a04047e25 */ /* 0x000fe2000f8e0008 */
[----:B------:R-:W-:Y:S01]  /*9d20*/  LOP3.LUT R0, R0, R7, RZ, 0xfc, !PT ;  /* 0x0000000700007212 */ /* 0x000fe200078efcff */
[----:B------:R-:W-:Y:S01]  /*9d30*/  BSSY B0, `(.L_x_222) ;  /* 0x0000039000007945 */ /* 0x000fe20003800000 */
[----:B------:R-:W-:Y:S01]  /*9d40*/  @!PT LDS RZ, [RZ] ;  /* 0x00000000fffff984 */ /* 0x000fe20000000800 */
[----:B------:R-:W-:Y:S01]  /*9d50*/  @!PT LDS RZ, [RZ] ;  /* 0x00000000fffff984 */ /* 0x000fe20000000800 */
[----:B------:R-:W-:Y:S01]  /*9d60*/  @!PT LDS RZ, [RZ] ;  /* 0x00000000fffff984 */ /* 0x000fe20000000800 */
[----:B------:R-:W-:Y:S01]  /*9d70*/  @!PT LDS RZ, [RZ] ;  /* 0x00000000fffff984 */ /* 0x000fe20000000800 */
[----:B------:R0:W-:Y:S06]  /*9d80*/  MEMBAR.ALL.CTA ;  /* 0x0000000000007992 */ /* 0x0001ec0000008000 */
[----:B0-----:R-:W0:Y:S01]  /*9d90*/  FENCE.VIEW.ASYNC.S ;  /* 0x00000000000073c6 */ /* 0x001e220000000000 */
[----:B------:R-:W-:Y:S01]  /*9da0*/  IMAD R7, R3, UR5, R6 ;  /* 0x0000000503077c24 */ /* 0x000fe2000f8e0206 */
[----:B------:R-:W-:Y:S01]  /*9db0*/  ULDC UR5, c[0x0][0xb88] ;  /* 0x0002e20000057ab9 */ /* 0x000fe20000000800 */
[----:B------:R-:W-:Y:S01]  /*9dc0*/  IMAD.IADD R5, R5, 0x1, R9 ;  /* 0x0000000105057824 */ /* 0x000fe200078e0209 */
[----:B------:R-:W-:Y:S01]  /*9dd0*/  ISETP.GE.AND P0, PT, R215, UR12, PT ;  /* 0x0000000cd7007c0c */ /* 0x000fe2000bf06270 */
[----:B------:R-:W-:-:S02]  /*9de0*/  IMAD R25, R10, UR5, RZ ;  /* 0x000000050a197c24 */ /* 0x000fc4000f8e02ff */
[----:B------:R-:W-:Y:S02]  /*9df0*/  IMAD R24, R13, 0x40, R214 ;  /* 0x000000400d187824 */ /* 0x000fe400078e02d6 */
        /* <DEDUP_REMOVED lines=44> */
.L_x_223:
[----:B------:R-:W-:Y:S05]  /*a0c0*/  BSYNC B0 ;  /* 0x0000000000007941 */ /* 0x000fea0003800000 */
.L_x_222:
        /* <DEDUP_REMOVED lines=37> */
.L_x_225:
[----:B------:R-:W-:Y:S05]  /*a320*/  BSYNC B0 ;  /* 0x0000000000007941 */ /* 0x000fea0003800000 */
.L_x_224:
[----:B------:R-:W4:Y:S02]  /*a330*/  LDC R0, c[0x0][0xd34] ;  /* 0x00034d00ff007b82 */ /* 0x000f240000000800 */
[----:B----4-:R-:W-:-:S13]  /*a340*/  ISETP.LE.AND P0, PT, R0, UR40, PT ;  /* 0x0000002800007c0c */ /* 0x010fda000bf03270 */
[----:B------:R-:W-:Y:S05]  /*a350*/  @!P0 BRA `(.L_x_226) ;  /* 0xffffff6c001c8947 */ /* 0x000fea000383ffff */
[----:B------:R-:W-:Y:S05]  /*a360*/  EXIT ;  /* 0x000000000000794d */ /* 0x000fea0003800000 */
.L_x_194:
        /* <DEDUP_REMOVED lines=8> */
[----:B------:R0:W-:Y:S07]  /*a3f0*/  STL [R1+0x8], R3 ;  /* 0x0000080301007387 */ /* 0x0001ee0000100800 */
[----:B------:R-:W-:Y:S05]  /*a400*/  @P0 BRA `(.L_x_227) ;  /* 0x0000005800500947 */ /* 0x000fea0003800000 */
[----:B------:R-:W1:Y:S01]  /*a410*/  S2UR UR4, SR_CgaCtaId ;  /* 0x00000000000479c3 */ /* 0x000e620000008800 */
[C---:B------:R-:W-:Y:S01]  /*a420*/  IMAD.SHL.U32 R2, R0.reuse, 0x8, RZ ;  /* 0x0000000800027824 */ /* 0x040fe200078e00ff */
[----:B------:R-:W-:Y:S01]  /*a430*/  LOP3.LUT R5, R0, 0x7f, RZ, 0xc0, !PT ;  /* 0x0000007f00057812 */ /* 0x000fe200078ec0ff */
[----:B------:R-:W-:Y:S01]  /*a440*/  UMOV UR36, 0x400 ;  /* 0x0000040000247882 */ /* 0x000fe20000000000 */
[----:B------:R-:W-:Y:S01]  /*a450*/  IMAD.MOV.U32 R19, RZ, RZ, RZ ;  /* 0x000000ffff137224 */ /* 0x000fe200078e00ff */
[----:B------:R-:W-:Y:S01]  /*a460*/  ULDC.64 UR40, c[0x0][0x198] ;  /* 0x0000660000287ab9 */ /* 0x000fe20000000a00 */
[C---:B0-----:R-:W-:Y:S01]  /*a470*/  LOP3.LUT R3, R2.reuse, 0x1f8, RZ, 0xc0, !PT ;  /* 0x000001f802037812 */ /* 0x041fe200078ec0ff */
[----:B------:R-:W-:Y:S01]  /*a480*/  ULDC UR37, c[0x0][0xc] ;  /* 0x0000030000257ab9 */ /* 0x000fe20000000800 */
[----:B------:R-:W-:Y:S02]  /*a490*/  LOP3.LUT R2, R2, 0x38, RZ, 0xc0, !PT ;  /* 0x0000003802027812 */ /* 0x000fe400078ec0ff */
        /* <DEDUP_REMOVED lines=8> */
[----:B------:R-:W-:Y:S01]  /*a520*/  LEA R4, R3, UR36, 0x1 ;  /* 0x0000002403047c11 */ /* 0x000fe2000f8e08ff */
[----:B------:R-:W-:-:S04]  /*a530*/  IMAD.U32 R3, RZ, RZ, UR5 ;  /* 0x00000005ff037e24 */ /* 0x000fc8000f8e00ff */
[----:B------:R0:W-:Y:S04]  /*a540*/  STL [R1+0x4], R4 ;  /* 0x0000040401007387 */ /* 0x0001e80000100800 */
[----:B------:R1:W-:Y:S04]  /*a550*/  STL [R1+0x24], R3 ;  /* 0x0000240301007387 */ /* 0x0003e80000100800 */
[----:B------:R2:W-:Y:S01]  /*a560*/  STL [R1+0x8], R0 ;  /* 0x0000080001007387 */ /* 0x0005e20000100800 */
[----:B0-----:R-:W-:-:S03]  /*a570*/  LOP3.LUT R4, R2, 0x80, RZ, 0xfc, !PT ;  /* 0x0000008002047812 */ /* 0x001fc600078efcff */
[----:B------:R0:W-:Y:S01]  /*a580*/  STL [R1+0x50], RZ ;  /* 0x000050ff01007387 */ /* 0x0001e20000100800 */
[C---:B------:R-:W-:Y:S02]  /*a590*/  LOP3.LUT R4, R2.reuse, 0x140, RZ, 0xfc, !PT ;  /* 0x0000014002047812 */ /* 0x040fe400078efcff */
[C---:B-1----:R-:W-:Y:S02]  /*a5a0*/  LOP3.LUT R3, R2.reuse, 0xc0, RZ, 0xfc, !PT ;  /* 0x000000c002037812 */ /* 0x042fe400078efcff */
[C---:B------:R-:W-:Y:S02]  /*a5b0*/  LOP3.LUT R3, R2.reuse, 0x180, RZ, 0xfc, !PT ;  /* 0x0000018002037812 */ /* 0x040fe400078efcff */
[C---:B--2---:R-:W-:Y:S02]  /*a5c0*/  LOP3.LUT R0, R2.reuse, 0x40, RZ, 0xfc, !PT ;  /* 0x0000004002007812 */ /* 0x044fe400078efcff */
[C---:B------:R-:W-:Y:S02]  /*a5d0*/  LOP3.LUT R0, R2.reuse, 0x100, RZ, 0xfc, !PT ;  /* 0x0000010002007812 */ /* 0x040fe400078efcff */
[----:B0-----:R-:W-:-:S07]  /*a5e0*/  LOP3.LUT R0, R2, 0x1c0, RZ, 0xfc, !PT ;  /* 0x000001c002007812 */ /* 0x001fce00078efcff */
.L_x_323:
        /* <DEDUP_REMOVED lines=11> */
[----:B0-----:R-:W-:-:S13]  /*a6a0*/  ISETP.NE.AND P0, PT, R0, 0x1, PT ;  /* 0x000000010000780c */ /* 0x001fda0003f05270 */
[----:B------:R-:W2:Y:S08]  /*a6b0*/  @P0 LDC R2, c[0x0][0xd3c] ;  /* 0x00034f00ff020b82 */ /* 0x000eb00000000800 */
[----:B------:R-:W0:Y:S01]  /*a6c0*/  @P0 LDC R0, c[0x0][0xd40] ;  /* 0x00035000ff000b82 */ /* 0x000e220000000800 */
[----:B--2---:R-:W-:-:S04]  /*a6d0*/  @P0 IMAD.HI.U32 R2, R3, R2, RZ ;  /* 0x0000000203020227 */ /* 0x004fc800078e00ff */
[----:B------:R-:W-:Y:S01]  /*a6e0*/  IMAD.MOV.U32 R4, RZ, RZ, R3 ;  /* 0x000000ffff047224 */ /* 0x000fe200078e0003 */
[----:B0-----:R-:W-:Y:S02]  /*a6f0*/  @P0 SHF.R.U32.HI R4, RZ, R0, R2 ;  /* 0x00000000ff040219 */ /* 0x001fe40000011602 */
[----:B-1----:R-:W-:-:S03]  /*a700*/  ISETP.NE.AND P0, PT, R17, 0x1, PT ;  /* 0x000000011100780c */ /* 0x002fc60003f05270 */
[----:B------:R-:W-:Y:S01]  /*a710*/  IMAD.MOV.U32 R5, RZ, RZ, R4 ;  /* 0x000000ffff057224 */ /* 0x000fe200078e0004 */
[----:B------:R-:W-:Y:S09]  /*a720*/  STL [R1+0x14], R4 ;  /* 0x0000140401007387 */ /* 0x000ff20000100800 */
[----:B------:R-:W0:Y:S02]  /*a730*/  @P0 LDC.64 R2, c[0x0][0xd48] ;  /* 0x00035200ff020b82 */ /* 0x000e240000000a00 */
[----:B0-----:R-:W-:-:S05]  /*a740*/  @P0 IMAD.HI.U32 R2, R4, R2, RZ ;  /* 0x0000000204020227 */ /* 0x001fca00078e00ff */
[----:B------:R-:W-:Y:S02]  /*a750*/  @P0 SHF.R.U32.HI R5, RZ, R3, R2 ;  /* 0x00000003ff050219 */ /* 0x000fe40000011602 */
[----:B------:R-:W-:-:S03]  /*a760*/  PLOP3.LUT P0, PT, PT, PT, UP0, 0x80, 0x0 ;  /* 0x000000000000781c */ /* 0x000fc60003f0f008 */
[----:B------:R-:W-:Y:S01]  /*a770*/  IMAD.MOV R0, RZ, RZ, -R5 ;  /* 0x000000ffff007224 */ /* 0x000fe200078e0a05 */
[----:B------:R-:W-:Y:S03]  /*a780*/  STL [R1+0x10], R5 ;  /* 0x0000100501007387 */ /* 0x000fe60000100800 */
[----:B------:R-:W-:Y:S02]  /*a790*/  IMAD R17, R17, R0, R4 ;  /* 0x0000000011117224 */ /* 0x000fe400078e0204 */
[----:B------:R-:W0:Y:S02]  /*a7a0*/  LDC R0, c[0x0][0x2f0] ;  /* 0x0000bc00ff007b82 */ /* 0x000e240000000800 */
[----:B0-----:R-:W-:-:S04]  /*a7b0*/  IMAD R2, R0, UR4, RZ ;  /* 0x0000000400027c24 */ /* 0x001fc8000f8e02ff */
[----:B------:R-:W-:Y:S01]  /*a7c0*/  VIADD R0, R2, 0x3f ;  /* 0x0000003f02007836 */ /* 0x000fe20000000000 */
[----:B------:R0:W-:Y:S04]  /*a7d0*/  STL [R1+0x4c], R2 ;  /* 0x00004c0201007387 */ /* 0x0001e80000100800 */
[----:B0-----:R-:W-:-:S04]  /*a7e0*/  SHF.R.S32.HI R2, RZ, 0x1f, R0 ;  /* 0x0000001fff027819 */ /* 0x001fc80000011400 */
        /* <DEDUP_REMOVED lines=8> */
[----:B------:R-:W-:Y:S02]  /*a870*/  IMAD.U32 R4, RZ, RZ, UR6 ;  /* 0x00000006ff047e24 */ /* 0x000fe4000f8e00ff */
[----:B------:R-:W1:Y:S01]  /*a880*/  LDC.64 R2, c[0x4][R2] ;  /* 0x0100000002027b82 */ /* 0x000e620000000a00 */
        /* <DEDUP_REMOVED lines=9> */
[----:B01----:R-:W-:Y:S05]  /*a920*/  CALL.ABS.NOINC R2 ;  /* 0x0000000002007343 */ /* 0x003fea0003c00000 */
.L_x_228:
        /* <DEDUP_REMOVED lines=19> */
[----:B0-2---:R-:W-:Y:S05]  /*aa60*/  CALL.ABS.NOINC R2 ;  /* 0x0000000002007343 */ /* 0x005fea0003c00000 */
.L_x_230:
        /* <DEDUP_REMOVED lines=15> */
.L_x_229:
[----:B------:R-:W2:Y:S01]  /*ab60*/  LDL R2, [R1+0x20] ;  /* 0x0000200001027983 */ /* 0x000ea20000100800 */
[----:B------:R-:W-:-:S03]  /*ab70*/  ULDC.64 UR4, c[0x0][0xaf0] ;  /* 0x0002bc0000047ab9 */ /* 0x000fc60000000a00 */
[----:B0-----:R-:W3:Y:S01]  /*ab80*/  LDL R0, [R1+0x10] ;  /* 0x0000100001007983 */ /* 0x001ee20000100800 */
[----:B------:R-:W-:-:S04]  /*ab90*/  ISETP.NE.U32.AND P0, PT, RZ, UR4, PT ;  /* 0x00000004ff007c0c */ /* 0x000fc8000bf05070 */
[----:B------:R-:W-:Y:S01]  /*aba0*/  ISETP.NE.AND.EX P0, PT, RZ, UR5, PT, P0 ;  /* 0x00000005ff007c0c */ /* 0x000fe2000bf05300 */
[----:B--2---:R-:W-:-:S12]  /*abb0*/  IMAD.MOV.U32 R16, RZ, RZ, R2 ;  /* 0x000000ffff107224 */ /* 0x004fd800078e0002 */
[----:B------:R-:W0:Y:S01]  /*abc0*/  @P0 LDC.64 R2, c[0x0][0xaf0] ;  /* 0x0002bc00ff020b82 */ /* 0x000e220000000a00 */
[----:B---3--:R-:W-:Y:S02]  /*abd0*/  IMAD.MOV.U32 R7, RZ, RZ, R0 ;  /* 0x000000ffff077224 */ /* 0x008fe400078e0000 */
[----:B0-----:R-:W-:-:S05]  /*abe0*/  @P0 IMAD.WIDE R2, R0, 0x4, R2 ;  /* 0x0000000400020825 */ /* 0x001fca00078e0202 */
[----:B------:R0:W2:Y:S01]  /*abf0*/  @P0 LDG.E R7, desc[UR38][R2.64] ;  /* 0x0000002602070981 */ /* 0x0000a2000c1e1900 */
[----:B------:R-:W-:Y:S01]  /*ac00*/  VIADD R9, R16, 0xffffffff ;  /* 0xffffffff10097836 */ /* 0x000fe20000000000 */
[----:B------:R-:W-:Y:S01]  /*ac10*/  UMOV UR4, 0xffffffff ;  /* 0xffffffff00047882 */ /* 0x000fe20000000000 */
[----:B------:R-:W-:Y:S01]  /*ac20*/  LOP3.LUT R18, R18, 0xfffffffe, RZ, 0xc0, !PT ;  /* 0xfffffffe12127812 */ /* 0x000fe200078ec0ff */
[----:B0-----:R-:W0:Y:S02]  /*ac30*/  LDC.64 R2, c[0x0][0x418] ;  /* 0x00010600ff027b82 */ /* 0x001e240000000a00 */
[----:B0-----:R-:W-:-:S04]  /*ac40*/  ISETP.NE.U32.AND P0, PT, R2, RZ, PT ;  /* 0x000000ff0200720c */ /* 0x001fc80003f05070 */
[----:B------:R-:W-:-:S13]  /*ac50*/  ISETP.NE.AND.EX P1, PT, R3, RZ, PT, P0 ;  /* 0x000000ff0300720c */ /* 0x000fda0003f25300 */
[----:B------:R-:W-:Y:S02]  /*ac60*/  @P1 LOP3.LUT R18, R18, 0x1, RZ, 0xfc, !PT ;  /* 0x0000000112121812 */ /* 0x000fe400078efcff */
[----:B--2---:R-:W-:Y:S01]  /*ac70*/  SHF.R.S32.HI R8, RZ, 0x1f, R7 ;  /* 0x0000001fff087819 */ /* 0x004fe20000011407 */
[----:B------:R0:W-:Y:S01]  /*ac80*/  STL [R1], R7 ;  /* 0x0000000701007387 */ /* 0x0001e20000100800 */
[----:B------:R-:W-:-:S03]  /*ac90*/  SEL R16, R7, RZ, !P1 ;  /* 0x000000ff07107207 */ /* 0x000fc60004800000 */
[----:B------:R0:W-:Y:S04]  /*aca0*/  STL [R1+0x1c], R9 ;  /* 0x00001c0901007387 */ /* 0x0001e80000100800 */
[----:B------:R0:W-:Y:S01]  /*acb0*/  STL [R1+0xc], R8 ;  /* 0x00000c0801007387 */ /* 0x0001e20000100800 */
[----:B------:R-:W-:Y:S05]  /*acc0*/  BRA.DIV UR4, `(.L_x_231) ;  /* 0x0000005604647947 */ /* 0x000fea000b800000 */
[----:B------:R-:W1:Y:S02]  /*acd0*/  S2R R0, SR_TID.X ;  /* 0x0000000000007919 */ /* 0x000e640000002100 */
[----:B-1----:R-:W-:-:S04]  /*ace0*/  SHF.R.U32.HI R0, RZ, 0x5, R0 ;  /* 0x00000005ff007819 */ /* 0x002fc80000011600 */
[----:B------:R-:W-:-:S05]  /*acf0*/  LOP3.LUT R0, R0, 0x3, RZ, 0xc0, !PT ;  /* 0x0000000300007812 */ /* 0x000fca00078ec0ff */
[----:B------:R1:W2:Y:S02]  /*ad00*/  SHFL.IDX PT, R14, R0, RZ, 0x1f ;  /* 0x00001fff000e7589 */ /* 0x0002a400000e0000 */
.L_x_338:
[----:B--2---:R-:W-:Y:S02]  /*ad10*/  ISETP.NE.AND P0, PT, R14, RZ, PT ;  /* 0x000000ff0e00720c */ /* 0x004fe40003f05270 */
[----:B------:R-:W-:Y:S02]  /*ad20*/  PLOP3.LUT P2, PT, PT, PT, PT, 0x8, 0x0 ;  /* 0x000000000000781c */ /* 0x000fe40003f4e170 */
[----:B------:R-:W-:-:S11]  /*ad30*/  LOP3.LUT R18, R18, 0xfffffffd, RZ, 0xc0, !PT ;  /* 0xfffffffd12127812 */ /* 0x000fd600078ec0ff */
[----:B------:R-:W-:Y:S01]  /*ad40*/  @P2 LOP3.LUT R18, R18, 0x2, RZ, 0xfc, !PT ;  /* 0x0000000212122812 */ /* 0x000fe200078efcff */
[----:B------:R-:W-:Y:S06]  /*ad50*/  @P0 BRA `(.L_x_232) ;  /* 0x0000000000f40947 */ /* 0x000fec0003800000 */
[----:B------:R-:W-:-:S03]  /*ad60*/  UMOV UR4, 0xffffffff ;  /* 0xffffffff00047882 */ /* 0x000fc60000000000 */
[----:B------:R-:W-:Y:S05]  /*ad70*/  BRA.DIV UR4, `(.L_x_233) ;  /* 0x00000056046c7947 */ /* 0x000fea000b800000 */
[----:B------:R-:W-:-:S13]  /*ad80*/  ELECT P6, URZ, PT ;  /* 0x00000000003f782f */ /* 0x000fda00038c0000 */
.L_x_341:
[----:B------:R-:W-:Y:S05]  /*ad90*/  @!P6 BRA `(.L_x_232) ;  /* 0x0000000000e4e947 */ /* 0x000fea0003800000 */
[----:B------:R2:W-:Y:S01]  /*ada0*/  STL [R1+0x40], R9 ;  /* 0x0000400901007387 */ /* 0x0005e20000100800 */
[----:B------:R-:W-:Y:S01]  /*adb0*/  IMAD.MOV.U32 R16, RZ, RZ, R7 ;  /* 0x000000ffff107224 */ /* 0x000fe200078e0007 */
[----:B------:R-:W-:Y:S06]  /*adc0*/  @!P1 BRA `(.L_x_234) ;  /* 0x0000000000489947 */ /* 0x000fec0003800000 */
[----:B------:R-:W3:Y:S01]  /*add0*/  LDC R6, c[0x0][0x43c] ;  /* 0x00010f00ff067b82 */ /* 0x000ee20000000800 */
[----:B------:R-:W-:Y:S01]  /*ade0*/  ULDC.64 UR4, c[0x0][0x428] ;  /* 0x00010a0000047ab9 */ /* 0x000fe20000000a00 */
[----:B---3--:R-:W-:-:S13]  /*adf0*/  ISETP.NE.AND P0, PT, R6, 0x1, PT ;  /* 0x000000010600780c */ /* 0x008fda0003f05270 */
[----:B------:R-:W1:Y:S02]  /*ae00*/  @P0 LDC.64 R4, c[0x0][0x440] ;  /* 0x00011000ff040b82 */ /* 0x000e640000000a00 */
[----:B-1----:R-:W-:-:S04]  /*ae10*/  @P0 IMAD.HI.U32 R0, R9, R4, RZ ;  /* 0x0000000409000227 */ /* 0x002fc800078e00ff */
[----:B------:R-:W-:Y:S01]  /*ae20*/  IMAD.MOV.U32 R4, RZ, RZ, R9 ;  /* 0x000000ffff047224 */ /* 0x000fe200078e0009 */
[----:B------:R-:W-:-:S04]  /*ae30*/  @P0 SHF.R.U32.HI R4, RZ, R5, R0 ;  /* 0x00000005ff040219 */ /* 0x000fc80000011600 */
[--C-:B------:R-:W-:Y:S01]  /*ae40*/  SHF.R.S32.HI R5, RZ, 0x1f, R4.reuse ;  /* 0x0000001fff057819 */ /* 0x100fe20000011404 */
[----:B------:R-:W-:-:S04]  /*ae50*/  IMAD.MOV R0, RZ, RZ, -R4 ;  /* 0x000000ffff007224 */ /* 0x000fc800078e0a04 */
[----:B------:R-:W-:Y:S02]  /*ae60*/  IMAD R0, R6, R0, R9 ;  /* 0x0000000006007224 */ /* 0x000fe400078e0209 */
[----:B------:R-:W-:-:S03]  /*ae70*/  IMAD.WIDE.U32 R4, R7, UR4, R4 ;  /* 0x0000000407047c25 */ /* 0x000fc6000f8e0004 */
[----:B------:R1:W-:Y:S01]  /*ae80*/  STL [R1+0x40], R0 ;  /* 0x0000400001007387 */ /* 0x0003e20000100800 */
[----:B------:R-:W-:Y:S01]  /*ae90*/  LEA R2, P0, R4, R2, 0x2 ;  /* 0x0000000204027211 */ /* 0x000fe200078010ff */
[----:B-1----:R-:W-:-:S04]  /*aea0*/  IMAD R0, R8, UR4, RZ ;  /* 0x0000000408007c24 */ /* 0x002fc8000f8e02ff */
[----:B------:R-:W-:-:S04]  /*aeb0*/  IMAD R0, R7, UR5, R0 ;  /* 0x0000000507007c24 */ /* 0x000fc8000f8e0200 */
[----:B------:R-:W-:-:S05]  /*aec0*/  IMAD.IADD R0, R5, 0x1, R0 ;  /* 0x0000000105007824 */ /* 0x000fca00078e0200 */
[----:B------:R-:W-:-:S05]  /*aed0*/  LEA.HI.X R3, R4, R3, R0, 0x2, P0 ;  /* 0x0000000304037211 */ /* 0x000fca00000f1400 */
[----:B------:R3:W5:Y:S02]  /*aee0*/  LDG.E R16, desc[UR38][R2.64] ;  /* 0x0000002602107981 */ /* 0x000764000c1e1900 */
.L_x_234:
[----:B---3--:R-:W3:Y:S01]  /*aef0*/  LDL R2, [R1+0x8] ;  /* 0x0000080001027983 */ /* 0x008ee20000100800 */
[----:B-1----:R-:W-:Y:S02]  /*af00*/  LEA R0, R19, UR36, 0x3 ;  /* 0x0000002413007c11 */ /* 0x002fe4000f8e18ff */
[----:B---3--:R-:W-:-:S04]  /*af10*/  SHF.L.U32 R2, R2, 0x1f, RZ ;  /* 0x0000001f02027819 */ /* 0x008fc800000006ff */
[----:B------:R-:W1:Y:S02]  /*af20*/  SYNCS.PHASECHK.TRANS64.TRYWAIT P0, [R0+URZ+0x38840], R2 ;  /* 0x03884002000075a7 */ /* 0x000e64000800017f */
[----:B-1----:R-:W-:Y:S05]  /*af30*/  @!P0 BRA `(.L_x_235) ;  /* 0x00000054001c8947 */ /* 0x002fea0003800000 */
.L_x_342:
[----:B------:R-:W3:Y:S02]  /*af40*/  S2R R3, SR_TID.X ;  /* 0x0000000000037919 */ /* 0x000ee40000002100 */
[----:B---3--:R-:W-:-:S04]  /*af50*/  LOP3.LUT R3, R3, 0x7f, RZ, 0xc0, !PT ;  /* 0x0000007f03037812 */ /* 0x008fc800078ec0ff */
[----:B------:R-:W-:-:S13]  /*af60*/  ISETP.NE.AND P0, PT, R3, RZ, PT ;  /* 0x000000ff0300720c */ /* 0x000fda0003f05270 */
[----:B------:R-:W-:Y:S05]  /*af70*/  @P0 BRA `(.L_x_236) ;  /* 0x00000000001c0947 */ /* 0x000fea0003800000 */
[----:B------:R-:W3:Y:S01]  /*af80*/  S2R R3, SR_TID.X ;  /* 0x0000000000037919 */ /* 0x000ee20000002100 */
[----:B-1----:R-:W-:-:S04]  /*af90*/  IMAD.MOV.U32 R2, RZ, RZ, 0x2000 ;  /* 0x00002000ff027424 */ /* 0x002fc800078e00ff */
[----:B------:R4:W-:Y:S01]  /*afa0*/  SYNCS.ARRIVE.TRANS64 RZ, [R0+URZ+0x38830], R2 ;  /* 0x0388300200ff79a7 */ /* 0x0009e2000800003f */
[----:B---3--:R-:W-:-:S04]  /*afb0*/  LOP3.LUT R3, R3, 0x1f, RZ, 0xc0, !PT ;  /* 0x0000001f03037812 */ /* 0x008fc800078ec0ff */
[----:B------:R-:W-:-:S13]  /*afc0*/  ISETP.NE.AND P0, PT, R3, RZ, PT ;  /* 0x000000ff0300720c */ /* 0x000fda0003f05270 */
[----:B----4-:R-:W-:Y:S05]  /*afd0*/  @!P0 BRA `(.L_x_236) ;  /* 0x0000000000048947 */ /* 0x010fea0003800000 */
[----:B------:R-:W-:Y:S01]  /*afe0*/  BPT.TRAP 0x1 ;  /* 0x000000040000795c */ /* 0x000fe20000300000 */
.L_x_236:
[----:B-1----:R-:W3:Y:S01]  /*aff0*/  LDL R2, [R1+0x40] ;  /* 0x0000400001027983 */ /* 0x002ee20000100800 */
        /* <DEDUP_REMOVED lines=8> */
[----:B------:R-:W-:Y:S01]  /*b080*/  UMOV UR10, URZ ;  /* 0x0000003f000a7c82 */ /* 0x000fe20008000000 */
[----:B------:R-:W-:-:S02]  /*b090*/  PLOP3.LUT P0, PT, PT, PT, PT, 0x80, 0x0 ;  /* 0x000000000000781c */ /* 0x000fc40003f0f070 */
[----:B------:R-:W-:Y:S02]  /*b0a0*/  LOP3.LUT R18, R18, 0xfffffffd, RZ, 0xc0, !PT ;  /* 0xfffffffd12127812 */ /* 0x000fe400078ec0ff */
[----:B------:R-:W-:Y:S02]  /*b0b0*/  ULEA UR8, UR8, UR36, 0xd ;  /* 0x0000002408087291 */ /* 0x000fe4000f8e683f */
[----:B------:R-:W-:Y:S02]  /*b0c0*/  UIADD3 UR9, UR9, 0x38830, URZ ;  /* 0x0003883009097890 */ /* 0x000fe4000fffe03f */
[----:B------:R-:W-:-:S05]  /*b0d0*/  UIADD3 UR8, UR8, 0x22400, URZ ;  /* 0x0002240008087890 */ /* 0x000fca000fffe03f */
[----:B------:R-:W-:Y:S02]  /*b0e0*/  @P0 LOP3.LUT R18, R18, 0x2, RZ, 0xfc, !PT ;  /* 0x0000000212120812 */ /* 0x000fe400078efcff */
[----:B---3--:R-:W-:-:S13]  /*b0f0*/  R2UR UR11, R2 ;  /* 0x00000000020b72ca */ /* 0x008fda00000e0000 */
[----:B------:R-:W-:-:S09]  /*b100*/  USHF.L.U32 UR11, UR11, 0x6, URZ ;  /* 0x000000060b0b7899 */ /* 0x000fd2000800063f */
[----:B------:R3:W-:Y:S02]  /*b110*/  UTMALDG.4D [UR8], [UR4], desc[UR6] ;  /* 0x00000608040075b4 */ /* 0x0007e40008019000 */
[----:B---3--:R-:W-:Y:S01]  /*b120*/  NOP ;  /* 0x0000000000007918 */ /* 0x008fe20000000000 */
.L_x_232:
[----:B-1----:R-:W3:Y:S01]  /*b130*/  LDL R0, [R1+0x10] ;  /* 0x0000100001007983 */ /* 0x002ee20000100800 */
[----:B------:R-:W-:Y:S05]  /*b140*/  WARPSYNC.ALL ;  /* 0x0000000000007948 */ /* 0x000fea0003800000 */
[----:B------:R-:W-:Y:S01]  /*b150*/  UIADD3 UR4, UR36, 0x20400, URZ ;  /* 0x0002040024047890 */ /* 0x000fe2000fffe03f */
[----:B------:R-:W-:-:S03]  /*b160*/  SHF.R.S32.HI R2, RZ, 0x1f, R17 ;  /* 0x0000001fff027819 */ /* 0x000fc60000011411 */
[----:B------:R-:W-:Y:S01]  /*b170*/  ULOP3.LUT UP0, URZ, UR4, 0x3ff, URZ, 0xc0, !UPT ;  /* 0x000003ff043f7892 */ /* 0x000fe2000f80c03f */
[----:B------:R-:W-:Y:S05]  /*b180*/  BAR.SYNC.DEFER_BLOCKING 0x8, 0x100 ;  /* 0x0204000000007b1d */ /* 0x000fea0000010000 */
[----:B------:R-:W-:Y:S02]  /*b190*/  PLOP3.LUT P0, PT, PT, PT, UP0, 0x80, 0x0 ;  /* 0x000000000000781c */ /* 0x000fe40003f0f008 */
[----:B---3--:R-:W-:-:S05]  /*b1a0*/  SHF.R.S32.HI R0, RZ, 0x1f, R0 ;  /* 0x0000001fff007819 */ /* 0x008fca0000011400 */
[----:B------:R1:W-:Y:S04]  /*b1b0*/  STL [R1+0x44], R0 ;  /* 0x0000440001007387 */ /* 0x0003e80000100800 */
[----:B------:R1:W-:Y:S02]  /*b1c0*/  STL [R1+0x30], R2 ;  /* 0x0000300201007387 */ /* 0x0003e40000100800 */
[----:B------:R-:W-:Y:S05]  /*b1d0*/  @!P0 BRA `(.L_x_237) ;  /* 0x0000000000408947 */ /* 0x000fea0003800000 */
[----:B-1----:R-:W-:Y:S01]  /*b1e0*/  MOV R2, 0x0 ;  /* 0x0000000000027802 */ /* 0x002fe20000000f00 */
[----:B------:R-:W-:Y:S01]  /*b1f0*/  ULDC.64 UR4, c[0x4][0x90] ;  /* 0x0100240000047ab9 */ /* 0x000fe20000000a00 */
[----:B------:R-:W-:Y:S01]  /*b200*/  ULDC.64 UR6, c[0x4][0x98] ;  /* 0x0100260000067ab9 */ /* 0x000fe20000000a00 */
[----:B------:R-:W-:Y:S01]  /*b210*/  ULDC.64 UR8, c[0x4][0x20] ;  /* 0x0100080000087ab9 */ /* 0x000fe20000000a00 */
[----:B------:R-:W-:Y:S02]  /*b220*/  IMAD.U32 R4, RZ, RZ, UR4 ;  /* 0x00000004ff047e24 */ /* 0x000fe4000f8e00ff */
[----:B------:R-:W1:Y:S01]  /*b230*/  LDC.64 R2, c[0x4][R2] ;  /* 0x0100000002027b82 */ /* 0x000e620000000a00 */
[----:B------:R-:W-:Y:S02]  /*b240*/  IMAD.U32 R5, RZ, RZ, UR5 ;  /* 0x00000005ff057e24 */ /* 0x000fe4000f8e00ff */
[----:B------:R-:W-:Y:S02]  /*b250*/  IMAD.U32 R6, RZ, RZ, UR6 ;  /* 0x00000006ff067e24 */ /* 0x000fe4000f8e00ff */
[----:B0-----:R-:W-:-:S02]  /*b260*/  IMAD.U32 R7, RZ, RZ, UR7 ;  /* 0x00000007ff077e24 */ /* 0x001fc4000f8e00ff */
[----:B------:R-:W-:Y:S02]  /*b270*/  IMAD.U32 R10, RZ, RZ, UR8 ;  /* 0x00000008ff0a7e24 */ /* 0x000fe4000f8e00ff */
[----:B------:R-:W-:Y:S02]  /*b280*/  IMAD.U32 R11, RZ, RZ, UR9 ;  /* 0x00000009ff0b7e24 */ /* 0x000fe4000f8e00ff */
[----:B------:R-:W-:Y:S02]  /*b290*/  IMAD.MOV.U32 R8, RZ, RZ, 0x70 ;  /* 0x00000070ff087424 */ /* 0x000fe400078e00ff */
[----:B------:R-:W-:Y:S02]  /*b2a0*/  IMAD.MOV.U32 R12, RZ, RZ, 0x1 ;  /* 0x00000001ff0c7424 */ /* 0x000fe400078e00ff */
[----:B------:R-:W-:-:S07]  /*b2b0*/  IMAD.MOV.U32 R13, RZ, RZ, RZ ;  /* 0x000000ffff0d7224 */ /* 0x000fce00078e00ff */
[----:B------:R-:W-:-:S07]  /*b2c0*/  LEPC R20, `(.L_x_237) ;  /* 0x000000001014794e */ /* 0x000fce0000000000 */
[----:B-12---:R-:W-:Y:S05]  /*b2d0*/  CALL.ABS.NOINC R2 ;  /* 0x0000000002007343 */ /* 0x006fea0003c00000 */
.L_x_237:
[----:B------:R-:W3:Y:S01]  /*b2e0*/  LDL.LU R4, [R1+0x14] ;  /* 0x0000140001047983 */ /* 0x000ee20000300800 */
[----:B0-----:R-:W0:Y:S01]  /*b2f0*/  LDC R7, c[0x0][0x448] ;  /* 0x00011200ff077b82 */ /* 0x001e220000000800 */
[----:B------:R-:W-:Y:S01]  /*b300*/  ULDC UR4, c[0x0][0xd38] ;  /* 0x00034e0000047ab9 */ /* 0x000fe20000000800 */
[----:B------:R-:W-:Y:S01]  /*b310*/  ULDC.64 UR6, c[0x0][0x280] ;  /* 0x0000a00000067ab9 */ /* 0x000fe20000000a00 */
[----:B------:R-:W4:Y:S04]  /*b320*/  LDL R5, [R1+0x24] ;  /* 0x0000240001057983 */ /* 0x000f280000100800 */
[----:B------:R-:W4:Y:S04]  /*b330*/  LDL R8, [R1+0x30] ;  /* 0x0000300001087983 */ /* 0x000f280000100800 */
[----:B------:R-:W4:Y:S04]  /*b340*/  LDL R10, [R1+0x44] ;  /* 0x00004400010a7983 */ /* 0x000f280000100800 */
[----:B--2---:R-:W2:Y:S01]  /*b350*/  LDL R9, [R1+0x10] ;  /* 0x0000100001097983 */ /* 0x004ea20000100800 */
[----:B-1----:R-:W1:Y:S01]  /*b360*/  S2R R0, SR_TID.X ;  /* 0x0000000000007919 */ /* 0x002e620000002100 */
[----:B0-----:R-:W-:-:S13]  /*b370*/  ISETP.NE.AND P0, PT, R7, 0x1, PT ;  /* 0x000000010700780c */ /* 0x001fda0003f05270 */
[----:B------:R-:W0:Y:S08]  /*b380*/  @P0 LDC R2, c[0x0][0x44c] ;  /* 0x00011300ff020b82 */ /* 0x000e300000000800 */
[----:B------:R-:W0:Y:S01]  /*b390*/  @P0 LDC R3, c[0x0][0x450] ;  /* 0x00011400ff030b82 */ /* 0x000e220000000800 */
[----:B-1----:R-:W-:-:S04]  /*b3a0*/  LOP3.LUT R0, R0, 0x7f, RZ, 0xc0, !PT ;  /* 0x0000007f00007812 */ /* 0x002fc800078ec0ff */
[----:B------:R-:W-:Y:S02]  /*b3b0*/  SHF.R.U32.HI R6, RZ, 0x3, R0 ;  /* 0x00000003ff067819 */ /* 0x000fe40000011600 */
[----:B------:R-:W1:Y:S02]  /*b3c0*/  S2R R0, SR_TID.X ;  /* 0x0000000000007919 */ /* 0x000e640000002100 */
[----:B-1----:R-:W-:-:S05]  /*b3d0*/  IMAD.SHL.U32 R0, R0, 0x10, RZ ;  /* 0x0000001000007824 */ /* 0x002fca00078e00ff */
[----:B------:R-:W-:Y:S01]  /*b3e0*/  LOP3.LUT R0, R6, 0x70, R0, 0xf8, !PT ;  /* 0x0000007006007812 */ /* 0x000fe200078ef800 */
[----:B---3--:R-:W-:-:S04]  /*b3f0*/  IMAD.MOV R4, RZ, RZ, -R4 ;  /* 0x000000ffff047224 */ /* 0x008fc800078e0a04 */
[----:B----4-:R-:W-:Y:S01]  /*b400*/  IMAD R4, R4, UR4, R5 ;  /* 0x0000000404047c24 */ /* 0x010fe2000f8e0205 */
[----:B------:R-:W-:-:S03]  /*b410*/  ULDC.64 UR4, c[0x0][0x2d8] ;  /* 0x0000b60000047ab9 */ /* 0x000fc60000000a00 */
[----:B------:R-:W-:Y:S02]  /*b420*/  IMAD R6, R4, 0x40, R0 ;  /* 0x0000004004067824 */ /* 0x000fe400078e0200 */
[----:B------:R-:W-:Y:S02]  /*b430*/  IMAD R5, R8, UR4, RZ ;  /* 0x0000000408057c24 */ /* 0x000fe4000f8e02ff */
[----:B0-----:R-:W-:-:S04]  /*b440*/  @P0 IMAD.HI.U32 R2, R6, R2, RZ ;  /* 0x0000000206020227 */ /* 0x001fc800078e00ff */
[----:B------:R-:W-:Y:S01]  /*b450*/  IMAD.MOV.U32 R0, RZ, RZ, R6 ;  /* 0x000000ffff007224 */ /* 0x000fe200078e0006 */
[----:B------:R-:W-:Y:S01]  /*b460*/  @P0 SHF.R.U32.HI R0, RZ, R3, R2 ;  /* 0x00000003ff000219 */ /* 0x000fe20000011602 */
[C---:B------:R-:W-:Y:S02]  /*b470*/  IMAD R5, R17.reuse, UR5, R5 ;  /* 0x0000000511057c24 */ /* 0x040fe4000f8e0205 */
[----:B------:R-:W-:Y:S01]  /*b480*/  IMAD.WIDE.U32 R2, R17, UR4, RZ ;  /* 0x0000000411027c25 */ /* 0x000fe2000f8e00ff */
[----:B------:R-:W-:-:S03]  /*b490*/  ULDC.64 UR4, c[0x0][0x2e0] ;  /* 0x0000b80000047ab9 */ /* 0x000fc60000000a00 */
[----:B------:R-:W-:Y:S02]  /*b4a0*/  IMAD.IADD R3, R3, 0x1, R5 ;  /* 0x0000000103037824 */ /* 0x000fe400078e0205 */
[----:B------:R-:W-:Y:S01]  /*b4b0*/  IMAD R5, R10, UR4, RZ ;  /* 0x000000040a057c24 */ /* 0x000fe2000f8e02ff */
[----:B------:R0:W-:Y:S01]  /*b4c0*/  STL [R1+0x18], R6 ;  /* 0x0000180601007387 */ /* 0x0001e20000100800 */
[----:B--2---:R-:W-:-:S04]  /*b4d0*/  IMAD.WIDE.U32 R2, R9, UR4, R2 ;  /* 0x0000000409027c25 */ /* 0x004fc8000f8e0002 */
[----:B------:R-:W-:Y:S01]  /*b4e0*/  IMAD R5, R9, UR5, R5 ;  /* 0x0000000509057c24 */ /* 0x000fe2000f8e0205 */
[----:B------:R-:W1:Y:S01]  /*b4f0*/  S2R R10, SR_TID.X ;  /* 0x00000000000a7919 */ /* 0x000e620000002100 */
[----:B------:R-:W-:Y:S01]  /*b500*/  ULDC.64 UR4, c[0x0][0x2d0] ;  /* 0x0000b40000047ab9 */ /* 0x000fe20000000a00 */
[----:B------:R0:W5:Y:S01]  /*b510*/  LDL R9, [R1+0x4] ;  /* 0x0000040001097983 */ /* 0x0001620000100800 */
[----:B------:R-:W-:Y:S01]  /*b520*/  IMAD.IADD R3, R3, 0x1, R5 ;  /* 0x0000000103037824 */ /* 0x000fe200078e0205 */
[----:B------:R-:W-:-:S05]  /*b530*/  SHF.R.S32.HI R5, RZ, 0x1f, R0 ;  /* 0x0000001fff057819 */ /* 0x000fca0000011400 */
[----:B------:R-:W-:Y:S02]  /*b540*/  IMAD R5, R5, UR4, RZ ;  /* 0x0000000405057c24 */ /* 0x000fe4000f8e02ff */
[----:B------:R-:W-:-:S04]  /*b550*/  IMAD.WIDE.U32 R2, R0, UR4, R2 ;  /* 0x0000000400027c25 */ /* 0x000fc8000f8e0002 */
[----:B------:R-:W-:Y:S01]  /*b560*/  IMAD R5, R0, UR5, R5 ;  /* 0x0000000500057c24 */ /* 0x000fe2000f8e0205 */
[----:B------:R-:W-:Y:S01]  /*b570*/  ULDC.64 UR4, c[0x0][0x2c8] ;  /* 0x0000b20000047ab9 */ /* 0x000fe20000000a00 */
[----:B------:R-:W-:-:S04]  /*b580*/  IMAD.MOV R0, RZ, RZ, -R0 ;  /* 0x000000ffff007224 */ /* 0x000fc800078e0a00 */
[----:B------:R-:W-:Y:S02]  /*b590*/  IMAD R0, R7, R0, R6 ;  /* 0x0000000007007224 */ /* 0x000fe400078e0206 */
[----:B------:R-:W-:-:S03]  /*b5a0*/  IMAD.IADD R3, R3, 0x1, R5 ;  /* 0x0000000103037824 */ /* 0x000fc600078e0205 */
[----:B------:R-:W-:Y:S01]  /*b5b0*/  SHF.R.S32.HI R5, RZ, 0x1f, R0 ;  /* 0x0000001fff057819 */ /* 0x000fe20000011400 */
[----:B------:R-:W-:-:S04]  /*b5c0*/  IMAD.WIDE.U32 R2, R0, UR4, R2 ;  /* 0x0000000400027c25 */ /* 0x000fc8000f8e0002 */
[----:B------:R-:W-:Y:S01]  /*b5d0*/  IMAD R5, R5, UR4, RZ ;  /* 0x0000000405057c24 */ /* 0x000fe2000f8e02ff */
[----:B------:R-:W-:Y:S01]  /*b5e0*/  ULDC UR4, c[0x0][0x2b8] ;  /* 0x0000ae0000047ab9 */ /* 0x000fe20000000800 */
[----:B-1----:R-:W-:Y:S02]  /*b5f0*/  IMAD.SHL.U32 R10, R10, 0x8, RZ ;  /* 0x000000080a0a7824 */ /* 0x002fe400078e00ff */
[----:B------:R-:W-:-:S03]  /*b600*/  IMAD R5, R0, UR5, R5 ;  /* 0x0000000500057c24 */ /* 0x000fc6000f8e0205 */
[----:B------:R-:W-:Y:S01]  /*b610*/  LOP3.LUT R10, R10, 0x38, RZ, 0xc0, !PT ;  /* 0x000000380a0a7812 */ /* 0x000fe200078ec0ff */
[----:B------:R-:W-:Y:S01]  /*b620*/  IMAD.IADD R5, R3, 0x1, R5 ;  /* 0x0000000103057824 */ /* 0x000fe200078e0205 */
[----:B------:R-:W-:Y:S02]  /*b630*/  LEA R0, P1, R2, UR6, 0x1 ;  /* 0x0000000602007c11 */ /* 0x000fe4000f8208ff */
[----:B------:R-:W-:Y:S01]  /*b640*/  ISETP.GE.AND P0, PT, R10, UR4, PT ;  /* 0x000000040a007c0c */ /* 0x000fe2000bf06270 */
[----:B------:R-:W-:Y:S01]  /*b650*/  UMOV UR4, 0xffffffff ;  /* 0xffffffff00047882 */ /* 0x000fe20000000000 */
[----:B------:R-:W-:Y:S02]  /*b660*/  LEA.HI.X R2, R2, UR7, R5, 0x1, P1 ;  /* 0x0000000702027c11 */ /* 0x000fe400088f0c05 */
[----:B0-----:R-:W-:Y:S09]  /*b670*/  BRA.DIV UR4, `(.L_x_238) ;  /* 0x0000004e04607947 */ /* 0x001ff2000b800000 */
        /* <DEDUP_REMOVED lines=9> */
[----:B------:R-:W-:Y:S01]  /*b710*/  ISETP.GE.AND P1, PT, R11, R3, PT ;  /* 0x000000030b00720c */ /* 0x000fe20003f26270 */
[----:B------:R-:W-:Y:S04]  /*b720*/  STL [R1+0x14], R11 ;  /* 0x0000140b01007387 */ /* 0x000fe80000100800 */
[----:B------:R2:W-:Y:S08]  /*b730*/  STL [R1+0x28], R7 ;  /* 0x0000280701007387 */ /* 0x0005f00000100800 */
[----:B-1----:R-:W-:-:S05]  /*b740*/  @!P1 LEA R5, P2, R10, R5, 0x1 ;  /* 0x000000050a059211 */ /* 0x002fca00078408ff */
[----:B0-----:R-:W-:Y:S02]  /*b750*/  @!P1 IMAD.X R4, RZ, RZ, R6, P2 ;  /* 0x000000ffff049224 */ /* 0x001fe400010e0606 */
[----:B------:R-:W-:Y:S03]  /*b760*/  SHFL.IDX PT, R6, R2, 0x1, 0x181f ;  /* 0x00381f0002067f89 */ /* 0x000fe600000e0000 */
[----:B------:R-:W-:-:S04]  /*b770*/  @!P1 LOP3.LUT R5, R5, R4, RZ, 0x3c, !PT ;  /* 0x0000000405059212 */ /* 0x000fc800078e3cff */
[----:B------:R-:W-:-:S04]  /*b780*/  @!P1 LOP3.LUT R4, R5, R4, RZ, 0x3c, !PT ;  /* 0x0000000405049212 */ /* 0x000fc800078e3cff */
[----:B------:R-:W-:-:S05]  /*b790*/  @!P1 LOP3.LUT R5, R5, R4, RZ, 0x3c, !PT ;  /* 0x0000000405059212 */ /* 0x000fca00078e3cff */
[----:B-----5:R0:W-:Y:S01]  /*b7a0*/  @!P1 LDGSTS.E.BYPASS.LTC128B.128 [R9+0x20400], desc[UR38][R4.64], !P0 ;  /* 0x2040000004099fae */ /* 0x0201e2000c101d66 */
[----:B------:R-:W-:Y:S01]  /*b7b0*/  ISETP.GE.AND P1, PT, R7, R3, PT ;  /* 0x000000030700720c */ /* 0x000fe20003f26270 */
[----:B--2---:R-:W-:-:S05]  /*b7c0*/  VIADD R7, R11, 0x20 ;  /* 0x000000200b077836 */ /* 0x004fca0000000000 */
[----:B------:R-:W-:Y:S04]  /*b7d0*/  STL [R1+0x2c], R7 ;  /* 0x00002c0701007387 */ /* 0x000fe80000100800 */
[----:B0-----:R-:W0:Y:S03]  /*b7e0*/  SHFL.IDX PT, R4, R0, 0x1, 0x181f ;  /* 0x00381f0000047f89 */ /* 0x001e2600000e0000 */
[----:B0-----:R-:W-:-:S05]  /*b7f0*/  @!P1 LEA R5, P2, R10, R4, 0x1 ;  /* 0x000000040a059211 */ /* 0x001fca00078408ff */
[----:B------:R-:W-:Y:S02]  /*b800*/  @!P1 IMAD.X R4, RZ, RZ, R6, P2 ;  /* 0x000000ffff049224 */ /* 0x000fe400010e0606 */
[----:B------:R-:W-:Y:S03]  /*b810*/  SHFL.IDX PT, R6, R2, 0x2, 0x181f ;  /* 0x00581f0002067f89 */ /* 0x000fe600000e0000 */
[----:B------:R-:W-:-:S04]  /*b820*/  @!P1 LOP3.LUT R5, R5, R4, RZ, 0x3c, !PT ;  /* 0x0000000405059212 */ /* 0x000fc800078e3cff */
[----:B------:R-:W-:-:S04]  /*b830*/  @!P1 LOP3.LUT R4, R5, R4, RZ, 0x3c, !PT ;  /* 0x0000000405049212 */ /* 0x000fc800078e3cff */
[----:B------:R-:W-:-:S05]  /*b840*/  @!P1 LOP3.LUT R5, R5, R4, RZ, 0x3c, !PT ;  /* 0x0000000405059212 */ /* 0x000fca00078e3cff */
[----:B------:R0:W-:Y:S01]  /*b850*/  @!P1 LDGSTS.E.BYPASS.LTC128B.128 [R9+0x20c00], desc[UR38][R4.64], !P0 ;  /* 0x20c0000004099fae */ /* 0x0001e2000c101d66 */
[----:B------:R-:W-:-:S03]  /*b860*/  ISETP.GE.AND P1, PT, R7, R3, PT ;  /* 0x000000030700720c */ /* 0x000fc60003f26270 */
[----:B0-----:R-:W0:Y:S04]  /*b870*/  SHFL.IDX PT, R4, R0, 0x2, 0x181f ;  /* 0x00581f0000047f89 */ /* 0x001e2800000e0000 */
[----:B------:R-:W1:Y:S06]  /*b880*/  SHFL.IDX PT, R0, R0, 0x3, 0x181f ;  /* 0x00781f0000007f89 */ /* 0x000e6c00000e0000 */
[----:B0-----:R-:W-:-:S05]  /*b890*/  @!P1 LEA R5, P2, R10, R4, 0x1 ;  /* 0x000000040a059211 */ /* 0x001fca00078408ff */
[----:B------:R-:W-:-:S05]  /*b8a0*/  @!P1 IMAD.X R4, RZ, RZ, R6, P2 ;  /* 0x000000ffff049224 */ /* 0x000fca00010e0606 */
[----:B------:R-:W-:-:S04]  /*b8b0*/  @!P1 LOP3.LUT R5, R5, R4, RZ, 0x3c, !PT ;  /* 0x0000000405059212 */ /* 0x000fc800078e3cff */
[----:B------:R-:W-:-:S04]  /*b8c0*/  @!P1 LOP3.LUT R4, R5, R4, RZ, 0x3c, !PT ;  /* 0x0000000405049212 */ /* 0x000fc800078e3cff */
[----:B------:R-:W-:-:S05]  /*b8d0*/  @!P1 LOP3.LUT R5, R5, R4, RZ, 0x3c, !PT ;  /* 0x0000000405059212 */ /* 0x000fca00078e3cff */
[----:B------:R0:W-:Y:S04]  /*b8e0*/  @!P1 LDGSTS.E.BYPASS.LTC128B.128 [R9+0x21400], desc[UR38][R4.64], !P0 ;  /* 0x2140000004099fae */ /* 0x0001e8000c101d66 */
[----:B01----:R0:W2:Y:S02]  /*b8f0*/  SHFL.IDX PT, R4, R2, 0x3, 0x181f ;  /* 0x00781f0002047f89 */ /* 0x0030a400000e0000 */
.L_x_351:
[----:B0-----:R-:W3:Y:S02]  /*b900*/  LDL R2, [R1+0x14] ;  /* 0x0000140001027983 */ /* 0x001ee40000100800 */
[----:B---3--:R-:W-:-:S05]  /*b910*/  VIADD R2, R2, 0x30 ;  /* 0x0000003002027836 */ /* 0x008fca0000000000 */
[----:B------:R-:W-:Y:S01]  /*b920*/  ISETP.GE.AND P1, PT, R2, R3, PT ;  /* 0x000000030200720c */ /* 0x000fe20003f26270 */
[----:B------:R0:W-:-:S12]  /*b930*/  STL [R1+0x48], R2 ;  /* 0x0000480201007387 */ /* 0x0001d80000100800 */
[----:B0-----:R-:W-:-:S05]  /*b940*/  @!P1 LEA R2, P2, R10, R0, 0x1 ;  /* 0x000000000a029211 */ /* 0x001fca00078408ff */
[----:B--2---:R-:W-:-:S05]  /*b950*/  @!P1 IMAD.X R3, RZ, RZ, R4, P2 ;  /* 0x000000ffff039224 */ /* 0x004fca00010e0604 */
[----:B------:R-:W-:Y:S01]  /*b960*/  @!PT LDS RZ, [RZ] ;  /* 0x00000000fffff984 */ /* 0x000fe20000000800 */
[----:B------:R-:W-:Y:S01]  /*b970*/  @!PT LDS RZ, [RZ] ;  /* 0x00000000fffff984 */ /* 0x000fe20000000800 */
[----:B------:R-:W-:Y:S01]  /*b980*/  @!PT LDS RZ, [RZ] ;  /* 0x00000000fffff984 */ /* 0x000fe20000000800 */
[----:B------:R0:W-:Y:S01]  /*b990*/  @!P1 LDGSTS.E.BYPASS.LTC128B.128 [R9+0x21c00], desc[UR38][R2.64], !P0 ;  /* 0x21c0000002099fae */ /* 0x0001e2000c101d66 */
[----:B------:R-:W-:Y:S01]  /*b9a0*/  NOP ;  /* 0x0000000000007918 */ /* 0x000fe20000000000 */
[----:B------:R-:W-:Y:S02]  /*b9b0*/  SYNCS.ARRIVE.TRANS64.RED.A0T1 RZ, [UR36+0x38800], RZ ;  /* 0x038800ffffff79a7 */ /* 0x000fe40008200424 */
[----:B------:R-:W-:Y:S01]  /*b9c0*/  ARRIVES.LDGSTSBAR.64.TRANSCNT [UR36+0x38800] ;  /* 0x03880000ff0079b0 */ /* 0x000fe20008000aa4 */
[----:B------:R-:W-:Y:S01]  /*b9d0*/  NOP ;  /* 0x0000000000007918 */ /* 0x000fe20000000000 */
[----:B------:R-:W-:Y:S01]  /*b9e0*/  ULDC.64 UR4, c[0x0][0x3d8] ;  /* 0x0000f60000047ab9 */ /* 0x000fe20000000a00 */
[----:B------:R-:W-:Y:S01]  /*b9f0*/  UIADD3 UR6, UR36, 0x26400, URZ ;  /* 0x0002640024067890 */ /* 0x000fe2000fffe03f */
[----:B------:R-:W-:Y:S01]  /*ba00*/  IMAD R0, R8, UR4, RZ ;  /* 0x0000000408007c24 */ /* 0x000fe2000f8e02ff */
[----:B------:R-:W-:Y:S01]  /*ba10*/  SYNCS.ARRIVE.TRANS64.A1T0 RZ, [UR36+0x38800], RZ ;  /* 0x038800ffffff79a7 */ /* 0x000fe20008100024 */
[----:B0-----:R-:W-:Y:S01]  /*ba20*/  IMAD.WIDE.U32 R2, R17, UR4, RZ ;  /* 0x0000000411027c25 */ /* 0x001fe2000f8e00ff */
[----:B------:R-:W-:-:S03]  /*ba30*/  ULOP3.LUT UP0, URZ, UR6, 0x3ff, URZ, 0xc0, !UPT ;  /* 0x000003ff063f7892 */ /* 0x000fc6000f80c03f */
[----:B------:R-:W-:Y:S01]  /*ba40*/  IMAD R0, R17, UR5, R0 ;  /* 0x0000000511007c24 */ /* 0x000fe2000f8e0200 */
[----:B------:R0:W-:Y:S02]  /*ba50*/  STL.64 [R1+0x38], R2 ;  /* 0x0000380201007387 */ /* 0x0001e40000100a00 */
[----:B------:R-:W-:Y:S01]  /*ba60*/  PLOP3.LUT P0, PT, PT, PT, UP0, 0x80, 0x0 ;  /* 0x000000000000781c */ /* 0x000fe20003f0f008 */
[----:B------:R-:W-:-:S05]  /*ba70*/  IMAD.IADD R0, R3, 0x1, R0 ;  /* 0x0000000103007824 */ /* 0x000fca00078e0200 */
[----:B------:R0:W-:Y:S07]  /*ba80*/  STL [R1+0x30], R0 ;  /* 0x0000300001007387 */ /* 0x0001ee0000100800 */
[----:B------:R-:W-:Y:S05]  /*ba90*/  @!P0 BRA `(.L_x_239) ;  /* 0x0000000000408947 */ /* 0x000fea0003800000 */
[----:B0-----:R-:W-:Y:S01]  /*baa0*/  MOV R2, 0x0 ;  /* 0x0000000000027802 */ /* 0x001fe20000000f00 */
[----:B------:R-:W-:Y:S01]  /*bab0*/  ULDC.64 UR6, c[0x4][0x90] ;  /* 0x0100240000067ab9 */ /* 0x000fe20000000a00 */
[----:B------:R-:W-:Y:S01]  /*bac0*/  ULDC.64 UR8, c[0x4][0x98] ;  /* 0x0100260000087ab9 */ /* 0x000fe20000000a00 */
[----:B------:R-:W-:Y:S01]  /*bad0*/  ULDC.64 UR4, c[0x4][0x28] ;  /* 0x01000a0000047ab9 */ /* 0x000fe20000000a00 */
[----:B------:R-:W-:Y:S02]  /*bae0*/  IMAD.U32 R4, RZ, RZ, UR6 ;  /* 0x00000006ff047e24 */ /* 0x000fe4000f8e00ff */
        /* <DEDUP_REMOVED lines=11> */
.L_x_239:
[----:B------:R-:W2:Y:S01]  /*bba0*/  LDL.LU R5, [R1+0x30] ;  /* 0x0000300001057983 */ /* 0x000ea20000300800 */
[----:B------:R-:W1:Y:S01]  /*bbb0*/  LDC R8, c[0x0][0x448] ;  /* 0x00011200ff087b82 */ /* 0x000e620000000800 */
[----:B------:R-:W-:Y:S02]  /*bbc0*/  ULDC.64 UR4, c[0x0][0x3e0] ;  /* 0x0000f80000047ab9 */ /* 0x000fe40000000a00 */
[----:B0-----:R-:W2:Y:S04]  /*bbd0*/  LDL.LU.64 R2, [R1+0x38] ;  /* 0x0000380001027983 */ /* 0x001ea80000300a00 */
[----:B------:R-:W3:Y:S04]  /*bbe0*/  LDL.LU R0, [R1+0x44] ;  /* 0x0000440001007983 */ /* 0x000ee80000300800 */
[----:B------:R-:W4:Y:S04]  /*bbf0*/  LDL.LU R4, [R1+0x10] ;  /* 0x0000100001047983 */ /* 0x000f280000300800 */
[----:B------:R-:W5:Y:S01]  /*bc00*/  LDL.LU R6, [R1+0x18] ;  /* 0x0000180001067983 */ /* 0x000f620000300800 */
[----:B------:R-:W-:Y:S01]  /*bc10*/  LOP3.LUT R18, R18, 0xffffffef, RZ, 0xc0, !PT ;  /* 0xffffffef12127812 */ /* 0x000fe200078ec0ff */
[----:B------:R-:W0:Y:S01]  /*bc20*/  S2R R7, SR_TID.X ;  /* 0x0000000000077919 */ /* 0x000e220000002100 */
[----:B------:R-:W0:Y:S01]  /*bc30*/  S2R R9, SR_TID.X ;  /* 0x0000000000097919 */ /* 0x000e220000002100 */
[----:B-1----:R-:W-:Y:S01]  /*bc40*/  ISETP.NE.AND P0, PT, R8, 0x1, PT ;  /* 0x000000010800780c */ /* 0x002fe20003f05270 */
[----:B0-----:R-:W-:-:S02]  /*bc50*/  IMAD.SHL.U32 R7, R7, 0x8, RZ ;  /* 0x0000000807077824 */ /* 0x001fc400078e00ff */
[----:B------:R-:W-:-:S03]  /*bc60*/  IMAD.SHL.U32 R9, R9, 0x8, RZ ;  /* 0x0000000809097824 */ /* 0x000fc600078e00ff */
[----:B------:R-:W-:-:S04]  /*bc70*/  LOP3.LUT R7, R7, 0x38, RZ, 0xc0, !PT ;  /* 0x0000003807077812 */ /* 0x000fc800078ec0ff */
[C---:B------:R-:W-:Y:S02]  /*bc80*/  LOP3.LUT R10, R7.reuse, 0x80, RZ, 0xfc, !PT ;  /* 0x00000080070a7812 */ /* 0x040fe400078efcff */
[----:B------:R-:W-:Y:S02]  /*bc90*/  LOP3.LUT R7, R7, 0x40, RZ, 0xfc, !PT ;  /* 0x0000004007077812 */ /* 0x000fe400078efcff */
[----:B------:R-:W-:Y:S01]  /*bca0*/  LOP3.LUT R9, R9, 0x38, RZ, 0xc0, !PT ;  /* 0x0000003809097812 */ /* 0x000fe200078ec0ff */
[----:B--2---:R-:W-:Y:S02]  /*bcb0*/  IMAD.MOV.U32 R3, RZ, RZ, R5 ;  /* 0x000000ffff037224 */ /* 0x004fe400078e0005 */
[----:B------:R-:W0:Y:S01]  /*bcc0*/  @P0 LDC R5, c[0x0][0x450] ;  /* 0x00011400ff050b82 */ /* 0x000e220000000800 */
[----:B---3--:R-:W-:-:S04]  /*bcd0*/  IMAD R0, R0, UR4, RZ ;  /* 0x0000000400007c24 */ /* 0x008fc8000f8e02ff */
[C---:B----4-:R-:W-:Y:S02]  /*bce0*/  IMAD R0, R4.reuse, UR5, R0 ;  /* 0x0000000504007c24 */ /* 0x050fe4000f8e0200 */
[----:B------:R-:W-:Y:S01]  /*bcf0*/  IMAD.WIDE.U32 R2, R4, UR4, R2 ;  /* 0x0000000404027c25 */ /* 0x000fe2000f8e0002 */
[----:B------:R-:W-:-:S03]  /*bd00*/  ULDC.64 UR4, c[0x0][0x3d0] ;  /* 0x0000f40000047ab9 */ /* 0x000fc60000000a00 */
[----:B------:R-:W-:Y:S02]  /*bd10*/  IMAD.IADD R3, R3, 0x1, R0 ;  /* 0x0000000103037824 */ /* 0x000fe400078e0200 */
[----:B------:R-:W1:Y:S01]  /*bd20*/  @P0 LDC R0, c[0x0][0x44c] ;  /* 0x00011300ff000b82 */ /* 0x000e620000000800 */
[----:B-----5:R-:W-:Y:S02]  /*bd30*/  IMAD.MOV.U32 R4, RZ, RZ, R6 ;  /* 0x000000ffff047224 */ /* 0x020fe400078e0006 */
[----:B-1----:R-:W-:-:S05]  /*bd40*/  @P0 IMAD.HI.U32 R0, R6, R0, RZ ;  /* 0x0000000006000227 */ /* 0x002fca00078e00ff */
[----:B0-----:R-:W-:-:S04]  /*bd50*/  @P0 SHF.R.U32.HI R4, RZ, R5, R0 ;  /* 0x00000005ff040219 */ /* 0x001fc80000011600 */
[--C-:B------:R-:W-:Y:S01]  /*bd60*/  SHF.R.S32.HI R5, RZ, 0x1f, R4.reuse ;  /* 0x0000001fff057819 */ /* 0x100fe20000011404 */
[----:B------:R-:W-:Y:S02]  /*bd70*/  IMAD.MOV R0, RZ, RZ, -R4 ;  /* 0x000000ffff007224 */ /* 0x000fe400078e0a04 */
[----:B------:R-:W-:-:S04]  /*bd80*/  IMAD.WIDE.U32 R2, R4, UR4, R2 ;  /* 0x0000000404027c25 */ /* 0x000fc8000f8e0002 */
[----:B------:R-:W-:Y:S02]  /*bd90*/  IMAD R0, R8, R0, R6 ;  /* 0x0000000008007224 */ /* 0x000fe400078e0206 */
[----:B------:R-:W-:-:S04]  /*bda0*/  IMAD R5, R5, UR4, RZ ;  /* 0x0000000405057c24 */ /* 0x000fc8000f8e02ff */
[----:B------:R-:W-:Y:S01]  /*bdb0*/  IMAD R5, R4, UR5, R5 ;  /* 0x0000000504057c24 */ /* 0x000fe2000f8e0205 */
[----:B------:R-:W-:Y:S01]  /*bdc0*/  SHF.R.S32.HI R4, RZ, 0x1f, R0 ;  /* 0x0000001fff047819 */ /* 0x000fe20000011400 */
[----:B------:R-:W-:Y:S02]  /*bdd0*/  ULDC.64 UR4, c[0x0][0x3c8] ;  /* 0x0000f20000047ab9 */ /* 0x000fe40000000a00 */
[----:B------:R-:W-:Y:S02]  /*bde0*/  IMAD.IADD R3, R3, 0x1, R5 ;  /* 0x0000000103037824 */ /* 0x000fe400078e0205 */
[----:B------:R-:W-:Y:S02]  /*bdf0*/  IMAD R4, R4, UR4, RZ ;  /* 0x0000000404047c24 */ /* 0x000fe4000f8e02ff */
[----:B------:R-:W-:-:S04]  /*be00*/  IMAD.WIDE.U32 R2, R0, UR4, R2 ;  /* 0x0000000400027c25 */ /* 0x000fc8000f8e0002 */
[----:B------:R-:W-:Y:S01]  /*be10*/  IMAD R4, R0, UR5, R4 ;  /* 0x0000000500047c24 */ /* 0x000fe2000f8e0204 */
[----:B------:R-:W-:Y:S02]  /*be20*/  ULDC.64 UR4, c[0x0][0x390] ;  /* 0x0000e40000047ab9 */ /* 0x000fe40000000a00 */
[----:B------:R-:W-:Y:S01]  /*be30*/  LEA R0, P0, R2, UR4, 0x1 ;  /* 0x0000000402007c11 */ /* 0x000fe2000f8008ff */
[----:B------:R-:W-:Y:S01]  /*be40*/  ULDC UR4, c[0x0][0x3b8] ;  /* 0x0000ee0000047ab9 */ /* 0x000fe20000000800 */
[----:B------:R-:W-:Y:S01]  /*be50*/  IMAD.IADD R6, R3, 0x1, R4 ;  /* 0x0000000103067824 */ /* 0x000fe200078e0204 */
[----:B------:R-:W-:Y:S02]  /*be60*/  ISETP.GE.AND P1, PT, R7, UR4, PT ;  /* 0x0000000407007c0c */ /* 0x000fe4000bf26270 */
[----:B------:R-:W0:Y:S01]  /*be70*/  S2R R7, SR_TID.X ;  /* 0x0000000000077919 */ /* 0x000e220000002100 */
[----:B------:R-:W-:Y:S02]  /*be80*/  ISETP.GE.AND P2, PT, R10, UR4, PT ;  /* 0x000000040a007c0c */ /* 0x000fe4000bf46270 */
[----:B------:R-:W-:-:S02]  /*be90*/  LEA.HI.X R6, R2, UR5, R6, 0x1, P0 ;  /* 0x0000000502067c11 */ /* 0x000fc400080f0c06 */
[----:B------:R-:W-:Y:S02]  /*bea0*/  ISETP.GE.AND P3, PT, R9, UR4, PT ;  /* 0x0000000409007c0c */ /* 0x000fe4000bf66270 */
[----:B------:R-:W-:Y:S02]  /*beb0*/  SEL R2, RZ, 0x4, P2 ;  /* 0x00000004ff027807 */ /* 0x000fe40001000000 */
[----:B------:R-:W-:Y:S02]  /*bec0*/  SEL R4, RZ, 0x1, P3 ;  /* 0x00000001ff047807 */ /* 0x000fe40001800000 */
[----:B------:R-:W-:-:S04]  /*bed0*/  SEL R3, RZ, 0x2, P1 ;  /* 0x00000002ff037807 */ /* 0x000fc80000800000 */
[----:B------:R-:W-:-:S03]  /*bee0*/  IADD3 R2, R2, R3, R4 ;  /* 0x0000000302027210 */ /* 0x000fc60007ffe004 */
[----:B------:R-:W-:-:S04]  /*bef0*/  @P3 LOP3.LUT R18, R18, 0x10, RZ, 0xfc, !PT ;  /* 0x0000001012123812 */ /* 0x000fc800078efcff */
[----:B------:R-:W-:-:S04]  /*bf00*/  LOP3.LUT R18, R18, 0xfffffffb, RZ, 0xc0, !PT ;  /* 0xfffffffb12127812 */ /* 0x000fc800078ec0ff */
[----:B------:R-:W-:-:S04]  /*bf10*/  @P2 LOP3.LUT R18, R18, 0x4, RZ, 0xfc, !PT ;  /* 0x0000000412122812 */ /* 0x000fc800078efcff */
[----:B------:R-:W-:Y:S01]  /*bf20*/  LOP3.LUT R18, R18, 0xfffffff7, RZ, 0xc0, !PT ;  /* 0xfffffff712127812 */ /* 0x000fe200078ec0ff */
[----:B0-----:R-:W-:-:S03]  /*bf30*/  IMAD.SHL.U32 R7, R7, 0x8, RZ ;  /* 0x0000000807077824 */ /* 0x001fc600078e00ff */
[----:B------:R-:W-:Y:S02]  /*bf40*/  @P1 LOP3.LUT R18, R18, 0x8, RZ, 0xfc, !PT ;  /* 0x0000000812121812 */ /* 0x000fe400078efcff */
[----:B------:R-:W-:-:S04]  /*bf50*/  LOP3.LUT R7, R7, 0x38, RZ, 0xc0, !PT ;  /* 0x0000003807077812 */ /* 0x000fc800078ec0ff */
[C---:B------:R-:W-:Y:S02]  /*bf60*/  LOP3.LUT R10, R7.reuse, 0x100, RZ, 0xfc, !PT ;  /* 0x00000100070a7812 */ /* 0x040fe400078efcff */
[----:B------:R-:W-:Y:S02]  /*bf70*/  LOP3.LUT R7, R7, 0xc0, RZ, 0xfc, !PT ;  /* 0x000000c007077812 */ /* 0x000fe400078efcff */
[----:B------:R-:W-:Y:S02]  /*bf80*/  ISETP.GE.AND P0, PT, R10, UR4, PT ;  /* 0x000000040a007c0c */ /* 0x000fe4000bf06270 */
[----:B------:R-:W0:Y:S01]  /*bf90*/  S2R R10, SR_TID.X ;  /* 0x00000000000a7919 */ /* 0x000e220000002100 */
[----:B------:R-:W-:Y:S02]  /*bfa0*/  ISETP.GE.AND P5, PT, R7, UR4, PT ;  /* 0x0000000407007c0c */ /* 0x000fe4000bfa6270 */
[----:B------:R-:W-:Y:S01]  /*bfb0*/  SEL R4, RZ, 0x10, P0 ;  /* 0x00000010ff047807 */ /* 0x000fe20000000000 */
[----:B------:R-:W1:Y:S01]  /*bfc0*/  S2R R7, SR_TID.X ;  /* 0x0000000000077919 */ /* 0x000e620000002100 */
[----:B------:R-:W-:-:S04]  /*bfd0*/  SEL R3, RZ, 0x8, P5 ;  /* 0x00000008ff037807 */ /* 0x000fc80002800000 */
[----:B------:R-:W-:Y:S01]  /*bfe0*/  IADD3 R2, R4, R2, R3 ;  /* 0x0000000204027210 */ /* 0x000fe20007ffe003 */
[----:B0-----:R-:W-:Y:S02]  /*bff0*/  IMAD.SHL.U32 R10, R10, 0x8, RZ ;  /* 0x000000080a0a7824 */ /* 0x001fe400078e00ff */
[----:B-1----:R-:W-:-:S03]  /*c000*/  IMAD.SHL.U32 R7, R7, 0x8, RZ ;  /* 0x0000000807077824 */ /* 0x002fc600078e00ff */
[----:B------:R-:W-:-:S04]  /*c010*/  LOP3.LUT R10, R10, 0x38, RZ, 0xc0, !PT ;  /* 0x000000380a0a7812 */ /* 0x000fc800078ec0ff */
[----:B------:R-:W-:Y:S02]  /*c020*/  LOP3.LUT R11, R10, 0x180, RZ, 0xfc, !PT ;  /* 0x000001800a0b7812 */ /* 0x000fe400078efcff */
[----:B------:R-:W-:Y:S02]  /*c030*/  LOP3.LUT R7, R7, 0x38, RZ, 0xc0, !PT ;  /* 0x0000003807077812 */ /* 0x000fe400078ec0ff */
[----:B------:R-:W-:Y:S02]  /*c040*/  ISETP.GE.AND P1, PT, R11, UR4, PT ;  /* 0x000000040b007c0c */ /* 0x000fe4000bf26270 */
[C---:B------:R-:W-:Y:S02]  /*c050*/  LOP3.LUT R10, R7.reuse, 0x140, RZ, 0xfc, !PT ;  /* 0x00000140070a7812 */ /* 0x040fe400078efcff */
[----:B------:R-:W-:Y:S02]  /*c060*/  SEL R5, RZ, 0x40, P1 ;  /* 0x00000040ff057807 */ /* 0x000fe40000800000 */
[----:B------:R-:W-:-:S02]  /*c070*/  LOP3.LUT R7, R7, 0x1c0, RZ, 0xfc, !PT ;  /* 0x000001c007077812 */ /* 0x000fc400078efcff */
[----:B------:R-:W-:Y:S02]  /*c080*/  ISETP.GE.AND P1, PT, R10, UR4, PT ;  /* 0x000000040a007c0c */ /* 0x000fe4000bf26270 */
[----:B------:R-:W-:Y:S01]  /*c090*/  ISETP.GE.AND P2, PT, R7, UR4, PT ;  /* 0x0000000407007c0c */ /* 0x000fe2000bf46270 */
[----:B------:R-:W-:Y:S01]  /*c0a0*/  UMOV UR4, 0xffffffff ;  /* 0xffffffff00047882 */ /* 0x000fe20000000000 */
[----:B------:R-:W-:Y:S02]  /*c0b0*/  SEL R3, RZ, 0x20, P1 ;  /* 0x00000020ff037807 */ /* 0x000fe40000800000 */
[----:B------:R-:W-:Y:S02]  /*c0c0*/  SEL R7, RZ, 0x80, P2 ;  /* 0x00000080ff077807 */ /* 0x000fe40001000000 */
[----:B------:R-:W-:-:S05]  /*c0d0*/  IADD3 R5, R5, R2, R3 ;  /* 0x0000000205057210 */ /* 0x000fca0007ffe003 */
[----:B------:R-:W-:Y:S01]  /*c0e0*/  IMAD.IADD R7, R5, 0x1, R7 ;  /* 0x0000000105077824 */ /* 0x000fe200078e0207 */
[----:B------:R-:W-:Y:S06]  /*c0f0*/  BRA.DIV UR4, `(.L_x_240) ;  /* 0x0000004a04247947 */ /* 0x000fec000b800000 */
[----:B------:R-:W2:Y:S01]  /*c100*/  LDL.LU R3, [R1+0x14] ;  /* 0x0000140001037983 */ /* 0x000ea20000300800 */
[----:B------:R-:W-:-:S03]  /*c110*/  ULDC UR4, c[0x0][0x288] ;  /* 0x0000a20000047ab9 */ /* 0x000fc60000000800 */
[----:B------:R-:W3:Y:S04]  /*c120*/  LDL.LU R2, [R1+0x28] ;  /* 0x0000280001027983 */ /* 0x000ee80000300800 */
[----:B------:R-:W4:Y:S01]  /*c130*/  LDL R11, [R1+0x4] ;  /* 0x00000400010b7983 */ /* 0x000f220000100800 */
[----:B------:R-:W-:Y:S01]  /*c140*/  IMAD R4, R8, UR4, RZ ;  /* 0x0000000408047c24 */ /* 0x000fe2000f8e02ff */
[----:B------:R-:W-:Y:S02]  /*c150*/  LOP3.LUT R18, R18, 0xfffffdff, RZ, 0xc0, !PT ;  /* 0xfffffdff12127812 */ /* 0x000fe400078ec0ff */
[----:B------:R-:W5:Y:S02]  /*c160*/  LDL.LU R13, [R1+0x2c] ;  /* 0x00002c00010d7983 */ /* 0x000f640000300800 */
[----:B------:R-:W-:Y:S01]  /*c170*/  @P0 LOP3.LUT R18, R18, 0x200, RZ, 0xfc, !PT ;  /* 0x0000020012120812 */ /* 0x000fe200078efcff */
[----:B------:R-:W0:Y:S03]  /*c180*/  S2R R12, SR_TID.X ;  /* 0x00000000000c7919 */ /* 0x000e260000002100 */
[----:B------:R-:W-:-:S02]  /*c190*/  LOP3.LUT P0, RZ, R18, 0x10, RZ, 0xc0, !PT ;  /* 0x0000001012ff7812 */ /* 0x000fc4000780c0ff */
[----:B------:R-:W-:-:S04]  /*c1a0*/  LOP3.LUT R18, R18, 0xfffffeff, RZ, 0xc0, !PT ;  /* 0xfffffeff12127812 */ /* 0x000fc800078ec0ff */
[----:B------:R-:W-:-:S04]  /*c1b0*/  @P1 LOP3.LUT R18, R18, 0x100, RZ, 0xfc, !PT ;  /* 0x0000010012121812 */ /* 0x000fc800078efcff */
[----:B------:R-:W-:Y:S01]  /*c1c0*/  LOP3.LUT P1, RZ, R18, 0x8, RZ, 0xc0, !PT ;  /* 0x0000000812ff7812 */ /* 0x000fe2000782c0ff */
[----:B0-----:R-:W-:-:S05]  /*c1d0*/  IMAD.SHL.U32 R12, R12, 0x8, RZ ;  /* 0x000000080c0c7824 */ /* 0x001fca00078e00ff */
[----:B------:R-:W-:Y:S02]  /*c1e0*/  LOP3.LUT R12, R12, 0x38, RZ, 0xc0, !PT ;  /* 0x000000380c0c7812 */ /* 0x000fe400078ec0ff */
[----:B------:R-:W-:Y:S01]  /*c1f0*/  LOP3.LUT R18, R18, 0xffffff7f, RZ, 0xc0, !PT ;  /* 0xffffff7f12127812 */ /* 0x000fe200078ec0ff */
[----:B------:R-:W-:Y:S01]  /*c200*/  SHFL.IDX PT, R14, R0, 0x1, 0x181f ;  /* 0x00381f00000e7f89 */ /* 0x000fe200000e0000 */
[----:B--2---:R-:W-:-:S03]  /*c210*/  ISETP.GE.AND P2, PT, R3, R4, PT ;  /* 0x000000040300720c */ /* 0x004fc60003f46270 */
[----:B------:R-:W0:Y:S01]  /*c220*/  SHFL.IDX PT, R3, R0, RZ, 0x181f ;  /* 0x00181fff00037589 */ /* 0x000e2200000e0000 */
[----:B---3--:R-:W-:-:S03]  /*c230*/  ISETP.GE.AND P3, PT, R2, R4, PT ;  /* 0x000000040200720c */ /* 0x008fc60003f66270 */
[----:B------:R-:W1:Y:S06]  /*c240*/  SHFL.IDX PT, R2, R6, RZ, 0x181f ;  /* 0x00181fff06027589 */ /* 0x000e6c00000e0000 */
[----:B0-----:R-:W-:-:S05]  /*c250*/  @!P2 LEA R3, P6, R12, R3, 0x1 ;  /* 0x000000030c03a211 */ /* 0x001fca00078c08ff */
[----:B-1----:R-:W-:-:S05]  /*c260*/  @!P2 IMAD.X R2, RZ, RZ, R2, P6 ;  /* 0x000000ffff02a224 */ /* 0x002fca00030e0602 */
[-C--:B------:R-:W-:Y:S02]  /*c270*/  @!P2 LOP3.LUT R3, R3, R2.reuse, RZ, 0x3c, !PT ;  /* 0x000000020303a212 */ /* 0x080fe400078e3cff */
[----:B------:R-:W-:Y:S02]  /*c280*/  @!P2 LOP3.LUT R8, R5, 0x40, RZ, 0xc0, !PT ;  /* 0x000000400508a812 */ /* 0x000fe400078ec0ff */
[C---:B------:R-:W-:Y:S02]  /*c290*/  @!P2 LOP3.LUT R2, R3.reuse, R2, RZ, 0x3c, !PT ;  /* 0x000000020302a212 */ /* 0x040fe400078e3cff */
[----:B------:R-:W-:Y:S02]  /*c2a0*/  @P3 LOP3.LUT R18, R18, 0x80, RZ, 0xfc, !PT ;  /* 0x0000008012123812 */ /* 0x000fe400078efcff */
[----:B------:R-:W-:Y:S02]  /*c2b0*/  @!P2 LOP3.LUT R3, R3, R2, RZ, 0x3c, !PT ;  /* 0x000000020303a212 */ /* 0x000fe400078e3cff */
[----:B------:R-:W-:-:S02]  /*c2c0*/  @!P2 SHF.R.U32.HI R8, RZ, 0x2, R8 ;  /* 0x00000002ff08a819 */ /* 0x000fc40000011608 */
[----:B------:R-:W-:Y:S01]  /*c2d0*/  LOP3.LUT P6, RZ, R18, 0x4, RZ, 0xc0, !PT ;  /* 0x0000000412ff7812 */ /* 0x000fe200078cc0ff */
[----:B----4-:R-:W-:Y:S01]  /*c2e0*/  @!P2 LDGSTS.E.BYPASS.LTC128B.128 [R11+0x26400], desc[UR38][R2.64], !P0 ;  /* 0x26400000020bafae */ /* 0x010fe2000c101d66 */
[----:B------:R-:W-:Y:S02]  /*c2f0*/  @!P2 ISETP.NE.U32.AND P3, PT, R8, RZ, PT ;  /* 0x000000ff0800a20c */ /* 0x000fe40003f65070 */
[----:B------:R-:W-:Y:S01]  /*c300*/  @!P2 LOP3.LUT R8, R7, 0x80, RZ, 0xc0, !PT ;  /* 0x000000800708a812 */ /* 0x000fe200078ec0ff */
[----:B------:R-:W-:Y:S01]  /*c310*/  @!P2 LDGSTS.E.BYPASS.LTC128B.128 [R11+0x28400], desc[UR38][R2.64+0x80], !P1 ;  /* 0x28400080020bafae */ /* 0x000fe2000c901d66 */
[C---:B------:R-:W-:Y:S02]  /*c320*/  LOP3.LUT P0, RZ, R18.reuse, 0x200, RZ, 0xc0, !PT ;  /* 0x0000020012ff7812 */ /* 0x040fe4000780c0ff */
[----:B------:R-:W-:Y:S02]  /*c330*/  LOP3.LUT P1, RZ, R18, 0x100, RZ, 0xc0, !PT ;  /* 0x0000010012ff7812 */ /* 0x000fe4000782c0ff */
[----:B------:R-:W-:-:S03]  /*c340*/  @!P2 SHF.R.U32.HI R8, RZ, 0x3, R8 ;  /* 0x00000003ff08a819 */ /* 0x000fc60000011608 */
[----:B------:R-:W-:Y:S01]  /*c350*/  @!P2 LDGSTS.E.BYPASS.LTC128B.128 [R11+0x2a400], desc[UR38][R2.64+0x100], !P6 ;  /* 0x2a400100020bafae */ /* 0x000fe2000f101d66 */
[----:B------:R-:W-:-:S03]  /*c360*/  @!P2 ISETP.NE.U32.AND P4, PT, R8, RZ, PT ;  /* 0x000000ff0800a20c */ /* 0x000fc60003f85070 */
[----:B------:R-:W0:Y:S04]  /*c370*/  SHFL.IDX PT, R8, R6, 0x1, 0x181f ;  /* 0x00381f0006087f89 */ /* 0x000e2800000e0000 */
[----:B------:R-:W-:Y:S04]  /*c380*/  @!P2 LDGSTS.E.BYPASS.LTC128B.128 [R11+0x2c400], desc[UR38][R2.64+0x180], !P5 ;  /* 0x2c400180020bafae */ /* 0x000fe8000e901d66 */
[----:B------:R-:W-:Y:S04]  /*c390*/  @!P2 LDGSTS.E.BYPASS.LTC128B.128 [R11+0x2e400], desc[UR38][R2.64+0x200], !P0 ;  /* 0x2e400200020bafae */ /* 0x000fe8000c101d66 */
[----:B------:R-:W-:Y:S04]  /*c3a0*/  @!P2 LDGSTS.E.BYPASS.LTC128B.128 [R11+0x30400], desc[UR38][R2.64+0x280], !P1 ;  /* 0x30400280020bafae */ /* 0x000fe8000c901d66 */
[----:B------:R-:W-:Y:S01]  /*c3b0*/  @!P2 LDGSTS.E.BYPASS.LTC128B.128 [R11+0x32400], desc[UR38][R2.64+0x300], P3 ;  /* 0x32400300020bafae */ /* 0x000fe20009901d66 */
[----:B------:R-:W-:-:S03]  /*c3c0*/  LOP3.LUT P3, RZ, R18, 0x80, RZ, 0xc0, !PT ;  /* 0x0000008012ff7812 */ /* 0x000fc6000786c0ff */
[----:B------:R1:W-:Y:S10]  /*c3d0*/  @!P2 LDGSTS.E.BYPASS.LTC128B.128 [R11+0x34400], desc[UR38][R2.64+0x380], P4 ;  /* 0x34400380020bafae */ /* 0x0003f4000a101d66 */
[----:B------:R-:W-:-:S05]  /*c3e0*/  @!P3 LEA R9, P4, R12, R14, 0x1 ;  /* 0x0000000e0c09b211 */ /* 0x000fca00078808ff */
[----:B0-----:R-:W-:Y:S01]  /*c3f0*/  @!P3 IMAD.X R10, RZ, RZ, R8, P4 ;  /* 0x000000ffff0ab224 */ /* 0x001fe200020e0608 */
[C---:B------:R-:W-:Y:S02]  /*c400*/  LOP3.LUT P4, RZ, R18.reuse, 0x10, RZ, 0xc0, !PT ;  /* 0x0000001012ff7812 */ /* 0x040fe4000788c0ff */
[----:B------:R-:W-:Y:S01]  /*c410*/  @!P3 LOP3.LUT R8, R5, 0x40, RZ, 0xc0, !PT ;  /* 0x000000400508b812 */ /* 0x000fe200078ec0ff */
[----:B-1----:R-:W-:Y:S01]  /*c420*/  @!P3 IMAD.MOV.U32 R2, RZ, RZ, R9 ;  /* 0x000000ffff02b224 */ /* 0x002fe200078e0009 */
[----:B------:R-:W-:Y:S01]  /*c430*/  LOP3.LUT P2, RZ, R18, 0x8, RZ, 0xc0, !PT ;  /* 0x0000000812ff7812 */ /* 0x000fe2000784c0ff */
[----:B------:R-:W-:Y:S01]  /*c440*/  @!P3 IMAD.MOV.U32 R3, RZ, RZ, R10 ;  /* 0x000000ffff03b224 */ /* 0x000fe200078e000a */
[----:B------:R-:W-:-:S07]  /*c450*/  @!P3 SHF.R.U32.HI R8, RZ, 0x2, R8 ;  /* 0x00000002ff08b819 */ /* 0x000fce0000011608 */
[----:B------:R-:W-:Y:S01]  /*c460*/  @!P3 LDGSTS.E.BYPASS.LTC128B.128 [R11+0x26c00], desc[UR38][R2.64], !P4 ;  /* 0x26c00000020bbfae */ /* 0x000fe2000e101d66 */
[----:B------:R-:W-:Y:S02]  /*c470*/  @!P3 ISETP.NE.U32.AND P4, PT, R8, RZ, PT ;  /* 0x000000ff0800b20c */ /* 0x000fe40003f85070 */
[----:B------:R-:W-:Y:S01]  /*c480*/  @!P3 LOP3.LUT R8, R7, 0x80, RZ, 0xc0, !PT ;  /* 0x000000800708b812 */ /* 0x000fe200078ec0ff */
[----:B------:R-:W-:Y:S03]  /*c490*/  @!P3 LDGSTS.E.BYPASS.LTC128B.128 [R11+0x28c00], desc[UR38][R2.64+0x80], !P2 ;  /* 0x28c00080020bbfae */ /* 0x000fe6000d101d66 */
[----:B------:R-:W-:Y:S01]  /*c4a0*/  @!P3 SHF.R.U32.HI R8, RZ, 0x3, R8 ;  /* 0x00000003ff08b819 */ /* 0x000fe20000011608 */
[----:B------:R-:W-:Y:S04]  /*c4b0*/  @!P3 LDGSTS.E.BYPASS.LTC128B.128 [R11+0x2ac00], desc[UR38][R2.64+0x100], !P6 ;  /* 0x2ac00100020bbfae */ /* 0x000fe8000f101d66 */
[----:B------:R-:W-:Y:S04]  /*c4c0*/  @!P3 LDGSTS.E.BYPASS.LTC128B.128 [R11+0x2cc00], desc[UR38][R2.64+0x180], !P5 ;  /* 0x2cc00180020bbfae */ /* 0x000fe8000e901d66 */
[----:B------:R-:W-:Y:S04]  /*c4d0*/  @!P3 LDGSTS.E.BYPASS.LTC128B.128 [R11+0x2ec00], desc[UR38][R2.64+0x200], !P0 ;  /* 0x2ec00200020bbfae */ /* 0x000fe8000c101d66 */
[----:B------:R-:W-:Y:S04]  /*c4e0*/  @!P3 LDGSTS.E.BYPASS.LTC128B.128 [R11+0x30c00], desc[UR38][R2.64+0x280], !P1 ;  /* 0x30c00280020bbfae */ /* 0x000fe8000c901d66 */
[----:B------:R-:W-:Y:S01]  /*c4f0*/  @!P3 LDGSTS.E.BYPASS.LTC128B.128 [R11+0x32c00], desc[UR38][R2.64+0x300], P4 ;  /* 0x32c00300020bbfae */ /* 0x000fe2000a101d66 */
[----:B------:R-:W-:-:S13]  /*c500*/  @!P3 ISETP.NE.U32.AND P4, PT, R8, RZ, PT ;  /* 0x000000ff0800b20c */ /* 0x000fda0003f85070 */
[----:B------:R0:W-:Y:S01]  /*c510*/  @!P3 LDGSTS.E.BYPASS.LTC128B.128 [R11+0x34c00], desc[UR38][R2.64+0x380], P4 ;  /* 0x34c00380020bbfae */ /* 0x0001e2000a101d66 */
[----:B-----5:R-:W-:-:S03]  /*c520*/  ISETP.GE.AND P2, PT, R13, R4, PT ;  /* 0x000000040d00720c */ /* 0x020fc60003f46270 */
[----:B0-----:R-:W0:Y:S04]  /*c530*/  SHFL.IDX PT, R3, R0, 0x2, 0x181f ;  /* 0x00581f0000037f89 */ /* 0x001e2800000e0000 */
[----:B------:R-:W1:Y:S06]  /*c540*/  SHFL.IDX PT, R2, R6, 0x2, 0x181f ;  /* 0x00581f0006027f89 */ /* 0x000e6c00000e0000 */
[----:B------:R-:W-:-:S02]  /*c550*/  @!P2 LOP3.LUT R8, R5, 0x40, RZ, 0xc0, !PT ;  /* 0x000000400508a812 */ /* 0x000fc400078ec0ff */
[----:B0-----:R-:W-:-:S05]  /*c560*/  @!P2 LEA R3, P4, R12, R3, 0x1 ;  /* 0x000000030c03a211 */ /* 0x001fca00078808ff */
[----:B-1----:R-:W-:Y:S01]  /*c570*/  @!P2 IMAD.X R2, RZ, RZ, R2, P4 ;  /* 0x000000ffff02a224 */ /* 0x002fe200020e0602 */
[----:B------:R-:W-:-:S04]  /*c580*/  LOP3.LUT P4, RZ, R18, 0x10, RZ, 0xc0, !PT ;  /* 0x0000001012ff7812 */ /* 0x000fc8000788c0ff */
[----:B------:R-:W-:-:S04]  /*c590*/  @!P2 LOP3.LUT R3, R3, R2, RZ, 0x3c, !PT ;  /* 0x000000020303a212 */ /* 0x000fc800078e3cff */
[C---:B------:R-:W-:Y:S02]  /*c5a0*/  @!P2 LOP3.LUT R2, R3.reuse, R2, RZ, 0x3c, !PT ;  /* 0x000000020302a212 */ /* 0x040fe400078e3cff */
[----:B------:R-:W-:Y:S02]  /*c5b0*/  LOP3.LUT P3, RZ, R18, 0x8, RZ, 0xc0, !PT ;  /* 0x0000000812ff7812 */ /* 0x000fe4000786c0ff */
[----:B------:R-:W-:Y:S02]  /*c5c0*/  @!P2 LOP3.LUT R3, R3, R2, RZ, 0x3c, !PT ;  /* 0x000000020303a212 */ /* 0x000fe400078e3cff */
[----:B------:R-:W-:-:S03]  /*c5d0*/  @!P2 SHF.R.U32.HI R8, RZ, 0x2, R8 ;  /* 0x00000002ff08a819 */ /* 0x000fc60000011608 */
[----:B------:R0:W-:Y:S01]  /*c5e0*/  @!P2 LDGSTS.E.BYPASS.LTC128B.128 [R11+0x27400], desc[UR38][R2.64], !P4 ;  /* 0x27400000020bafae */ /* 0x0001e2000e101d66 */
[----:B------:R-:W-:Y:S02]  /*c5f0*/  @!P2 ISETP.NE.U32.AND P4, PT, R8, RZ, PT ;  /* 0x000000ff0800a20c */ /* 0x000fe40003f85070 */
[----:B------:R-:W-:-:S03]  /*c600*/  @!P2 LOP3.LUT R8, R7, 0x80, RZ, 0xc0, !PT ;  /* 0x000000800708a812 */ /* 0x000fc600078ec0ff */
[----:B------:R0:W-:Y:S01]  /*c610*/  @!P2 LDGSTS.E.BYPASS.LTC128B.128 [R11+0x29400], desc[UR38][R2.64+0x80], !P3 ;  /* 0x29400080020bafae */ /* 0x0001e2000d901d66 */
[----:B------:R-:W-:-:S03]  /*c620*/  @!P2 SHF.R.U32.HI R8, RZ, 0x3, R8 ;  /* 0x00000003ff08a819 */ /* 0x000fc60000011608 */
[----:B------:R0:W-:Y:S04]  /*c630*/  @!P2 LDGSTS.E.BYPASS.LTC128B.128 [R11+0x2b400], desc[UR38][R2.64+0x100], !P6 ;  /* 0x2b400100020bafae */ /* 0x0001e8000f101d66 */
[----:B------:R0:W-:Y:S04]  /*c640*/  @!P2 LDGSTS.E.BYPASS.LTC128B.128 [R11+0x2d400], desc[UR38][R2.64+0x180], !P5 ;  /* 0x2d400180020bafae */ /* 0x0001e8000e901d66 */
[----:B------:R0:W-:Y:S04]  /*c650*/  @!P2 LDGSTS.E.BYPASS.LTC128B.128 [R11+0x2f400], desc[UR38][R2.64+0x200], !P0 ;  /* 0x2f400200020bafae */ /* 0x0001e8000c101d66 */
[----:B------:R0:W-:Y:S04]  /*c660*/  @!P2 LDGSTS.E.BYPASS.LTC128B.128 [R11+0x31400], desc[UR38][R2.64+0x280], !P1 ;  /* 0x31400280020bafae */ /* 0x0001e8000c901d66 */
[----:B------:R0:W-:Y:S01]  /*c670*/  @!P2 LDGSTS.E.BYPASS.LTC128B.128 [R11+0x33400], desc[UR38][R2.64+0x300], P4 ;  /* 0x33400300020bafae */ /* 0x0001e2000a101d66 */
[----:B------:R-:W-:-:S03]  /*c680*/  @!P2 ISETP.NE.U32.AND P4, PT, R8, RZ, PT ;  /* 0x000000ff0800a20c */ /* 0x000fc60003f85070 */
[----:B------:R-:W1:Y:S04]  /*c690*/  SHFL.IDX PT, R6, R6, 0x3, 0x181f ;  /* 0x00781f0006067f89 */ /* 0x000e6800000e0000 */
[----:B------:R-:W2:Y:S06]  /*c6a0*/  SHFL.IDX PT, R0, R0, 0x3, 0x181f ;  /* 0x00781f0000007f89 */ /* 0x000eac00000e0000 */
[----:B------:R0:W-:Y:S02]  /*c6b0*/  @!P2 LDGSTS.E.BYPASS.LTC128B.128 [R11+0x35400], desc[UR38][R2.64+0x380], P4 ;  /* 0x35400380020bafae */ /* 0x0001e4000a101d66 */
.L_x_361:
[----:B0-----:R-:W3:Y:S01]  /*c6c0*/  LDL.LU R2, [R1+0x48] ;  /* 0x0000480001027983 */ /* 0x001ee20000300800 */
[----:B------:R-:W-:Y:S01]  /*c6d0*/  BSSY B0, `(.L_x_241) ;  /* 0x000001d000007945 */ /* 0x000fe20003800000 */
[----:B---3--:R-:W-:-:S13]  /*c6e0*/  ISETP.GE.AND P2, PT, R2, R4, PT ;  /* 0x000000040200720c */ /* 0x008fda0003f46270 */
[----:B------:R-:W-:Y:S05]  /*c6f0*/  @P2 BRA `(.L_x_242) ;  /* 0x0000000000682947 */ /* 0x000fea0003800000 */
[----:B------:R-:W3:Y:S01]  /*c700*/  LDL R8, [R1+0x4] ;  /* 0x0000040001087983 */ /* 0x000ee20000100800 */
[C---:B------:R-:W-:Y:S02]  /*c710*/  LOP3.LUT P6, RZ, R18.reuse, 0x10, RZ, 0xc0, !PT ;  /* 0x0000001012ff7812 */ /* 0x040fe400078cc0ff */
[C---:B------:R-:W-:Y:S01]  /*c720*/  LOP3.LUT P4, RZ, R18.reuse, 0x8, RZ, 0xc0, !PT ;  /* 0x0000000812ff7812 */ /* 0x040fe2000788c0ff */
[----:B------:R-:W0:Y:S01]  /*c730*/  S2R R2, SR_TID.X ;  /* 0x0000000000027919 */ /* 0x000e220000002100 */
[----:B------:R-:W-:Y:S02]  /*c740*/  LOP3.LUT P3, RZ, R18, 0x4, RZ, 0xc0, !PT ;  /* 0x0000000412ff7812 */ /* 0x000fe4000786c0ff */
[----:B------:R-:W-:Y:S02]  /*c750*/  LOP3.LUT R5, R5, 0x40, RZ, 0xc0, !PT ;  /* 0x0000004005057812 */ /* 0x000fe400078ec0ff */
[----:B------:R-:W-:Y:S02]  /*c760*/  LOP3.LUT R7, R7, 0x80, RZ, 0xc0, !PT ;  /* 0x0000008007077812 */ /* 0x000fe400078ec0ff */
[----:B------:R-:W-:-:S02]  /*c770*/  SHF.R.U32.HI R5, RZ, 0x2, R5 ;  /* 0x00000002ff057819 */ /* 0x000fc40000011605 */
[----:B------:R-:W-:Y:S01]  /*c780*/  SHF.R.U32.HI R7, RZ, 0x3, R7 ;  /* 0x00000003ff077819 */ /* 0x000fe20000011607 */
[----:B0-----:R-:W-:-:S05]  /*c790*/  IMAD.SHL.U32 R2, R2, 0x8, RZ ;  /* 0x0000000802027824 */ /* 0x001fca00078e00ff */
[----:B------:R-:W-:-:S04]  /*c7a0*/  LOP3.LUT R2, R2, 0x38, RZ, 0xc0, !PT ;  /* 0x0000003802027812 */ /* 0x000fc800078ec0ff */
[----:B--2---:R-:W-:-:S05]  /*c7b0*/  LEA R2, P2, R2, R0, 0x1 ;  /* 0x0000000002027211 */ /* 0x004fca00078408ff */
[----:B-1----:R-:W-:Y:S01]  /*c7c0*/  IMAD.X R3, RZ, RZ, R6, P2 ;  /* 0x000000ffff037224 */ /* 0x002fe200010e0606 */
[----:B------:R-:W-:-:S04]  /*c7d0*/  ISETP.NE.U32.AND P2, PT, R5, RZ, PT ;  /* 0x000000ff0500720c */ /* 0x000fc80003f45070 */
[----:B------:R-:W-:Y:S01]  /*c7e0*/  @!PT LDS RZ, [RZ] ;  /* 0x00000000fffff984 */ /* 0x000fe20000000800 */
[----:B------:R-:W-:Y:S01]  /*c7f0*/  @!PT LDS RZ, [RZ] ;  /* 0x00000000fffff984 */ /* 0x000fe20000000800 */
[----:B------:R-:W-:Y:S01]  /*c800*/  @!PT LDS RZ, [RZ] ;  /* 0x00000000fffff984 */ /* 0x000fe20000000800 */
[----:B---3--:R0:W-:Y:S04]  /*c810*/  LDGSTS.E.BYPASS.LTC128B.128 [R8+0x27c00], desc[UR38][R2.64], !P6 ;  /* 0x27c0000002087fae */ /* 0x0081e8000f101d66 */
[----:B------:R0:W-:Y:S04]  /*c820*/  LDGSTS.E.BYPASS.LTC128B.128 [R8+0x29c00], desc[UR38][R2.64+0x80], !P4 ;  /* 0x29c0008002087fae */ /* 0x0001e8000e101d66 */
[----:B------:R0:W-:Y:S01]  /*c830*/  LDGSTS.E.BYPASS.LTC128B.128 [R8+0x2bc00], desc[UR38][R2.64+0x100], !P3 ;  /* 0x2bc0010002087fae */ /* 0x0001e2000d901d66 */
[----:B------:R-:W-:-:S03]  /*c840*/  ISETP.NE.U32.AND P3, PT, R7, RZ, PT ;  /* 0x000000ff0700720c */ /* 0x000fc60003f65070 */
[----:B------:R0:W-:Y:S04]  /*c850*/  LDGSTS.E.BYPASS.LTC128B.128 [R8+0x2dc00], desc[UR38][R2.64+0x180], !P5 ;  /* 0x2dc0018002087fae */ /* 0x0001e8000e901d66 */
[----:B------:R0:W-:Y:S04]  /*c860*/  LDGSTS.E.BYPASS.LTC128B.128 [R8+0x2fc00], desc[UR38][R2.64+0x200], !P0 ;  /* 0x2fc0020002087fae */ /* 0x0001e8000c101d66 */
[----:B------:R0:W-:Y:S04]  /*c870*/  LDGSTS.E.BYPASS.LTC128B.128 [R8+0x31c00], desc[UR38][R2.64+0x280], !P1 ;  /* 0x31c0028002087fae */ /* 0x0001e8000c901d66 */
[----:B------:R0:W-:Y:S04]  /*c880*/  LDGSTS.E.BYPASS.LTC128B.128 [R8+0x33c00], desc[UR38][R2.64+0x300], P2 ;  /* 0x33c0030002087fae */ /* 0x0001e80009101d66 */
[----:B------:R0:W-:Y:S02]  /*c890*/  LDGSTS.E.BYPASS.LTC128B.128 [R8+0x35c00], desc[UR38][R2.64+0x380], P3 ;  /* 0x35c0038002087fae */ /* 0x0001e40009901d66 */
.L_x_242:
[----:B------:R-:W-:Y:S05]  /*c8a0*/  BSYNC B0 ;  /* 0x0000000000007941 */ /* 0x000fea0003800000 */
.L_x_241:
[----:B0-----:R-:W2:Y:S01]  /*c8b0*/  LDL R2, [R1+0x50] ;  /* 0x0000500001027983 */ /* 0x001ea20000100800 */
        /* <DEDUP_REMOVED lines=8> */
[----:B------:R-:W0:Y:S03]  /*c940*/  SYNCS.PHASECHK.TRANS64.TRYWAIT P0, [UR36+0x38820], R0 ;  /* 0x03882000ff0075a7 */ /* 0x000e260008000164 */
[----:B0-----:R-:W-:Y:S05]  /*c950*/  @!P0 BRA `(.L_x_244) ;  /* 0x0000004800608947 */ /* 0x001fea0003800000 */
.L_x_362:
[----:B------:R-:W-:Y:S05]  /*c960*/  BSYNC B0 ;  /* 0x0000000000007941 */ /* 0x000fea0003800000 */
.L_x_243:
[----:B------:R-:W-:Y:S01]  /*c970*/  LOP3.LUT P0, RZ, R18, 0x2, RZ, 0xc0, !PT ;  /* 0x0000000212ff7812 */ /* 0x000fe2000780c0ff */
[----:B------:R-:W-:-:S12]  /*c980*/  BSSY B0, `(.L_x_245) ;  /* 0x0000094000007945 */ /* 0x000fd80003800000 */
[----:B------:R-:W-:Y:S05]  /*c990*/  @!P0 BRA `(.L_x_246) ;  /* 0x0000000800488947 */ /* 0x000fea0003800000 */
[----:B------:R-:W2:Y:S01]  /*c9a0*/  LDL R4, [R1+0x8] ;  /* 0x0000080001047983 */ /* 0x000ea20000100800 */
        /* <DEDUP_REMOVED lines=8> */
.L_x_363:
[----:B------:R-:W-:Y:S05]  /*ca30*/  BSYNC B1 ;  /* 0x0000000000017941 */ /* 0x000fea0003800000 */
.L_x_247:
[----:B------:R-:W-:Y:S04]  /*ca40*/  BSSY B1, `(.L_x_249) ;  /* 0x0000009000017945 */ /* 0x000fe80003800000 */
        /* <DEDUP_REMOVED lines=8> */
.L_x_250:
[----:B------:R-:W-:Y:S05]  /*cad0*/  BSYNC B1 ;  /* 0x0000000000017941 */ /* 0x000fea0003800000 */
.L_x_249:
        /* <DEDUP_REMOVED lines=11> */
.L_x_251:
        /* <DEDUP_REMOVED lines=15> */
.L_x_252:
        /* <DEDUP_REMOVED lines=15> */
.L_x_253:
        /* <DEDUP_REMOVED lines=15> */
.L_x_254:
        /* <DEDUP_REMOVED lines=15> */
.L_x_255:
        /* <DEDUP_REMOVED lines=15> */
.L_x_256:
        /* <DEDUP_REMOVED lines=15> */
.L_x_257:
        /* <DEDUP_REMOVED lines=15> */
.L_x_258:
        /* <DEDUP_REMOVED lines=10> */
.L_x_246:
[----:B------:R-:W-:Y:S05]  /*d2c0*/  BSYNC B0 ;  /* 0x0000000000007941 */ /* 0x000fea0003800000 */
.L_x_245:
[----:B------:R-:W2:Y:S04]  /*d2d0*/  LDL.LU R4, [R1+0x4c] ;  /* 0x00004c0001047983 */ /* 0x000ea80000300800 */
[----:B------:R-:W3:Y:S01]  /*d2e0*/  LDL.LU R7, [R1+0x8] ;  /* 0x0000080001077983 */ /* 0x000ee20000300800 */
[----:B------:R-:W-:-:S05]  /*d2f0*/  VIADD R19, R19, 0x1 ;  /* 0x0000000113137836 */ /* 0x000fca0000000000 */
[----:B------:R-:W-:-:S04]  /*d300*/  ISETP.NE.AND P0, PT, R19, 0x2, PT ;  /* 0x000000021300780c */ /* 0x000fc80003f05270 */
[----:B0-----:R-:W-:Y:S02]  /*d310*/  SEL R0, RZ, 0x1, P0 ;  /* 0x00000001ff007807 */ /* 0x001fe40000000000 */
[----:B------:R-:W-:Y:S02]  /*d320*/  SEL R19, R19, RZ, P0 ;  /* 0x000000ff13137207 */ /* 0x000fe40000000000 */
[----:B--2---:R-:W-:Y:S02]  /*d330*/  ISETP.GE.AND P1, PT, R4, 0x41, PT ;  /* 0x000000410400780c */ /* 0x004fe40003f26270 */
[----:B---3--:R-:W-:-:S05]  /*d340*/  LOP3.LUT R7, R7, R0, RZ, 0x3c, !PT ;  /* 0x0000000007077212 */ /* 0x008fca00078e3cff */
[----:B------:R0:W-:Y:S06]  /*d350*/  STL [R1+0x8], R7 ;  /* 0x0000080701007387 */ /* 0x0001ec0000100800 */
[----:B------:R-:W-:Y:S05]  /*d360*/  @!P1 BRA `(.L_x_259) ;  /* 0x0000002800509947 */ /* 0x000fea0003800000 */
[----:B------:R-:W1:Y:S01]  /*d370*/  LDL R4, [R1+0x20] ;  /* 0x0000200001047983 */ /* 0x000e620000100800 */
[----:B------:R-:W-:Y:S02]  /*d380*/  IMAD.MOV.U32 R0, RZ, RZ, 0x1 ;  /* 0x00000001ff007424 */ /* 0x000fe400078e00ff */
[----:B-1----:R-:W-:-:S05]  /*d390*/  IMAD.MOV R6, RZ, RZ, -R4 ;  /* 0x000000ffff067224 */ /* 0x002fca00078e0a04 */
[----:B------:R-:W-:-:S05]  /*d3a0*/  VIADDMNMX R6, R6, R0, 0xffffffff, !PT ;  /* 0xffffffff06067446 */ /* 0x000fca0007800100 */
[----:B------:R-:W-:-:S05]  /*d3b0*/  IMAD.IADD R0, R4, 0x1, R6 ;  /* 0x0000000104007824 */ /* 0x000fca00078e0206 */
[----:B------:R-:W-:-:S04]  /*d3c0*/  LOP3.LUT R0, R0, 0x1, RZ, 0xc0, !PT ;  /* 0x0000000100007812 */ /* 0x000fc800078ec0ff */
[----:B------:R-:W-:Y:S01]  /*d3d0*/  ISETP.NE.U32.AND P0, PT, R0, 0x1, PT ;  /* 0x000000010000780c */ /* 0x000fe20003f05070 */
[----:B------:R-:W-:-:S12]  /*d3e0*/  VIADD R0, R4, 0xfffffffe ;  /* 0xfffffffe04007836 */ /* 0x000fd80000000000 */
[----:B------:R-:W-:Y:S05]  /*d3f0*/  @P0 BRA `(.L_x_260) ;  /* 0x0000000c005c0947 */ /* 0x000fea0003800000 */
[----:B------:R-:W-:Y:S01]  /*d400*/  LOP3.LUT P2, RZ, R18, 0x2, RZ, 0xc0, !PT ;  /* 0x0000000212ff7812 */ /* 0x000fe2000784c0ff */
[----:B------:R-:W-:-:S12]  /*d410*/  BSSY B0, `(.L_x_261) ;  /* 0x00000cc000007945 */ /* 0x000fd80003800000 */
[----:B------:R-:W-:Y:S05]  /*d420*/  @!P2 BRA `(.L_x_262) ;  /* 0x0000000c0028a947 */ /* 0x000fea0003800000 */
[----:B------:R-:W-:-:S13]  /*d430*/  LOP3.LUT P2, RZ, R18, 0x1, RZ, 0xc0, !PT ;  /* 0x0000000112ff7812 */ /* 0x000fda000784c0ff */
[----:B------:R-:W-:Y:S05]  /*d440*/  @!P2 BRA `(.L_x_263) ;  /* 0x000000000050a947 */ /* 0x000fea0003800000 */
[----:B------:R-:W2:Y:S01]  /*d450*/  LDL R9, [R1+0xc] ;  /* 0x00000c0001097983 */ /* 0x000ea20000100800 */
[----:B------:R-:W1:Y:S01]  /*d460*/  LDC R5, c[0x0][0x43c] ;  /* 0x00010f00ff057b82 */ /* 0x000e620000000800 */
[----:B------:R-:W-:Y:S02]  /*d470*/  ULDC.64 UR4, c[0x0][0x428] ;  /* 0x00010a0000047ab9 */ /* 0x000fe40000000a00 */
[----:B------:R-:W3:Y:S01]  /*d480*/  LDL R8, [R1] ;  /* 0x0000000001087983 */ /* 0x000ee20000100800 */
[----:B-1----:R-:W-:-:S13]  /*d490*/  ISETP.NE.AND P0, PT, R5, 0x1, PT ;  /* 0x000000010500780c */ /* 0x002fda0003f05270 */
[----:B------:R-:W1:Y:S02]  /*d4a0*/  @P0 LDC.64 R2, c[0x0][0x440] ;  /* 0x00011000ff020b82 */ /* 0x000e640000000a00 */
[----:B-1----:R-:W-:-:S04]  /*d4b0*/  @P0 IMAD.HI.U32 R4, R0, R2, RZ ;  /* 0x0000000200040227 */ /* 0x002fc800078e00ff */
[----:B------:R-:W-:Y:S01]  /*d4c0*/  IMAD.MOV.U32 R2, RZ, RZ, R0 ;  /* 0x000000ffff027224 */ /* 0x000fe200078e0000 */
[----:B------:R-:W-:-:S05]  /*d4d0*/  @P0 SHF.R.U32.HI R2, RZ, R3, R4 ;  /* 0x00000003ff020219 */ /* 0x000fca0000011604 */
[----:B------:R-:W-:-:S04]  /*d4e0*/  IMAD.MOV R3, RZ, RZ, -R2 ;  /* 0x000000ffff037224 */ /* 0x000fc800078e0a02 */
[----:B------:R-:W-:Y:S01]  /*d4f0*/  IMAD R0, R5, R3, R0 ;  /* 0x0000000305007224 */ /* 0x000fe200078e0200 */
[----:B------:R-:W-:Y:S01]  /*d500*/  SHF.R.S32.HI R3, RZ, 0x1f, R2 ;  /* 0x0000001fff037819 */ /* 0x000fe20000011402 */
[----:B--2---:R-:W-:-:S04]  /*d510*/  IMAD R4, R9, UR4, RZ ;  /* 0x0000000409047c24 */ /* 0x004fc8000f8e02ff */
[C---:B---3--:R-:W-:Y:S02]  /*d520*/  IMAD R4, R8.reuse, UR5, R4 ;  /* 0x0000000508047c24 */ /* 0x048fe4000f8e0204 */
[----:B------:R-:W-:Y:S01]  /*d530*/  IMAD.WIDE.U32 R2, R8, UR4, R2 ;  /* 0x0000000408027c25 */ /* 0x000fe2000f8e0002 */
[----:B------:R-:W-:-:S03]  /*d540*/  ULDC.64 UR4, c[0x0][0x418] ;  /* 0x0001060000047ab9 */ /* 0x000fc60000000a00 */
[----:B------:R-:W-:Y:S01]  /*d550*/  IMAD.IADD R3, R4, 0x1, R3 ;  /* 0x0000000104037824 */ /* 0x000fe200078e0203 */
[----:B------:R-:W-:-:S04]  /*d560*/  LEA R4, P0, R2, UR4, 0x2 ;  /* 0x0000000402047c11 */ /* 0x000fc8000f8010ff */
[----:B------:R-:W-:-:S05]  /*d570*/  LEA.HI.X R5, R2, UR5, R3, 0x2, P0 ;  /* 0x0000000502057c11 */ /* 0x000fca00080f1403 */
[----:B------:R1:W5:Y:S04]  /*d580*/  LDG.E R16, desc[UR38][R4.64] ;  /* 0x0000002604107981 */ /* 0x000368000c1e1900 */
.L_x_263:
        /* <DEDUP_REMOVED lines=8> */
.L_x_364:
[----:B------:R-:W-:Y:S05]  /*d610*/  BSYNC B1 ;  /* 0x0000000000017941 */ /* 0x000fea0003800000 */
.L_x_264:
        /* <DEDUP_REMOVED lines=9> */
.L_x_267:
[----:B------:R-:W-:Y:S05]  /*d6b0*/  BSYNC B1 ;  /* 0x0000000000017941 */ /* 0x000fea0003800000 */
.L_x_266:
        /* <DEDUP_REMOVED lines=11> */
.L_x_268:
        /* <DEDUP_REMOVED lines=13> */
.L_x_365:
[----:B------:R-:W-:Y:S05]  /*d840*/  BSYNC B1 ;  /* 0x0000000000017941 */ /* 0x000fea0003800000 */
.L_x_269:
        /* <DEDUP_REMOVED lines=11> */
.L_x_272:
[----:B------:R-:W-:Y:S05]  /*d900*/  BSYNC B1 ;  /* 0x0000000000017941 */ /* 0x000fea0003800000 */
.L_x_271:
        /* <DEDUP_REMOVED lines=9> */
.L_x_273:
        /* <DEDUP_REMOVED lines=15> */
.L_x_274:
        /* <DEDUP_REMOVED lines=15> */
.L_x_275:
        /* <DEDUP_REMOVED lines=15> */
.L_x_276:
        /* <DEDUP_REMOVED lines=15> */
.L_x_277:
        /* <DEDUP_REMOVED lines=15> */
.L_x_278:
        /* <DEDUP_REMOVED lines=15> */
.L_x_279:
        /* <DEDUP_REMOVED lines=15> */
.L_x_280:
        /* <DEDUP_REMOVED lines=10> */
.L_x_262:
[----:B------:R-:W-:Y:S05]  /*e0d0*/  BSYNC B0 ;  /* 0x0000000000007941 */ /* 0x000fea0003800000 */
.L_x_261:
[----:B------:R-:W2:Y:S04]  /*e0e0*/  LDL.LU R5, [R1+0x8] ;  /* 0x0000080001057983 */ /* 0x000ea80000300800 */
[----:B------:R-:W3:Y:S01]  /*e0f0*/  LDL.LU R4, [R1+0x20] ;  /* 0x0000200001047983 */ /* 0x000ee20000300800 */
[----:B------:R-:W-:-:S05]  /*e100*/  VIADD R19, R19, 0x1 ;  /* 0x0000000113137836 */ /* 0x000fca0000000000 */
[----:B------:R-:W-:-:S04]  /*e110*/  ISETP.NE.AND P0, PT, R19, 0x2, PT ;  /* 0x000000021300780c */ /* 0x000fc80003f05270 */
[----:B------:R-:W-:Y:S02]  /*e120*/  SEL R0, RZ, 0x1, P0 ;  /* 0x00000001ff007807 */ /* 0x000fe40000000000 */
[----:B------:R-:W-:Y:S02]  /*e130*/  SEL R19, R19, RZ, P0 ;  /* 0x000000ff13137207 */ /* 0x000fe40000000000 */
[----:B--2---:R-:W-:Y:S01]  /*e140*/  LOP3.LUT R5, R5, R0, RZ, 0x3c, !PT ;  /* 0x0000000005057212 */ /* 0x004fe200078e3cff */
[----:B---3--:R-:W-:-:S04]  /*e150*/  VIADD R0, R4, 0xfffffffd ;  /* 0xfffffffd04007836 */ /* 0x008fc80000000000 */
[----:B------:R1:W-:Y:S03]  /*e160*/  STL [R1+0x8], R5 ;  /* 0x0000080501007387 */ /* 0x0003e60000100800 */
.L_x_260:
[----:B------:R-:W2:Y:S01]  /*e170*/  LDL.LU R2, [R1+0x1c] ;  /* 0x00001c0001027983 */ /* 0x000ea20000300800 */
[----:B------:R-:W-:Y:S01]  /*e180*/  IMAD.MOV R6, RZ, RZ, -R6 ;  /* 0x000000ffff067224 */ /* 0x000fe200078e0a06 */
[----:B------:R-:W-:Y:S04]  /*e190*/  BSSY B0, `(.L_x_259) ;  /* 0x00001b1000007945 */ /* 0x000fe80003800000 */
[----:B--2---:R-:W-:-:S13]  /*e1a0*/  ISETP.NE.AND P0, PT, R2, R6, PT ;  /* 0x000000060200720c */ /* 0x004fda0003f05270 */
[----:B------:R-:W-:Y:S05]  /*e1b0*/  @!P0 BRA `(.L_x_281) ;  /* 0x0000001800b88947 */ /* 0x000fea0003800000 */
.L_x_322:
[----:B------:R-:W-:Y:S01]  /*e1c0*/  LOP3.LUT P0, RZ, R18, 0x2, RZ, 0xc0, !PT ;  /* 0x0000000212ff7812 */ /* 0x000fe2000780c0ff */
[----:B------:R-:W-:-:S12]  /*e1d0*/  BSSY B1, `(.L_x_282) ;  /* 0x00000ce000017945 */ /* 0x000fd80003800000 */
[----:B--2---:R-:W-:Y:S05]  /*e1e0*/  @!P0 BRA `(.L_x_283) ;  /* 0x0000000c00308947 */ /* 0x004fea0003800000 */
[----:B------:R-:W-:Y:S01]  /*e1f0*/  LOP3.LUT P0, RZ, R18, 0x1, RZ, 0xc0, !PT ;  /* 0x0000000112ff7812 */ /* 0x000fe2000780c0ff */
[----:B------:R-:W-:-:S12]  /*e200*/  IMAD.MOV.U32 R6, RZ, RZ, R0 ;  /* 0x000000ffff067224 */ /* 0x000fd800078e0000 */
[----:B------:R-:W-:Y:S05]  /*e210*/  @!P0 BRA `(.L_x_284) ;  /* 0x0000000000508947 */ /* 0x000fea0003800000 */
[----:B0-----:R-:W2:Y:S01]  /*e220*/  LDL R7, [R1+0xc] ;  /* 0x00000c0001077983 */ /* 0x001ea20000100800 */
[----:B------:R-:W0:Y:S01]  /*e230*/  LDC R6, c[0x0][0x43c] ;  /* 0x00010f00ff067b82 */ /* 0x000e220000000800 */
[----:B------:R-:W-:Y:S02]  /*e240*/  ULDC.64 UR4, c[0x0][0x428] ;  /* 0x00010a0000047ab9 */ /* 0x000fe40000000a00 */
[----:B-1----:R-:W3:Y:S01]  /*e250*/  LDL R5, [R1] ;  /* 0x0000000001057983 */ /* 0x002ee20000100800 */
[----:B0-----:R-:W-:-:S13]  /*e260*/  ISETP.NE.AND P0, PT, R6, 0x1, PT ;  /* 0x000000010600780c */ /* 0x001fda0003f05270 */
[----:B------:R-:W0:Y:S02]  /*e270*/  @P0 LDC.64 R2, c[0x0][0x440] ;  /* 0x00011000ff020b82 */ /* 0x000e240000000a00 */
[----:B0-----:R-:W-:-:S04]  /*e280*/  @P0 IMAD.HI.U32 R4, R0, R2, RZ ;  /* 0x0000000200040227 */ /* 0x001fc800078e00ff */
        /* <DEDUP_REMOVED lines=13> */
.L_x_284:
[----:B------:R-:W3:Y:S01]  /*e360*/  LDL R2, [R1+0x8] ;  /* 0x0000080001027983 */ /* 0x000ee20000100800 */
        /* <DEDUP_REMOVED lines=8> */
.L_x_366:
[----:B------:R-:W-:Y:S05]  /*e3f0*/  BSYNC B2 ;  /* 0x0000000000027941 */ /* 0x000fea0003800000 */
.L_x_285:
        /* <DEDUP_REMOVED lines=9> */
.L_x_288:
[----:B------:R-:W-:Y:S05]  /*e490*/  BSYNC B2 ;  /* 0x0000000000027941 */ /* 0x000fea0003800000 */
.L_x_287:
        /* <DEDUP_REMOVED lines=11> */
.L_x_289:
        /* <DEDUP_REMOVED lines=13> */
.L_x_367:
[----:B------:R-:W-:Y:S05]  /*e620*/  BSYNC B2 ;  /* 0x0000000000027941 */ /* 0x000fea0003800000 */
.L_x_290:
        /* <DEDUP_REMOVED lines=11> */
.L_x_293:
[----:B------:R-:W-:Y:S05]  /*e6e0*/  BSYNC B2 ;  /* 0x0000000000027941 */ /* 0x000fea0003800000 */
.L_x_292:
        /* <DEDUP_REMOVED lines=9> */
.L_x_294:
        /* <DEDUP_REMOVED lines=15> */
.L_x_295:
        /* <DEDUP_REMOVED lines=15> */
.L_x_296:
        /* <DEDUP_REMOVED lines=15> */
.L_x_297:
        /* <DEDUP_REMOVED lines=15> */
.L_x_298:
        /* <DEDUP_REMOVED lines=15> */
.L_x_299:
        /* <DEDUP_REMOVED lines=15> */
.L_x_300:
        /* <DEDUP_REMOVED lines=15> */
.L_x_301:
        /* <DEDUP_REMOVED lines=10> */
.L_x_283:
[----:B------:R-:W-:Y:S05]  /*eeb0*/  BSYNC B1 ;  /* 0x0000000000017941 */ /* 0x000fea0003800000 */
.L_x_282:
[----:B------:R-:W2:Y:S01]  /*eec0*/  LDL.LU R2, [R1+0x8] ;  /* 0x0000080001027983 */ /* 0x000ea20000300800 */
[----:B------:R-:W-:Y:S01]  /*eed0*/  LOP3.LUT P2, RZ, R18, 0x2, RZ, 0xc0, !PT ;  /* 0x0000000212ff7812 */ /* 0x000fe2000784c0ff */
[----:B0-----:R-:W-:Y:S01]  /*eee0*/  VIADD R7, R19, 0x1 ;  /* 0x0000000113077836 */ /* 0x001fe20000000000 */
[----:B------:R-:W-:Y:S04]  /*eef0*/  BSSY B1, `(.L_x_302) ;  /* 0x00000d1000017945 */ /* 0x000fe80003800000 */
[----:B------:R-:W-:-:S04]  /*ef00*/  ISETP.NE.AND P0, PT, R7, 0x2, PT ;  /* 0x000000020700780c */ /* 0x000fc80003f05270 */
[----:B------:R-:W-:Y:S02]  /*ef10*/  SEL R6, RZ, 0x1, P0 ;  /* 0x00000001ff067807 */ /* 0x000fe40000000000 */
[----:B------:R-:W-:Y:S02]  /*ef20*/  SEL R7, R7, RZ, P0 ;  /* 0x000000ff07077207 */ /* 0x000fe40000000000 */
[----:B--2---:R-:W-:Y:S01]  /*ef30*/  LOP3.LUT R6, R2, R6, RZ, 0x3c, !PT ;  /* 0x0000000602067212 */ /* 0x004fe200078e3cff */
[----:B------:R-:W-:Y:S06]  /*ef40*/  @!P2 BRA `(.L_x_303) ;  /* 0x0000000c002ca947 */ /* 0x000fec0003800000 */
[----:B------:R-:W-:Y:S01]  /*ef50*/  LOP3.LUT P2, RZ, R18, 0x1, RZ, 0xc0, !PT ;  /* 0x0000000112ff7812 */ /* 0x000fe2000784c0ff */
[----:B------:R-:W-:-:S12]  /*ef60*/  VIADD R8, R0, 0xffffffff ;  /* 0xffffffff00087836 */ /* 0x000fd80000000000 */
[----:B------:R-:W-:Y:S05]  /*ef70*/  @!P2 BRA `(.L_x_304) ;  /* 0x000000000050a947 */ /* 0x000fea0003800000 */
[----:B------:R-:W2:Y:S01]  /*ef80*/  LDL R10, [R1+0xc] ;  /* 0x00000c00010a7983 */ /* 0x000ea20000100800 */
[----:B------:R-:W0:Y:S01]  /*ef90*/  LDC R4, c[0x0][0x43c] ;  /* 0x00010f00ff047b82 */ /* 0x000e220000000800 */
[----:B------:R-:W-:Y:S02]  /*efa0*/  ULDC.64 UR4, c[0x0][0x428] ;  /* 0x00010a0000047ab9 */ /* 0x000fe40000000a00 */
[----:B------:R-:W3:Y:S01]  /*efb0*/  LDL R9, [R1] ;  /* 0x0000000001097983 */ /* 0x000ee20000100800 */
[----:B0-----:R-:W-:-:S13]  /*efc0*/  ISETP.NE.AND P0, PT, R4, 0x1, PT ;  /* 0x000000010400780c */ /* 0x001fda0003f05270 */
        /* <DEDUP_REMOVED lines=15> */
.L_x_304:
        /* <DEDUP_REMOVED lines=8> */
.L_x_368:
[----:B------:R-:W-:Y:S05]  /*f140*/  BSYNC B2 ;  /* 0x0000000000027941 */ /* 0x000fea0003800000 */
.L_x_305:
        /* <DEDUP_REMOVED lines=9> */
.L_x_308:
[----:B------:R-:W-:Y:S05]  /*f1e0*/  BSYNC B2 ;  /* 0x0000000000027941 */ /* 0x000fea0003800000 */
.L_x_307:
        /* <DEDUP_REMOVED lines=11> */
.L_x_309:
        /* <DEDUP_REMOVED lines=13> */
.L_x_369:
[----:B------:R-:W-:Y:S05]  /*f370*/  BSYNC B2 ;  /* 0x0000000000027941 */ /* 0x000fea0003800000 */
.L_x_310:
        /* <DEDUP_REMOVED lines=11> */
.L_x_313:
[----:B------:R-:W-:Y:S05]  /*f430*/  BSYNC B2 ;  /* 0x0000000000027941 */ /* 0x000fea0003800000 */
.L_x_312:
        /* <DEDUP_REMOVED lines=9> */
.L_x_314:
        /* <DEDUP_REMOVED lines=15> */
.L_x_315:
        /* <DEDUP_REMOVED lines=15> */
.L_x_316:
        /* <DEDUP_REMOVED lines=15> */
.L_x_317:
        /* <DEDUP_REMOVED lines=15> */
.L_x_318:
        /* <DEDUP_REMOVED lines=15> */
.L_x_319:
        /* <DEDUP_REMOVED lines=15> */
.L_x_320:
        /* <DEDUP_REMOVED lines=15> */
.L_x_321:
        /* <DEDUP_REMOVED lines=10> */
.L_x_303:
[----:B------:R-:W-:Y:S05]  /*fc00*/  BSYNC B1 ;  /* 0x0000000000017941 */ /* 0x000fea0003800000 */
.L_x_302:
[----:B------:R-:W-:Y:S01]  /*fc10*/  VIADD R7, R7, 0x1 ;  /* 0x0000000107077836 */ /* 0x000fe20000000000 */
[C---:B------:R-:W-:Y:S01]  /*fc20*/  ISETP.GT.AND P1, PT, R0.reuse, 0x1, PT ;  /* 0x000000010000780c */ /* 0x040fe20003f24270 */
[----:B------:R-:W-:-:S03]  /*fc30*/  VIADD R0, R0, 0xfffffffe ;  /* 0xfffffffe00007836 */ /* 0x000fc60000000000 */
[----:B------:R-:W-:-:S04]  /*fc40*/  ISETP.NE.AND P0, PT, R7, 0x2, PT ;  /* 0x000000020700780c */ /* 0x000fc80003f05270 */
[----:B------:R-:W-:Y:S02]  /*fc50*/  SEL R2, RZ, 0x1, P0 ;  /* 0x00000001ff027807 */ /* 0x000fe40000000000 */
[----:B------:R-:W-:Y:S02]  /*fc60*/  SEL R19, R7, RZ, P0 ;  /* 0x000000ff07137207 */ /* 0x000fe40000000000 */
[----:B------:R-:W-:-:S05]  /*fc70*/  LOP3.LUT R2, R6, R2, RZ, 0x3c, !PT ;  /* 0x0000000206027212 */ /* 0x000fca00078e3cff */
[----:B------:R2:W-:Y:S01]  /*fc80*/  STL [R1+0x8], R2 ;  /* 0x0000080201007387 */ /* 0x0005e20000100800 */
[----:B------:R-:W-:Y:S05]  /*fc90*/  @P1 BRA `(.L_x_322) ;  /* 0xffffffe400481947 */ /* 0x000fea000383ffff */
.L_x_281:
[----:B------:R-:W-:Y:S05]  /*fca0*/  BSYNC B0 ;  /* 0x0000000000007941 */ /* 0x000fea0003800000 */
.L_x_259:
        /* <DEDUP_REMOVED lines=10> */
.L_x_227:
[----:B0-----:R-:W0:Y:S01]  /*fd50*/  S2R R3, SR_CgaCtaId ;  /* 0x0000000000037919 */ /* 0x001e220000008800 */
[----:B------:R-:W-:Y:S01]  /*fd60*/  MOV R0, 0x400 ;  /* 0x0000040000007802 */ /* 0x000fe20000000f00 */
[----:B------:R-:W-:Y:S01]  /*fd70*/  BSSY B0, `(.L_x_324) ;  /* 0x0000005000007945 */ /* 0x000fe20003800000 */
[----:B------:R-:W-:Y:S02]  /*fd80*/  SHF.L.U32 R2, R2, 0x1f, RZ ;  /* 0x0000001f02027819 */ /* 0x000fe400000006ff */
[----:B0-----:R-:W-:-:S04]  /*fd90*/  LEA R9, R3, R0, 0x18 ;  /* 0x0000000003097211 */ /* 0x001fc800078ec0ff */
[----:B------:R-:W0:Y:S02]  /*fda0*/  SYNCS.PHASECHK.TRANS64.TRYWAIT P0, [R9+URZ+0x38820], R2 ;  /* 0x03882002090075a7 */ /* 0x000e24000800017f */
[----:B0-----:R-:W-:Y:S05]  /*fdb0*/  @!P0 BRA `(.L_x_325) ;  /* 0x0000001400ec8947 */ /* 0x001fea0003800000 */
.L_x_370:
[----:B------:R-:W-:Y:S05]  /*fdc0*/  BSYNC B0 ;  /* 0x0000000000007941 */ /* 0x000fea0003800000 */
.L_x_324:
[----:B------:R-:W-:-:S03]  /*fdd0*/  UMOV UR4, 0xffffffff ;  /* 0xffffffff00047882 */ /* 0x000fc60000000000 */
[----:B------:R-:W-:Y:S05]  /*fde0*/  BRA.DIV UR4, `(.L_x_326) ;  /* 0x0000001604f47947 */ /* 0x000fea000b800000 */
[----:B------:R-:W2:Y:S02]  /*fdf0*/  S2R R0, SR_TID.X ;  /* 0x0000000000007919 */ /* 0x000ea40000002100 */
[----:B--2---:R-:W-:-:S04]  /*fe00*/  SHF.R.U32.HI R0, RZ, 0x5, R0 ;  /* 0x00000005ff007819 */ /* 0x004fc80000011600 */
[----:B------:R-:W-:-:S05]  /*fe10*/  LOP3.LUT R0, R0, 0x3, RZ, 0xc0, !PT ;  /* 0x0000000300007812 */ /* 0x000fca00078ec0ff */
[----:B------:R2:W3:Y:S02]  /*fe20*/  SHFL.IDX PT, R14, R0, RZ, 0x1f ;  /* 0x00001fff000e7589 */ /* 0x0004e400000e0000 */
.L_x_373:
[----:B---3--:R-:W-:Y:S01]  /*fe30*/  ISETP.NE.AND P0, PT, R14, RZ, PT ;  /* 0x000000ff0e00720c */ /* 0x008fe20003f05270 */
[----:B------:R-:W-:-:S12]  /*fe40*/  BSSY B0, `(.L_x_327) ;  /* 0x000001e000007945 */ /* 0x000fd80003800000 */
[----:B------:R-:W-:Y:S05]  /*fe50*/  @P0 BRA `(.L_x_328) ;  /* 0x0000000000700947 */ /* 0x000fea0003800000 */
[----:B------:R-:W-:-:S03]  /*fe60*/  UMOV UR4, 0xffffffff ;  /* 0xffffffff00047882 */ /* 0x000fc60000000000 */
[----:B------:R-:W-:Y:S05]  /*fe70*/  BRA.DIV UR4, `(.L_x_329) ;  /* 0x0000001a04047947 */ /* 0x000fea000b800000 */
[----:B------:R-:W-:-:S13]  /*fe80*/  ELECT P6, URZ, PT ;  /* 0x00000000003f782f */ /* 0x000fda00038c0000 */
.L_x_376:
[----:B------:R-:W-:Y:S05]  /*fe90*/  @!P6 BRA `(.L_x_328) ;  /* 0x000000000060e947 */ /* 0x000fea0003800000 */
[----:B-1----:R-:W3:Y:S01]  /*fea0*/  LDL.LU R6, [R1+0x8] ;  /* 0x0000080001067983 */ /* 0x002ee20000300800 */
[----:B--2---:R-:W-:Y:S02]  /*feb0*/  VIADD R0, R9, 0x38840 ;  /* 0x0003884009007836 */ /* 0x004fe40000000000 */
[C---:B0-----:R-:W-:Y:S02]  /*fec0*/  VIADD R2, R19.reuse, 0x1 ;  /* 0x0000000113027836 */ /* 0x041fe40000000000 */
[----:B------:R-:W-:-:S03]  /*fed0*/  IMAD R5, R19, 0x8, R0 ;  /* 0x0000000813057824 */ /* 0x000fc600078e0200 */
[----:B------:R-:W-:-:S04]  /*fee0*/  ISETP.NE.AND P1, PT, R2, 0x2, PT ;  /* 0x000000020200780c */ /* 0x000fc80003f25270 */
[----:B------:R-:W-:Y:S02]  /*fef0*/  SEL R3, RZ, 0x1, P1 ;  /* 0x00000001ff037807 */ /* 0x000fe40000800000 */
[C---:B---3--:R-:W-:Y:S02]  /*ff00*/  SHF.L.U32 R4, R6.reuse, 0x1f, RZ ;  /* 0x0000001f06047819 */ /* 0x048fe400000006ff */
[----:B------:R-:W-:Y:S02]  /*ff10*/  LOP3.LUT R6, R6, R3, RZ, 0x3c, !PT ;  /* 0x0000000306067212 */ /* 0x000fe400078e3cff */
[----:B------:R-:W0:Y:S01]  /*ff20*/  SYNCS.PHASECHK.TRANS64.TRYWAIT P0, [R5+URZ], R4 ;  /* 0x00000004050075a7 */ /* 0x000e22000800017f */
[----:B------:R-:W-:Y:S02]  /*ff30*/  SEL R3, R2, RZ, P1 ;  /* 0x000000ff02037207 */ /* 0x000fe40000800000 */
[----:B------:R-:W-:-:S03]  /*ff40*/  SHF.L.U32 R2, R6, 0x1f, RZ ;  /* 0x0000001f06027819 */ /* 0x000fc600000006ff */
[----:B------:R-:W-:Y:S01]  /*ff50*/  IMAD R7, R3, 0x8, R0 ;  /* 0x0000000803077824 */ /* 0x000fe200078e0200 */
[----:B0-----:R-:W-:Y:S06]  /*ff60*/  @!P0 BRA `(.L_x_330) ;  /* 0x0000001400e88947 */ /* 0x001fec0003800000 */
.L_x_377:
[----:B------:R-:W1:Y:S01]  /*ff70*/  SYNCS.PHASECHK.TRANS64.TRYWAIT P0, [R7+URZ], R2 ;  /* 0x00000002070075a7 */ /* 0x000e62000800017f */
[----:B------:R-:W-:-:S04]  /*ff80*/  VIADD R0, R9, 0x38860 ;  /* 0x0003886009007836 */ /* 0x000fc80000000000 */
[----:B------:R-:W-:Y:S01]  /*ff90*/  IMAD R19, R19, 0x8, R0 ;  /* 0x0000000813137824 */ /* 0x000fe200078e0200 */
[----:B-1----:R-:W-:Y:S06]  /*ffa0*/  @!P0 BRA `(.L_x_331) ;  /* 0x0000001400ec8947 */ /* 0x002fec0003800000 */
.L_x_378:
[----:B------:R-:W2:Y:S02]  /*ffb0*/  SYNCS.PHASECHK.TRANS64.TRYWAIT P0, [R19+URZ], R4 ;  /* 0x00000004130075a7 */ /* 0x000ea4000800017f */
[----:B--2---:R-:W-:Y:S05]  /*ffc0*/  @!P0 BRA `(.L_x_332) ;  /* 0x0000001400f88947 */ /* 0x004fea0003800000 */
.L_x_379:
[----:B------:R-:W-:-:S07]  /*ffd0*/  IMAD R3, R3, 0x8, R0 ;  /* 0x0000000803037824 */ /* 0x000fce00078e0200 */
.L_x_333:
[----:B---3--:R3:W4:Y:S02]  /*ffe0*/  SYNCS.PHASECHK.TRANS64.TRYWAIT P0, [R3+URZ], R2 ;  /* 0x00000002030075a7 */ /* 0x008724000800017f */
[----:B----4-:R-:W-:Y:S05]  /*fff0*/  @!P0 NANOSLEEP.SYNCS 0x989680 ;  /* 0x009896800000895d */ /* 0x010fea0003900000 */
[----:B------:R-:W4:Y:S02]  /*10000*/  @!P0 SYNCS.PHASECHK.TRANS64 P0, [R3+URZ], R2 ;  /* 0x00000002030085a7 */ /* 0x000f24000800007f */
[----:B----4-:R-:W-:Y:S05]  /*10010*/  @!P0 BRA `(.L_x_333) ;  /* 0xfffffffc00f08947 */ /* 0x010fea000383ffff */
.L_x_328:
[----:B------:R-:W-:Y:S05]  /*10020*/  BSYNC B0 ;  /* 0x0000000000007941 */ /* 0x000fea0003800000 */
.L_x_327:
[----:B------:R-:W-:Y:S05]  /*10030*/  EXIT ;  /* 0x000000000000794d */ /* 0x000fea0003800000 */
.L_x_201:
[----:B0-----:R-:W-:-:S04]  /*10040*/  IMAD.U32 R3, RZ, RZ, UR37 ;  /* 0x00000025ff037e24 */ /* 0x001fc8000f8e00ff */
[----:B------:R0:W1:Y:S03]  /*10050*/  SYNCS.PHASECHK.TRANS64.TRYWAIT P1, [R3+URZ+0x38800], R0 ;  /* 0x03880000030075a7 */ /* 0x000066000802017f */
[----:B-1----:R-:W-:Y:S05]  /*10060*/  @!P1 NANOSLEEP.SYNCS 0x989680 ;  /* 0x009896800000995d */ /* 0x002fea0003900000 */
[----:B------:R-:W1:Y:S02]  /*10070*/  @!P1 SYNCS.PHASECHK.TRANS64 P1, [R3+URZ+0x38800], R0 ;  /* 0x03880000030095a7 */ /* 0x000e64000802007f */
[----:B-1----:R-:W-:Y:S05]  /*10080*/  @!P1 BRA `(.L_x_201) ;  /* 0xfffffffc00ec9947 */ /* 0x002fea000383ffff */
[----:B------:R-:W-:Y:S05]  /*10090*/  BRA `(.L_x_334) ;  /* 0xffffff2800a87947 */ /* 0x000fea000383ffff */
.L_x_205:
[----:B--2---:R2:W3:Y:S02]  /*100a0*/  SYNCS.PHASECHK.TRANS64.TRYWAIT P1, [R6+URZ+0x38830], R5 ;  /* 0x03883005060075a7 */ /* 0x0044e4000802017f */
[----:B---3--:R-:W-:Y:S05]  /*100b0*/  @!P1 NANOSLEEP.SYNCS 0x989680 ;  /* 0x009896800000995d */ /* 0x008fea0003900000 */
[----:B------:R-:W3:Y:S02]  /*100c0*/  @!P1 SYNCS.PHASECHK.TRANS64 P1, [R6+URZ+0x38830], R5 ;  /* 0x03883005060095a7 */ /* 0x000ee4000802007f */
[----:B---3--:R-:W-:Y:S05]  /*100d0*/  @!P1 BRA `(.L_x_205) ;  /* 0xfffffffc00f09947 */ /* 0x008fea000383ffff */
[----:B------:R-:W-:Y:S05]  /*100e0*/  BRA `(.L_x_204) ;  /* 0xffffff2800c07947 */ /* 0x000fea000383ffff */
.L_x_206:
[----:B0-----:R-:W-:-:S04]  /*100f0*/  IMAD.U32 R7, RZ, RZ, UR37 ;  /* 0x00000025ff077e24 */ /* 0x001fc8000f8e00ff */
[----:B------:R0:W3:Y:S03]  /*10100*/  SYNCS.PHASECHK.TRANS64.TRYWAIT P1, [R7+URZ+0x38810], R0 ;  /* 0x03881000070075a7 */ /* 0x0000e6000802017f */
[----:B---3--:R-:W-:Y:S05]  /*10110*/  @!P1 NANOSLEEP.SYNCS 0x989680 ;  /* 0x009896800000995d */ /* 0x008fea0003900000 */
[----:B------:R-:W3:Y:S02]  /*10120*/  @!P1 SYNCS.PHASECHK.TRANS64 P1, [R7+URZ+0x38810], R0 ;  /* 0x03881000070095a7 */ /* 0x000ee4000802007f */
[----:B---3--:R-:W-:Y:S05]  /*10130*/  @!P1 BRA `(.L_x_206) ;  /* 0xfffffffc00ec9947 */ /* 0x008fea000383ffff */
[----:B------:R-:W-:Y:S05]  /*10140*/  BRA `(.L_x_335) ;  /* 0xffffff2c00487947 */ /* 0x000fea000383ffff */
.L_x_210:
[----:B----4-:R4:W0:Y:S02]  /*10150*/  SYNCS.PHASECHK.TRANS64.TRYWAIT P1, [R6+URZ+0x38850], R5 ;  /* 0x03885005060075a7 */ /* 0x010824000802017f */
[----:B0-----:R-:W-:Y:S05]  /*10160*/  @!P1 NANOSLEEP.SYNCS 0x989680 ;  /* 0x009896800000995d */ /* 0x001fea0003900000 */
[----:B------:R-:W0:Y:S02]  /*10170*/  @!P1 SYNCS.PHASECHK.TRANS64 P1, [R6+URZ+0x38850], R5 ;  /* 0x03885005060095a7 */ /* 0x000e24000802007f */
[----:B0-----:R-:W-:Y:S05]  /*10180*/  @!P1 BRA `(.L_x_210) ;  /* 0xfffffffc00f09947 */ /* 0x001fea000383ffff */
[----:B------:R-:W-:Y:S05]  /*10190*/  BRA `(.L_x_209) ;  /* 0xffffff2c00547947 */ /* 0x000fea000383ffff */
.L_x_215:
[----:B-1----:R-:W-:-:S04]  /*101a0*/  IMAD.U32 R5, RZ, RZ, UR5 ;  /* 0x00000005ff057e24 */ /* 0x002fc8000f8e00ff */
[----:B------:R1:W2:Y:S03]  /*101b0*/  SYNCS.PHASECHK.TRANS64.TRYWAIT P3, [R5+URZ+0x38830], R0 ;  /* 0x03883000050075a7 */ /* 0x0002a6000806017f */
[----:B--2---:R-:W-:Y:S05]  /*101c0*/  @!P3 NANOSLEEP.SYNCS 0x989680 ;  /* 0x009896800000b95d */ /* 0x004fea0003900000 */
[----:B------:R-:W2:Y:S02]  /*101d0*/  @!P3 SYNCS.PHASECHK.TRANS64 P3, [R5+URZ+0x38830], R0 ;  /* 0x038830000500b5a7 */ /* 0x000ea4000806007f */
[----:B--2---:R-:W-:Y:S05]  /*101e0*/  @!P3 BRA `(.L_x_215) ;  /* 0xfffffffc00ecb947 */ /* 0x004fea000383ffff */
[----:B------:R-:W-:Y:S05]  /*101f0*/  BRA `(.L_x_214) ;  /* 0xffffff4c00d07947 */ /* 0x000fea000383ffff */
.L_x_219:
[----:B-1----:R-:W-:-:S04]  /*10200*/  IMAD.U32 R5, RZ, RZ, UR5 ;  /* 0x00000005ff057e24 */ /* 0x002fc8000f8e00ff */
[----:B------:R1:W3:Y:S03]  /*10210*/  SYNCS.PHASECHK.TRANS64.TRYWAIT P3, [R5+URZ+0x38850], R0 ;  /* 0x03885000050075a7 */ /* 0x0002e6000806017f */
[----:B---3--:R-:W-:Y:S05]  /*10220*/  @!P3 NANOSLEEP.SYNCS 0x989680 ;  /* 0x009896800000b95d */ /* 0x008fea0003900000 */
[----:B------:R-:W3:Y:S02]  /*10230*/  @!P3 SYNCS.PHASECHK.TRANS64 P3, [R5+URZ+0x38850], R0 ;  /* 0x038850000500b5a7 */ /* 0x000ee4000806007f */
[----:B---3--:R-:W-:Y:S05]  /*10240*/  @!P3 BRA `(.L_x_219) ;  /* 0xfffffffc00ecb947 */ /* 0x008fea000383ffff */
[----:B------:R-:W-:Y:S05]  /*10250*/  BRA `(.L_x_218) ;  /* 0xffffff5000407947 */ /* 0x000fea000383ffff */
.L_x_231:
[----:B------:R-:W1:Y:S01]  /*10260*/  S2R R0, SR_TID.X ;  /* 0x0000000000007919 */ /* 0x000e620000002100 */
[----:B------:R-:W-:Y:S01]  /*10270*/  BSSY B0, `(.L_x_336) ;  /* 0x000000a000007945 */ /* 0x000fe20003800000 */
[----:B------:R-:W-:Y:S02]  /*10280*/  IMAD.MOV.U32 R12, RZ, RZ, RZ ;  /* 0x000000ffff0c7224 */ /* 0x000fe400078e00ff */
[----:B------:R-:W-:Y:S02]  /*10290*/  IMAD.MOV.U32 R11, RZ, RZ, 0x1f ;  /* 0x0000001fff0b7424 */ /* 0x000fe400078e00ff */
[----:B------:R-:W-:Y:S01]  /*102a0*/  IMAD.MOV.U32 R15, RZ, RZ, -0x1 ;  /* 0xffffffffff0f7424 */ /* 0x000fe200078e00ff */
[----:B-1----:R-:W-:-:S04]  /*102b0*/  SHF.R.U32.HI R0, RZ, 0x5, R0 ;  /* 0x00000005ff007819 */ /* 0x002fc80000011600 */
[----:B------:R-:W-:-:S05]  /*102c0*/  LOP3.LUT R0, R0, 0x3, RZ, 0xc0, !PT ;  /* 0x0000000300007812 */ /* 0x000fca00078ec0ff */
[----:B------:R-:W-:-:S07]  /*102d0*/  IMAD.MOV.U32 R13, RZ, RZ, R0 ;  /* 0x000000ffff0d7224 */ /* 0x000fce00078e0000 */
[----:B0-----:R-:W-:Y:S05]  /*102e0*/  WARPSYNC.COLLECTIVE R15, `(.L_x_337) ;  /* 0x000000000f087348 */ /* 0x001fea0003c00000 */
[----:B------:R1:W2:Y:S02]  /*102f0*/  SHFL.IDX P6, R14, R13, R12, R11 ;  /* 0x0000000c0d0e7389 */ /* 0x0002a400000c000b */
[----:B012---:R-:W-:Y:S01]  /*10300*/  ENDCOLLECTIVE ;  /* 0x000000000000791b */ /* 0x007fe20003800000 */
.L_x_337:
[----:B------:R-:W-:Y:S05]  /*10310*/  BSYNC B0 ;  /* 0x0000000000007941 */ /* 0x000fea0003800000 */
.L_x_336:
[----:B------:R-:W-:Y:S05]  /*10320*/  BRA `(.L_x_338) ;  /* 0xffffffa800787947 */ /* 0x000fea000383ffff */
.L_x_233:
[----:B------:R-:W-:Y:S01]  /*10330*/  BSSY B0, `(.L_x_339) ;  /* 0x0000006000007945 */ /* 0x000fe20003800000 */
[----:B------:R-:W-:-:S07]  /*10340*/  IMAD.MOV.U32 R15, RZ, RZ, -0x1 ;  /* 0xffffffffff0f7424 */ /* 0x000fce00078e00ff */
[----:B01----:R-:W-:Y:S05]  /*10350*/  WARPSYNC.COLLECTIVE R15, `(.L_x_340) ;  /* 0x000000000f0c7348 */ /* 0x003fea0003c00000 */
[----:B------:R-:W-:Y:S02]  /*10360*/  ELECT P6, UR62, PT ;  /* 0x00000000003e782f */ /* 0x000fe400038c0000 */
[----:B------:R-:W-:Y:S01]  /*10370*/  MOV R14, UR62 ;  /* 0x0000003e000e7c02 */ /* 0x000fe20008000f00 */
[----:B01----:R-:W-:Y:S10]  /*10380*/  ENDCOLLECTIVE ;  /* 0x000000000000791b */ /* 0x003ff40003800000 */
.L_x_340:
[----:B------:R-:W-:Y:S05]  /*10390*/  BSYNC B0 ;  /* 0x0000000000007941 */ /* 0x000fea0003800000 */
.L_x_339:
[----:B------:R-:W-:Y:S05]  /*103a0*/  BRA `(.L_x_341) ;  /* 0xffffffa800787947 */ /* 0x000fea000383ffff */
.L_x_235:
[----:B-1----:R1:W3:Y:S02]  /*103b0*/  SYNCS.PHASECHK.TRANS64.TRYWAIT P0, [R0+URZ+0x38840], R2 ;  /* 0x03884002000075a7 */ /* 0x0022e4000800017f */
[----:B---3--:R-:W-:Y:S05]  /*103c0*/  @!P0 NANOSLEEP.SYNCS 0x989680 ;  /* 0x009896800000895d */ /* 0x008fea0003900000 */
[----:B------:R-:W3:Y:S02]  /*103d0*/  @!P0 SYNCS.PHASECHK.TRANS64 P0, [R0+URZ+0x38840], R2 ;  /* 0x03884002000085a7 */ /* 0x000ee4000800007f */
[----:B---3--:R-:W-:Y:S05]  /*103e0*/  @!P0 BRA `(.L_x_235) ;  /* 0xfffffffc00f08947 */ /* 0x008fea000383ffff */
[----:B------:R-:W-:Y:S05]  /*103f0*/  BRA `(.L_x_342) ;  /* 0xffffffa800d07947 */ /* 0x000fea000383ffff */
.L_x_238:
        /* <DEDUP_REMOVED lines=8> */
.L_x_343:
[----:B------:R-:W-:Y:S01]  /*10480*/  IMAD.MOV.U32 R13, RZ, RZ, R0 ;  /* 0x000000ffff0d7224 */ /* 0x000fe200078e0000 */
[----:B------:R-:W-:Y:S01]  /*10490*/  LOP3.LUT R5, R5, 0x7f, RZ, 0xc0, !PT ;  /* 0x0000007f05057812 */ /* 0x000fe200078ec0ff */
[----:B------:R-:W-:-:S07]  /*104a0*/  IMAD.MOV.U32 R6, RZ, RZ, R14 ;  /* 0x000000ffff067224 */ /* 0x000fce00078e000e */
[----:B------:R-:W-:Y:S05]  /*104b0*/  WARPSYNC.COLLECTIVE R15, `(.L_x_344) ;  /* 0x000000000f087348 */ /* 0x000fea0003c00000 */
[----:B------:R0:W1:Y:S02]  /*104c0*/  SHFL.IDX P6, R14, R13, R12, R11 ;  /* 0x0000000c0d0e7389 */ /* 0x00006400000c000b */
[----:B01----:R-:W-:Y:S01]  /*104d0*/  ENDCOLLECTIVE ;  /* 0x000000000000791b */ /* 0x003fe20003800000 */
.L_x_344:
[----:B------:R-:W-:Y:S02]  /*104e0*/  ULDC UR4, c[0x0][0x288] ;  /* 0x0000a20000047ab9 */ /* 0x000fe40000000800 */
[----:B------:R-:W-:Y:S01]  /*104f0*/  IMAD R3, R7, UR4, RZ ;  /* 0x0000000407037c24 */ /* 0x000fe2000f8e02ff */
[----:B------:R-:W-:Y:S01]  /*10500*/  SHF.R.U32.HI R15, RZ, 0x3, R5 ;  /* 0x00000003ff0f7819 */ /* 0x000fe20000011605 */
[----:B------:R-:W-:Y:S02]  /*10510*/  IMAD.MOV.U32 R13, RZ, RZ, R2 ;  /* 0x000000ffff0d7224 */ /* 0x000fe400078e0002 */
[----:B------:R-:W-:Y:S02]  /*10520*/  IMAD.MOV.U32 R12, RZ, RZ, 0x1 ;  /* 0x00000001ff0c7424 */ /* 0x000fe400078e00ff */
[----:B------:R-:W-:Y:S02]  /*10530*/  IMAD R7, R4, 0x40, R15 ;  /* 0x0000004004077824 */ /* 0x000fe400078e020f */
[----:B------:R-:W-:-:S02]  /*10540*/  IMAD.MOV.U32 R15, RZ, RZ, -0x1 ;  /* 0xffffffffff0f7424 */ /* 0x000fc400078e00ff */
[----:B------:R-:W-:Y:S01]  /*10550*/  IMAD.MOV.U32 R5, RZ, RZ, R14 ;  /* 0x000000ffff057224 */ /* 0x000fe200078e000e */
[----:B------:R-:W-:-:S13]  /*10560*/  ISETP.GE.AND P1, PT, R7, R3, PT ;  /* 0x000000030700720c */ /* 0x000fda0003f26270 */
[----:B------:R-:W-:Y:S05]  /*10570*/  WARPSYNC.COLLECTIVE R15, `(.L_x_345) ;  /* 0x000000000f087348 */ /* 0x000fea0003c00000 */
[----:B------:R0:W1:Y:S02]  /*10580*/  SHFL.IDX P6, R14, R13, R12, R11 ;  /* 0x0000000c0d0e7389 */ /* 0x00006400000c000b */
[----:B01----:R-:W-:Y:S01]  /*10590*/  ENDCOLLECTIVE ;  /* 0x000000000000791b */ /* 0x003fe20003800000 */
.L_x_345:
[----:B------:R0:W-:Y:S01]  /*105a0*/  STL [R1+0x14], R7 ;  /* 0x0000140701007387 */ /* 0x0001e20000100800 */
[----:B------:R-:W-:Y:S01]  /*105b0*/  @!P1 LEA R5, P2, R10, R5, 0x1 ;  /* 0x000000050a059211 */ /* 0x000fe200078408ff */
[----:B------:R-:W-:-:S04]  /*105c0*/  IMAD.MOV.U32 R13, RZ, RZ, R0 ;  /* 0x000000ffff0d7224 */ /* 0x000fc800078e0000 */
[----:B------:R-:W-:-:S05]  /*105d0*/  @!P1 IMAD.X R4, RZ, RZ, R6, P2 ;  /* 0x000000ffff049224 */ /* 0x000fca00010e0606 */
[----:B------:R-:W-:Y:S01]  /*105e0*/  @!P1 LOP3.LUT R5, R5, R4, RZ, 0x3c, !PT ;  /* 0x0000000405059212 */ /* 0x000fe200078e3cff */
[----:B0-----:R-:W-:-:S07]  /*105f0*/  IMAD.MOV.U32 R6, RZ, RZ, R14 ;  /* 0x000000ffff067224 */ /* 0x001fce00078e000e */
[----:B------:R-:W-:Y:S05]  /*10600*/  WARPSYNC.COLLECTIVE R15, `(.L_x_346) ;  /* 0x000000000f087348 */ /* 0x000fea0003c00000 */
[----:B------:R0:W1:Y:S02]  /*10610*/  SHFL.IDX P6, R14, R13, R12, R11 ;  /* 0x0000000c0d0e7389 */ /* 0x00006400000c000b */
[----:B01----:R-:W-:Y:S01]  /*10620*/  ENDCOLLECTIVE ;  /* 0x000000000000791b */ /* 0x003fe20003800000 */
.L_x_346:
[----:B------:R-:W-:-:S04]  /*10630*/  @!P1 LOP3.LUT R4, R5, R4, RZ, 0x3c, !PT ;  /* 0x0000000405049212 */ /* 0x000fc800078e3cff */
[----:B------:R-:W-:-:S05]  /*10640*/  @!P1 LOP3.LUT R5, R5, R4, RZ, 0x3c, !PT ;  /* 0x0000000405059212 */ /* 0x000fca00078e3cff */
[----:B------:R-:W-:Y:S01]  /*10650*/  @!PT LDS RZ, [RZ] ;  /* 0x00000000fffff984 */ /* 0x000fe20000000800 */
[----:B------:R-:W-:Y:S01]  /*10660*/  @!PT LDS RZ, [RZ] ;  /* 0x00000000fffff984 */ /* 0x000fe20000000800 */
[----:B------:R-:W-:Y:S01]  /*10670*/  @!PT LDS RZ, [RZ] ;  /* 0x00000000fffff984 */ /* 0x000fe20000000800 */
[----:B------:R0:W-:Y:S01]  /*10680*/  @!P1 LDGSTS.E.BYPASS.LTC128B.128 [R9+0x20400], desc[UR38][R4.64], !P0 ;  /* 0x2040000004099fae */ /* 0x0001e2000c101d66 */
[----:B------:R-:W-:Y:S02]  /*10690*/  IMAD.MOV.U32 R13, RZ, RZ, R2 ;  /* 0x000000ffff0d7224 */ /* 0x000fe400078e0002 */
[----:B------:R-:W-:Y:S02]  /*106a0*/  IMAD.MOV.U32 R12, RZ, RZ, 0x2 ;  /* 0x00000002ff0c7424 */ /* 0x000fe400078e00ff */
[----:B0-----:R-:W-:Y:S02]  /*106b0*/  VIADD R5, R7, 0x10 ;  /* 0x0000001007057836 */ /* 0x001fe40000000000 */
[----:B------:R-:W-:-:S07]  /*106c0*/  IMAD.MOV.U32 R4, RZ, RZ, R14 ;  /* 0x000000ffff047224 */ /* 0x000fce00078e000e */
[----:B------:R-:W-:Y:S05]  /*106d0*/  WARPSYNC.COLLECTIVE R15, `(.L_x_347) ;  /* 0x000000000f087348 */ /* 0x000fea0003c00000 */
[----:B------:R0:W1:Y:S02]  /*106e0*/  SHFL.IDX P6, R14, R13, R12, R11 ;  /* 0x0000000c0d0e7389 */ /* 0x00006400000c000b */
[----:B01----:R-:W-:Y:S01]  /*106f0*/  ENDCOLLECTIVE ;  /* 0x000000000000791b */ /* 0x003fe20003800000 */
.L_x_347:
[----:B------:R-:W-:Y:S01]  /*10700*/  ISETP.GE.AND P1, PT, R5, R3, PT ;  /* 0x000000030500720c */ /* 0x000fe20003f26270 */
[----:B------:R-:W-:Y:S01]  /*10710*/  VIADD R7, R7, 0x20 ;  /* 0x0000002007077836 */ /* 0x000fe20000000000 */
[----:B------:R0:W-:Y:S04]  /*10720*/  STL [R1+0x28], R5 ;  /* 0x0000280501007387 */ /* 0x0001e80000100800 */
[----:B------:R1:W-:Y:S07]  /*10730*/  STL [R1+0x2c], R7 ;  /* 0x00002c0701007387 */ /* 0x0003ee0000100800 */
[----:B0-----:R-:W-:Y:S01]  /*10740*/  @!P1 LEA R5, P2, R10, R4, 0x1 ;  /* 0x000000040a059211 */ /* 0x001fe200078408ff */
[----:B------:R-:W-:-:S04]  /*10750*/  IMAD.MOV.U32 R13, RZ, RZ, R0 ;  /* 0x000000ffff0d7224 */ /* 0x000fc800078e0000 */
[----:B------:R-:W-:Y:S02]  /*10760*/  @!P1 IMAD.X R4, RZ, RZ, R6, P2 ;  /* 0x000000ffff049224 */ /* 0x000fe400010e0606 */
[----:B------:R-:W-:-:S03]  /*10770*/  IMAD.MOV.U32 R6, RZ, RZ, R14 ;  /* 0x000000ffff067224 */ /* 0x000fc600078e000e */
[----:B-1----:R-:W-:-:S07]  /*10780*/  @!P1 LOP3.LUT R5, R5, R4, RZ, 0x3c, !PT ;  /* 0x0000000405059212 */ /* 0x002fce00078e3cff */
[----:B------:R-:W-:Y:S05]  /*10790*/  WARPSYNC.COLLECTIVE R15, `(.L_x_348) ;  /* 0x000000000f087348 */ /* 0x000fea0003c00000 */
[----:B------:R0:W1:Y:S02]  /*107a0*/  SHFL.IDX P6, R14, R13, R12, R11 ;  /* 0x0000000c0d0e7389 */ /* 0x00006400000c000b */
[----:B01----:R-:W-:Y:S01]  /*107b0*/  ENDCOLLECTIVE ;  /* 0x000000000000791b */ /* 0x003fe20003800000 */
.L_x_348:
[----:B------:R-:W-:-:S04]  /*107c0*/  @!P1 LOP3.LUT R4, R5, R4, RZ, 0x3c, !PT ;  /* 0x0000000405049212 */ /* 0x000fc800078e3cff */
[----:B------:R-:W-:-:S05]  /*107d0*/  @!P1 LOP3.LUT R5, R5, R4, RZ, 0x3c, !PT ;  /* 0x0000000405059212 */ /* 0x000fca00078e3cff */
[----:B------:R-:W-:Y:S01]  /*107e0*/  @!PT LDS RZ, [RZ] ;  /* 0x00000000fffff984 */ /* 0x000fe20000000800 */
[----:B------:R-:W-:Y:S01]  /*107f0*/  @!PT LDS RZ, [RZ] ;  /* 0x00000000fffff984 */ /* 0x000fe20000000800 */
[----:B------:R-:W-:Y:S01]  /*10800*/  @!PT LDS RZ, [RZ] ;  /* 0x00000000fffff984 */ /* 0x000fe20000000800 */
[----:B------:R0:W-:Y:S01]  /*10810*/  @!P1 LDGSTS.E.BYPASS.LTC128B.128 [R9+0x20c00], desc[UR38][R4.64], !P0 ;  /* 0x20c0000004099fae */ /* 0x0001e2000c101d66 */
[----:B------:R-:W-:Y:S01]  /*10820*/  ISETP.GE.AND P1, PT, R7, R3, PT ;  /* 0x000000030700720c */ /* 0x000fe20003f26270 */
[----:B------:R-:W-:Y:S02]  /*10830*/  IMAD.MOV.U32 R13, RZ, RZ, R2 ;  /* 0x000000ffff0d7224 */ /* 0x000fe400078e0002 */
[----:B------:R-:W-:Y:S02]  /*10840*/  IMAD.MOV.U32 R12, RZ, RZ, 0x3 ;  /* 0x00000003ff0c7424 */ /* 0x000fe400078e00ff */
[----:B0-----:R-:W-:-:S08]  /*10850*/  IMAD.MOV.U32 R4, RZ, RZ, R14 ;  /* 0x000000ffff047224 */ /* 0x001fd000078e000e */
[----:B------:R-:W-:Y:S05]  /*10860*/  WARPSYNC.COLLECTIVE R15, `(.L_x_349) ;  /* 0x000000000f087348 */ /* 0x000fea0003c00000 */
[----:B------:R0:W1:Y:S02]  /*10870*/  SHFL.IDX P6, R14, R13, R12, R11 ;  /* 0x0000000c0d0e7389 */ /* 0x00006400000c000b */
[----:B01----:R-:W-:Y:S01]  /*10880*/  ENDCOLLECTIVE ;  /* 0x000000000000791b */ /* 0x003fe20003800000 */
.L_x_349:
        /* <DEDUP_REMOVED lines=9> */
[----:B------:R0:W-:Y:S02]  /*10920*/  @!P1 LDGSTS.E.BYPASS.LTC128B.128 [R9+0x21400], desc[UR38][R4.64], !P0 ;  /* 0x2140000004099fae */ /* 0x0001e4000c101d66 */
[----:B0-----:R-:W-:-:S07]  /*10930*/  IMAD.MOV.U32 R4, RZ, RZ, R14 ;  /* 0x000000ffff047224 */ /* 0x001fce00078e000e */
[----:B------:R-:W-:Y:S05]  /*10940*/  WARPSYNC.COLLECTIVE R15, `(.L_x_350) ;  /* 0x000000000f087348 */ /* 0x000fea0003c00000 */
[----:B------:R0:W1:Y:S02]  /*10950*/  SHFL.IDX P6, R14, R13, R12, R11 ;  /* 0x0000000c0d0e7389 */ /* 0x00006400000c000b */
[----:B01----:R-:W-:Y:S01]  /*10960*/  ENDCOLLECTIVE ;  /* 0x000000000000791b */ /* 0x003fe20003800000 */
.L_x_350:
[----:B------:R-:W-:Y:S01]  /*10970*/  IMAD.MOV.U32 R0, RZ, RZ, R14 ;  /* 0x000000ffff007224 */ /* 0x000fe200078e000e */
[----:B------:R-:W-:Y:S06]  /*10980*/  BRA `(.L_x_351) ;  /* 0xffffffac00dc7947 */ /* 0x000fec000383ffff */
.L_x_240:
[----:B------:R-:W-:Y:S01]  /*10990*/  BSSY B0, `(.L_x_352) ;  /* 0x0000008000007945 */ /* 0x000fe20003800000 */
[----:B------:R-:W-:Y:S02]  /*109a0*/  IMAD.MOV.U32 R13, RZ, RZ, R6 ;  /* 0x000000ffff0d7224 */ /* 0x000fe400078e0006 */
[----:B------:R-:W-:Y:S02]  /*109b0*/  IMAD.MOV.U32 R12, RZ, RZ, RZ ;  /* 0x000000ffff0c7224 */ /* 0x000fe400078e00ff */
[----:B------:R-:W-:Y:S02]  /*109c0*/  IMAD.MOV.U32 R11, RZ, RZ, 0x181f ;  /* 0x0000181fff0b7424 */ /* 0x000fe400078e00ff */
[----:B------:R-:W-:-:S07]  /*109d0*/  IMAD.MOV.U32 R15, RZ, RZ, -0x1 ;  /* 0xffffffffff0f7424 */ /* 0x000fce00078e00ff */
[----:B------:R-:W-:Y:S05]  /*109e0*/  WARPSYNC.COLLECTIVE R15, `(.L_x_353) ;  /* 0x000000000f087348 */ /* 0x000fea0003c00000 */
[----:B------:R0:W1:Y:S02]  /*109f0*/  SHFL.IDX P6, R14, R13, R12, R11 ;  /* 0x0000000c0d0e7389 */ /* 0x00006400000c000b */
[----:B01----:R-:W-:Y:S01]  /*10a00*/  ENDCOLLECTIVE ;  /* 0x000000000000791b */ /* 0x003fe20003800000 */
.L_x_353:
[----:B------:R-:W-:Y:S05]  /*10a10*/  BSYNC B0 ;  /* 0x0000000000007941 */ /* 0x000fea0003800000 */
.L_x_352:
[----:B------:R-:W-:Y:S01]  /*10a20*/  IMAD.MOV.U32 R13, RZ, RZ, R0 ;  /* 0x000000ffff0d7224 */ /* 0x000fe200078e0000 */
[----:B------:R0:W5:Y:S01]  /*10a30*/  LDL.LU R10, [R1+0x2c] ;  /* 0x00002c00010a7983 */ /* 0x0001620000300800 */
[----:B------:R-:W-:Y:S02]  /*10a40*/  IMAD.MOV.U32 R12, RZ, RZ, RZ ;  /* 0x000000ffff0c7224 */ /* 0x000fe400078e00ff */
[----:B------:R-:W-:Y:S01]  /*10a50*/  IMAD.MOV.U32 R11, RZ, RZ, 0x181f ;  /* 0x0000181fff0b7424 */ /* 0x000fe200078e00ff */
[----:B------:R0:W-:Y:S01]  /*10a60*/  STL [R1+0x54], R16 ;  /* 0x0000541001007387 */ /* 0x0001e20000100800 */
[----:B------:R-:W-:Y:S02]  /*10a70*/  IMAD.MOV.U32 R15, RZ, RZ, -0x1 ;  /* 0xffffffffff0f7424 */ /* 0x000fe400078e00ff */
[----:B------:R-:W-:-:S07]  /*10a80*/  IMAD.MOV.U32 R2, RZ, RZ, R14 ;  /* 0x000000ffff027224 */ /* 0x000fce00078e000e */
[----:B0----5:R-:W-:Y:S05]  /*10a90*/  WARPSYNC.COLLECTIVE R15, `(.L_x_354) ;  /* 0x000000000f087348 */ /* 0x021fea0003c00000 */
[----:B------:R1:W2:Y:S02]  /*10aa0*/  SHFL.IDX P6, R14, R13, R12, R11 ;  /* 0x0000000c0d0e7389 */ /* 0x0002a400000c000b */
[----:B012--5:R-:W-:Y:S01]  /*10ab0*/  ENDCOLLECTIVE ;  /* 0x000000000000791b */ /* 0x027fe20003800000 */
.L_x_354:
[----:B------:R-:W-:Y:S01]  /*10ac0*/  ULDC UR4, c[0x0][0x288] ;  /* 0x0000a20000047ab9 */ /* 0x000fe20000000800 */
[----:B------:R-:W2:Y:S01]  /*10ad0*/  LDL R16, [R1+0x4] ;  /* 0x0000040001107983 */ /* 0x000ea20000100800 */
[----:B------:R-:W-:Y:S01]  /*10ae0*/  LOP3.LUT R18, R18, 0xfffffeff, RZ, 0xc0, !PT ;  /* 0xfffffeff12127812 */ /* 0x000fe200078ec0ff */
[----:B------:R-:W-:-:S03]  /*10af0*/  IMAD R4, R8, UR4, RZ ;  /* 0x0000000408047c24 */ /* 0x000fc6000f8e02ff */
[----:B------:R-:W-:-:S04]  /*10b00*/  @P1 LOP3.LUT R18, R18, 0x100, RZ, 0xfc, !PT ;  /* 0x0000010012121812 */ /* 0x000fc800078efcff */
[C---:B------:R-:W-:Y:S01]  /*10b10*/  LOP3.LUT P1, RZ, R18.reuse, 0x10, RZ, 0xc0, !PT ;  /* 0x0000001012ff7812 */ /* 0x040fe2000782c0ff */
[----:B------:R-:W3:Y:S04]  /*10b20*/  LDL.LU R11, [R1+0x14] ;  /* 0x00001400010b7983 */ /* 0x000ee80000300800 */
[----:B------:R-:W4:Y:S01]  /*10b30*/  LDL.LU R15, [R1+0x28] ;  /* 0x00002800010f7983 */ /* 0x000f220000300800 */
[----:B------:R-:W-:Y:S01]  /*10b40*/  LOP3.LUT R18, R18, 0xffffff7f, RZ, 0xc0, !PT ;  /* 0xffffff7f12127812 */ /* 0x000fe200078ec0ff */
[----:B------:R-:W-:Y:S02]  /*10b50*/  IMAD.MOV.U32 R13, RZ, RZ, R6 ;  /* 0x000000ffff0d7224 */ /* 0x000fe400078e0006 */
[----:B------:R-:W-:Y:S02]  /*10b60*/  IMAD.MOV.U32 R12, RZ, RZ, 0x1 ;  /* 0x00000001ff0c7424 */ /* 0x000fe400078e00ff */
[----:B------:R-:W-:Y:S01]  /*10b70*/  IMAD.MOV.U32 R3, RZ, RZ, R14 ;  /* 0x000000ffff037224 */ /* 0x000fe200078e000e */
[----:B------:R-:W-:-:S13]  /*10b80*/  ISETP.GE.AND P3, PT, R10, R4, PT ;  /* 0x000000040a00720c */ /* 0x000fda0003f66270 */
[----:B------:R-:W-:-:S04]  /*10b90*/  @P3 LOP3.LUT R18, R18, 0x80, RZ, 0xfc, !PT ;  /* 0x0000008012123812 */ /* 0x000fc800078efcff */
[----:B------:R-:W-:Y:S02]  /*10ba0*/  LOP3.LUT P3, RZ, R18, 0x4, RZ, 0xc0, !PT ;  /* 0x0000000412ff7812 */ /* 0x000fe4000786c0ff */
[-C--:B---3--:R-:W-:Y:S01]  /*10bb0*/  ISETP.GE.AND P4, PT, R11, R4.reuse, PT ;  /* 0x000000040b00720c */ /* 0x088fe20003f86270 */
[----:B------:R-:W-:Y:S01]  /*10bc0*/  IMAD.MOV.U32 R11, RZ, RZ, 0x181f ;  /* 0x0000181fff0b7424 */ /* 0x000fe200078e00ff */
[----:B----4-:R-:W-:Y:S01]  /*10bd0*/  ISETP.GE.AND P2, PT, R15, R4, PT ;  /* 0x000000040f00720c */ /* 0x010fe20003f46270 */
[----:B------:R-:W-:-:S10]  /*10be0*/  IMAD.MOV.U32 R15, RZ, RZ, -0x1 ;  /* 0xffffffffff0f7424 */ /* 0x000fd400078e00ff */
[----:B------:R-:W-:Y:S02]  /*10bf0*/  @!P4 LEA R3, P6, R9, R3, 0x1 ;  /* 0x000000030903c211 */ /* 0x000fe400078c08ff */
[----:B------:R-:W-:-:S03]  /*10c00*/  @!P4 LOP3.LUT R8, R5, 0x40, RZ, 0xc0, !PT ;  /* 0x000000400508c812 */ /* 0x000fc600078ec0ff */
[----:B------:R-:W-:Y:S01]  /*10c10*/  @!P4 IMAD.X R2, RZ, RZ, R2, P6 ;  /* 0x000000ffff02c224 */ /* 0x000fe200030e0602 */
[----:B------:R-:W-:Y:S02]  /*10c20*/  LOP3.LUT P6, RZ, R18, 0x8, RZ, 0xc0, !PT ;  /* 0x0000000812ff7812 */ /* 0x000fe400078cc0ff */
[----:B------:R-:W-:Y:S02]  /*10c30*/  @!P4 SHF.R.U32.HI R8, RZ, 0x2, R8 ;  /* 0x00000002ff08c819 */ /* 0x000fe40000011608 */
[----:B------:R-:W-:-:S04]  /*10c40*/  @!P4 LOP3.LUT R3, R3, R2, RZ, 0x3c, !PT ;  /* 0x000000020303c212 */ /* 0x000fc800078e3cff */
[----:B------:R-:W-:-:S04]  /*10c50*/  @!P4 LOP3.LUT R2, R3, R2, RZ, 0x3c, !PT ;  /* 0x000000020302c212 */ /* 0x000fc800078e3cff */
[----:B------:R-:W-:-:S05]  /*10c60*/  @!P4 LOP3.LUT R3, R3, R2, RZ, 0x3c, !PT ;  /* 0x000000020303c212 */ /* 0x000fca00078e3cff */
[----:B------:R-:W-:Y:S01]  /*10c70*/  @!PT LDS RZ, [RZ] ;  /* 0x00000000fffff984 */ /* 0x000fe20000000800 */
[----:B------:R-:W-:Y:S01]  /*10c80*/  @!PT LDS RZ, [RZ] ;  /* 0x00000000fffff984 */ /* 0x000fe20000000800 */
[----:B------:R-:W-:Y:S01]  /*10c90*/  @!PT LDS RZ, [RZ] ;  /* 0x00000000fffff984 */ /* 0x000fe20000000800 */
[----:B--2---:R0:W-:Y:S01]  /*10ca0*/  @!P4 LDGSTS.E.BYPASS.LTC128B.128 [R16+0x26400], desc[UR38][R2.64], !P1 ;  /* 0x264000000210cfae */ /* 0x0041e2000c901d66 */
[----:B------:R-:W-:-:S03]  /*10cb0*/  LOP3.LUT P1, RZ, R18, 0x100, RZ, 0xc0, !PT ;  /* 0x0000010012ff7812 */ /* 0x000fc6000782c0ff */
[----:B------:R0:W-:Y:S01]  /*10cc0*/  @!P4 LDGSTS.E.BYPASS.LTC128B.128 [R16+0x28400], desc[UR38][R2.64+0x80], !P6 ;  /* 0x284000800210cfae */ /* 0x0001e2000f101d66 */
[----:B------:R-:W-:Y:S02]  /*10cd0*/  @!P4 ISETP.NE.U32.AND P6, PT, R8, RZ, PT ;  /* 0x000000ff0800c20c */ /* 0x000fe40003fc5070 */
[----:B------:R-:W-:Y:S01]  /*10ce0*/  @!P4 LOP3.LUT R8, R7, 0x80, RZ, 0xc0, !PT ;  /* 0x000000800708c812 */ /* 0x000fe200078ec0ff */
[----:B------:R0:W-:Y:S03]  /*10cf0*/  @!P4 LDGSTS.E.BYPASS.LTC128B.128 [R16+0x2a400], desc[UR38][R2.64+0x100], !P3 ;  /* 0x2a4001000210cfae */ /* 0x0001e6000d901d66 */
[----:B------:R-:W-:Y:S01]  /*10d00*/  @!P4 SHF.R.U32.HI R8, RZ, 0x3, R8 ;  /* 0x00000003ff08c819 */ /* 0x000fe20000011608 */
[----:B------:R0:W-:Y:S04]  /*10d10*/  @!P4 LDGSTS.E.BYPASS.LTC128B.128 [R16+0x2c400], desc[UR38][R2.64+0x180], !P5 ;  /* 0x2c4001800210cfae */ /* 0x0001e8000e901d66 */
[----:B------:R0:W-:Y:S04]  /*10d20*/  @!P4 LDGSTS.E.BYPASS.LTC128B.128 [R16+0x2e400], desc[UR38][R2.64+0x200], !P0 ;  /* 0x2e4002000210cfae */ /* 0x0001e8000c101d66 */
[----:B------:R0:W-:Y:S04]  /*10d30*/  @!P4 LDGSTS.E.BYPASS.LTC128B.128 [R16+0x30400], desc[UR38][R2.64+0x280], !P1 ;  /* 0x304002800210cfae */ /* 0x0001e8000c901d66 */
[----:B------:R0:W-:Y:S01]  /*10d40*/  @!P4 LDGSTS.E.BYPASS.LTC128B.128 [R16+0x32400], desc[UR38][R2.64+0x300], P6 ;  /* 0x324003000210cfae */ /* 0x0001e2000b101d66 */
[----:B------:R-:W-:-:S13]  /*10d50*/  @!P4 ISETP.NE.U32.AND P6, PT, R8, RZ, PT ;  /* 0x000000ff0800c20c */ /* 0x000fda0003fc5070 */
[----:B------:R0:W-:Y:S02]  /*10d60*/  @!P4 LDGSTS.E.BYPASS.LTC128B.128 [R16+0x34400], desc[UR38][R2.64+0x380], P6 ;  /* 0x344003800210cfae */ /* 0x0001e4000b101d66 */
[----:B0-----:R-:W-:Y:S05]  /*10d70*/  WARPSYNC.COLLECTIVE R15, `(.L_x_355) ;  /* 0x000000000f087348 */ /* 0x001fea0003c00000 */
[----:B------:R1:W2:Y:S02]  /*10d80*/  SHFL.IDX P6, R14, R13, R12, R11 ;  /* 0x0000000c0d0e7389 */ /* 0x0002a400000c000b */
[----:B012---:R-:W-:Y:S01]  /*10d90*/  ENDCOLLECTIVE ;  /* 0x000000000000791b */ /* 0x007fe20003800000 */
.L_x_355:
[----:B------:R-:W-:Y:S02]  /*10da0*/  IMAD.MOV.U32 R13, RZ, RZ, R0 ;  /* 0x000000ffff0d7224 */ /* 0x000fe400078e0000 */
[----:B------:R-:W-:-:S07]  /*10db0*/  IMAD.MOV.U32 R8, RZ, RZ, R14 ;  /* 0x000000ffff087224 */ /* 0x000fce00078e000e */
[----:B------:R-:W-:Y:S05]  /*10dc0*/  WARPSYNC.COLLECTIVE R15, `(.L_x_356) ;  /* 0x000000000f087348 */ /* 0x000fea0003c00000 */
[----:B------:R0:W1:Y:S02]  /*10dd0*/  SHFL.IDX P6, R14, R13, R12, R11 ;  /* 0x0000000c0d0e7389 */ /* 0x00006400000c000b */
[----:B01----:R-:W-:Y:S01]  /*10de0*/  ENDCOLLECTIVE ;  /* 0x000000000000791b */ /* 0x003fe20003800000 */
.L_x_356:
[----:B------:R-:W-:Y:S02]  /*10df0*/  IMAD.MOV.U32 R13, RZ, RZ, R6 ;  /* 0x000000ffff0d7224 */ /* 0x000fe400078e0006 */
[----:B------:R-:W-:Y:S01]  /*10e00*/  IMAD.MOV.U32 R12, RZ, RZ, 0x2 ;  /* 0x00000002ff0c7424 */ /* 0x000fe200078e00ff */
[----:B------:R-:W-:Y:S02]  /*10e10*/  @!P2 LEA R9, P4, R9, R14, 0x1 ;  /* 0x0000000e0909a211 */ /* 0x000fe400078808ff */
[----:B------:R-:W-:-:S03]  /*10e20*/  LOP3.LUT P6, RZ, R18, 0x8, RZ, 0xc0, !PT ;  /* 0x0000000812ff7812 */ /* 0x000fc600078cc0ff */
[----:B------:R-:W-:Y:S01]  /*10e30*/  @!P2 IMAD.X R10, RZ, RZ, R8, P4 ;  /* 0x000000ffff0aa224 */ /* 0x000fe200020e0608 */
[----:B------:R-:W-:Y:S01]  /*10e40*/  LOP3.LUT P4, RZ, R18, 0x10, RZ, 0xc0, !PT ;  /* 0x0000001012ff7812 */ /* 0x000fe2000788c0ff */
[----:B------:R-:W-:Y:S01]  /*10e50*/  @!P2 IMAD.MOV.U32 R2, RZ, RZ, R9 ;  /* 0x000000ffff02a224 */ /* 0x000fe200078e0009 */
[----:B------:R-:W-:Y:S01]  /*10e60*/  @!P2 LOP3.LUT R8, R5, 0x40, RZ, 0xc0, !PT ;  /* 0x000000400508a812 */ /* 0x000fe200078ec0ff */
[----:B------:R-:W-:Y:S02]  /*10e70*/  @!P2 IMAD.MOV.U32 R3, RZ, RZ, R10 ;  /* 0x000000ffff03a224 */ /* 0x000fe400078e000a */
[----:B------:R-:W0:Y:S01]  /*10e80*/  S2R R10, SR_TID.X ;  /* 0x00000000000a7919 */ /* 0x000e220000002100 */
[----:B------:R-:W-:-:S07]  /*10e90*/  @!P2 SHF.R.U32.HI R8, RZ, 0x2, R8 ;  /* 0x00000002ff08a819 */ /* 0x000fce0000011608 */
[----:B------:R-:W-:Y:S01]  /*10ea0*/  @!PT LDS RZ, [RZ] ;  /* 0x00000000fffff984 */ /* 0x000fe20000000800 */
[----:B------:R-:W-:Y:S01]  /*10eb0*/  @!PT LDS RZ, [RZ] ;  /* 0x00000000fffff984 */ /* 0x000fe20000000800 */
[----:B------:R-:W-:Y:S01]  /*10ec0*/  @!PT LDS RZ, [RZ] ;  /* 0x00000000fffff984 */ /* 0x000fe20000000800 */
[----:B------:R1:W-:Y:S01]  /*10ed0*/  @!P2 LDGSTS.E.BYPASS.LTC128B.128 [R16+0x26c00], desc[UR38][R2.64], !P4 ;  /* 0x26c000000210afae */ /* 0x0003e2000e101d66 */
[----:B------:R-:W-:Y:S02]  /*10ee0*/  @!P2 ISETP.NE.U32.AND P4, PT, R8, RZ, PT ;  /* 0x000000ff0800a20c */ /* 0x000fe40003f85070 */
[----:B------:R-:W-:Y:S01]  /*10ef0*/  @!P2 LOP3.LUT R8, R7, 0x80, RZ, 0xc0, !PT ;  /* 0x000000800708a812 */ /* 0x000fe200078ec0ff */
[----:B------:R1:W-:Y:S03]  /*10f00*/  @!P2 LDGSTS.E.BYPASS.LTC128B.128 [R16+0x28c00], desc[UR38][R2.64+0x80], !P6 ;  /* 0x28c000800210afae */ /* 0x0003e6000f101d66 */
[----:B------:R-:W-:-:S07]  /*10f10*/  @!P2 SHF.R.U32.HI R8, RZ, 0x3, R8 ;  /* 0x00000003ff08a819 */ /* 0x000fce0000011608 */
[----:B01----:R-:W-:Y:S05]  /*10f20*/  WARPSYNC.COLLECTIVE R15, `(.L_x_357) ;  /* 0x000000000f087348 */ /* 0x003fea0003c00000 */
[----:B------:R2:W3:Y:S02]  /*10f30*/  SHFL.IDX P6, R14, R13, R12, R11 ;  /* 0x0000000c0d0e7389 */ /* 0x0004e400000c000b */
[----:B0123--:R-:W-:Y:S01]  /*10f40*/  ENDCOLLECTIVE ;  /* 0x000000000000791b */ /* 0x00ffe20003800000 */
.L_x_357:
[----:B------:R-:W-:Y:S01]  /*10f50*/  @!PT LDS RZ, [RZ] ;  /* 0x00000000fffff984 */ /* 0x000fe20000000800 */
[----:B------:R-:W-:Y:S01]  /*10f60*/  @!PT LDS RZ, [RZ] ;  /* 0x00000000fffff984 */ /* 0x000fe20000000800 */
[----:B------:R-:W-:Y:S01]  /*10f70*/  @!PT LDS RZ, [RZ] ;  /* 0x00000000fffff984 */ /* 0x000fe20000000800 */
[----:B------:R-:W-:Y:S01]  /*10f80*/  @!P2 LDGSTS.E.BYPASS.LTC128B.128 [R16+0x2ac00], desc[UR38][R2.64+0x100], !P3 ;  /* 0x2ac001000210afae */ /* 0x000fe2000d901d66 */
[----:B------:R-:W-:-:S03]  /*10f90*/  LOP3.LUT P3, RZ, R18, 0x80, RZ, 0xc0, !PT ;  /* 0x0000008012ff7812 */ /* 0x000fc6000786c0ff */
[----:B------:R-:W-:Y:S04]  /*10fa0*/  @!P2 LDGSTS.E.BYPASS.LTC128B.128 [R16+0x2cc00], desc[UR38][R2.64+0x180], !P5 ;  /* 0x2cc001800210afae */ /* 0x000fe8000e901d66 */
[----:B------:R-:W-:Y:S01]  /*10fb0*/  @!P2 LDGSTS.E.BYPASS.LTC128B.128 [R16+0x2ec00], desc[UR38][R2.64+0x200], !P0 ;  /* 0x2ec002000210afae */ /* 0x000fe2000c101d66 */
[----:B------:R-:W-:-:S03]  /*10fc0*/  IMAD.MOV.U32 R13, RZ, RZ, R0 ;  /* 0x000000ffff0d7224 */ /* 0x000fc600078e0000 */
[----:B------:R-:W-:Y:S01]  /*10fd0*/  @!P2 LDGSTS.E.BYPASS.LTC128B.128 [R16+0x30c00], desc[UR38][R2.64+0x280], !P1 ;  /* 0x30c002800210afae */ /* 0x000fe2000c901d66 */
[----:B------:R-:W-:-:S03]  /*10fe0*/  IMAD.SHL.U32 R10, R10, 0x8, RZ ;  /* 0x000000080a0a7824 */ /* 0x000fc600078e00ff */
[----:B------:R-:W-:Y:S01]  /*10ff0*/  @!P2 LDGSTS.E.BYPASS.LTC128B.128 [R16+0x32c00], desc[UR38][R2.64+0x300], P4 ;  /* 0x32c003000210afae */ /* 0x000fe2000a101d66 */
[----:B------:R-:W-:Y:S02]  /*11000*/  @!P2 ISETP.NE.U32.AND P4, PT, R8, RZ, PT ;  /* 0x000000ff0800a20c */ /* 0x000fe40003f85070 */
[----:B------:R-:W-:Y:S02]  /*11010*/  LOP3.LUT R10, R10, 0x38, RZ, 0xc0, !PT ;  /* 0x000000380a0a7812 */ /* 0x000fe400078ec0ff */
[----:B------:R-:W-:-:S04]  /*11020*/  @!P3 LOP3.LUT R8, R5, 0x40, RZ, 0xc0, !PT ;  /* 0x000000400508b812 */ /* 0x000fc800078ec0ff */
[----:B------:R-:W-:-:S05]  /*11030*/  @!P3 SHF.R.U32.HI R8, RZ, 0x2, R8 ;  /* 0x00000002ff08b819 */ /* 0x000fca0000011608 */
[----:B------:R0:W-:Y:S01]  /*11040*/  @!P2 LDGSTS.E.BYPASS.LTC128B.128 [R16+0x34c00], desc[UR38][R2.64+0x380], P4 ;  /* 0x34c003800210afae */ /* 0x0001e2000a101d66 */
[----:B------:R-:W-:Y:S01]  /*11050*/  LOP3.LUT P2, RZ, R18, 0x4, RZ, 0xc0, !PT ;  /* 0x0000000412ff7812 */ /* 0x000fe2000784c0ff */
[----:B0-----:R-:W-:-:S12]  /*11060*/  IMAD.MOV.U32 R2, RZ, RZ, R14 ;  /* 0x000000ffff027224 */ /* 0x001fd800078e000e */
[----:B------:R-:W-:Y:S05]  /*11070*/  WARPSYNC.COLLECTIVE R15, `(.L_x_358) ;  /* 0x000000000f087348 */ /* 0x000fea0003c00000 */
[----:B------:R0:W1:Y:S02]  /*11080*/  SHFL.IDX P6, R14, R13, R12, R11 ;  /* 0x0000000c0d0e7389 */ /* 0x00006400000c000b */
[----:B01----:R-:W-:Y:S01]  /*11090*/  ENDCOLLECTIVE ;  /* 0x000000000000791b */ /* 0x003fe20003800000 */
.L_x_358:
[----:B------:R-:W-:Y:S01]  /*110a0*/  IMAD.MOV.U32 R3, RZ, RZ, R14 ;  /* 0x000000ffff037224 */ /* 0x000fe200078e000e */
[----:B------:R-:W-:-:S04]  /*110b0*/  LOP3.LUT P6, RZ, R18, 0x8, RZ, 0xc0, !PT ;  /* 0x0000000812ff7812 */ /* 0x000fc800078cc0ff */
[----:B------:R-:W-:-:S05]  /*110c0*/  @!P3 LEA R3, P4, R10, R3, 0x1 ;  /* 0x000000030a03b211 */ /* 0x000fca00078808ff */
[----:B------:R-:W-:Y:S01]  /*110d0*/  @!P3 IMAD.X R2, RZ, RZ, R2, P4 ;  /* 0x000000ffff02b224 */ /* 0x000fe200020e0602 */
[----:B------:R-:W-:-:S04]  /*110e0*/  LOP3.LUT P4, RZ, R18, 0x10, RZ, 0xc0, !PT ;  /* 0x0000001012ff7812 */ /* 0x000fc8000788c0ff */
[----:B------:R-:W-:-:S04]  /*110f0*/  @!P3 LOP3.LUT R3, R3, R2, RZ, 0x3c, !PT ;  /* 0x000000020303b212 */ /* 0x000fc800078e3cff */
[----:B------:R-:W-:-:S04]  /*11100*/  @!P3 LOP3.LUT R2, R3, R2, RZ, 0x3c, !PT ;  /* 0x000000020302b212 */ /* 0x000fc800078e3cff */
[----:B------:R-:W-:-:S05]  /*11110*/  @!P3 LOP3.LUT R3, R3, R2, RZ, 0x3c, !PT ;  /* 0x000000020303b212 */ /* 0x000fca00078e3cff */
[----:B------:R-:W-:Y:S01]  /*11120*/  @!PT LDS RZ, [RZ] ;  /* 0x00000000fffff984 */ /* 0x000fe20000000800 */
[----:B------:R-:W-:Y:S01]  /*11130*/  @!PT LDS RZ, [RZ] ;  /* 0x00000000fffff984 */ /* 0x000fe20000000800 */
[----:B------:R-:W-:Y:S01]  /*11140*/  @!PT LDS RZ, [RZ] ;  /* 0x00000000fffff984 */ /* 0x000fe20000000800 */
        /* <DEDUP_REMOVED lines=8> */
[----:B------:R0:W-:Y:S04]  /*111d0*/  @!P3 LDGSTS.E.BYPASS.LTC128B.128 [R16+0x31400], desc[UR38][R2.64+0x280], !P1 ;  /* 0x314002800210bfae */ /* 0x0001e8000c901d66 */
[----:B------:R0:W-:Y:S01]  /*111e0*/  @!P3 LDGSTS.E.BYPASS.LTC128B.128 [R16+0x33400], desc[UR38][R2.64+0x300], P4 ;  /* 0x334003000210bfae */ /* 0x0001e2000a101d66 */
[----:B------:R-:W-:-:S13]  /*111f0*/  @!P3 ISETP.NE.U32.AND P4, PT, R8, RZ, PT ;  /* 0x000000ff0800b20c */ /* 0x000fda0003f85070 */
[----:B------:R0:W-:Y:S04]  /*11200*/  @!P3 LDGSTS.E.BYPASS.LTC128B.128 [R16+0x35400], desc[UR38][R2.64+0x380], P4 ;  /* 0x354003800210bfae */ /* 0x0001e8000a101d66 */
[----:B------:R0:W5:Y:S01]  /*11210*/  LDL.LU R16, [R1+0x54] ;  /* 0x0000540001107983 */ /* 0x0001620000300800 */
[----:B------:R-:W-:Y:S02]  /*11220*/  IMAD.MOV.U32 R13, RZ, RZ, R6 ;  /* 0x000000ffff0d7224 */ /* 0x000fe400078e0006 */
[----:B------:R-:W-:-:S07]  /*11230*/  IMAD.MOV.U32 R12, RZ, RZ, 0x3 ;  /* 0x00000003ff0c7424 */ /* 0x000fce00078e00ff */
[----:B0----5:R-:W-:Y:S05]  /*11240*/  WARPSYNC.COLLECTIVE R15, `(.L_x_359) ;  /* 0x000000000f087348 */ /* 0x021fea0003c00000 */
[----:B------:R1:W2:Y:S02]  /*11250*/  SHFL.IDX P6, R14, R13, R12, R11 ;  /* 0x0000000c0d0e7389 */ /* 0x0002a400000c000b */
[----:B012--5:R-:W-:Y:S01]  /*11260*/  ENDCOLLECTIVE ;  /* 0x000000000000791b */ /* 0x027fe20003800000 */
.L_x_359:
[----:B------:R-:W-:Y:S02]  /*11270*/  IMAD.MOV.U32 R13, RZ, RZ, R0 ;  /* 0x000000ffff0d7224 */ /* 0x000fe400078e0000 */
[----:B------:R-:W-:-:S07]  /*11280*/  IMAD.MOV.U32 R6, RZ, RZ, R14 ;  /* 0x000000ffff067224 */ /* 0x000fce00078e000e */
[----:B------:R-:W-:Y:S05]  /*11290*/  WARPSYNC.COLLECTIVE R15, `(.L_x_360) ;  /* 0x000000000f087348 */ /* 0x000fea0003c00000 */
[----:B------:R0:W1:Y:S02]  /*112a0*/  SHFL.IDX P6, R14, R13, R12, R11 ;  /* 0x0000000c0d0e7389 */ /* 0x00006400000c000b */
[----:B01----:R-:W-:Y:S01]  /*112b0*/  ENDCOLLECTIVE ;  /* 0x000000000000791b */ /* 0x003fe20003800000 */
.L_x_360:
[----:B------:R-:W-:Y:S01]  /*112c0*/  IMAD.MOV.U32 R0, RZ, RZ, R14 ;  /* 0x000000ffff007224 */ /* 0x000fe200078e000e */
[----:B------:R-:W-:Y:S06]  /*112d0*/  BRA `(.L_x_361) ;  /* 0xffffffb000f87947 */ /* 0x000fec000383ffff */
.L_x_244:
[----:B0-----:R-:W-:-:S04]  /*112e0*/  IMAD.U32 R3, RZ, RZ, UR36 ;  /* 0x00000024ff037e24 */ /* 0x001fc8000f8e00ff */
[----:B------:R0:W2:Y:S03]  /*112f0*/  SYNCS.PHASECHK.TRANS64.TRYWAIT P0, [R3+URZ+0x38820], R0 ;  /* 0x03882000030075a7 */ /* 0x0000a6000800017f */
[----:B--2---:R-:W-:Y:S05]  /*11300*/  @!P0 NANOSLEEP.SYNCS 0x989680 ;  /* 0x009896800000895d */ /* 0x004fea0003900000 */
[----:B------:R-:W2:Y:S02]  /*11310*/  @!P0 SYNCS.PHASECHK.TRANS64 P0, [R3+URZ+0x38820], R0 ;  /* 0x03882000030085a7 */ /* 0x000ea4000800007f */
[----:B--2---:R-:W-:Y:S05]  /*11320*/  @!P0 BRA `(.L_x_244) ;  /* 0xfffffffc00ec8947 */ /* 0x004fea000383ffff */
[----:B------:R-:W-:Y:S05]  /*11330*/  BRA `(.L_x_362) ;  /* 0xffffffb400887947 */ /* 0x000fea000383ffff */
.L_x_248:
[----:B0-----:R0:W2:Y:S02]  /*11340*/  SYNCS.PHASECHK.TRANS64.TRYWAIT P0, [R3+URZ+0x38860], R0 ;  /* 0x03886000030075a7 */ /* 0x0010a4000800017f */
[----:B--2---:R-:W-:Y:S05]  /*11350*/  @!P0 NANOSLEEP.SYNCS 0x989680 ;  /* 0x009896800000895d */ /* 0x004fea0003900000 */
[----:B------:R-:W2:Y:S02]  /*11360*/  @!P0 SYNCS.PHASECHK.TRANS64 P0, [R3+URZ+0x38860], R0 ;  /* 0x03886000030085a7 */ /* 0x000ea4000800007f */
[----:B--2---:R-:W-:Y:S05]  /*11370*/  @!P0 BRA `(.L_x_248) ;  /* 0xfffffffc00f08947 */ /* 0x004fea000383ffff */
[----:B------:R-:W-:Y:S05]  /*11380*/  BRA `(.L_x_363) ;  /* 0xffffffb400a87947 */ /* 0x000fea000383ffff */
.L_x_265:
[----:B-1----:R1:W2:Y:S02]  /*11390*/  SYNCS.PHASECHK.TRANS64.TRYWAIT P0, [R3+URZ+0x38840], R2 ;  /* 0x03884002030075a7 */ /* 0x0022a4000800017f */
[----:B--2---:R-:W-:Y:S05]  /*113a0*/  @!P0 NANOSLEEP.SYNCS 0x989680 ;  /* 0x009896800000895d */ /* 0x004fea0003900000 */
[----:B------:R-:W2:Y:S02]  /*113b0*/  @!P0 SYNCS.PHASECHK.TRANS64 P0, [R3+URZ+0x38840], R2 ;  /* 0x03884002030085a7 */ /* 0x000ea4000800007f */
[----:B--2---:R-:W-:Y:S05]  /*113c0*/  @!P0 BRA `(.L_x_265) ;  /* 0xfffffffc00f08947 */ /* 0x004fea000383ffff */
[----:B------:R-:W-:Y:S05]  /*113d0*/  BRA `(.L_x_364) ;  /* 0xffffffc0008c7947 */ /* 0x000fea000383ffff */
.L_x_270:
[----:B0-----:R0:W2:Y:S02]  /*113e0*/  SYNCS.PHASECHK.TRANS64.TRYWAIT P0, [R3+URZ+0x38860], R2 ;  /* 0x03886002030075a7 */ /* 0x0010a4000800017f */
[----:B--2---:R-:W-:Y:S05]  /*113f0*/  @!P0 NANOSLEEP.SYNCS 0x989680 ;  /* 0x009896800000895d */ /* 0x004fea0003900000 */
[----:B------:R-:W2:Y:S02]  /*11400*/  @!P0 SYNCS.PHASECHK.TRANS64 P0, [R3+URZ+0x38860], R2 ;  /* 0x03886002030085a7 */ /* 0x000ea4000800007f */
[----:B--2---:R-:W-:Y:S05]  /*11410*/  @!P0 BRA `(.L_x_270) ;  /* 0xfffffffc00f08947 */ /* 0x004fea000383ffff */
[----:B------:R-:W-:Y:S05]  /*11420*/  BRA `(.L_x_365) ;  /* 0xffffffc400047947 */ /* 0x000fea000383ffff */
.L_x_286:
[----:B--2---:R2:W3:Y:S02]  /*11430*/  SYNCS.PHASECHK.TRANS64.TRYWAIT P0, [R4+URZ+0x38840], R2 ;  /* 0x03884002040075a7 */ /* 0x0044e4000800017f */
[----:B---3--:R-:W-:Y:S05]  /*11440*/  @!P0 NANOSLEEP.SYNCS 0x989680 ;  /* 0x009896800000895d */ /* 0x008fea0003900000 */
[----:B------:R-:W3:Y:S02]  /*11450*/  @!P0 SYNCS.PHASECHK.TRANS64 P0, [R4+URZ+0x38840], R2 ;  /* 0x03884002040085a7 */ /* 0x000ee4000800007f */
[----:B---3--:R-:W-:Y:S05]  /*11460*/  @!P0 BRA `(.L_x_286) ;  /* 0xfffffffc00f08947 */ /* 0x008fea000383ffff */
[----:B------:R-:W-:Y:S05]  /*11470*/  BRA `(.L_x_366) ;  /* 0xffffffcc00dc7947 */ /* 0x000fea000383ffff */
.L_x_291:
[----:B0-----:R0:W1:Y:S02]  /*11480*/  SYNCS.PHASECHK.TRANS64.TRYWAIT P0, [R4+URZ+0x38860], R2 ;  /* 0x03886002040075a7 */ /* 0x001064000800017f */
[----:B-1----:R-:W-:Y:S05]  /*11490*/  @!P0 NANOSLEEP.SYNCS 0x989680 ;  /* 0x009896800000895d */ /* 0x002fea0003900000 */
[----:B------:R-:W1:Y:S02]  /*114a0*/  @!P0 SYNCS.PHASECHK.TRANS64 P0, [R4+URZ+0x38860], R2 ;  /* 0x03886002040085a7 */ /* 0x000e64000800007f */
[----:B-1----:R-:W-:Y:S05]  /*114b0*/  @!P0 BRA `(.L_x_291) ;  /* 0xfffffffc00f08947 */ /* 0x002fea000383ffff */
[----:B------:R-:W-:Y:S05]  /*114c0*/  BRA `(.L_x_367) ;  /* 0xffffffd000547947 */ /* 0x000fea000383ffff */
.L_x_306:
[----:B0-----:R0:W2:Y:S02]  /*114d0*/  SYNCS.PHASECHK.TRANS64.TRYWAIT P0, [R4+URZ+0x38840], R2 ;  /* 0x03884002040075a7 */ /* 0x0010a4000800017f */
[----:B--2---:R-:W-:Y:S05]  /*114e0*/  @!P0 NANOSLEEP.SYNCS 0x989680 ;  /* 0x009896800000895d */ /* 0x004fea0003900000 */
[----:B------:R-:W2:Y:S02]  /*114f0*/  @!P0 SYNCS.PHASECHK.TRANS64 P0, [R4+URZ+0x38840], R2 ;  /* 0x03884002040085a7 */ /* 0x000ea4000800007f */
[----:B--2---:R-:W-:Y:S05]  /*11500*/  @!P0 BRA `(.L_x_306) ;  /* 0xfffffffc00f08947 */ /* 0x004fea000383ffff */
[----:B------:R-:W-:Y:S05]  /*11510*/  BRA `(.L_x_368) ;  /* 0xffffffdc00087947 */ /* 0x000fea000383ffff */
.L_x_311:
[----:B-1----:R1:W2:Y:S02]  /*11520*/  SYNCS.PHASECHK.TRANS64.TRYWAIT P0, [R4+URZ+0x38860], R2 ;  /* 0x03886002040075a7 */ /* 0x0022a4000800017f */
[----:B--2---:R-:W-:Y:S05]  /*11530*/  @!P0 NANOSLEEP.SYNCS 0x989680 ;  /* 0x009896800000895d */ /* 0x004fea0003900000 */
[----:B------:R-:W2:Y:S02]  /*11540*/  @!P0 SYNCS.PHASECHK.TRANS64 P0, [R4+URZ+0x38860], R2 ;  /* 0x03886002040085a7 */ /* 0x000ea4000800007f */
[----:B--2---:R-:W-:Y:S05]  /*11550*/  @!P0 BRA `(.L_x_311) ;  /* 0xfffffffc00f08947 */ /* 0x004fea000383ffff */
[----:B------:R-:W-:Y:S05]  /*11560*/  BRA `(.L_x_369) ;  /* 0xffffffdc00807947 */ /* 0x000fea000383ffff */
.L_x_325:
[----:B0-----:R0:W2:Y:S02]  /*11570*/  SYNCS.PHASECHK.TRANS64.TRYWAIT P0, [R9+URZ+0x38820], R2 ;  /* 0x03882002090075a7 */ /* 0x0010a4000800017f */
[----:B--2---:R-:W-:Y:S05]  /*11580*/  @!P0 NANOSLEEP.SYNCS 0x989680 ;  /* 0x009896800000895d */ /* 0x004fea0003900000 */
[----:B------:R-:W2:Y:S02]  /*11590*/  @!P0 SYNCS.PHASECHK.TRANS64 P0, [R9+URZ+0x38820], R2 ;  /* 0x03882002090085a7 */ /* 0x000ea4000800007f */
[----:B--2---:R-:W-:Y:S05]  /*115a0*/  @!P0 BRA `(.L_x_325) ;  /* 0xfffffffc00f08947 */ /* 0x004fea000383ffff */
[----:B------:R-:W-:Y:S05]  /*115b0*/  BRA `(.L_x_370) ;  /* 0xffffffe800007947 */ /* 0x000fea000383ffff */
.L_x_326:
        /* <DEDUP_REMOVED lines=11> */
.L_x_372:
[----:B------:R-:W-:Y:S05]  /*11670*/  BSYNC B0 ;  /* 0x0000000000007941 */ /* 0x000fea0003800000 */
.L_x_371:
[----:B------:R-:W-:Y:S05]  /*11680*/  BRA `(.L_x_373) ;  /* 0xffffffe400e87947 */ /* 0x000fea000383ffff */
.L_x_329:
[----:B------:R-:W-:Y:S01]  /*11690*/  BSSY B1, `(.L_x_374) ;  /* 0x0000006000017945 */ /* 0x000fe20003800000 */
[----:B------:R-:W-:-:S07]  /*116a0*/  IMAD.MOV.U32 R15, RZ, RZ, -0x1 ;  /* 0xffffffffff0f7424 */ /* 0x000fce00078e00ff */
[----:B012---:R-:W-:Y:S05]  /*116b0*/  WARPSYNC.COLLECTIVE R15, `(.L_x_375) ;  /* 0x000000000f0c7348 */ /* 0x007fea0003c00000 */
[----:B------:R-:W-:Y:S02]  /*116c0*/  ELECT P6, UR62, PT ;  /* 0x00000000003e782f */ /* 0x000fe400038c0000 */
[----:B------:R-:W-:Y:S01]  /*116d0*/  MOV R14, UR62 ;  /* 0x0000003e000e7c02 */ /* 0x000fe20008000f00 */
[----:B012---:R-:W-:Y:S10]  /*116e0*/  ENDCOLLECTIVE ;  /* 0x000000000000791b */ /* 0x007ff40003800000 */
.L_x_375:
[----:B------:R-:W-:Y:S05]  /*116f0*/  BSYNC B1 ;  /* 0x0000000000017941 */ /* 0x000fea0003800000 */
.L_x_374:
[----:B------:R-:W-:Y:S05]  /*11700*/  BRA `(.L_x_376) ;  /* 0xffffffe400e07947 */ /* 0x000fea000383ffff */
.L_x_330:
[----:B0-----:R0:W1:Y:S02]  /*11710*/  SYNCS.PHASECHK.TRANS64.TRYWAIT P0, [R5+URZ], R4 ;  /* 0x00000004050075a7 */ /* 0x001064000800017f */
[----:B-1----:R-:W-:Y:S05]  /*11720*/  @!P0 NANOSLEEP.SYNCS 0x989680 ;  /* 0x009896800000895d */ /* 0x002fea0003900000 */
[----:B------:R-:W1:Y:S02]  /*11730*/  @!P0 SYNCS.PHASECHK.TRANS64 P0, [R5+URZ], R4 ;  /* 0x00000004050085a7 */ /* 0x000e64000800007f */
[----:B-1----:R-:W-:Y:S05]  /*11740*/  @!P0 BRA `(.L_x_330) ;  /* 0xfffffffc00f08947 */ /* 0x002fea000383ffff */
[----:B------:R-:W-:Y:S05]  /*11750*/  BRA `(.L_x_377) ;  /* 0xffffffe800047947 */ /* 0x000fea000383ffff */
.L_x_331:
[----:B-1----:R1:W2:Y:S02]  /*11760*/  SYNCS.PHASECHK.TRANS64.TRYWAIT P0, [R7+URZ], R2 ;  /* 0x00000002070075a7 */ /* 0x0022a4000800017f */
[----:B--2---:R-:W-:Y:S05]  /*11770*/  @!P0 NANOSLEEP.SYNCS 0x989680 ;  /* 0x009896800000895d */ /* 0x004fea0003900000 */
[----:B------:R-:W2:Y:S02]  /*11780*/  @!P0 SYNCS.PHASECHK.TRANS64 P0, [R7+URZ], R2 ;  /* 0x00000002070085a7 */ /* 0x000ea4000800007f */
[----:B--2---:R-:W-:Y:S05]  /*11790*/  @!P0 BRA `(.L_x_331) ;  /* 0xfffffffc00f08947 */ /* 0x004fea000383ffff */
[----:B------:R-:W-:Y:S05]  /*117a0*/  BRA `(.L_x_378) ;  /* 0xffffffe800007947 */ /* 0x000fea000383ffff */
.L_x_332:
[----:B--2---:R2:W3:Y:S02]  /*117b0*/  SYNCS.PHASECHK.TRANS64.TRYWAIT P0, [R19+URZ], R4 ;  /* 0x00000004130075a7 */ /* 0x0044e4000800017f */
[----:B---3--:R-:W-:Y:S05]  /*117c0*/  @!P0 NANOSLEEP.SYNCS 0x989680 ;  /* 0x009896800000895d */ /* 0x008fea0003900000 */
[----:B------:R-:W3:Y:S02]  /*117d0*/  @!P0 SYNCS.PHASECHK.TRANS64 P0, [R19+URZ], R4 ;  /* 0x00000004130085a7 */ /* 0x000ee4000800007f */
[----:B---3--:R-:W-:Y:S05]  /*117e0*/  @!P0 BRA `(.L_x_332) ;  /* 0xfffffffc00f08947 */ /* 0x008fea000383ffff */
[----:B------:R-:W-:Y:S05]  /*117f0*/  BRA `(.L_x_379) ;  /* 0xffffffe400f47947 */ /* 0x000fea000383ffff */
.L_x_380:
        /* <DEDUP_REMOVED lines=16> */
.L_x_5868:


//--------------------- .text._ZN7cutlass13device_kernelIN5flash11enable_sm90INS1_16FlashAttnFwdSm90INS1_25CollectiveMainloopFwdSm90ILi2EN4cute5tupleIJNS5_1CILi1EEES8_S8_EEENS6_IJNS7_ILi64EEESA_SA_EEELi512ENS_10bfloat16_tEfNS_4arch4Sm90ELb0ELb0ELb0ELb1ELb0ELb0ELb0ELb0ELb0ELb1ELb0ELb0EEENS1_21CollectiveEpilogueFwdINS6_IJSA_NS7_ILi512EEESA_EEES9_SC_SE_Li256ELb1ELb1ELb0ELb0EEENS1_36VarlenDynamicPersistentTileSchedulerILi64ELi64ELi256ELi128ELb0ELb1ELb1ELb0ELb1ELb1EEEEEEEEEvNT_6ParamsE --------------------------
	.section	.text._ZN7cutlass13device_kernelIN5flash11enable_sm90INS1_16FlashAttnFwdSm90INS1_25CollectiveMainloopFwdSm90ILi2EN4cute5tupleIJNS5_1CILi1EEES8_S8_EEENS6_IJNS7_ILi64EEESA_SA_EEELi512ENS_10bfloat16_tEfNS_4arch4Sm90ELb0ELb0ELb0ELb1ELb0ELb0ELb0ELb0ELb0ELb1ELb0ELb0EEENS1_21CollectiveEpilogueFwdINS6_IJSA_NS7_ILi512EEESA_EEES9_SC_SE_Li256ELb1ELb1ELb0ELb0EEENS1_36VarlenDynamicPersistentTileSchedulerILi64ELi64ELi256ELi128ELb0ELb1ELb1ELb0ELb1ELb1EEEEEEEEEvNT_6ParamsE,"ax",@progbits
	.align	128
.text._ZN7cutlass13device_kernelIN5flash11enable_sm90INS1_16FlashAttnFwdSm90INS1_25CollectiveMainloopFwdSm90ILi2EN4cute5tupleIJNS5_1CILi1EEES8_S8_EEENS6_IJNS7_ILi64EEESA_SA_EEELi512ENS_10bfloat16_tEfNS_4arch4Sm90ELb0ELb0ELb0ELb1ELb0ELb0ELb0ELb0ELb0ELb1ELb0ELb0EEENS1_21CollectiveEpilogueFwdINS6_IJSA_NS7_ILi512EEESA_EEES9_SC_SE_Li256ELb1ELb1ELb0ELb0EEENS1_36VarlenDynamicPersistentTileSchedulerILi64ELi64ELi256ELi128ELb0ELb1ELb1ELb0ELb1ELb1EEEEEEEEEvNT_6ParamsE:
        .type           _ZN7cutlass13device_kernelIN5flash11enable_sm90INS1_16FlashAttnFwdSm90INS1_25CollectiveMainloopFwdSm90ILi2EN4cute5tupleIJNS5_1CILi1EEES8_S8_EEENS6_IJNS7_ILi64EEESA_SA_EEELi512ENS_10bfloat16_tEfNS_4arch4Sm90ELb0ELb0ELb0ELb1ELb0ELb0ELb0ELb0ELb0ELb1ELb0ELb0EEENS1_21CollectiveEpilogueFwdINS6_IJSA_NS7_ILi512EEESA_EEES9_SC_SE_Li256ELb1ELb1ELb0ELb0EEENS1_36VarlenDynamicPersistentTileSchedulerILi64ELi64ELi256ELi128ELb0ELb1ELb1ELb0ELb1ELb1EEEEEEEEEvNT_6ParamsE,@function
        .size           _ZN7cutlass13device_kernelIN5flash11enable_sm90INS1_16FlashAttnFwdSm90INS1_25CollectiveMainloopFwdSm90ILi2EN4cute5tupleIJNS5_1CILi1EEES8_S8_EEENS6_IJNS7_ILi64EEESA_SA_EEELi512ENS_10bfloat16_tEfNS_4arch4Sm90ELb0ELb0ELb0ELb1ELb0ELb0ELb0ELb0ELb0ELb1ELb0ELb0EEENS1_21CollectiveEpilogueFwdINS6_IJSA_NS7_ILi512EEESA_EEES9_SC_SE_Li256ELb1ELb1ELb0ELb0EEENS1_36VarlenDynamicPersistentTileSchedulerILi64ELi64ELi256ELi128ELb0ELb1ELb1ELb0ELb1ELb1EEEEEEEEEvNT_6ParamsE,(.L_x_5869 - _ZN7cutlass13device_kernelIN5flash11enable_sm90INS1_16FlashAttnFwdSm90INS1_25CollectiveMainloopFwdSm90ILi2EN4cute5tupleIJNS5_1CILi1EEES8_S8_EEENS6_IJNS7_ILi64EEESA_SA_EEELi512ENS_10bfloat16_tEfNS_4arch4Sm90ELb0ELb0ELb0ELb1ELb0ELb0ELb0ELb0ELb0ELb1ELb0ELb0EEENS1_21CollectiveEpilogueFwdINS6_IJSA_NS7_ILi512EEESA_EEES9_SC_SE_Li256ELb1ELb1ELb0ELb0EEENS1_36VarlenDynamicPersistentTileSchedulerILi64ELi64ELi256ELi128ELb0ELb1ELb1ELb0ELb1ELb1EEEEEEEEEvNT_6ParamsE)
        .other          _ZN7cutlass13device_kernelIN5flash11enable_sm90INS1_16FlashAttnFwdSm90INS1_25CollectiveMainloopFwdSm90ILi2EN4cute5tupleIJNS5_1CILi1EEES8_S8_EEENS6_IJNS7_ILi64EEESA_SA_EEELi512ENS_10bfloat16_tEfNS_4arch4Sm90ELb0ELb0ELb0ELb1ELb0ELb0ELb0ELb0ELb0ELb1ELb0ELb0EEENS1_21CollectiveEpilogueFwdINS6_IJSA_NS7_ILi512EEESA_EEES9_SC_SE_Li256ELb1ELb1ELb0ELb0EEENS1_36VarlenDynamicPersistentTileSchedulerILi64ELi64ELi256ELi128ELb0ELb1ELb1ELb0ELb1ELb1EEEEEEEEEvNT_6ParamsE,@"STO_CUDA_ENTRY STV_DEFAULT"
_ZN7cutlass13device_kernelIN5flash11enable_sm90INS1_16FlashAttnFwdSm90INS1_25CollectiveMainloopFwdSm90ILi2EN4cute5tupleIJNS5_1CILi1EEES8_S8_EEENS6_IJNS7_ILi64EEESA_SA_EEELi512ENS_10bfloat16_tEfNS_4arch4Sm90ELb0ELb0ELb0ELb1ELb0ELb0ELb0ELb0ELb0ELb1ELb0ELb0EEENS1_21CollectiveEpilogueFwdINS6_IJSA_NS7_ILi512EEESA_EEES9_SC_SE_Li256ELb1ELb1ELb0ELb0EEENS1_36VarlenDynamicPersistentTileSchedulerILi64ELi64ELi256ELi128ELb0ELb1ELb1ELb0ELb1ELb1EEEEEEEEEvNT_6ParamsE:
        /* <DEDUP_REMOVED lines=18> */
.L_x_382:
[----:B------:R-:W-:Y:S05]  /*0120*/  BSYNC B0 ;  /* 0x0000000000007941 */ /* 0x000fea0003800000 */
.L_x_381:
        /* <DEDUP_REMOVED lines=37> */
.L_x_383:
        /* <DEDUP_REMOVED lines=22> */
.L_x_384:
        /* <DEDUP_REMOVED lines=18> */
.L_x_385:
        /* <DEDUP_REMOVED lines=22> */
.L_x_386:
        /* <DEDUP_REMOVED lines=22> */
.L_x_387:
[----:B------:R-:W-:Y:S01]  /*08c0*/  PLOP3.LUT P0, PT, PT, PT, UP0, 0x80, 0x0 ;  /* 0x000000000000781c */ /* 0x000fe20003f0f008 */
[----:B------:R-:W-:Y:S01]  /*08d0*/  UMOV UR36, 0x1 ;  /* 0x0000000100247882 */ /* 0x000fe20000000000 */
[----:B------:R-:W-:Y:S01]  /*08e0*/  NOP ;  /* 0x0000000000007918 */ /* 0x000fe20000000000 */
[----:B------:R-:W-:Y:S01]  /*08f0*/  USEL UR36, UR36, 0x2, !UP0 ;  /* 0x0000000224247887 */ /* 0x000fe2000c000000 */
[----:B------:R-:W-:Y:S01]  /*0900*/  ULDC.64 UR40, c[0x0][0x208] ;  /* 0x0000820000287ab9 */ /* 0x000fe20000000a00 */
[----:B012-4-:R-:W-:Y:S08]  /*0910*/  BAR.SYNC.DEFER_BLOCKING 0x0 ;  /* 0x0000000000007b1d */ /* 0x017ff00000010000 */
[----:B------:R-:W-:Y:S05]  /*0920*/  @!P0 BRA `(.L_x_388) ;  /* 0x0000009000708947 */ /* 0x000fea0003800000 */
.L_x_389:
[----:B------:R-:W-:-:S08]  /*0930*/  NOP ;  /* 0x0000000000007918 */ /* 0x000fd00000000000 */
[----:B------:R-:W0:Y:S02]  /*0940*/  USETMAXREG.TRY_ALLOC.CTAPOOL UP0, 0xf0 ;  /* 0x000000f0000079c8 */ /* 0x000e240008000600 */
[----:B0-----:R-:W-:-:S13]  /*0950*/  PLOP3.LUT P0, PT, PT, PT, UP0, 0x80, 0x0 ;  /* 0x000000000000781c */ /* 0x001fda0003f0f008 */
[----:B------:R-:W-:Y:S05]  /*0960*/  @!P0 BRA `(.L_x_389) ;  /* 0xfffffffc00f08947 */ /* 0x000fea000383ffff */
[----:B------:R-:W0:Y:S01]  /*0970*/  S2R R2, SR_TID.X ;  /* 0x0000000000027919 */ /* 0x000e220000002100 */
[----:B------:R-:W1:Y:S01]  /*0980*/  S2UR UR4, SR_CgaCtaId ;  /* 0x00000000000479c3 */ /* 0x000e620000008800 */
[----:B------:R-:W-:Y:S02]  /*0990*/  UMOV UR42, 0x400 ;  /* 0x00000400002a7882 */ /* 0x000fe40000000000 */
[----:B-1----:R-:W-:-:S03]  /*09a0*/  ULEA UR42, UR4, UR42, 0x18 ;  /* 0x0000002a042a7291 */ /* 0x002fc6000f8ec03f */
[----:B------:R-:W-:Y:S01]  /*09b0*/  ULDC UR4, c[0x0][0xc3c] ;  /* 0x00030f0000047ab9 */ /* 0x000fe20000000800 */
[----:B0-----:R-:W-:-:S04]  /*09c0*/  LOP3.LUT R0, R2, 0xffffff80, RZ, 0xc0, !PT ;  /* 0xffffff8002007812 */ /* 0x001fc800078ec0ff */
[----:B------:R-:W-:-:S13]  /*09d0*/  ISETP.NE.AND P0, PT, R0, 0x80, PT ;  /* 0x000000800000780c */ /* 0x000fda0003f05270 */
[----:B------:R-:W-:Y:S06]  /*09e0*/  @!P0 BAR.ARV 0x8, 0x100 ;  /* 0x0204000000008b1d */ /* 0x000fec0000002000 */
[----:B------:R-:W-:-:S13]  /*09f0*/  ISETP.GE.U32.AND P0, PT, R2, 0x100, PT ;  /* 0x000001000200780c */ /* 0x000fda0003f06070 */
[----:B------:R-:W-:Y:S08]  /*0a00*/  @P0 BAR.ARV 0xf, 0x100 ;  /* 0x03c4000000000b1d */ /* 0x000ff00000002000 */
[----:B------:R-:W-:Y:S06]  /*0a10*/  BAR.SYNC.DEFER_BLOCKING 0x5, 0x180 ;  /* 0x0146000000007b1d */ /* 0x000fec0000010000 */
[----:B------:R-:W0:Y:S02]  /*0a20*/  LDS.128 R16, [UR42+0x28cd0] ;  /* 0x028cd02aff107984 */ /* 0x000e240008000c00 */
[----:B------:R-:W-:Y:S06]  /*0a30*/  BAR.ARV 0x4, 0x180 ;  /* 0x0106000000007b1d */ /* 0x000fec0000002000 */
[----:B0-----:R-:W-:-:S13]  /*0a40*/  ISETP.GE.AND P0, PT, R19, UR4, PT ;  /* 0x0000000413007c0c */ /* 0x001fda000bf06270 */
[----:B------:R-:W-:Y:S05]  /*0a50*/  @P0 EXIT ;  /* 0x000000000000094d */ /* 0x000fea0003800000 */
[----:B------:R-:W-:Y:S01]  /*0a60*/  VIADD R197, R2, 0xffffff80 ;  /* 0xffffff8002c57836 */ /* 0x000fe20000000000 */
[----:B------:R-:W-:Y:S01]  /*0a70*/  R2UR UR5, R17 ;  /* 0x00000000110572ca */ /* 0x000fe200000e0000 */
[----:B------:R-:W-:Y:S01]  /*0a80*/  IMAD.MOV.U32 R23, RZ, RZ, 0x40 ;  /* 0x00000040ff177424 */ /* 0x000fe200078e00ff */
[----:B------:R-:W-:Y:S01]  /*0a90*/  R2UR UR6, R18 ;  /* 0x00000000120672ca */ /* 0x000fe200000e0000 */
        /* <DEDUP_REMOVED lines=8> */
[----:B------:R-:W-:Y:S02]  /*0b20*/  LEA.HI R7, R0, R197, RZ, 0x2 ;  /* 0x000000c500077211 */ /* 0x000fe400078f10ff */
[----:B------:R-:W-:Y:S02]  /*0b30*/  LEA.HI R4, R2, R3, RZ, 0x1 ;  /* 0x0000000302047211 */ /* 0x000fe400078f08ff */
[--C-:B------:R-:W-:Y:S02]  /*0b40*/  SHF.R.S32.HI R11, RZ, 0x5, R5.reuse ;  /* 0x00000005ff0b7819 */ /* 0x100fe40000011405 */
[----:B------:R-:W-:Y:S02]  /*0b50*/  LOP3.LUT R4, R4, 0x1ffffffe, RZ, 0xc0, !PT ;  /* 0x1ffffffe04047812 */ /* 0x000fe400078ec0ff */
[----:B------:R-:W-:-:S02]  /*0b60*/  SHF.R.S32.HI R6, RZ, 0x1f, R5 ;  /* 0x0000001fff067819 */ /* 0x000fc40000011405 */
[----:B------:R-:W-:Y:S01]  /*0b70*/  LOP3.LUT R8, R7, 0xfffffffc, RZ, 0xc0, !PT ;  /* 0xfffffffc07087812 */ /* 0x000fe200078ec0ff */
[----:B------:R-:W-:Y:S01]  /*0b80*/  IMAD.IADD R9, R3, 0x1, -R4 ;  /* 0x0000000103097824 */ /* 0x000fe200078e0a04 */
[----:B------:R-:W-:Y:S02]  /*0b90*/  LOP3.LUT R4, R2, 0xfffffff0, RZ, 0xc0, !PT ;  /* 0xfffffff002047812 */ /* 0x000fe400078ec0ff */
[----:B------:R-:W-:Y:S01]  /*0ba0*/  LEA.HI R3, R0, R197, RZ, 0x7 ;  /* 0x000000c500037211 */ /* 0x000fe200078f38ff */
[C---:B------:R-:W-:Y:S01]  /*0bb0*/  IMAD.IADD R10, R197.reuse, 0x1, -R8 ;  /* 0x00000001c50a7824 */ /* 0x040fe200078e0a08 */
[----:B------:R-:W-:Y:S01]  /*0bc0*/  LEA.HI R6, R6, R11, RZ, 0x2 ;  /* 0x0000000b06067211 */ /* 0x000fe200078f10ff */
[----:B------:R-:W-:Y:S01]  /*0bd0*/  IMAD.IADD R7, R197, 0x1, -R4 ;  /* 0x00000001c5077824 */ /* 0x000fe200078e0a04 */
[----:B------:R-:W-:Y:S01]  /*0be0*/  LOP3.LUT R2, R3, 0xffffff80, RZ, 0xc0, !PT ;  /* 0xffffff8003027812 */ /* 0x000fe200078ec0ff */
[----:B------:R-:W-:Y:S01]  /*0bf0*/  IMAD.SHL.U32 R9, R9, 0x8, RZ ;  /* 0x0000000809097824 */ /* 0x000fe200078e00ff */
[----:B------:R-:W-:-:S02]  /*0c00*/  SHF.R.S32.HI R192, RZ, 0x7, R3 ;  /* 0x00000007ffc07819 */ /* 0x000fc40000011403 */
[--C-:B------:R-:W-:Y:S01]  /*0c10*/  SHF.R.S32.HI R4, RZ, 0x1f, R7.reuse ;  /* 0x0000001fff047819 */ /* 0x100fe20000011407 */
[----:B------:R-:W-:Y:S01]  /*0c20*/  IMAD.IADD R2, R197, 0x1, -R2 ;  /* 0x00000001c5027824 */ /* 0x000fe200078e0a02 */
[----:B------:R-:W-:Y:S01]  /*0c30*/  LOP3.LUT R6, R6, 0x3ffffc, RZ, 0xc0, !PT ;  /* 0x003ffffc06067812 */ /* 0x000fe200078ec0ff */
[----:B------:R-:W-:Y:S01]  /*0c40*/  IMAD R15, R192, 0x100, R7 ;  /* 0x00000100c00f7824 */ /* 0x000fe200078e0207 */
[----:B------:R-:W-:Y:S02]  /*0c50*/  LEA.HI R12, R10, R10, RZ, 0x1 ;  /* 0x0000000a0a0c7211 */ /* 0x000fe400078f08ff */
[----:B------:R-:W-:Y:S01]  /*0c60*/  LEA.HI R8, R4, R7, RZ, 0x3 ;  /* 0x0000000704087211 */ /* 0x000fe200078f18ff */
[----:B------:R-:W-:Y:S01]  /*0c70*/  IMAD.IADD R4, R11, 0x1, -R6 ;  /* 0x000000010b047824 */ /* 0x000fe200078e0a06 */
[----:B------:R-:W-:Y:S02]  /*0c80*/  SHF.R.S32.HI R5, RZ, 0x1f, R2 ;  /* 0x0000001fff057819 */ /* 0x000fe40000011402 */
[----:B------:R-:W-:Y:S01]  /*0c90*/  LOP3.LUT R13, R12, 0x1ffffffe, RZ, 0xc0, !PT ;  /* 0x1ffffffe0c0d7812 */ /* 0x000fe200078ec0ff */
[----:B------:R-:W-:Y:S01]  /*0ca0*/  IMAD R196, R4, 0x10, R15 ;  /* 0x0000001004c47824 */ /* 0x000fe200078e020f */
[----:B------:R-:W-:-:S02]  /*0cb0*/  LEA.HI R4, R5, R2, RZ, 0x2 ;  /* 0x0000000205047211 */ /* 0x000fc400078f10ff */
[----:B------:R-:W-:Y:S01]  /*0cc0*/  LOP3.LUT R6, R8, 0xfffffff8, RZ, 0xc0, !PT ;  /* 0xfffffff808067812 */ /* 0x000fe200078ec0ff */
[----:B------:R-:W-:Y:S01]  /*0cd0*/  IMAD.IADD R195, R10, 0x1, -R13 ;  /* 0x000000010ac37824 */ /* 0x000fe200078e0a0d */
[----:B------:R-:W-:Y:S01]  /*0ce0*/  LOP3.LUT R13, R4, 0x7ffffffc, RZ, 0xc0, !PT ;  /* 0x7ffffffc040d7812 */ /* 0x000fe200078ec0ff */
[----:B------:R-:W-:Y:S01]  /*0cf0*/  IMAD.SHL.U32 R8, R8, 0x40, RZ ;  /* 0x0000004008087824 */ /* 0x000fe200078e00ff */
[----:B------:R-:W-:Y:S01]  /*0d00*/  LEA.HI R0, R0, R197, RZ, 0x3 ;  /* 0x000000c500007211 */ /* 0x000fe200078f18ff */
[----:B------:R-:W-:Y:S01]  /*0d10*/  IMAD.IADD R7, R7, 0x1, -R6 ;  /* 0x0000000107077824 */ /* 0x000fe200078e0a06 */
[----:B------:R-:W-:Y:S01]  /*0d20*/  LEA.HI R6, R5, R2, RZ, 0x5 ;  /* 0x0000000205067211 */ /* 0x000fe200078f28ff */
[----:B------:R-:W-:Y:S01]  /*0d30*/  IMAD.IADD R13, R2, 0x1, -R13 ;  /* 0x00000001020d7824 */ /* 0x000fe200078e0a0d */
[----:B------:R-:W-:Y:S01]  /*0d40*/  LOP3.LUT R8, R8, 0x7ffffe00, RZ, 0xc0, !PT ;  /* 0x7ffffe0008087812 */ /* 0x000fe200078ec0ff */
[----:B------:R-:W-:Y:S01]  /*0d50*/  IMAD.SHL.U32 R2, R7, 0x40, RZ ;  /* 0x0000004007027824 */ /* 0x000fe200078e00ff */
[--C-:B------:R-:W-:Y:S01]  /*0d60*/  SHF.R.S32.HI R5, RZ, 0x2, R4.reuse ;  /* 0x00000002ff057819 */ /* 0x100fe20000011404 */
[----:B------:R-:W-:Y:S01]  /*0d70*/  IMAD.U32 R196, R196, 0x40, R9 ;  /* 0x00000040c4c47824 */ /* 0x000fe200078e0009 */
[----:B------:R-:W-:Y:S01]  /*0d80*/  SHF.R.S32.HI R4, RZ, 0x1f, R4 ;  /* 0x0000001fff047819 */ /* 0x000fe20000011404 */
[----:B------:R-:W-:Y:S01]  /*0d90*/  IMAD R8, R11, 0x400, R8 ;  /* 0x000004000b087824 */ /* 0x000fe200078e0208 */
[----:B------:R-:W-:Y:S01]  /*0da0*/  LOP3.LUT R2, R2, 0x1c0, RZ, 0xc0, !PT ;  /* 0x000001c002027812 */ /* 0x000fe200078ec0ff */
[----:B------:R-:W-:Y:S01]  /*0db0*/  IMAD.SHL.U32 R17, R13, 0x2, RZ ;  /* 0x000000020d117824 */ /* 0x000fe200078e00ff */
[----:B------:R-:W-:-:S02]  /*0dc0*/  LOP3.LUT R190, R0, 0xfffffff8, RZ, 0xc0, !PT ;  /* 0xfffffff800be7812 */ /* 0x000fc400078ec0ff */
[----:B------:R-:W-:Y:S02]  /*0dd0*/  LOP3.LUT R9, R2, 0x8, R9, 0xf8, !PT ;  /* 0x0000000802097812 */ /* 0x000fe400078ef809 */
[----:B------:R-:W-:Y:S01]  /*0de0*/  SHF.R.U32.HI R2, RZ, 0x3, R2 ;  /* 0x00000003ff027819 */ /* 0x000fe20000011602 */
[----:B------:R-:W-:Y:S01]  /*0df0*/  IMAD.IADD R190, R197, 0x1, -R190 ;  /* 0x00000001c5be7824 */ /* 0x000fe200078e0abe */
[----:B------:R-:W-:Y:S02]  /*0e00*/  LEA.HI R4, R4, R5, RZ, 0x3 ;  /* 0x0000000504047211 */ /* 0x000fe400078f18ff */
[----:B------:R-:W-:Y:S01]  /*0e10*/  LOP3.LUT R9, R9, R2, RZ, 0x3c, !PT ;  /* 0x0000000209097212 */ /* 0x000fe200078e3cff */
[----:B------:R-:W-:Y:S01]  /*0e20*/  IMAD.SHL.U32 R2, R190, 0x8, RZ ;  /* 0x00000008be027824 */ /* 0x000fe200078e00ff */
[----:B------:R-:W-:Y:S01]  /*0e30*/  R2P PR, R7, 0x6 ;  /* 0x0000000607007804 */ /* 0x000fe20000000000 */
[----:B------:R-:W-:Y:S01]  /*0e40*/  IMAD.MOV.U32 R7, RZ, RZ, R19 ;  /* 0x000000ffff077224 */ /* 0x000fe200078e0013 */
[----:B------:R-:W-:Y:S01]  /*0e50*/  LOP3.LUT R4, R4, 0xfffffff8, RZ, 0xc0, !PT ;  /* 0xfffffff804047812 */ /* 0x000fe200078ec0ff */
[----:B------:R-:W-:Y:S01]  /*0e60*/  IMAD.IADD R8, R8, 0x1, R9 ;  /* 0x0000000108087824 */ /* 0x000fe200078e0209 */
[----:B------:R-:W-:Y:S01]  /*0e70*/  LEA.HI R3, R3, R192, RZ, 0x1 ;  /* 0x000000c003037211 */ /* 0x000fe200078f08ff */
[----:B------:R-:W-:Y:S01]  /*0e80*/  VIADD R189, R2, 0x40 ;  /* 0x0000004002bd7836 */ /* 0x000fe20000000000 */
[----:B------:R-:W-:Y:S01]  /*0e90*/  SHF.R.S32.HI R6, RZ, 0x5, R6 ;  /* 0x00000005ff067819 */ /* 0x000fe20000011406 */
[----:B------:R-:W-:Y:S01]  /*0ea0*/  IMAD.IADD R5, R5, 0x1, -R4 ;  /* 0x0000000105057824 */ /* 0x000fe200078e0a04 */
[----:B------:R-:W-:Y:S01]  /*0eb0*/  LEA R19, R8, UR42, 0x1 ;  /* 0x0000002a08137c11 */ /* 0x000fe2000f8e08ff */
[C---:B------:R-:W-:Y:S01]  /*0ec0*/  VIADD R188, R2.reuse, 0x80 ;  /* 0x0000008002bc7836 */ /* 0x040fe20000000000 */
[----:B------:R-:W-:Y:S01]  /*0ed0*/  LOP3.LUT R3, R3, 0xfffffe, RZ, 0xc0, !PT ;  /* 0x00fffffe03037812 */ /* 0x000fe200078ec0ff */
[C---:B------:R-:W-:Y:S01]  /*0ee0*/  VIADD R187, R2.reuse, 0xc0 ;  /* 0x000000c002bb7836 */ /* 0x040fe20000000000 */
[----:B------:R-:W-:Y:S01]  /*0ef0*/  SEL R23, R23, 0xffffffc0, !P2 ;  /* 0xffffffc017177807 */ /* 0x000fe20005000000 */
[C---:B------:R-:W-:Y:S01]  /*0f00*/  VIADD R184, R19.reuse, 0x26800 ;  /* 0x0002680013b87836 */ /* 0x040fe20000000000 */
[----:B------:R-:W-:Y:S01]  /*0f10*/  SHF.R.S32.HI R191, RZ, 0x3, R0 ;  /* 0x00000003ffbf7819 */ /* 0x000fe20000011400 */
[C---:B------:R-:W-:Y:S01]  /*0f20*/  VIADD R186, R2.reuse, 0x100 ;  /* 0x0000010002ba7836 */ /* 0x040fe20000000000 */
[----:B------:R-:W-:Y:S01]  /*0f30*/  SHF.R.S32.HI R204, RZ, 0x1f, R189 ;  /* 0x0000001fffcc7819 */ /* 0x000fe200000114bd */
[C---:B------:R-:W-:Y:S01]  /*0f40*/  VIADD R185, R2.reuse, 0x140 ;  /* 0x0000014002b97836 */ /* 0x040fe20000000000 */
[----:B------:R-:W-:Y:S01]  /*0f50*/  SHF.R.S32.HI R203, RZ, 0x1f, R188 ;  /* 0x0000001fffcb7819 */ /* 0x000fe200000114bc */
[C---:B------:R-:W-:Y:S01]  /*0f60*/  VIADD R194, R2.reuse, 0x180 ;  /* 0x0000018002c27836 */ /* 0x040fe20000000000 */
[----:B------:R-:W-:Y:S01]  /*0f70*/  SHF.R.S32.HI R202, RZ, 0x1f, R187 ;  /* 0x0000001fffca7819 */ /* 0x000fe200000114bb */
[----:B------:R-:W-:Y:S01]  /*0f80*/  VIADD R193, R2, 0x1c0 ;  /* 0x000001c002c17836 */ /* 0x000fe20000000000 */
[----:B------:R-:W-:Y:S01]  /*0f90*/  SHF.R.S32.HI R201, RZ, 0x1f, R186 ;  /* 0x0000001fffc97819 */ /* 0x000fe200000114ba */
[----:B------:R-:W-:Y:S01]  /*0fa0*/  VIADD R22, R19, 0x26820 ;  /* 0x0002682013167836 */ /* 0x000fe20000000000 */
[----:B------:R-:W-:Y:S01]  /*0fb0*/  SHF.R.S32.HI R200, RZ, 0x1f, R185 ;  /* 0x0000001fffc87819 */ /* 0x000fe200000114b9 */
[----:B------:R-:W-:Y:S01]  /*0fc0*/  IMAD R16, R6, 0x10, R5 ;  /* 0x0000001006107824 */ /* 0x000fe200078e0205 */
[----:B------:R-:W-:Y:S01]  /*0fd0*/  SHF.R.S32.HI R199, RZ, 0x1f, R194 ;  /* 0x0000001fffc77819 */ /* 0x000fe200000114c2 */
[----:B------:R-:W-:Y:S01]  /*0fe0*/  IMAD.IADD R3, R192, 0x1, -R3 ;  /* 0x00000001c0037824 */ /* 0x000fe200078e0a03 */
[----:B------:R-:W-:Y:S01]  /*0ff0*/  SHF.R.S32.HI R198, RZ, 0x1f, R193 ;  /* 0x0000001fffc67819 */ /* 0x000fe200000114c1 */
[----:B------:R-:W-:-:S02]  /*1000*/  @P1 VIADD R22, R184, 0xffffffe0 ;  /* 0xffffffe0b8161836 */ /* 0x000fc40000000000 */
[----:B------:R-:W-:Y:S02]  /*1010*/  IMAD.IADD R184, R184, 0x1, R23 ;  /* 0x00000001b8b87824 */ /* 0x000fe400078e0217 */
[----:B------:R-:W-:Y:S02]  /*1020*/  IMAD.SHL.U32 R18, R3, 0x100, RZ ;  /* 0x0000010003127824 */ /* 0x000fe400078e00ff */
[----:B------:R-:W-:Y:S02]  /*1030*/  IMAD R195, R195, 0x8, R16 ;  /* 0x00000008c3c37824 */ /* 0x000fe400078e0210 */
[----:B------:R-:W-:-:S07]  /*1040*/  IMAD.IADD R23, R23, 0x1, R22 ;  /* 0x0000000117177824 */ /* 0x000fce00078e0216 */
.L_x_433:
[----:B0-2-4-:R-:W0:Y:S01]  /*1050*/  LDC.64 R4, c[0x0][0xc88] ;  /* 0x00032200ff047b82 */ /* 0x015e220000000a00 */
[----:B------:R-:W-:Y:S01]  /*1060*/  ULDC.64 UR8, c[0x0][0xa28] ;  /* 0x00028a0000087ab9 */ /* 0x000fe20000000a00 */
[----:B------:R-:W-:Y:S01]  /*1070*/  ULDC.64 UR10, c[0x0][0x418] ;  /* 0x00010600000a7ab9 */ /* 0x000fe20000000a00 */
[----:B------:R-:W-:Y:S01]  /*1080*/  IMAD.MOV.U32 R3, RZ, RZ, RZ ;  /* 0x000000ffff037224 */ /* 0x000fe200078e00ff */
[----:B------:R-:W-:Y:S01]  /*1090*/  ULDC UR4, c[0x0][0x424] ;  /* 0x0001090000047ab9 */ /* 0x000fe20000000800 */
[----:B------:R-:W-:Y:S01]  /*10a0*/  ULDC UR7, c[0x0][0x2f0] ;  /* 0x0000bc0000077ab9 */ /* 0x000fe20000000800 */
[----:B0-----:R-:W-:-:S06]  /*10b0*/  IMAD.WIDE R4, R7, 0x4, R4 ;  /* 0x0000000407047825 */ /* 0x001fcc00078e0204 */
[----:B------:R-:W2:Y:S01]  /*10c0*/  LDG.E R4, desc[UR40][R4.64] ;  /* 0x0000002804047981 */ /* 0x000ea2000c1e1900 */
[----:B------:R-:W-:-:S04]  /*10d0*/  UISETP.NE.U32.AND UP0, UPT, UR8, URZ, UPT ;  /* 0x0000003f0800728c */ /* 0x000fc8000bf05070 */
[----:B------:R-:W-:-:S06]  /*10e0*/  UISETP.NE.AND.EX UP0, UPT, UR9, URZ, UPT, UP0 ;  /* 0x0000003f0900728c */ /* 0x000fcc000bf05300 */
[----:B------:R-:W-:Y:S02]  /*10f0*/  PLOP3.LUT P0, PT, PT, PT, UP0, 0x80, 0x0 ;  /* 0x000000000000781c */ /* 0x000fe40003f0f008 */
[----:B--2---:R-:W-:-:S13]  /*1100*/  R2UR UR43, R4 ;  /* 0x00000000042b72ca */ /* 0x004fda00000e0000 */
[----:B------:R-:W-:Y:S02]  /*1110*/  USHF.R.S32.HI UR44, URZ, 0x1f, UR43 ;  /* 0x0000001f3f2c7899 */ /* 0x000fe4000801142b */
[----:B------:R-:W-:-:S04]  /*1120*/  @UP0 ULEA UR8, UP1, UR43, UR8, 0x2 ;  /* 0x000000082b080291 */ /* 0x000fc8000f82103f */
[----:B------:R-:W-:Y:S02]  /*1130*/  @UP0 ULEA.HI.X UR9, UR43, UR9, UR44, 0x2, UP1 ;  /* 0x000000092b090291 */ /* 0x000fe400088f142c */
[----:B------:R-:W-:-:S04]  /*1140*/  IMAD.U32 R6, RZ, RZ, UR8 ;  /* 0x00000008ff067e24 */ /* 0x000fc8000f8e00ff */
[----:B------:R-:W-:Y:S01]  /*1150*/  IMAD.U32 R7, RZ, RZ, UR9 ;  /* 0x00000009ff077e24 */ /* 0x000fe2000f8e00ff */
[----:B------:R-:W-:Y:S02]  /*1160*/  ULDC.64 UR8, c[0x0][0xa20] ;  /* 0x0002880000087ab9 */ /* 0x000fe40000000a00 */
[----:B------:R-:W-:Y:S02]  /*1170*/  UISETP.NE.U32.AND UP0, UPT, UR8, URZ, UPT ;  /* 0x0000003f0800728c */ /* 0x000fe4000bf05070 */
[----:B------:R-:W-:Y:S01]  /*1180*/  UISETP.NE.U32.AND UP1, UPT, UR10, URZ, UPT ;  /* 0x0000003f0a00728c */ /* 0x000fe2000bf25070 */
[----:B------:R0:W5:Y:S01]  /*1190*/  @P0 LDG.E R3, desc[UR40][R6.64] ;  /* 0x0000002806030981 */ /* 0x000162000c1e1900 */
[----:B------:R-:W-:Y:S02]  /*11a0*/  UISETP.NE.AND.EX UP0, UPT, UR9, URZ, UPT, UP0 ;  /* 0x0000003f0900728c */ /* 0x000fe4000bf05300 */
[----:B------:R-:W-:-:S04]  /*11b0*/  UISETP.NE.AND.EX UP1, UPT, UR11, URZ, UPT, UP1 ;  /* 0x0000003f0b00728c */ /* 0x000fc8000bf25310 */
[----:B------:R-:W-:Y:S01]  /*11c0*/  USEL UR4, UR4, 0x1, UP1 ;  /* 0x0000000104047887 */ /* 0x000fe20008800000 */
[----:B------:R-:W-:-:S03]  /*11d0*/  PLOP3.LUT P0, PT, PT, PT, UP0, 0x80, 0x0 ;  /* 0x000000000000781c */ /* 0x000fc60003f0f008 */
[----:B------:R-:W-:Y:S02]  /*11e0*/  UIMAD UR4, UR4, UR7, URZ ;  /* 0x00000007040472a4 */ /* 0x000fe4000f8e023f */
[----:B------:R-:W-:-:S04]  /*11f0*/  @UP0 ULEA UR8, UP1, UR43, UR8, 0x2 ;  /* 0x000000082b080291 */ /* 0x000fc8000f82103f */
[----:B------:R-:W-:Y:S01]  /*1200*/  @UP0 ULEA.HI.X UR9, UR43, UR9, UR44, 0x2, UP1 ;  /* 0x000000092b090291 */ /* 0x000fe200088f142c */
[----:B------:R-:W-:Y:S02]  /*1210*/  IMAD.U32 R152, RZ, RZ, UR4 ;  /* 0x00000004ff987e24 */ /* 0x000fe4000f8e00ff */
[----:B------:R-:W-:-:S03]  /*1220*/  IMAD.U32 R4, RZ, RZ, UR8 ;  /* 0x00000008ff047e24 */ /* 0x000fc6000f8e00ff */
[----:B------:R-:W-:-:S05]  /*1230*/  IMAD.U32 R5, RZ, RZ, UR9 ;  /* 0x00000009ff057e24 */ /* 0x000fca000f8e00ff */
[----:B------:R0:W5:Y:S01]  /*1240*/  @P0 LDG.E R152, desc[UR40][R4.64] ;  /* 0x0000002804980981 */ /* 0x000162000c1e1900 */
[----:B------:R-:W-:Y:S01]  /*1250*/  UMOV UR45, UR5 ;  /* 0x00000005002d7c82 */ /* 0x000fe20008000000 */
[----:B------:R-:W-:Y:S01]  /*1260*/  UMOV UR46, UR6 ;  /* 0x00000006002e7c82 */ /* 0x000fe20008000000 */
[----:B-1-3--:R-:W-:Y:S05]  /*1270*/  @P0 BRA `(.L_x_390) ;  /* 0x00000000002c0947 */ /* 0x00afea0003800000 */
[----:B------:R-:W-:Y:S02]  /*1280*/  ULDC.64 UR4, c[0x0][0xa08] ;  /* 0x0002820000047ab9 */ /* 0x000fe40000000a00 */
[----:B------:R-:W-:-:S04]  /*1290*/  ISETP.NE.U32.AND P0, PT, RZ, UR4, PT ;  /* 0x00000004ff007c0c */ /* 0x000fc8000bf05070 */
[----:B------:R-:W-:-:S13]  /*12a0*/  ISETP.NE.AND.EX P0, PT, RZ, UR5, PT, P0 ;  /* 0x00000005ff007c0c */ /* 0x000fda000bf05300 */
[----:B------:R-:W-:Y:S05]  /*12b0*/  @!P0 BRA `(.L_x_390) ;  /* 0x00000000001c8947 */ /* 0x000fea0003800000 */
[----:B------:R-:W-:Y:S02]  /*12c0*/  ULDC.64 UR4, c[0x0][0xa08] ;  /* 0x0002820000047ab9 */ /* 0x000fe40000000a00 */
[----:B------:R-:W-:-:S06]  /*12d0*/  UIMAD.WIDE UR4, UR43, 0x4, UR4 ;  /* 0x000000042b0478a5 */ /* 0x000fcc000f8e0204 */
[----:B0-----:R-:W-:Y:S02]  /*12e0*/  IMAD.U32 R4, RZ, RZ, UR4 ;  /* 0x00000004ff047e24 */ /* 0x001fe4000f8e00ff */
[----:B------:R-:W-:-:S05]  /*12f0*/  IMAD.U32 R5, RZ, RZ, UR5 ;  /* 0x00000005ff057e24 */ /* 0x000fca000f8e00ff */
[----:B-----5:R-:W2:Y:S04]  /*1300*/  LDG.E R152, desc[UR40][R4.64] ;  /* 0x0000002804987981 */ /* 0x020ea8000c1e1900 */
[----:B------:R-:W2:Y:S02]  /*1310*/  LDG.E R7, desc[UR40][R4.64+0x4] ;  /* 0x0000042804077981 */ /* 0x000ea4000c1e1900 */
[----:B--2---:R-:W-:-:S07]  /*1320*/  IMAD.IADD R152, R7, 0x1, -R152 ;  /* 0x0000000107987824 */ /* 0x004fce00078e0a98 */
.L_x_390:
[----:B------:R-:W-:Y:S01]  /*1330*/  UISETP.NE.AND UP0, UPT, UR48, 0x1, UPT ;  /* 0x000000013000788c */ /* 0x000fe2000bf05270 */
[----:B-----5:R-:W-:Y:S01]  /*1340*/  IMAD.IADD R152, R152, 0x1, -R3 ;  /* 0x0000000198987824 */ /* 0x020fe200078e0a03 */
[----:B------:R-:W-:Y:S01]  /*1350*/  CS2R R20, SRZ ;  /* 0x0000000000147805 */ /* 0x000fe2000001ff00 */
[----:B------:R-:W-:Y:S01]  /*1360*/  IMAD.MOV.U32 R0, RZ, RZ, RZ ;  /* 0x000000ffff007224 */ /* 0x000fe200078e00ff */
[----:B------:R-:W-:Y:S01]  /*1370*/  CS2R R150, SRZ ;  /* 0x0000000000967805 */ /* 0x000fe2000001ff00 */
[----:B------:R-:W-:Y:S01]  /*1380*/  VIADD R3, R152, 0x3f ;  /* 0x0000003f98037836 */ /* 0x000fe20000000000 */
[----:B------:R-:W-:Y:S02]  /*1390*/  PLOP3.LUT P0, PT, PT, PT, UP0, 0x80, 0x0 ;  /* 0x000000000000781c */ /* 0x000fe40003f0f008 */
[----:B------:R-:W-:Y:S02]  /*13a0*/  CS2R R148, SRZ ;  /* 0x0000000000947805 */ /* 0x000fe4000001ff00 */
[----:B------:R-:W-:-:S02]  /*13b0*/  CS2R R146, SRZ ;  /* 0x0000000000927805 */ /* 0x000fc4000001ff00 */
[----:B------:R-:W-:Y:S02]  /*13c0*/  CS2R R144, SRZ ;  /* 0x0000000000907805 */ /* 0x000fe4000001ff00 */
[----:B0-----:R-:W-:Y:S02]  /*13d0*/  SHF.R.S32.HI R4, RZ, 0x1f, R3 ;  /* 0x0000001fff047819 */ /* 0x001fe40000011403 */
[----:B------:R-:W-:Y:S02]  /*13e0*/  CS2R R142, SRZ ;  /* 0x00000000008e7805 */ /* 0x000fe4000001ff00 */
[----:B------:R-:W-:Y:S02]  /*13f0*/  CS2R R140, SRZ ;  /* 0x00000000008c7805 */ /* 0x000fe4000001ff00 */
[----:B------:R-:W-:Y:S02]  /*1400*/  CS2R R138, SRZ ;  /* 0x00000000008a7805 */ /* 0x000fe4000001ff00 */
[----:B------:R-:W-:-:S02]  /*1410*/  LEA.HI R4, R4, R3, RZ, 0x6 ;  /* 0x0000000304047211 */ /* 0x000fc400078f30ff */
[----:B------:R-:W-:Y:S02]  /*1420*/  CS2R R136, SRZ ;  /* 0x0000000000887805 */ /* 0x000fe4000001ff00 */
[----:B------:R-:W-:Y:S02]  /*1430*/  CS2R R134, SRZ ;  /* 0x0000000000867805 */ /* 0x000fe4000001ff00 */
[----:B------:R-:W-:Y:S02]  /*1440*/  CS2R R132, SRZ ;  /* 0x0000000000847805 */ /* 0x000fe4000001ff00 */
[----:B------:R-:W-:Y:S02]  /*1450*/  CS2R R130, SRZ ;  /* 0x0000000000827805 */ /* 0x000fe4000001ff00 */
[----:B------:R-:W-:Y:S02]  /*1460*/  CS2R R128, SRZ ;  /* 0x0000000000807805 */ /* 0x000fe4000001ff00 */
[----:B------:R-:W-:-:S02]  /*1470*/  CS2R R170, SRZ ;  /* 0x0000000000aa7805 */ /* 0x000fc4000001ff00 */
        /* <DEDUP_REMOVED lines=13> */
[----:B------:R-:W-:Y:S01]  /*1550*/  CS2R R104, SRZ ;  /* 0x0000000000687805 */ /* 0x000fe2000001ff00 */
[----:B------:R-:W-:Y:S01]  /*1560*/  IMAD.MOV.U32 R153, RZ, RZ, RZ ;  /* 0x000000ffff997224 */ /* 0x000fe200078e00ff */
        /* <DEDUP_REMOVED lines=36> */
[----:B------:R-:W-:Y:S01]  /*17b0*/  SHF.R.S32.HI R174, RZ, 0x6, R4 ;  /* 0x00000006ffae7819 */ /* 0x000fe20000011404 */
[----:B------:R-:W-:Y:S06]  /*17c0*/  @!P0 BRA `(.L_x_391) ;  /* 0x0000001800508947 */ /* 0x000fec0003800000 */
[----:B------:R-:W-:Y:S02]  /*17d0*/  ISETP.GE.AND P1, PT, R152, 0x1, PT ;  /* 0x000000019800780c */ /* 0x000fe40003f26270 */
[----:B------:R-:W-:-:S11]  /*17e0*/  PLOP3.LUT P0, PT, PT, PT, PT, 0x80, 0x0 ;  /* 0x000000000000781c */ /* 0x000fd60003f0f070 */
[----:B------:R-:W-:Y:S05]  /*17f0*/  @!P1 BRA `(.L_x_392) ;  /* 0x0000005000bc9947 */ /* 0x000fea0003800000 */
        /* <DEDUP_REMOVED lines=14> */
.L_x_393:
[----:B------:R-:W-:Y:S01]  /*18e0*/  ULEA UR16, UR39, UR42, 0x3 ;  /* 0x0000002a27107291 */ /* 0x000fe2000f8e183f */
[----:B------:R-:W-:-:S05]  /*18f0*/  IMAD.U32 R0, RZ, RZ, UR38 ;  /* 0x00000026ff007e24 */ /* 0x000fca000f8e00ff */
[----:B------:R-:W-:-:S04]  /*1900*/  SHF.L.U32 R0, R0, 0x1f, RZ ;  /* 0x0000001f00007819 */ /* 0x000fc800000006ff */
[----:B------:R-:W0:Y:S02]  /*1910*/  SYNCS.PHASECHK.TRANS64.TRYWAIT P0, [UR16+0x28c50], R0 ;  /* 0x028c5000ff0075a7 */ /* 0x000e240008000150 */
[----:B0-----:R-:W-:Y:S05]  /*1920*/  @!P0 BRA `(.L_x_394) ;  /* 0x000000ec00a08947 */ /* 0x001fea0003800000 */
.L_x_574:
        /* <DEDUP_REMOVED lines=18> */
[----:B------:R-:W-:-:S06]  /*1a50*/  WARPGROUP.ARRIVE ;  /* 0x00000000000079c5 */ /* 0x000fcc0000000000 */
        /* <DEDUP_REMOVED lines=25> */
[----:B------:R-:W-:-:S13]  /*1bf0*/  ISETP.GE.AND P0, PT, R152, 0x41, PT ;  /* 0x000000419800780c */ /* 0x000fda0003f06270 */
[----:B0-----:R-:W-:Y:S05]  /*1c00*/  @!P0 BRA `(.L_x_395) ;  /* 0x0000000c00008947 */ /* 0x001fea0003800000 */
[----:B------:R-:W-:-:S07]  /*1c10*/  VIADD R174, R174, 0xfffffffe ;  /* 0xfffffffeaeae7836 */ /* 0x000fce0000000000 */
.L_x_400:
[----:B------:R-:W-:Y:S01]  /*1c20*/  BAR.SYNC.DEFER_BLOCKING 0xe, 0x100 ;  /* 0x0384000000007b1d */ /* 0x000fe20000010000 */
[----:B------:R-:W-:Y:S01]  /*1c30*/  IMAD.U32 R3, RZ, RZ, UR39 ;  /* 0x00000027ff037e24 */ /* 0x000fe2000f8e00ff */
[----:B------:R-:W-:Y:S01]  /*1c40*/  UISETP.NE.AND UP1, UPT, UR47, 0x3, UPT ;  /* 0x000000032f00788c */ /* 0x000fe2000bf25270 */
[C---:B------:R-:W-:Y:S01]  /*1c50*/  ISETP.GT.AND P1, PT, R174.reuse, RZ, PT ;  /* 0x000000ffae00720c */ /* 0x040fe20003f24270 */
[----:B------:R-:W-:Y:S01]  /*1c60*/  UIADD3 UR39, UR39, 0x1, URZ ;  /* 0x0000000127277890 */ /* 0x000fe2000fffe03f */
[----:B0-----:R-:W-:Y:S02]  /*1c70*/  IMAD R0, R3, 0x40, R16 ;  /* 0x0000004003007824 */ /* 0x001fe400078e0210 */
        /* <DEDUP_REMOVED lines=139> */
.L_x_396:
[----:B------:R-:W-:Y:S01]  /*2530*/  ULEA UR6, UR39, UR42, 0x3 ;  /* 0x0000002a27067291 */ /* 0x000fe2000f8e183f */
[----:B------:R-:W-:-:S05]  /*2540*/  IMAD.U32 R0, RZ, RZ, UR38 ;  /* 0x00000026ff007e24 */ /* 0x000fca000f8e00ff */
[----:B------:R-:W-:-:S04]  /*2550*/  SHF.L.U32 R0, R0, 0x1f, RZ ;  /* 0x0000001f00007819 */ /* 0x000fc800000006ff */
[----:B------:R0:W1:Y:S01]  /*2560*/  SYNCS.PHASECHK.TRANS64.TRYWAIT P0, [UR6+0x28c50], R0 ;  /* 0x028c5000ff0075a7 */ /* 0x0000620008000146 */
[----:B------:R-:W-:Y:S05]  /*2570*/  @!P2 BRA `(.L_x_397) ;  /* 0x000000000004a947 */ /* 0x000fea0003800000 */
[----:B------:R-:W-:Y:S01]  /*2580*/  BPT.TRAP 0x1 ;  /* 0x000000040000795c */ /* 0x000fe20000300000 */
.L_x_397:
[----:B-1----:R-:W-:Y:S05]  /*2590*/  @P0 BRA `(.L_x_398) ;  /* 0x0000000000080947 */ /* 0x002fea0003800000 */
[----:B------:R-:W1:Y:S02]  /*25a0*/  SYNCS.PHASECHK.TRANS64.TRYWAIT P0, [UR6+0x28c50], R0 ;  /* 0x028c5000ff0075a7 */ /* 0x000e640008000146 */
[----:B-1----:R-:W-:Y:S05]  /*25b0*/  @!P0 BRA `(.L_x_399) ;  /* 0x000000e000948947 */ /* 0x002fea0003800000 */
.L_x_398:
        /* <DEDUP_REMOVED lines=37> */
.L_x_395:
[----:B------:R-:W-:Y:S01]  /*2810*/  BAR.SYNC.DEFER_BLOCKING 0xe, 0x100 ;  /* 0x0384000000007b1d */ /* 0x000fe20000010000 */
[----:B------:R-:W-:Y:S01]  /*2820*/  IMAD.U32 R3, RZ, RZ, UR39 ;  /* 0x00000027ff037e24 */ /* 0x000fe2000f8e00ff */
[----:B------:R-:W-:Y:S01]  /*2830*/  UIADD3 UR39, UR39, 0x1, URZ ;  /* 0x0000000127277890 */ /* 0x000fe2000fffe03f */
[----:B------:R-:W-:Y:S01]  /*2840*/  PLOP3.LUT P0, PT, PT, PT, PT, 0x8, 0x0 ;  /* 0x000000000000781c */ /* 0x000fe20003f0e170 */
[----:B------:R-:W-:Y:S02]  /*2850*/  IMAD.MOV.U32 R20, RZ, RZ, RZ ;  /* 0x000000ffff147224 */ /* 0x000fe400078e00ff */
[----:B0-----:R-:W-:Y:S01]  /*2860*/  IMAD R0, R3, 0x40, R16 ;  /* 0x0000004003007824 */ /* 0x001fe200078e0210 */
[----:B------:R-:W-:-:S04]  /*2870*/  UISETP.NE.AND UP0, UPT, UR39, 0x2, UPT ;  /* 0x000000022700788c */ /* 0x000fc8000bf05270 */
[----:B------:R-:W-:Y:S01]  /*2880*/  LEA R3, R0, UR42, 0x2 ;  /* 0x0000002a00037c11 */ /* 0x000fe2000f8e10ff */
        /* <DEDUP_REMOVED lines=136> */
.L_x_391:
[----:B------:R-:W-:Y:S02]  /*3110*/  ISETP.GE.AND P1, PT, R152, 0x1, PT ;  /* 0x000000019800780c */ /* 0x000fe40003f26270 */
[----:B------:R-:W-:-:S11]  /*3120*/  PLOP3.LUT P0, PT, PT, PT, PT, 0x80, 0x0 ;  /* 0x000000000000781c */ /* 0x000fd60003f0f070 */
[----:B------:R-:W-:Y:S05]  /*3130*/  @!P1 BRA `(.L_x_392) ;  /* 0x00000038006c9947 */ /* 0x000fea0003800000 */
        /* <DEDUP_REMOVED lines=29> */
.L_x_401:
        /* <DEDUP_REMOVED lines=9> */
.L_x_575:
[----:B------:R-:W-:Y:S05]  /*33a0*/  @!P0 BRA `(.L_x_403) ;  /* 0x0000000000048947 */ /* 0x000fea0003800000 */
[----:B------:R-:W-:Y:S01]  /*33b0*/  BPT.TRAP 0x1 ;  /* 0x000000040000795c */ /* 0x000fe20000300000 */
.L_x_403:
[----:B------:R-:W-:Y:S02]  /*33c0*/  IMAD.U32 R7, RZ, RZ, UR39 ;  /* 0x00000027ff077e24 */ /* 0x000fe4000f8e00ff */
[----:B------:R-:W-:-:S03]  /*33d0*/  IMAD.U32 R8, RZ, RZ, UR38 ;  /* 0x00000026ff087e24 */ /* 0x000fc6000f8e00ff */
[----:B------:R-:W-:Y:S02]  /*33e0*/  LEA R7, R7, UR42, 0x3 ;  /* 0x0000002a07077c11 */ /* 0x000fe4000f8e18ff */
[----:B------:R-:W-:-:S04]  /*33f0*/  SHF.L.U32 R8, R8, 0x1f, RZ ;  /* 0x0000001f08087819 */ /* 0x000fc800000006ff */
[----:B------:R1:W2:Y:S01]  /*3400*/  SYNCS.PHASECHK.TRANS64.TRYWAIT P1, [R7+URZ+0x28c30], R8 ;  /* 0x028c3008070075a7 */ /* 0x0002a2000802017f */
[----:B------:R-:W-:Y:S05]  /*3410*/  @!P0 BRA `(.L_x_404) ;  /* 0x0000000000048947 */ /* 0x000fea0003800000 */
[----:B------:R-:W-:Y:S01]  /*3420*/  BPT.TRAP 0x1 ;  /* 0x000000040000795c */ /* 0x000fe20000300000 */
.L_x_404:
[----:B--2---:R-:W-:Y:S05]  /*3430*/  @P1 BRA `(.L_x_405) ;  /* 0x0000000000081947 */ /* 0x004fea0003800000 */
[----:B------:R-:W2:Y:S02]  /*3440*/  SYNCS.PHASECHK.TRANS64.TRYWAIT P1, [R7+URZ+0x28c30], R8 ;  /* 0x028c3008070075a7 */ /* 0x000ea4000802017f */
[----:B--2---:R-:W-:Y:S05]  /*3450*/  @!P1 BRA `(.L_x_406) ;  /* 0x000000d4001c9947 */ /* 0x004fea0003800000 */
.L_x_405:
[----:B0-----:R-:W0:Y:S01]  /*3460*/  S2R R0, SR_TID.X ;  /* 0x0000000000007919 */ /* 0x001e220000002100 */
[----:B------:R-:W-:-:S04]  /*3470*/  UIADD3 UR4, UR42, 0x22400, URZ ;  /* 0x000224002a047890 */ /* 0x000fc8000fffe03f */
[----:B------:R-:W-:-:S04]  /*3480*/  USHF.R.U32.HI UR4, URZ, 0x4, UR4 ;  /* 0x000000043f047899 */ /* 0x000fc80008011604 */
[----:B------:R-:W-:Y:S01]  /*3490*/  ULOP3.LUT UR4, UR4, 0x3fff, URZ, 0xc0, !UPT ;  /* 0x00003fff04047892 */ /* 0x000fe2000f8ec03f */
[----:B0-----:R-:W-:-:S05]  /*34a0*/  LOP3.LUT R3, R0, 0x7f, RZ, 0xc0, !PT ;  /* 0x0000007f00037812 */ /* 0x001fca00078ec0ff */
[----:B------:R-:W-:Y:S01]  /*34b0*/  IMAD.U32 R0, RZ, RZ, UR4 ;  /* 0x00000004ff007e24 */ /* 0x000fe2000f8e00ff */
[----:B------:R-:W-:Y:S05]  /*34c0*/  WARPSYNC.ALL ;  /* 0x0000000000007948 */ /* 0x000fea0003800000 */
[----:B------:R-:W-:Y:S02]  /*34d0*/  ISETP.NE.AND P1, PT, R3, RZ, PT ;  /* 0x000000ff0300720c */ /* 0x000fe40003f25270 */
[----:B------:R-:W-:-:S04]  /*34e0*/  LOP3.LUT R0, R0, 0x10000, RZ, 0xfc, !PT ;  /* 0x0001000000007812 */ /* 0x000fc800078efcff */
[----:B------:R-:W-:Y:S01]  /*34f0*/  R2UR UR12, R0 ;  /* 0x00000000000c72ca */ /* 0x000fe200000e0000 */
[----:B------:R-:W-:Y:S01]  /*3500*/  UIADD3 UR4, UR42, 0x20400, URZ ;  /* 0x000204002a047890 */ /* 0x000fe2000fffe03f */
[----:B------:R-:W-:Y:S01]  /*3510*/  WARPGROUP.ARRIVE ;  /* 0x00000000000079c5 */ /* 0x000fe20000000000 */
[----:B------:R-:W-:Y:S01]  /*3520*/  UMOV UR7, 0x40000040 ;  /* 0x4000004000077882 */ /* 0x000fe20000000000 */
[----:B------:R-:W-:Y:S01]  /*3530*/  UMOV UR5, 0x40000040 ;  /* 0x4000004000057882 */ /* 0x000fe20000000000 */
[----:B------:R-:W-:Y:S01]  /*3540*/  USHF.R.U32.HI UR4, URZ, 0x4, UR4 ;  /* 0x000000043f047899 */ /* 0x000fe20008011604 */
[----:B------:R-:W-:Y:S01]  /*3550*/  IMAD R4, R174, -0x40, R152 ;  /* 0xffffffc0ae047824 */ /* 0x000fe200078e0298 */
[----:B------:R-:W-:Y:S01]  /*3560*/  UMOV UR11, 0x40000040 ;  /* 0x40000040000b7882 */ /* 0x000fe20000000000 */
[----:B------:R-:W-:Y:S01]  /*3570*/  UMOV UR9, 0x40000040 ;  /* 0x4000004000097882 */ /* 0x000fe20000000000 */
[----:B------:R-:W-:Y:S01]  /*3580*/  ULOP3.LUT UR4, UR4, 0x3fff, URZ, 0xc0, !UPT ;  /* 0x00003fff04047892 */ /* 0x000fe2000f8ec03f */
[----:B------:R-:W-:Y:S01]  /*3590*/  UMOV UR15, 0x40000040 ;  /* 0x40000040000f7882 */ /* 0x000fe20000000000 */
[----:B------:R-:W-:-:S02]  /*35a0*/  IADD3 R4, -R17, 0x40, R4 ;  /* 0x0000004011047810 */ /* 0x000fc40007ffe104 */
[----:B------:R-:W-:Y:S02]  /*35b0*/  ULEA UR12, UR39, UR12, 0x9 ;  /* 0x0000000c270c7291 */ /* 0x000fe4000f8e483f */
[----:B------:R-:W-:Y:S01]  /*35c0*/  ULOP3.LUT UR13, UR4, 0x10000, URZ, 0xfc, !UPT ;  /* 0x00010000040d7892 */ /* 0x000fe2000f8efc3f */
[C---:B------:R-:W-:Y:S01]  /*35d0*/  ISETP.GT.AND P6, PT, R4.reuse, RZ, PT ;  /* 0x000000ff0400720c */ /* 0x040fe20003fc4270 */
[----:B------:R-:W-:Y:S01]  /*35e0*/  UIADD3 UR10, UR12, 0x4, URZ ;  /* 0x000000040c0a7890 */ /* 0x000fe2000fffe03f */
[C---:B------:R-:W-:Y:S01]  /*35f0*/  ISETP.GT.AND P2, PT, R4.reuse, 0x1, PT ;  /* 0x000000010400780c */ /* 0x040fe20003f44270 */
[----:B------:R-:W-:Y:S01]  /*3600*/  UIADD3 UR8, UR13, 0x4, URZ ;  /* 0x000000040d087890 */ /* 0x000fe2000fffe03f */
[C---:B------:R-:W-:Y:S01]  /*3610*/  ISETP.GT.AND P3, PT, R4.reuse, 0x8, PT ;  /* 0x000000080400780c */ /* 0x040fe20003f64270 */
[----:B------:R-:W-:Y:S01]  /*3620*/  UMOV UR6, UR12 ;  /* 0x0000000c00067c82 */ /* 0x000fe20008000000 */
[----:B------:R-:W-:Y:S01]  /*3630*/  UMOV UR4, UR13 ;  /* 0x0000000d00047c82 */ /* 0x000fe20008000000 */
[----:B------:R-:W-:Y:S01]  /*3640*/  UIADD3 UR14, UR12, 0x6, URZ ;  /* 0x000000060c0e7890 */ /* 0x000fe2000fffe03f */
[----:B------:R-:W-:Y:S01]  /*3650*/  HGMMA.64x64x16.F32.BF16 R24, gdesc[UR4], RZ, !UPT, gsb0 ;  /* 0x00e00000041879f0 */ /* 0x000fe2000c0018ff */
[----:B------:R-:W-:Y:S01]  /*3660*/  UIADD3 UR6, UR12, 0x2, URZ ;  /* 0x000000020c067890 */ /* 0x000fe2000fffe03f */
[C---:B------:R-:W-:Y:S01]  /*3670*/  ISETP.GT.AND P4, PT, R4.reuse, 0x9, PT ;  /* 0x000000090400780c */ /* 0x040fe20003f84270 */
[----:B------:R-:W-:Y:S01]  /*3680*/  UIADD3 UR4, UR13, 0x2, URZ ;  /* 0x000000020d047890 */ /* 0x000fe2000fffe03f */
[----:B------:R-:W-:Y:S01]  /*3690*/  ISETP.GT.AND P5, PT, R4, 0x10, PT ;  /* 0x000000100400780c */ /* 0x000fe20003fa4270 */
[----:B------:R-:W-:Y:S01]  /*36a0*/  UMOV UR7, 0x40000040 ;  /* 0x4000004000077882 */ /* 0x000fe20000000000 */
[----:B------:R-:W-:Y:S01]  /*36b0*/  UMOV UR5, 0x40000040 ;  /* 0x4000004000057882 */ /* 0x000fe20000000000 */
[----:B------:R-:W-:Y:S01]  /*36c0*/  UIADD3 UR12, UR13, 0x6, URZ ;  /* 0x000000060d0c7890 */ /* 0x000fe2000fffe03f */
[----:B------:R-:W-:-:S02]  /*36d0*/  ULDC UR20, c[0x0][0x988] ;  /* 0x0002620000147ab9 */ /* 0x000fc40000000800 */
        /* <DEDUP_REMOVED lines=218> */
.L_x_407:
[----:B------:R3:W4:Y:S01]  /*4480*/  SYNCS.PHASECHK.TRANS64.TRYWAIT P2, [R7+URZ+0x28c50], R8 ;  /* 0x028c5008070075a7 */ /* 0x000722000804017f */
[----:B------:R-:W-:Y:S05]  /*4490*/  @!P0 BRA `(.L_x_408) ;  /* 0x0000000000048947 */ /* 0x000fea0003800000 */
[----:B------:R-:W-:Y:S01]  /*44a0*/  BPT.TRAP 0x1 ;  /* 0x000000040000795c */ /* 0x000fe20000300000 */
.L_x_408:
[----:B------:R-:W-:Y:S01]  /*44b0*/  ULOP3.LUT UR49, UR49, 0x2000000, URZ, 0xfc, !UPT ;  /* 0x0200000031317892 */ /* 0x000fe2000f8efc3f */
[----:B----4-:R-:W-:Y:S11]  /*44c0*/  @P2 BRA `(.L_x_409) ;  /* 0x0000000000082947 */ /* 0x010ff60003800000 */
[----:B------:R-:W4:Y:S02]  /*44d0*/  SYNCS.PHASECHK.TRANS64.TRYWAIT P2, [R7+URZ+0x28c50], R8 ;  /* 0x028c5008070075a7 */ /* 0x000f24000804017f */
[----:B----4-:R-:W-:Y:S05]  /*44e0*/  @!P2 BRA `(.L_x_410) ;  /* 0x000000c4000ca947 */ /* 0x010fea0003800000 */
.L_x_409:
[----:B------:R-:W-:Y:S01]  /*44f0*/  ULEA UR10, UR39, UR49, 0xc ;  /* 0x00000031270a7291 */ /* 0x000fe2000f8e603f */
[----:B------:R-:W-:Y:S01]  /*4500*/  WARPGROUP.ARRIVE ;  /* 0x00000000000079c5 */ /* 0x000fe20000000000 */
[----:B------:R-:W-:Y:S01]  /*4510*/  UMOV UR7, 0x40000040 ;  /* 0x4000004000077882 */ /* 0x000fe20000000000 */
[----:B------:R-:W-:Y:S01]  /*4520*/  UMOV UR11, 0x40000040 ;  /* 0x40000040000b7882 */ /* 0x000fe20000000000 */
[----:B------:R-:W-:Y:S01]  /*4530*/  ISETP.GE.AND P2, PT, R152, 0x41, PT ;  /* 0x000000419800780c */ /* 0x000fe20003f46270 */
[----:B-1234-:R-:W-:Y:S02]  /*4540*/  @!P1 VIADD R7, R7, 0x28c60 ;  /* 0x00028c6007079836 */ /* 0x01efe40000000000 */
[----:B------:R-:W-:Y:S02]  /*4550*/  UMOV UR6, UR10 ;  /* 0x0000000a00067c82 */ /* 0x000fe40008000000 */
[----:B------:R-:W-:Y:S01]  /*4560*/  HGMMA.64x256x16.F32.BF16 R24, R156, gdesc[UR4].tnspB, RZ, !UPT, gsb0 ;  /* 0x43e000049c187df0 */ /* 0x000fe2000c0018ff */
[----:B------:R-:W-:Y:S01]  /*4570*/  UIADD3 UR6, UR10, 0x80, URZ ;  /* 0x000000800a067890 */ /* 0x000fe2000fffe03f */
[----:B------:R-:W-:Y:S01]  /*4580*/  @!P1 PRMT R7, RZ, 0x654, R7 ;  /* 0x00000654ff079816 */ /* 0x000fe20000000007 */
[----:B------:R-:W-:Y:S01]  /*4590*/  UMOV UR7, 0x40000040 ;  /* 0x4000004000077882 */ /* 0x000fe20000000000 */
[----:B------:R-:W-:-:S02]  /*45a0*/  WARPGROUP.DEPBAR.LE gsb0, 0x0 ;  /* 0x00008000000079c5 */ /* 0x000fc40000010000 */
[----:B------:R-:W-:-:S15]  /*45b0*/  WARPGROUP.ARRIVE ;  /* 0x00000000000079c5 */ /* 0x000fde0000000000 */
[----:B------:R-:W-:-:S07]  /*45c0*/  NOP ;  /* 0x0000000000007918 */ /* 0x000fce0000000000 */
        /* <DEDUP_REMOVED lines=23> */
[----:B-1----:R-:W-:Y:S01]  /*4740*/  VIADD R7, R174, 0xfffffffe ;  /* 0xfffffffeae077836 */ /* 0x002fe20000000000 */
[----:B------:R-:W-:Y:S01]  /*4750*/  UMOV UR21, UR39 ;  /* 0x0000002700157c82 */ /* 0x000fe20008000000 */
[----:B------:R-:W-:Y:S01]  /*4760*/  IMAD.MOV.U32 R9, RZ, RZ, R4 ;  /* 0x000000ffff097224 */ /* 0x000fe200078e0004 */
[----:B------:R-:W-:Y:S01]  /*4770*/  ULDC UR20, c[0x0][0x988] ;  /* 0x0002620000147ab9 */ /* 0x000fe20000000800 */
[----:B------:R-:W-:-:S07]  /*4780*/  IMAD.MOV.U32 R10, RZ, RZ, R3 ;  /* 0x000000ffff0a7224 */ /* 0x000fce00078e0003 */
.L_x_420:
[----:B------:R-:W-:Y:S01]  /*4790*/  UIADD3 UR39, UR21, 0x1, URZ ;  /* 0x0000000115277890 */ /* 0x000fe2000fffe03f */
[C---:B------:R-:W-:Y:S01]  /*47a0*/  ISETP.GT.AND P2, PT, R7.reuse, RZ, PT ;  /* 0x000000ff0700720c */ /* 0x040fe20003f44270 */
[----:B------:R-:W-:Y:S02]  /*47b0*/  VIADD R7, R7, 0xffffffff ;  /* 0xffffffff07077836 */ /* 0x000fe40000000000 */
[----:B------:R-:W-:-:S04]  /*47c0*/  UISETP.NE.AND UP0, UPT, UR39, 0x2, UPT ;  /* 0x000000022700788c */ /* 0x000fc8000bf05270 */
[----:B------:R-:W-:Y:S02]  /*47d0*/  USEL UR6, URZ, 0x1, UP0 ;  /* 0x000000013f067887 */ /* 0x000fe40008000000 */
[----:B------:R-:W-:Y:S02]  /*47e0*/  USEL UR39, UR39, URZ, UP0 ;  /* 0x0000003f27277287 */ /* 0x000fe40008000000 */
[----:B------:R-:W-:Y:S01]  /*47f0*/  ULOP3.LUT UR38, UR38, UR6, URZ, 0x3c, !UPT ;  /* 0x0000000626267292 */ /* 0x000fe2000f8e3c3f */
[----:B0123--:R-:W-:Y:S11]  /*4800*/  @!P0 BRA `(.L_x_412) ;  /* 0x0000000000048947 */ /* 0x00fff60003800000 */
[----:B------:R-:W-:Y:S01]  /*4810*/  BPT.TRAP 0x1 ;  /* 0x000000040000795c */ /* 0x000fe20000300000 */
.L_x_412:
[----:B------:R-:W-:Y:S01]  /*4820*/  ULEA UR22, UR39, UR42, 0x3 ;  /* 0x0000002a27167291 */ /* 0x000fe2000f8e183f */
[----:B------:R-:W-:-:S05]  /*4830*/  IMAD.U32 R8, RZ, RZ, UR38 ;  /* 0x00000026ff087e24 */ /* 0x000fca000f8e00ff */
[----:B------:R-:W-:-:S04]  /*4840*/  SHF.L.U32 R8, R8, 0x1f, RZ ;  /* 0x0000001f08087819 */ /* 0x000fc800000006ff */
[----:B------:R1:W2:Y:S01]  /*4850*/  SYNCS.PHASECHK.TRANS64.TRYWAIT P3, [UR22+0x28c30], R8 ;  /* 0x028c3008ff0075a7 */ /* 0x0002a20008060156 */
[----:B------:R-:W-:Y:S05]  /*4860*/  @!P0 BRA `(.L_x_413) ;  /* 0x0000000000048947 */ /* 0x000fea0003800000 */
[----:B------:R-:W-:Y:S01]  /*4870*/  BPT.TRAP 0x1 ;  /* 0x000000040000795c */ /* 0x000fe20000300000 */
.L_x_413:
[----:B--2---:R-:W-:Y:S05]  /*4880*/  @P3 BRA `(.L_x_414) ;  /* 0x0000000000083947 */ /* 0x004fea0003800000 */
[----:B------:R-:W2:Y:S02]  /*4890*/  SYNCS.PHASECHK.TRANS64.TRYWAIT P3, [UR22+0x28c30], R8 ;  /* 0x028c3008ff0075a7 */ /* 0x000ea40008060156 */
[----:B--2---:R-:W-:Y:S05]  /*48a0*/  @!P3 BRA `(.L_x_415) ;  /* 0x000000c00030b947 */ /* 0x004fea0003800000 */
.L_x_414:
        /* <DEDUP_REMOVED lines=26> */
[----:B------:R-:W-:-:S04]  /*4a50*/  FMNMX.FTZ R4, R152, R10, !PT ;  /* 0x0000000a98047209 */ /* 0x000fc80007810000 */
        /* <DEDUP_REMOVED lines=32> */
[--C-:B------:R-:W-:Y:S01]  /*4c60*/  FFMA.FTZ R156, R160, UR20, -R14.reuse ;  /* 0x00000014a09c7c23 */ /* 0x100fe2000801080e */
[--C-:B------:R-:W-:Y:S01]  /*4c70*/  FFMA.FTZ R160, R168, UR20, -R14.reuse ;  /* 0x00000014a8a07c23 */ /* 0x100fe2000801080e */
[----:B------:R-:W-:Y:S01]  /*4c80*/  FMUL.FTZ R10, R10, UR20 ;  /* 0x000000140a0a7c20 */ /* 0x000fe20008410000 */
[----:B------:R-:W-:Y:S01]  /*4c90*/  FMNMX.FTZ R4, R174, R13, !PT ;  /* 0x0000000dae047209 */ /* 0x000fe20007810000 */
[--C-:B------:R-:W-:Y:S01]  /*4ca0*/  FFMA.FTZ R164, R164, UR20, -R14.reuse ;  /* 0x00000014a4a47c23 */ /* 0x100fe2000801080e */
[--C-:B------:R-:W-:Y:S01]  /*4cb0*/  FFMA.FTZ R152, R152, UR20, -R14.reuse ;  /* 0x0000001498987c23 */ /* 0x100fe2000801080e */
[----:B------:R-:W0:Y:S01]  /*4cc0*/  MUFU.EX2 R11, R10 ;  /* 0x0000000a000b7308 */ /* 0x000e220000000800 */
[----:B------:R-:W-:Y:S01]  /*4cd0*/  FMNMX.FTZ R15, R175, R4, !PT ;  /* 0x00000004af0f7209 */ /* 0x000fe20007810000 */
[--C-:B------:R-:W-:Y:S01]  /*4ce0*/  FFMA.FTZ R13, R153, UR20, -R14.reuse ;  /* 0x00000014990d7c23 */ /* 0x100fe2000801080e */
[--C-:B------:R-:W-:Y:S01]  /*4cf0*/  FFMA.FTZ R21, R161, UR20, -R14.reuse ;  /* 0x00000014a1157c23 */ /* 0x100fe2000801080e */
[--C-:B------:R-:W-:Y:S01]  /*4d00*/  FFMA.FTZ R153, R165, UR20, -R14.reuse ;  /* 0x00000014a5997c23 */ /* 0x100fe2000801080e */
[----:B------:R-:W-:Y:S01]  /*4d10*/  FMNMX.FTZ R4, R178, R15, !PT ;  /* 0x0000000fb2047209 */ /* 0x000fe20007810000 */
[--C-:B------:R-:W-:Y:S01]  /*4d20*/  FFMA.FTZ R20, R172, UR20, -R14.reuse ;  /* 0x00000014ac147c23 */ /* 0x100fe2000801080e */
[--C-:B------:R-:W-:Y:S01]  /*4d30*/  FFMA.FTZ R161, R173, UR20, -R14.reuse ;  /* 0x00000014ada17c23 */ /* 0x100fe2000801080e */
[----:B------:R-:W-:Y:S01]  /*4d40*/  MUFU.EX2 R10, R12 ;  /* 0x0000000c000a7308 */ /* 0x000fe20000000800 */
[----:B------:R-:W-:Y:S01]  /*4d50*/  FMNMX.FTZ R15, R179, R4, !PT ;  /* 0x00000004b30f7209 */ /* 0x000fe20007810000 */
[--C-:B------:R-:W-:Y:S01]  /*4d60*/  FFMA.FTZ R165, R177, UR20, -R14.reuse ;  /* 0x00000014b1a57c23 */ /* 0x100fe2000801080e */
[--C-:B------:R-:W-:Y:S01]  /*4d70*/  FFMA.FTZ R180, R180, UR20, -R14.reuse ;  /* 0x00000014b4b47c23 */ /* 0x100fe2000801080e */
[--C-:B------:R-:W-:Y:S01]  /*4d80*/  FFMA.FTZ R181, R181, UR20, -R14.reuse ;  /* 0x00000014b5b57c23 */ /* 0x100fe2000801080e */
[----:B------:R-:W-:Y:S01]  /*4d90*/  FMNMX.FTZ R4, R182, R15, !PT ;  /* 0x0000000fb6047209 */ /* 0x000fe20007810000 */
[----:B------:R-:W-:-:S02]  /*4da0*/  FFMA.FTZ R15, R157, UR20, -R14 ;  /* 0x000000149d0f7c23 */ /* 0x000fc4000801080e */
[----:B------:R2:W-:Y:S01]  /*4db0*/  MUFU.EX2 R12, R164 ;  /* 0x000000a4000c7308 */ /* 0x0005e20000000800 */
[----:B------:R-:W-:Y:S01]  /*4dc0*/  FMNMX.FTZ R4, R183, R4, !PT ;  /* 0x00000004b7047209 */ /* 0x000fe20007810000 */
[-C--:B0-----:R-:W-:Y:S01]  /*4dd0*/  FMUL.FTZ R24, R24, R11.reuse ;  /* 0x0000000b18187220 */ /* 0x081fe20000410000 */
[-C--:B------:R-:W-:Y:S01]  /*4de0*/  FMUL.FTZ R25, R25, R11.reuse ;  /* 0x0000000b19197220 */ /* 0x080fe20000410000 */
[-C--:B------:R-:W-:Y:S01]  /*4df0*/  FMUL.FTZ R28, R28, R11.reuse ;  /* 0x0000000b1c1c7220 */ /* 0x080fe20000410000 */
[-C--:B------:R-:W-:Y:S01]  /*4e00*/  FMUL.FTZ R29, R29, R11.reuse ;  /* 0x0000000b1d1d7220 */ /* 0x080fe20000410000 */
[----:B------:R-:W0:Y:S01]  /*4e10*/  SHFL.BFLY PT, R157, R4, 0x2, 0x1f ;  /* 0x0c401f00049d7f89 */ /* 0x000e2200000e0000 */
[-C--:B------:R-:W-:Y:S01]  /*4e20*/  FMUL.FTZ R32, R32, R11.reuse ;  /* 0x0000000b20207220 */ /* 0x080fe20000410000 */
[----:B------:R-:W3:Y:S01]  /*4e30*/  MUFU.EX2 R152, R152 ;  /* 0x0000009800987308 */ /* 0x000ee20000000800 */
[----:B--2---:R-:W-:Y:S01]  /*4e40*/  FFMA.FTZ R164, R176, UR20, -R14 ;  /* 0x00000014b0a47c23 */ /* 0x004fe2000801080e */
[-C--:B------:R-:W-:Y:S01]  /*4e50*/  FMUL.FTZ R33, R33, R11.reuse ;  /* 0x0000000b21217220 */ /* 0x080fe20000410000 */
[-C--:B------:R-:W-:Y:S01]  /*4e60*/  FMUL.FTZ R36, R36, R11.reuse ;  /* 0x0000000b24247220 */ /* 0x080fe20000410000 */
[-C--:B------:R-:W-:Y:S01]  /*4e70*/  FMUL.FTZ R37, R37, R11.reuse ;  /* 0x0000000b25257220 */ /* 0x080fe20000410000 */
[-C--:B------:R-:W-:Y:S01]  /*4e80*/  FMUL.FTZ R40, R40, R11.reuse ;  /* 0x0000000b28287220 */ /* 0x080fe20000410000 */
[-C--:B------:R-:W-:Y:S01]  /*4e90*/  FMUL.FTZ R41, R41, R11.reuse ;  /* 0x0000000b29297220 */ /* 0x080fe20000410000 */
[-C--:B------:R-:W-:Y:S01]  /*4ea0*/  FMUL.FTZ R44, R44, R11.reuse ;  /* 0x0000000b2c2c7220 */ /* 0x080fe20000410000 */
[----:B------:R-:W2:Y:S01]  /*4eb0*/  MUFU.EX2 R13, R13 ;  /* 0x0000000d000d7308 */ /* 0x000ea20000000800 */
[-C--:B------:R-:W-:Y:S01]  /*4ec0*/  FMUL.FTZ R45, R45, R11.reuse ;  /* 0x0000000b2d2d7220 */ /* 0x080fe20000410000 */
[-C--:B------:R-:W-:Y:S01]  /*4ed0*/  FMUL.FTZ R48, R48, R11.reuse ;  /* 0x0000000b30307220 */ /* 0x080fe20000410000 */
[-C--:B------:R-:W-:Y:S01]  /*4ee0*/  FMUL.FTZ R49, R49, R11.reuse ;  /* 0x0000000b31317220 */ /* 0x080fe20000410000 */
[-C--:B------:R-:W-:Y:S01]  /*4ef0*/  FMUL.FTZ R52, R52, R11.reuse ;  /* 0x0000000b34347220 */ /* 0x080fe20000410000 */
[-C--:B------:R-:W-:Y:S01]  /*4f00*/  FMUL.FTZ R53, R53, R11.reuse ;  /* 0x0000000b35357220 */ /* 0x080fe20000410000 */
[-C--:B------:R-:W-:Y:S01]  /*4f10*/  FMUL.FTZ R56, R56, R11.reuse ;  /* 0x0000000b38387220 */ /* 0x080fe20000410000 */
[-C--:B------:R-:W-:Y:S01]  /*4f20*/  FMUL.FTZ R57, R57, R11.reuse ;  /* 0x0000000b39397220 */ /* 0x080fe20000410000 */
[----:B------:R-:W4:Y:S01]  /*4f30*/  MUFU.EX2 R15, R15 ;  /* 0x0000000f000f7308 */ /* 0x000f220000000800 */
[----:B---3--:R-:W-:Y:S01]  /*4f40*/  FFMA.FTZ R6, R11, R6, R152 ;  /* 0x000000060b067223 */ /* 0x008fe20000010098 */
[-C--:B------:R-:W-:Y:S01]  /*4f50*/  FMUL.FTZ R60, R60, R11.reuse ;  /* 0x0000000b3c3c7220 */ /* 0x080fe20000410000 */
[-C--:B------:R-:W-:Y:S01]  /*4f60*/  FMUL.FTZ R61, R61, R11.reuse ;  /* 0x0000000b3d3d7220 */ /* 0x080fe20000410000 */
[-C--:B------:R-:W-:Y:S01]  /*4f70*/  FMUL.FTZ R64, R64, R11.reuse ;  /* 0x0000000b40407220 */ /* 0x080fe20000410000 */
[----:B------:R-:W-:Y:S01]  /*4f80*/  FMUL.FTZ R65, R65, R11 ;  /* 0x0000000b41417220 */ /* 0x000fe20000410000 */
[----:B0-----:R-:W-:Y:S01]  /*4f90*/  FMNMX.FTZ R168, R4, R157, !PT ;  /* 0x0000009d04a87209 */ /* 0x001fe20007810000 */
[----:B------:R-:W-:Y:S01]  /*4fa0*/  FFMA.FTZ R157, R169, UR20, -R14 ;  /* 0x00000014a99d7c23 */ /* 0x000fe2000801080e */
[----:B------:R-:W-:Y:S01]  /*4fb0*/  MUFU.EX2 R156, R156 ;  /* 0x0000009c009c7308 */ /* 0x000fe20000000800 */
[-C--:B------:R-:W-:Y:S01]  /*4fc0*/  FMUL.FTZ R68, R68, R11.reuse ;  /* 0x0000000b44447220 */ /* 0x080fe20000410000 */
[-C--:B------:R-:W-:Y:S01]  /*4fd0*/  FMUL.FTZ R69, R69, R11.reuse ;  /* 0x0000000b45457220 */ /* 0x080fe20000410000 */
[----:B------:R-:W0:Y:S01]  /*4fe0*/  SHFL.BFLY PT, R169, R168, 0x1, 0x1f ;  /* 0x0c201f00a8a97f89 */ /* 0x000e2200000e0000 */
        /* <DEDUP_REMOVED lines=22> */
[----:B------:R-:W-:Y:S01]  /*5150*/  FMUL.FTZ R109, R109, R11 ;  /* 0x0000000b6d6d7220 */ /* 0x000fe20000410000 */
[----:B0-----:R-:W-:Y:S01]  /*5160*/  FMNMX.FTZ R4, R168, R169, !PT ;  /* 0x000000a9a8047209 */ /* 0x001fe20007810000 */
[-C--:B------:R-:W-:Y:S01]  /*5170*/  FMUL.FTZ R112, R112, R11.reuse ;  /* 0x0000000b70707220 */ /* 0x080fe20000410000 */
[-C--:B------:R-:W-:Y:S01]  /*5180*/  FMUL.FTZ R113, R113, R11.reuse ;  /* 0x0000000b71717220 */ /* 0x080fe20000410000 */
[-C--:B------:R-:W-:Y:S01]  /*5190*/  FMUL.FTZ R116, R116, R11.reuse ;  /* 0x0000000b74747220 */ /* 0x080fe20000410000 */
[-C--:B------:R-:W-:Y:S01]  /*51a0*/  FMUL.FTZ R117, R117, R11.reuse ;  /* 0x0000000b75757220 */ /* 0x080fe20000410000 */
[C---:B------:R-:W-:Y:S01]  /*51b0*/  FADD.FTZ R14, -R4.reuse, R9 ;  /* 0x00000009040e7221 */ /* 0x040fe20000010100 */
[----:B------:R-:W-:Y:S01]  /*51c0*/  FMUL.FTZ R177, R4, UR20 ;  /* 0x0000001404b17c20 */ /* 0x000fe20008410000 */
[----:B------:R0:W-:Y:S01]  /*51d0*/  MUFU.EX2 R168, R180 ;  /* 0x000000b400a87308 */ /* 0x0001e20000000800 */
[----:B------:R-:W-:Y:S01]  /*51e0*/  FMUL.FTZ R120, R120, R11 ;  /* 0x0000000b78787220 */ /* 0x000fe20000410000 */
[----:B------:R-:W-:Y:S01]  /*51f0*/  FMUL.FTZ R14, R14, UR20 ;  /* 0x000000140e0e7c20 */ /* 0x000fe20008410000 */
[--C-:B------:R-:W-:Y:S01]  /*5200*/  FFMA.FTZ R169, R154, UR20, -R177.reuse ;  /* 0x000000149aa97c23 */ /* 0x100fe200080108b1 */
[--C-:B------:R-:W-:Y:S01]  /*5210*/  FFMA.FTZ R172, R155, UR20, -R177.reuse ;  /* 0x000000149bac7c23 */ /* 0x100fe200080108b1 */
[--C-:B------:R-:W-:Y:S01]  /*5220*/  FFMA.FTZ R155, R158, UR20, -R177.reuse ;  /* 0x000000149e9b7c23 */ /* 0x100fe200080108b1 */
[--C-:B------:R-:W-:Y:S01]  /*5230*/  FFMA.FTZ R176, R159, UR20, -R177.reuse ;  /* 0x000000149fb07c23 */ /* 0x100fe200080108b1 */
[--C-:B------:R-:W-:Y:S01]  /*5240*/  FFMA.FTZ R173, R174, UR20, -R177.reuse ;  /* 0x00000014aead7c23 */ /* 0x100fe200080108b1 */
[----:B------:R-:W-:Y:S01]  /*5250*/  MUFU.EX2 R14, R14 ;  /* 0x0000000e000e7308 */ /* 0x000fe20000000800 */
[--C-:B------:R-:W-:Y:S01]  /*5260*/  FFMA.FTZ R174, R175, UR20, -R177.reuse ;  /* 0x00000014afae7c23 */ /* 0x100fe200080108b1 */
[--C-:B------:R-:W-:Y:S01]  /*5270*/  FFMA.FTZ R159, R162, UR20, -R177.reuse ;  /* 0x00000014a29f7c23 */ /* 0x100fe200080108b1 */
[--C-:B------:R-:W-:Y:S01]  /*5280*/  FFMA.FTZ R175, R178, UR20, -R177.reuse ;  /* 0x00000014b2af7c23 */ /* 0x100fe200080108b1 */
[--C-:B------:R-:W-:Y:S01]  /*5290*/  FFMA.FTZ R206, R167, UR20, -R177.reuse ;  /* 0x00000014a7ce7c23 */ /* 0x100fe200080108b1 */
[--C-:B------:R-:W-:Y:S01]  /*52a0*/  FFMA.FTZ R178, R179, UR20, -R177.reuse ;  /* 0x00000014b3b27c23 */ /* 0x100fe200080108b1 */
[--C-:B------:R-:W-:Y:S01]  /*52b0*/  FFMA.FTZ R167, R170, UR20, -R177.reuse ;  /* 0x00000014aaa77c23 */ /* 0x100fe200080108b1 */
[----:B------:R-:W-:Y:S01]  /*52c0*/  IMAD.MOV R154, RZ, RZ, -R18 ;  /* 0x000000ffff9a7224 */ /* 0x000fe200078e0a12 */
[----:B------:R-:W3:Y:S01]  /*52d0*/  MUFU.EX2 R169, R169 ;  /* 0x000000a900a97308 */ /* 0x000ee20000000800 */
[----:B--2---:R-:W-:Y:S01]  /*52e0*/  FADD.FTZ R179, R13, R6 ;  /* 0x000000060db37221 */ /* 0x004fe20000010000 */
[--C-:B------:R-:W-:Y:S01]  /*52f0*/  FFMA.FTZ R170, R171, UR20, -R177.reuse ;  /* 0x00000014abaa7c23 */ /* 0x100fe200080108b1 */
[----:B0-----:R-:W-:Y:S01]  /*5300*/  FFMA.FTZ R180, R163, UR20, -R177 ;  /* 0x00000014a3b47c23 */ /* 0x001fe200080108b1 */
[----:B------:R-:W-:-:S02]  /*5310*/  IMAD.U32 R171, RZ, RZ, UR22 ;  /* 0x00000016ffab7e24 */ /* 0x000fc4000f8e00ff */
[----:B------:R-:W-:Y:S01]  /*5320*/  FADD.FTZ R6, R10, R179 ;  /* 0x000000b30a067221 */ /* 0x000fe20000010000 */
[----:B------:R-:W-:Y:S01]  /*5330*/  ISETP.NE.AND P3, PT, R17, R154, PT ;  /* 0x0000009a1100720c */ /* 0x000fe20003f65270 */
[--C-:B------:R-:W-:Y:S01]  /*5340*/  FFMA.FTZ R163, R166, UR20, -R177.reuse ;  /* 0x00000014a6a37c23 */ /* 0x100fe200080108b1 */
[----:B------:R-:W0:Y:S01]  /*5350*/  MUFU.EX2 R172, R172 ;  /* 0x000000ac00ac7308 */ /* 0x000e220000000800 */
[----:B------:R-:W-:Y:S02]  /*5360*/  @!P1 VIADD R154, R171, 0x28c40 ;  /* 0x00028c40ab9a9836 */ /* 0x000fe40000000000 */
[----:B----4-:R-:W-:Y:S01]  /*5370*/  FADD.FTZ R179, R15, R6 ;  /* 0x000000060fb37221 */ /* 0x010fe20000010000 */
[--C-:B------:R-:W-:Y:S01]  /*5380*/  FFMA.FTZ R182, R182, UR20, -R177.reuse ;  /* 0x00000014b6b67c23 */ /* 0x100fe200080108b1 */
[----:B------:R-:W-:Y:S01]  /*5390*/  FFMA.FTZ R177, R183, UR20, -R177 ;  /* 0x00000014b7b17c23 */ /* 0x000fe200080108b1 */
[-C--:B------:R-:W-:Y:S01]  /*53a0*/  FMUL.FTZ R121, R121, R11.reuse ;  /* 0x0000000b79797220 */ /* 0x080fe20000410000 */
[----:B------:R-:W-:Y:S01]  /*53b0*/  @!P1 PRMT R154, RZ, 0x654, R154 ;  /* 0x00000654ff9a9816 */ /* 0x000fe2000000009a */
[----:B------:R-:W-:Y:S01]  /*53c0*/  FMUL.FTZ R124, R124, R11 ;  /* 0x0000000b7c7c7220 */ /* 0x000fe20000410000 */
[----:B------:R-:W2:Y:S01]  /*53d0*/  MUFU.EX2 R155, R155 ;  /* 0x0000009b009b7308 */ /* 0x000ea20000000800 */
[----:B---3--:R-:W-:Y:S01]  /*53e0*/  FFMA.FTZ R5, R14, R5, R169 ;  /* 0x000000050e057223 */ /* 0x008fe200000100a9 */
[----:B------:R3:W-:Y:S01]  /*53f0*/  @!P1 SYNCS.ARRIVE.TRANS64.RED.A1T0 RZ, [R154+URZ], RZ ;  /* 0x000000ff9aff99a7 */ /* 0x0007e2000810043f */
[-C--:B------:R-:W-:Y:S01]  /*5400*/  FMUL.FTZ R125, R125, R11.reuse ;  /* 0x0000000b7d7d7220 */ /* 0x080fe20000410000 */
[-C--:B------:R-:W-:Y:S01]  /*5410*/  FMUL.FTZ R128, R128, R11.reuse ;  /* 0x0000000b80807220 */ /* 0x080fe20000410000 */
[-C--:B------:R-:W-:Y:S01]  /*5420*/  FMUL.FTZ R129, R129, R11.reuse ;  /* 0x0000000b81817220 */ /* 0x080fe20000410000 */
[-C--:B------:R-:W-:Y:S01]  /*5430*/  FMUL.FTZ R132, R132, R11.reuse ;  /* 0x0000000b84847220 */ /* 0x080fe20000410000 */
[-C--:B------:R-:W-:Y:S01]  /*5440*/  FMUL.FTZ R133, R133, R11.reuse ;  /* 0x0000000b85857220 */ /* 0x080fe20000410000 */
[----:B------:R-:W4:Y:S01]  /*5450*/  MUFU.EX2 R176, R176 ;  /* 0x000000b000b07308 */ /* 0x000f220000000800 */
[----:B0-----:R-:W-:Y:S01]  /*5460*/  FADD.FTZ R6, R172, R5 ;  /* 0x00000005ac067221 */ /* 0x001fe20000010000 */
[----:B---3--:R-:W-:Y:S01]  /*5470*/  FADD.FTZ R154, R156, R179 ;  /* 0x000000b39c9a7221 */ /* 0x008fe20000010000 */
[-C--:B------:R-:W-:Y:S01]  /*5480*/  FMUL.FTZ R136, R136, R11.reuse ;  /* 0x0000000b88887220 */ /* 0x080fe20000410000 */
[-C--:B------:R-:W-:Y:S01]  /*5490*/  FMUL.FTZ R137, R137, R11.reuse ;  /* 0x0000000b89897220 */ /* 0x080fe20000410000 */
[-C--:B------:R-:W-:Y:S01]  /*54a0*/  FMUL.FTZ R140, R140, R11.reuse ;  /* 0x0000000b8c8c7220 */ /* 0x080fe20000410000 */
[----:B------:R-:W-:Y:S01]  /*54b0*/  FADD.FTZ R179, R21, R154 ;  /* 0x0000009a15b37221 */ /* 0x000fe20000010000 */
[-C--:B------:R-:W-:Y:S01]  /*54c0*/  FMUL.FTZ R141, R141, R11.reuse ;  /* 0x0000000b8d8d7220 */ /* 0x080fe20000410000 */
[----:B------:R-:W0:Y:S01]  /*54d0*/  MUFU.EX2 R159, R159 ;  /* 0x0000009f009f7308 */ /* 0x000e220000000800 */
[----:B--2---:R-:W-:Y:S01]  /*54e0*/  FADD.FTZ R5, R155, R6 ;  /* 0x000000069b057221 */ /* 0x004fe20000010000 */
[----:B------:R-:W-:Y:S01]  /*54f0*/  FADD.FTZ R154, R12, R179 ;  /* 0x000000b30c9a7221 */ /* 0x000fe20000010000 */
[-C--:B------:R-:W-:Y:S01]  /*5500*/  FMUL.FTZ R144, R144, R11.reuse ;  /* 0x0000000b90907220 */ /* 0x080fe20000410000 */
[-C--:B------:R-:W-:Y:S01]  /*5510*/  FMUL.FTZ R145, R145, R11.reuse ;  /* 0x0000000b91917220 */ /* 0x080fe20000410000 */
[-C--:B------:R-:W-:Y:S01]  /*5520*/  FMUL.FTZ R148, R148, R11.reuse ;  /* 0x0000000b94947220 */ /* 0x080fe20000410000 */
[----:B------:R-:W-:Y:S01]  /*5530*/  FADD.FTZ R179, R153, R154 ;  /* 0x0000009a99b37221 */ /* 0x000fe20000010000 */
[----:B------:R-:W-:Y:S01]  /*5540*/  FMUL.FTZ R149, R149, R11 ;  /* 0x0000000b95957220 */ /* 0x000fe20000410000 */
[----:B------:R-:W2:Y:S01]  /*5550*/  MUFU.EX2 R180, R180 ;  /* 0x000000b400b47308 */ /* 0x000ea20000000800 */
[----:B----4-:R-:W-:Y:S01]  /*5560*/  FADD.FTZ R6, R176, R5 ;  /* 0x00000005b0067221 */ /* 0x010fe20000010000 */
[----:B------:R-:W-:Y:S01]  /*5570*/  FADD.FTZ R154, R160, R179 ;  /* 0x000000b3a09a7221 */ /* 0x000fe20000010000 */
[----:B------:R-:W-:Y:S01]  /*5580*/  F2FP.BF16.F32.PACK_AB R152, R13, R152 ;  /* 0x000000980d98723e */ /* 0x000fe200000010ff */
[-C--:B------:R-:W-:Y:S01]  /*5590*/  FMUL.FTZ R26, R26, R14.reuse ;  /* 0x0000000e1a1a7220 */ /* 0x080fe20000410000 */
[----:B------:R-:W-:Y:S01]  /*55a0*/  F2FP.BF16.F32.PACK_AB R155, R176, R155 ;  /* 0x0000009bb09b723e */ /* 0x000fe200000010ff */
[----:B------:R-:W-:Y:S01]  /*55b0*/  FMUL.FTZ R27, R27, R14 ;  /* 0x0000000e1b1b7220 */ /* 0x000fe20000410000 */
[----:B------:R-:W-:Y:S01]  /*55c0*/  F2FP.BF16.F32.PACK_AB R156, R21, R156 ;  /* 0x0000009c159c723e */ /* 0x000fe200000010ff */
[----:B------:R-:W3:Y:S01]  /*55d0*/  MUFU.EX2 R163, R163 ;  /* 0x000000a300a37308 */ /* 0x000ee20000000800 */
        /* <DEDUP_REMOVED lines=16> */
[----:B---3--:R-:W-:Y:S01]  /*56e0*/  FADD.FTZ R5, R163, R6 ;  /* 0x00000006a3057221 */ /* 0x008fe20000010000 */
[-C--:B------:R-:W-:Y:S01]  /*56f0*/  FMUL.FTZ R54, R54, R14.reuse ;  /* 0x0000000e36367220 */ /* 0x080fe20000410000 */
[-C--:B------:R-:W-:Y:S01]  /*5700*/  FMUL.FTZ R55, R55, R14.reuse ;  /* 0x0000000e37377220 */ /* 0x080fe20000410000 */
[-C--:B------:R-:W-:Y:S01]  /*5710*/  FMUL.FTZ R58, R58, R14.reuse ;  /* 0x0000000e3a3a7220 */ /* 0x080fe20000410000 */
[-C--:B------:R-:W-:Y:S01]  /*5720*/  FMUL.FTZ R59, R59, R14.reuse ;  /* 0x0000000e3b3b7220 */ /* 0x080fe20000410000 */
[-C--:B------:R-:W-:Y:S01]  /*5730*/  FMUL.FTZ R62, R62, R14.reuse ;  /* 0x0000000e3e3e7220 */ /* 0x080fe20000410000 */
[-C--:B------:R-:W-:Y:S01]  /*5740*/  FMUL.FTZ R63, R63, R14.reuse ;  /* 0x0000000e3f3f7220 */ /* 0x080fe20000410000 */
[----:B------:R3:W4:Y:S01]  /*5750*/  MUFU.EX2 R9, R181 ;  /* 0x000000b500097308 */ /* 0x0007220000000800 */
[----:B0-----:R-:W-:Y:S01]  /*5760*/  FADD.FTZ R6, R206, R5 ;  /* 0x00000005ce067221 */ /* 0x001fe20000010000 */
[-C--:B------:R-:W-:Y:S01]  /*5770*/  FMUL.FTZ R66, R66, R14.reuse ;  /* 0x0000000e42427220 */ /* 0x080fe20000410000 */
[-C--:B------:R-:W-:Y:S01]  /*5780*/  FMUL.FTZ R67, R67, R14.reuse ;  /* 0x0000000e43437220 */ /* 0x080fe20000410000 */
[-C--:B------:R-:W-:Y:S01]  /*5790*/  FMUL.FTZ R70, R70, R14.reuse ;  /* 0x0000000e46467220 */ /* 0x080fe20000410000 */
[-C--:B------:R-:W-:Y:S01]  /*57a0*/  FMUL.FTZ R71, R71, R14.reuse ;  /* 0x0000000e47477220 */ /* 0x080fe20000410000 */
[-C--:B------:R-:W-:Y:S01]  /*57b0*/  FMUL.FTZ R74, R74, R14.reuse ;  /* 0x0000000e4a4a7220 */ /* 0x080fe20000410000 */
[----:B------:R-:W-:Y:S01]  /*57c0*/  FMUL.FTZ R75, R75, R14 ;  /* 0x0000000e4b4b7220 */ /* 0x000fe20000410000 */
[----:B------:R-:W0:Y:S01]  /*57d0*/  MUFU.EX2 R167, R167 ;  /* 0x000000a700a77308 */ /* 0x000e220000000800 */
[----:B---3--:R-:W-:-:S02]  /*57e0*/  IMAD.U32 R181, RZ, RZ, UR21 ;  /* 0x00000015ffb57e24 */ /* 0x008fc4000f8e00ff */
[C---:B--2---:R-:W-:Y:S01]  /*57f0*/  FADD.FTZ R179, R157.reuse, R154 ;  /* 0x0000009a9db37221 */ /* 0x044fe20000010000 */
[----:B------:R-:W-:Y:S01]  /*5800*/  F2FP.BF16.F32.PACK_AB R160, R157, R160 ;  /* 0x000000a09da0723e */ /* 0x000fe200000010ff */
[-C--:B------:R-:W-:Y:S01]  /*5810*/  FMUL.FTZ R78, R78, R14.reuse ;  /* 0x0000000e4e4e7220 */ /* 0x080fe20000410000 */
[----:B------:R-:W-:Y:S01]  /*5820*/  @!P3 IMAD R158, R181, 0x40, R16 ;  /* 0x00000040b59eb824 */ /* 0x000fe200078e0210 */
[----:B------:R-:W-:Y:S01]  /*5830*/  F2FP.BF16.F32.PACK_AB R157, R180, R159 ;  /* 0x0000009fb49d723e */ /* 0x000fe200000010ff */
[-C--:B------:R-:W-:Y:S01]  /*5840*/  FMUL.FTZ R79, R79, R14.reuse ;  /* 0x0000000e4f4f7220 */ /* 0x080fe20000410000 */
[----:B------:R-:W2:Y:S01]  /*5850*/  MUFU.EX2 R20, R20 ;  /* 0x0000001400147308 */ /* 0x000ea20000000800 */
[----:B------:R-:W-:Y:S01]  /*5860*/  F2FP.BF16.F32.PACK_AB R159, R206, R163 ;  /* 0x000000a3ce9f723e */ /* 0x000fe200000010ff */
[-C--:B------:R-:W-:Y:S01]  /*5870*/  FMUL.FTZ R82, R82, R14.reuse ;  /* 0x0000000e52527220 */ /* 0x080fe20000410000 */
[----:B------:R-:W-:Y:S01]  /*5880*/  @!P3 LEA R158, R158, UR42, 0x2 ;  /* 0x0000002a9e9ebc11 */ /* 0x000fe2000f8e10ff */
[----:B------:R-:W-:Y:S01]  /*5890*/  FMUL.FTZ R83, R83, R14 ;  /* 0x0000000e53537220 */ /* 0x000fe20000410000 */
[----:B----4-:R-:W-:Y:S01]  /*58a0*/  F2FP.BF16.F32.PACK_AB R166, R9, R168 ;  /* 0x000000a809a6723e */ /* 0x010fe200000010ff */
[-C--:B------:R-:W-:Y:S01]  /*58b0*/  FMUL.FTZ R86, R86, R14.reuse ;  /* 0x0000000e56567220 */ /* 0x080fe20000410000 */
[-C--:B------:R-:W-:Y:S01]  /*58c0*/  FMUL.FTZ R87, R87, R14.reuse ;  /* 0x0000000e57577220 */ /* 0x080fe20000410000 */
[----:B------:R-:W3:Y:S01]  /*58d0*/  MUFU.EX2 R170, R170 ;  /* 0x000000aa00aa7308 */ /* 0x000ee20000000800 */
[----:B------:R-:W-:Y:S01]  /*58e0*/  @!P3 STS [R158+0x28800], R11 ;  /* 0x0288000b9e00b388 */ /* 0x000fe20000000800 */
[----:B0-----:R-:W-:Y:S01]  /*58f0*/  FADD.FTZ R5, R167, R6 ;  /* 0x00000006a7057221 */ /* 0x001fe20000010000 */
[-C--:B------:R-:W-:Y:S01]  /*5900*/  FMUL.FTZ R90, R90, R14.reuse ;  /* 0x0000000e5a5a7220 */ /* 0x080fe20000410000 */
[-C--:B------:R-:W-:Y:S01]  /*5910*/  FMUL.FTZ R91, R91, R14.reuse ;  /* 0x0000000e5b5b7220 */ /* 0x080fe20000410000 */
[----:B------:R0:W-:Y:S01]  /*5920*/  @!P3 STS [R158+0x28820], R14 ;  /* 0x0288200e9e00b388 */ /* 0x0001e20000000800 */
        /* <DEDUP_REMOVED lines=8> */
[----:B------:R-:W-:Y:S01]  /*59b0*/  FMUL.FTZ R106, R106, R14 ;  /* 0x0000000e6a6a7220 */ /* 0x000fe20000410000 */
[----:B0-----:R-:W-:Y:S01]  /*59c0*/  F2FP.BF16.F32.PACK_AB R158, R153, R12 ;  /* 0x0000000c999e723e */ /* 0x001fe200000010ff */
[----:B------:R-:W0:Y:S01]  /*59d0*/  MUFU.EX2 R173, R173 ;  /* 0x000000ad00ad7308 */ /* 0x000e220000000800 */
[----:B---3--:R-:W-:Y:S01]  /*59e0*/  FADD.FTZ R6, R170, R5 ;  /* 0x00000005aa067221 */ /* 0x008fe20000010000 */
[----:B------:R-:W-:Y:S01]  /*59f0*/  F2FP.BF16.F32.PACK_AB R153, R172, R169 ;  /* 0x000000a9ac99723e */ /* 0x000fe200000010ff */
[-C--:B------:R-:W-:Y:S01]  /*5a00*/  FMUL.FTZ R107, R107, R14.reuse ;  /* 0x0000000e6b6b7220 */ /* 0x080fe20000410000 */
[-C--:B------:R-:W-:Y:S01]  /*5a10*/  FMUL.FTZ R110, R110, R14.reuse ;  /* 0x0000000e6e6e7220 */ /* 0x080fe20000410000 */
[-C--:B------:R-:W-:Y:S01]  /*5a20*/  FMUL.FTZ R111, R111, R14.reuse ;  /* 0x0000000e6f6f7220 */ /* 0x080fe20000410000 */
[-C--:B------:R-:W-:Y:S01]  /*5a30*/  FMUL.FTZ R114, R114, R14.reuse ;  /* 0x0000000e72727220 */ /* 0x080fe20000410000 */
[----:B------:R-:W-:Y:S01]  /*5a40*/  FMUL.FTZ R115, R115, R14 ;  /* 0x0000000e73737220 */ /* 0x000fe20000410000 */
[----:B------:R-:W2:Y:S01]  /*5a50*/  MUFU.EX2 R164, R164 ;  /* 0x000000a400a47308 */ /* 0x000ea20000000800 */
[----:B----4-:R-:W-:Y:S01]  /*5a60*/  FADD.FTZ R11, R161, R154 ;  /* 0x0000009aa10b7221 */ /* 0x010fe20000010000 */
[----:B------:R-:W-:Y:S01]  /*5a70*/  F2FP.BF16.F32.PACK_AB R154, R15, R10 ;  /* 0x0000000a0f9a723e */ /* 0x000fe200000010ff */
[----:B------:R-:W-:Y:S01]  /*5a80*/  BAR.SYNC.DEFER_BLOCKING 0xf, 0x100 ;  /* 0x03c4000000007b1d */ /* 0x000fe20000010000 */
[----:B------:R-:W-:Y:S01]  /*5a90*/  F2FP.BF16.F32.PACK_AB R162, R161, R20 ;  /* 0x00000014a1a2723e */ /* 0x000fe200000010ff */
[-C--:B------:R-:W-:Y:S01]  /*5aa0*/  FMUL.FTZ R118, R118, R14.reuse ;  /* 0x0000000e76767220 */ /* 0x080fe20000410000 */
[----:B------:R-:W-:Y:S01]  /*5ab0*/  F2FP.BF16.F32.PACK_AB R161, R170, R167 ;  /* 0x000000a7aaa1723e */ /* 0x000fe200000010ff */
[-C--:B------:R-:W-:Y:S01]  /*5ac0*/  FMUL.FTZ R119, R119, R14.reuse ;  /* 0x0000000e77777220 */ /* 0x080fe20000410000 */
[-C--:B------:R-:W-:Y:S01]  /*5ad0*/  FMUL.FTZ R122, R122, R14.reuse ;  /* 0x0000000e7a7a7220 */ /* 0x080fe20000410000 */
        /* <DEDUP_REMOVED lines=17> */
[C---:B---3--:R-:W-:Y:S01]  /*5bf0*/  FADD.FTZ R6, R174.reuse, R5 ;  /* 0x00000005ae067221 */ /* 0x048fe20000010000 */
[----:B------:R-:W-:Y:S01]  /*5c00*/  F2FP.BF16.F32.PACK_AB R163, R174, R173 ;  /* 0x000000adaea3723e */ /* 0x000fe200000010ff */
[----:B------:R3:W-:Y:S01]  /*5c10*/  STSM.16.M88.4 [R19+0x26800], R152 ;  /* 0x0268009813007844 */ /* 0x0007e20000000200 */
[-C--:B------:R-:W-:Y:S01]  /*5c20*/  FMUL.FTZ R147, R147, R14.reuse ;  /* 0x0000000e93937220 */ /* 0x080fe20000410000 */
[-C--:B------:R-:W-:Y:S01]  /*5c30*/  FMUL.FTZ R150, R150, R14.reuse ;  /* 0x0000000e96967220 */ /* 0x080fe20000410000 */
[----:B------:R-:W-:Y:S01]  /*5c40*/  FMUL.FTZ R151, R151, R14 ;  /* 0x0000000e97977220 */ /* 0x000fe20000410000 */
[----:B------:R3:W-:Y:S01]  /*5c50*/  STSM.16.M88.4 [R22], R156 ;  /* 0x0000009c16007844 */ /* 0x0007e20000000200 */
[----:B------:R-:W4:Y:S01]  /*5c60*/  MUFU.EX2 R178, R178 ;  /* 0x000000b200b27308 */ /* 0x000f220000000800 */
[C---:B0-----:R-:W-:Y:S01]  /*5c70*/  FADD.FTZ R11, R165.reuse, R10 ;  /* 0x0000000aa50b7221 */ /* 0x041fe20000010000 */
[----:B------:R-:W-:Y:S01]  /*5c80*/  F2FP.BF16.F32.PACK_AB R164, R165, R164 ;  /* 0x000000a4a5a4723e */ /* 0x000fe200000010ff */
[----:B------:R3:W-:Y:S02]  /*5c90*/  STSM.16.M88.4 [R184], R160 ;  /* 0x000000a0b8007844 */ /* 0x0007e40000000200 */
[----:B------:R-:W-:-:S03]  /*5ca0*/  FADD.FTZ R10, R168, R11 ;  /* 0x0000000ba80a7221 */ /* 0x000fc60000010000 */
[----:B------:R-:W0:Y:S01]  /*5cb0*/  MUFU.EX2 R182, R182 ;  /* 0x000000b600b67308 */ /* 0x000e220000000800 */
[----:B--2---:R-:W-:Y:S01]  /*5cc0*/  FADD.FTZ R5, R175, R6 ;  /* 0x00000006af057221 */ /* 0x004fe20000010000 */
[----:B------:R-:W-:-:S06]  /*5cd0*/  FADD.FTZ R6, R9, R10 ;  /* 0x0000000a09067221 */ /* 0x000fcc0000010000 */
[----:B------:R-:W2:Y:S01]  /*5ce0*/  MUFU.EX2 R177, R177 ;  /* 0x000000b100b17308 */ /* 0x000ea20000000800 */
[C---:B----4-:R-:W-:Y:S01]  /*5cf0*/  FADD.FTZ R5, R178.reuse, R5 ;  /* 0x00000005b2057221 */ /* 0x050fe20000010000 */
[----:B------:R-:W-:-:S03]  /*5d00*/  F2FP.BF16.F32.PACK_AB R165, R178, R175 ;  /* 0x000000afb2a5723e */ /* 0x000fc600000010ff */
[----:B0-----:R-:W-:Y:S01]  /*5d10*/  FADD.FTZ R10, R182, R5 ;  /* 0x00000005b60a7221 */ /* 0x001fe20000010000 */
[----:B--2---:R-:W-:-:S03]  /*5d20*/  F2FP.BF16.F32.PACK_AB R167, R177, R182 ;  /* 0x000000b6b1a7723e */ /* 0x004fc600000010ff */
[----:B------:R-:W-:Y:S02]  /*5d30*/  FADD.FTZ R5, R177, R10 ;  /* 0x0000000ab1057221 */ /* 0x000fe40000010000 */
[----:B------:R3:W-:Y:S01]  /*5d40*/  STSM.16.M88.4 [R23], R164 ;  /* 0x000000a417007844 */ /* 0x0007e20000000200 */
[----:B------:R-:W-:Y:S05]  /*5d50*/  @!P0 BRA `(.L_x_416) ;  /* 0x0000000000048947 */ /* 0x000fea0003800000 */
[----:B------:R-:W-:Y:S01]  /*5d60*/  BPT.TRAP 0x1 ;  /* 0x000000040000795c */ /* 0x000fe20000300000 */
.L_x_416:
[----:B------:R0:W2:Y:S01]  /*5d70*/  SYNCS.PHASECHK.TRANS64.TRYWAIT P3, [UR22+0x28c50], R8 ;  /* 0x028c5008ff0075a7 */ /* 0x0000a20008060156 */
[----:B------:R-:W-:Y:S05]  /*5d80*/  @!P0 BRA `(.L_x_417) ;  /* 0x0000000000048947 */ /* 0x000fea0003800000 */
[----:B------:R-:W-:Y:S01]  /*5d90*/  BPT.TRAP 0x1 ;  /* 0x000000040000795c */ /* 0x000fe20000300000 */
.L_x_417:
[----:B--2---:R-:W-:Y:S05]  /*5da0*/  @P3 BRA `(.L_x_418) ;  /* 0x0000000000083947 */ /* 0x004fea0003800000 */
[----:B------:R-:W2:Y:S02]  /*5db0*/  SYNCS.PHASECHK.TRANS64.TRYWAIT P3, [UR22+0x28c50], R8 ;  /* 0x028c5008ff0075a7 */ /* 0x000ea40008060156 */
[----:B--2---:R-:W-:Y:S05]  /*5dc0*/  @!P3 BRA `(.L_x_419) ;  /* 0x000000ac0000b947 */ /* 0x004fea0003800000 */
.L_x_418:
[----:B------:R-:W-:Y:S01]  /*5dd0*/  ULEA UR10, UR39, UR49, 0xc ;  /* 0x00000031270a7291 */ /* 0x000fe2000f8e603f */
[----:B------:R-:W-:Y:S01]  /*5de0*/  WARPGROUP.ARRIVE ;  /* 0x00000000000079c5 */ /* 0x000fe20000000000 */
[----:B------:R-:W-:Y:S01]  /*5df0*/  UMOV UR7, 0x40000040 ;  /* 0x4000004000077882 */ /* 0x000fe20000000000 */
[----:B--2---:R-:W-:Y:S01]  /*5e00*/  @!P1 VIADD R171, R171, 0x28c60 ;  /* 0x00028c60abab9836 */ /* 0x004fe20000000000 */
        /* <DEDUP_REMOVED lines=30> */
[----:B--2---:R-:W2:Y:S02]  /*5ff0*/  FENCE.VIEW.ASYNC.S ;  /* 0x00000000000073c6 */ /* 0x004ea40000000000 */
[----:B--2---:R-:W-:Y:S01]  /*6000*/  NOP ;  /* 0x0000000000007918 */ /* 0x004fe20000000000 */
[----:B------:R-:W-:Y:S06]  /*6010*/  BAR.ARV 0xe, 0x100 ;  /* 0x0384000000007b1d */ /* 0x000fec0000002000 */
[----:B------:R2:W-:Y:S01]  /*6020*/  @!P1 SYNCS.ARRIVE.TRANS64.RED.A1T0 RZ, [R171+URZ], RZ ;  /* 0x000000ffabff99a7 */ /* 0x0005e2000810043f */
[----:B------:R-:W-:Y:S05]  /*6030*/  @P2 BRA `(.L_x_420) ;  /* 0xffffffe400d42947 */ /* 0x000fea000383ffff */
.L_x_411:
[----:B-1----:R-:W1:Y:S01]  /*6040*/  SHFL.BFLY PT, R7, R6, 0x2, 0x1f ;  /* 0x0c401f0006077f89 */ /* 0x002e6200000e0000 */
[----:B------:R-:W-:Y:S01]  /*6050*/  IMAD.MOV.U32 R20, RZ, RZ, -0x800000 ;  /* 0xff800000ff147424 */ /* 0x000fe200078e00ff */
[----:B------:R-:W-:Y:S02]  /*6060*/  UIADD3 UR37, UR37, 0x1, URZ ;  /* 0x0000000125257890 */ /* 0x000fe4000fffe03f */
[----:B0-----:R-:W0:Y:S01]  /*6070*/  SHFL.BFLY PT, R8, R5, 0x2, 0x1f ;  /* 0x0c401f0005087f89 */ /* 0x001e2200000e0000 */
[----:B------:R-:W-:Y:S08]  /*6080*/  BAR.ARV 0x8, 0x100 ;  /* 0x0204000000007b1d */ /* 0x000ff00000002000 */
[----:B------:R-:W-:Y:S01]  /*6090*/  BAR.SYNC.DEFER_BLOCKING 0xf, 0x100 ;  /* 0x03c4000000007b1d */ /* 0x000fe20000010000 */
[----:B-1----:R-:W-:Y:S01]  /*60a0*/  FADD.FTZ R7, R7, R6 ;  /* 0x0000000607077221 */ /* 0x002fe20000010000 */
[----:B0-----:R-:W-:-:S04]  /*60b0*/  FADD.FTZ R8, R8, R5 ;  /* 0x0000000508087221 */ /* 0x001fc80000010000 */
[----:B------:R-:W0:Y:S01]  /*60c0*/  SHFL.BFLY PT, R0, R7, 0x1, 0x1f ;  /* 0x0c201f0007007f89 */ /* 0x000e2200000e0000 */
[----:B------:R-:W-:-:S03]  /*60d0*/  IMAD.MOV.U32 R5, RZ, RZ, RZ ;  /* 0x000000ffff057224 */ /* 0x000fc600078e00ff */
[----:B------:R-:W1:Y:S01]  /*60e0*/  SHFL.BFLY PT, R9, R8, 0x1, 0x1f ;  /* 0x0c201f0008097f89 */ /* 0x000e6200000e0000 */
[----:B0-----:R-:W-:Y:S01]  /*60f0*/  FADD.FTZ R11, R7, R0 ;  /* 0x00000000070b7221 */ /* 0x001fe20000010000 */
[----:B------:R-:W-:Y:S02]  /*6100*/  IMAD.MOV R0, RZ, RZ, -R18 ;  /* 0x000000ffff007224 */ /* 0x000fe400078e0a12 */
[----:B-1----:R-:W-:Y:S02]  /*6110*/  FADD.FTZ R15, R8, R9 ;  /* 0x00000009080f7221 */ /* 0x002fe40000010000 */
[----:B------:R-:W-:Y:S01]  /*6120*/  FSETP.NE.FTZ.AND P1, PT, R11, RZ, PT ;  /* 0x000000ff0b00720b */ /* 0x000fe20003f35000 */
[----:B------:R-:W-:Y:S01]  /*6130*/  IMAD.U32 R9, RZ, RZ, UR39 ;  /* 0x00000027ff097e24 */ /* 0x000fe2000f8e00ff */
[----:B------:R-:W-:Y:S01]  /*6140*/  ISETP.NE.AND P0, PT, R17, R0, PT ;  /* 0x000000001100720c */ /* 0x000fe20003f05270 */
[----:B------:R-:W-:Y:S01]  /*6150*/  IMAD.MOV.U32 R0, RZ, RZ, RZ ;  /* 0x000000ffff007224 */ /* 0x000fe200078e00ff */
[----:B------:R-:W-:Y:S01]  /*6160*/  FSETP.NE.FTZ.AND P2, PT, R15, RZ, PT ;  /* 0x000000ff0f00720b */ /* 0x000fe20003f55000 */
[----:B------:R-:W-:-:S04]  /*6170*/  UIADD3 UR39, UR39, 0x1, URZ ;  /* 0x0000000127277890 */ /* 0x000fc8000fffe03f */
[----:B------:R-:W-:-:S04]  /*6180*/  UISETP.NE.AND UP0, UPT, UR39, 0x2, UPT ;  /* 0x000000022700788c */ /* 0x000fc8000bf05270 */
[----:B------:R-:W0:Y:S01]  /*6190*/  @P1 MUFU.RCP R0, R11 ;  /* 0x0000000b00001308 */ /* 0x000e220000001000 */
[----:B------:R-:W-:Y:S01]  /*61a0*/  USEL UR4, URZ, 0x1, UP0 ;  /* 0x000000013f047887 */ /* 0x000fe20008000000 */
[----:B------:R-:W-:Y:S01]  /*61b0*/  @!P0 IMAD R6, R9, 0x40, R16 ;  /* 0x0000004009068824 */ /* 0x000fe200078e0210 */
[----:B------:R-:W-:Y:S01]  /*61c0*/  USEL UR39, UR39, URZ, UP0 ;  /* 0x0000003f27277287 */ /* 0x000fe20008000000 */
[----:B------:R-:W-:Y:S01]  /*61d0*/  IMAD.U32 R9, RZ, RZ, UR20 ;  /* 0x00000014ff097e24 */ /* 0x000fe2000f8e00ff */
[----:B------:R-:W-:Y:S02]  /*61e0*/  ULOP3.LUT UR38, UR38, UR4, URZ, 0x3c, !UPT ;  /* 0x0000000426267292 */ /* 0x000fe4000f8e3c3f */
[----:B------:R-:W-:Y:S01]  /*61f0*/  @!P0 LEA R6, R6, UR42, 0x2 ;  /* 0x0000002a06068c11 */ /* 0x000fe2000f8e10ff */
[----:B------:R-:W1:Y:S08]  /*6200*/  @P2 MUFU.RCP R5, R15 ;  /* 0x0000000f00052308 */ /* 0x000e700000001000 */
[----:B------:R-:W4:Y:S01]  /*6210*/  @P1 MUFU.LG2 R7, R11 ;  /* 0x0000000b00071308 */ /* 0x000f220000000c00 */
[-C--:B0-----:R-:W-:Y:S01]  /*6220*/  FMUL.FTZ R173, R24, R0.reuse ;  /* 0x0000000018ad7220 */ /* 0x081fe20000410000 */
[----:B------:R-:W-:Y:S01]  /*6230*/  @!P0 STS [R6+0x28800], R0 ;  /* 0x0288000006008388 */ /* 0x000fe20000000800 */
[----:B------:R-:W-:Y:S01]  /*6240*/  FMUL.FTZ R172, R28, R0 ;  /* 0x000000001cac7220 */ /* 0x000fe20000410000 */
[----:B------:R-:W-:-:S02]  /*6250*/  IMAD.U32 R28, RZ, RZ, UR20 ;  /* 0x00000014ff1c7e24 */ /* 0x000fc4000f8e00ff */
[-C--:B------:R-:W-:Y:S01]  /*6260*/  FMUL.FTZ R8, R25, R0.reuse ;  /* 0x0000000019087220 */ /* 0x080fe20000410000 */
[-C--:B------:R-:W-:Y:S01]  /*6270*/  FMUL.FTZ R10, R29, R0.reuse ;  /* 0x000000001d0a7220 */ /* 0x080fe20000410000 */
[-C--:B---3--:R-:W-:Y:S01]  /*6280*/  FMUL.FTZ R165, R32, R0.reuse ;  /* 0x0000000020a57220 */ /* 0x088fe20000410000 */
[----:B------:R-:W0:Y:S01]  /*6290*/  @P2 MUFU.LG2 R24, R15 ;  /* 0x0000000f00182308 */ /* 0x000e220000000c00 */
[----:B-1----:R1:W-:Y:S01]  /*62a0*/  @!P0 STS [R6+0x28820], R5 ;  /* 0x0288200506008388 */ /* 0x0023e20000000800 */
[----:B------:R-:W-:Y:S01]  /*62b0*/  @P2 FMUL.FTZ R28, R28, 0.69314718246459960938 ;  /* 0x3f3172181c1c2820 */ /* 0x000fe20000410000 */
[-C--:B------:R-:W-:Y:S01]  /*62c0*/  FMUL.FTZ R160, R33, R0.reuse ;  /* 0x0000000021a07220 */ /* 0x080fe20000410000 */
[-C--:B------:R-:W-:Y:S01]  /*62d0*/  FMUL.FTZ R162, R36, R0.reuse ;  /* 0x0000000024a27220 */ /* 0x080fe20000410000 */
[-C--:B------:R-:W-:Y:S01]  /*62e0*/  FMUL.FTZ R156, R37, R0.reuse ;  /* 0x00000000259c7220 */ /* 0x080fe20000410000 */
[-C--:B------:R-:W-:Y:S01]  /*62f0*/  FMUL.FTZ R158, R40, R0.reuse ;  /* 0x00000000289e7220 */ /* 0x080fe20000410000 */
[-C--:B------:R-:W-:Y:S01]  /*6300*/  FMUL.FTZ R12, R41, R0.reuse ;  /* 0x00000000290c7220 */ /* 0x080fe20000410000 */
[-C--:B------:R-:W-:Y:S01]  /*6310*/  FMUL.FTZ R14, R44, R0.reuse ;  /* 0x000000002c0e7220 */ /* 0x080fe20000410000 */
[----:B----4-:R-:W-:Y:S01]  /*6320*/  @P1 FMUL.FTZ R7, R7, 0.69314718246459960938 ;  /* 0x3f31721807071820 */ /* 0x010fe20000410000 */
[-C--:B------:R-:W-:Y:S01]  /*6330*/  FMUL.FTZ R45, R45, R0.reuse ;  /* 0x000000002d2d7220 */ /* 0x080fe20000410000 */
[----:B-1----:R-:W-:Y:S01]  /*6340*/  @P1 FMUL.FTZ R6, R9, 0.69314718246459960938 ;  /* 0x3f31721809061820 */ /* 0x002fe20000410000 */
[-C--:B------:R-:W-:Y:S01]  /*6350*/  FMUL.FTZ R48, R48, R0.reuse ;  /* 0x0000000030307220 */ /* 0x080fe20000410000 */
[-C--:B------:R-:W-:Y:S01]  /*6360*/  FMUL.FTZ R49, R49, R0.reuse ;  /* 0x0000000031317220 */ /* 0x080fe20000410000 */
[-C--:B------:R-:W-:Y:S01]  /*6370*/  FMUL.FTZ R52, R52, R0.reuse ;  /* 0x0000000034347220 */ /* 0x080fe20000410000 */
[-C--:B------:R-:W-:Y:S01]  /*6380*/  FMUL.FTZ R53, R53, R0.reuse ;  /* 0x0000000035357220 */ /* 0x080fe20000410000 */
[-C--:B------:R-:W-:Y:S01]  /*6390*/  FMUL.FTZ R56, R56, R0.reuse ;  /* 0x0000000038387220 */ /* 0x080fe20000410000 */
[----:B0-----:R-:W-:Y:S01]  /*63a0*/  @P2 FMUL.FTZ R25, R24, 0.69314718246459960938 ;  /* 0x3f31721818192820 */ /* 0x001fe20000410000 */
        /* <DEDUP_REMOVED lines=47> */
[----:B------:R-:W-:-:S02]  /*66a0*/  IMAD.MOV.U32 R0, RZ, RZ, -0x800000 ;  /* 0xff800000ff007424 */ /* 0x000fc400078e00ff */
[-C--:B------:R-:W-:Y:S01]  /*66b0*/  FMUL.FTZ R9, R26, R5.reuse ;  /* 0x000000051a097220 */ /* 0x080fe20000410000 */
[-C--:B------:R-:W-:Y:S01]  /*66c0*/  FMUL.FTZ R11, R30, R5.reuse ;  /* 0x000000051e0b7220 */ /* 0x080fe20000410000 */
[-C--:B------:R-:W-:Y:S01]  /*66d0*/  FMUL.FTZ R13, R42, R5.reuse ;  /* 0x000000052a0d7220 */ /* 0x080fe20000410000 */
[-C--:B------:R-:W-:Y:S01]  /*66e0*/  FMUL.FTZ R15, R46, R5.reuse ;  /* 0x000000052e0f7220 */ /* 0x080fe20000410000 */
[----:B------:R-:W-:Y:S01]  /*66f0*/  PLOP3.LUT P0, PT, PT, PT, PT, 0x8, 0x0 ;  /* 0x000000000000781c */ /* 0x000fe20003f0e170 */
        /* <DEDUP_REMOVED lines=63> */
.L_x_392:
[----:B------:R-:W0:Y:S08]  /*6af0*/  S2UR UR4, SR_CgaCtaId ;  /* 0x00000000000479c3 */ /* 0x000e300000008800 */
[----:B------:R-:W-:Y:S06]  /*6b00*/  BAR.SYNC.DEFER_BLOCKING 0x5, 0x180 ;  /* 0x0146000000007b1d */ /* 0x000fec0000010000 */
[----:B------:R-:W-:Y:S01]  /*6b10*/  UMOV UR42, 0x400 ;  /* 0x00000400002a7882 */ /* 0x000fe20000000000 */
[----:B------:R-:W-:Y:S01]  /*6b20*/  BSSY B0, `(.L_x_421) ;  /* 0x00002f8000007945 */ /* 0x000fe20003800000 */
[----:B0-----:R-:W-:-:S09]  /*6b30*/  ULEA UR42, UR4, UR42, 0x18 ;  /* 0x0000002a042a7291 */ /* 0x001fd2000f8ec03f */
[----:B------:R-:W0:Y:S02]  /*6b40*/  LDS.128 R4, [UR42+0x28cd0] ;  /* 0x028cd02aff047984 */ /* 0x000e240008000c00 */
[----:B0-----:R-:W-:Y:S02]  /*6b50*/  R2UR UR5, R5 ;  /* 0x00000000050572ca */ /* 0x001fe400000e0000 */
[----:B------:R-:W-:Y:S01]  /*6b60*/  R2UR UR6, R6 ;  /* 0x00000000060672ca */ /* 0x000fe200000e0000 */
[----:B------:R-:W-:Y:S06]  /*6b70*/  BAR.ARV 0x4, 0x180 ;  /* 0x0106000000007b1d */ /* 0x000fec0000002000 */
[----:B------:R-:W-:Y:S08]  /*6b80*/  @P0 BRA `(.L_x_422) ;  /* 0x0000002000380947 */ /* 0x000ff00003800000 */
[----:B------:R-:W0:Y:S08]  /*6b90*/  S2UR UR4, SR_SWINHI ;  /* 0x00000000000479c3 */ /* 0x000e300000002f00 */
[----:B------:R-:W-:Y:S01]  /*6ba0*/  BAR.SYNC.DEFER_BLOCKING 0x1, 0x100 ;  /* 0x0044000000007b1d */ /* 0x000fe20000010000 */
[----:B------:R-:W-:Y:S01]  /*6bb0*/  F2FP.BF16.F32.PACK_AB R8, R8, R173 ;  /* 0x000000ad0808723e */ /* 0x000fe200000010ff */
[----:B------:R-:W-:Y:S01]  /*6bc0*/  USHF.L.U32 UR10, UR43, 0x2, URZ ;  /* 0x000000022b0a7899 */ /* 0x000fe2000800063f */
[----:B------:R-:W-:Y:S01]  /*6bd0*/  F2FP.BF16.F32.PACK_AB R9, R27, R9 ;  /* 0x000000091b09723e */ /* 0x000fe200000010ff */
[----:B------:R-:W-:Y:S01]  /*6be0*/  USHF.L.U64.HI UR11, UR43, 0x2, UR44 ;  /* 0x000000022b0b7899 */ /* 0x000fe2000801022c */
[----:B------:R-:W-:-:S02]  /*6bf0*/  F2FP.BF16.F32.PACK_AB R10, R10, R172 ;  /* 0x000000ac0a0a723e */ /* 0x000fc400000010ff */
[----:B------:R-:W-:Y:S02]  /*6c00*/  F2FP.BF16.F32.PACK_AB R11, R31, R11 ;  /* 0x0000000b1f0b723e */ /* 0x000fe400000010ff */
[----:B------:R-:W-:Y:S02]  /*6c10*/  F2FP.BF16.F32.PACK_AB R48, R49, R48 ;  /* 0x000000303130723e */ /* 0x000fe400000010ff */
[----:B------:R-:W-:Y:S02]  /*6c20*/  F2FP.BF16.F32.PACK_AB R12, R12, R158 ;  /* 0x0000009e0c0c723e */ /* 0x000fe400000010ff */
[----:B------:R-:W-:Y:S02]  /*6c30*/  F2FP.BF16.F32.PACK_AB R13, R43, R13 ;  /* 0x0000000d2b0d723e */ /* 0x000fe400000010ff */
[----:B------:R-:W-:Y:S02]  /*6c40*/  F2FP.BF16.F32.PACK_AB R14, R45, R14 ;  /* 0x0000000e2d0e723e */ /* 0x000fe400000010ff */
[----:B------:R-:W-:-:S02]  /*6c50*/  F2FP.BF16.F32.PACK_AB R15, R47, R15 ;  /* 0x0000000f2f0f723e */ /* 0x000fc400000010ff */
[----:B------:R-:W-:Y:S02]  /*6c60*/  F2FP.BF16.F32.PACK_AB R49, R51, R50 ;  /* 0x000000323331723e */ /* 0x000fe400000010ff */
[----:B------:R-:W-:Y:S01]  /*6c70*/  F2FP.BF16.F32.PACK_AB R56, R57, R56 ;  /* 0x000000383938723e */ /* 0x000fe200000010ff */
[----:B------:R-:W-:Y:S01]  /*6c80*/  UMOV UR8, UR42 ;  /* 0x0000002a00087c82 */ /* 0x000fe20008000000 */
[----:B0-----:R-:W-:Y:S01]  /*6c90*/  UMOV UR9, UR4 ;  /* 0x0000000400097c82 */ /* 0x001fe20008000000 */
[----:B------:R-:W-:Y:S01]  /*6ca0*/  F2FP.BF16.F32.PACK_AB R50, R53, R52 ;  /* 0x000000343532723e */ /* 0x000fe200000010ff */
[----:B------:R-:W-:Y:S01]  /*6cb0*/  IMAD.U32 R174, RZ, RZ, UR8 ;  /* 0x00000008ffae7e24 */ /* 0x000fe2000f8e00ff */
[----:B------:R-:W-:Y:S01]  /*6cc0*/  F2FP.BF16.F32.PACK_AB R51, R55, R54 ;  /* 0x000000363733723e */ /* 0x000fe200000010ff */
[----:B------:R-:W-:Y:S01]  /*6cd0*/  IMAD.U32 R175, RZ, RZ, UR9 ;  /* 0x00000009ffaf7e24 */ /* 0x000fe2000f8e00ff */
[----:B------:R-:W-:Y:S01]  /*6ce0*/  F2FP.BF16.F32.PACK_AB R57, R59, R58 ;  /* 0x0000003a3b39723e */ /* 0x000fe200000010ff */
[----:B------:R-:W-:Y:S01]  /*6cf0*/  ULDC.64 UR8, c[0x0][0xc00] ;  /* 0x0003000000087ab9 */ /* 0x000fe20000000a00 */
[----:B------:R-:W-:Y:S01]  /*6d00*/  F2FP.BF16.F32.PACK_AB R64, R65, R64 ;  /* 0x000000404140723e */ /* 0x000fe200000010ff */
[----:B------:R-:W-:Y:S01]  /*6d10*/  IMAD.WIDE R126, R196, 0x2, R174 ;  /* 0x00000002c47e7825 */ /* 0x000fe200078e02ae */
[----:B------:R-:W-:Y:S01]  /*6d20*/  F2FP.BF16.F32.PACK_AB R58, R61, R60 ;  /* 0x0000003c3d3a723e */ /* 0x000fe200000010ff */
[----:B------:R-:W-:Y:S01]  /*6d30*/  UISETP.NE.U32.AND UP0, UPT, UR8, URZ, UPT ;  /* 0x0000003f0800728c */ /* 0x000fe2000bf05070 */
[----:B------:R-:W-:Y:S01]  /*6d40*/  F2FP.BF16.F32.PACK_AB R59, R63, R62 ;  /* 0x0000003e3f3b723e */ /* 0x000fe200000010ff */
[----:B------:R-:W-:Y:S01]  /*6d50*/  UIADD3 UR4, UP1, UR10, UR8, URZ ;  /* 0x000000080a047290 */ /* 0x000fe2000ff3e03f */
[C---:B------:R-:W-:Y:S01]  /*6d60*/  IADD3 R177, P1, R126.reuse, 0x20, RZ ;  /* 0x000000207eb17810 */ /* 0x040fe20007f3e0ff */
[----:B------:R-:W-:Y:S01]  /*6d70*/  UISETP.NE.AND.EX UP0, UPT, UR9, URZ, UPT, UP0 ;  /* 0x0000003f0900728c */ /* 0x000fe2000bf05300 */
[C---:B------:R-:W-:Y:S01]  /*6d80*/  LOP3.LUT R5, R126.reuse, 0x380, RZ, 0xc0, !PT ;  /* 0x000003807e057812 */ /* 0x040fe200078ec0ff */
[----:B------:R-:W-:Y:S01]  /*6d90*/  UIADD3.X UR7, UR11, UR9, URZ, UP1, !UPT ;  /* 0x000000090b077290 */ /* 0x000fe20008ffe43f */
[C---:B------:R-:W-:Y:S01]  /*6da0*/  IADD3 R179, P0, R126.reuse, 0x40, RZ ;  /* 0x000000407eb37810 */ /* 0x040fe20007f1e0ff */
[--C-:B------:R-:W-:Y:S01]  /*6db0*/  IMAD.X R25, RZ, RZ, R127.reuse, P1 ;  /* 0x000000ffff197224 */ /* 0x100fe200008e067f */
[C---:B------:R-:W-:Y:S01]  /*6dc0*/  IADD3 R181, P4, R126.reuse, 0x60, RZ ;  /* 0x000000607eb57810 */ /* 0x040fe20007f9e0ff */
[----:B------:R-:W-:Y:S01]  /*6dd0*/  ULDC.64 UR8, c[0x0][0xc08] ;  /* 0x0003020000087ab9 */ /* 0x000fe20000000a00 */
[C---:B------:R-:W-:Y:S01]  /*6de0*/  IADD3 R183, P3, R126.reuse, 0x2000, RZ ;  /* 0x000020007eb77810 */ /* 0x040fe20007f7e0ff */
[--C-:B------:R-:W-:Y:S01]  /*6df0*/  IMAD.X R29, RZ, RZ, R127.reuse, P0 ;  /* 0x000000ffff1d7224 */ /* 0x100fe200000e067f */
[C---:B------:R-:W-:Y:S01]  /*6e00*/  IADD3 R205, P6, R126.reuse, 0x2020, RZ ;  /* 0x000020207ecd7810 */ /* 0x040fe20007fde0ff */
[--C-:B------:R-:W-:Y:S01]  /*6e10*/  IMAD.X R33, RZ, RZ, R127.reuse, P4 ;  /* 0x000000ffff217224 */ /* 0x100fe200020e067f */
        /* <DEDUP_REMOVED lines=8> */
[----:B------:R-:W-:Y:S01]  /*6ea0*/  LOP3.LUT R24, R177, 0x380, RZ, 0xc0, !PT ;  /* 0x00000380b1187812 */ /* 0x000fe200078ec0ff */
[----:B------:R-:W-:Y:S01]  /*6eb0*/  IMAD.X R99, RZ, RZ, R127, P1 ;  /* 0x000000ffff637224 */ /* 0x000fe200008e067f */
[----:B------:R-:W-:-:S02]  /*6ec0*/  LOP3.LUT R28, R179, 0x380, RZ, 0xc0, !PT ;  /* 0x00000380b31c7812 */ /* 0x000fc400078ec0ff */
[----:B------:R-:W-:Y:S02]  /*6ed0*/  LOP3.LUT R36, R183, 0x380, RZ, 0xc0, !PT ;  /* 0x00000380b7247812 */ /* 0x000fe400078ec0ff */
[C---:B------:R-:W-:Y:S02]  /*6ee0*/  IADD3 R102, P0, R126.reuse, 0x4020, RZ ;  /* 0x000040207e667810 */ /* 0x040fe40007f1e0ff */
[C---:B------:R-:W-:Y:S02]  /*6ef0*/  IADD3 R106, P4, R126.reuse, 0x4040, RZ ;  /* 0x000040407e6a7810 */ /* 0x040fe40007f9e0ff */
        /* <DEDUP_REMOVED lines=10> */
[----:B------:R-:W-:Y:S01]  /*6fa0*/  LOP3.LUT R32, R181, 0x380, RZ, 0xc0, !PT ;  /* 0x00000380b5207812 */ /* 0x000fe200078ec0ff */
[--C-:B------:R-:W-:Y:S01]  /*6fb0*/  IMAD.X R123, RZ, RZ, R127.reuse, P2 ;  /* 0x000000ffff7b7224 */ /* 0x100fe200010e067f */
[----:B------:R-:W-:Y:S01]  /*6fc0*/  LOP3.LUT R126, R5, R126, RZ, 0x3c, !PT ;  /* 0x0000007e057e7212 */ /* 0x000fe200078e3cff */
[----:B------:R-:W-:Y:S01]  /*6fd0*/  IMAD.X R5, RZ, RZ, R127, P1 ;  /* 0x000000ffff057224 */ /* 0x000fe200008e067f */
[----:B------:R-:W-:-:S02]  /*6fe0*/  SHF.R.U64 R24, R24, 0x3, RZ ;  /* 0x0000000318187819 */ /* 0x000fc400000012ff */
[----:B------:R-:W-:Y:S02]  /*6ff0*/  SHF.R.U64 R28, R28, 0x3, RZ ;  /* 0x000000031c1c7819 */ /* 0x000fe400000012ff */
[----:B------:R-:W-:Y:S02]  /*7000*/  SHF.R.U64 R36, R36, 0x3, RZ ;  /* 0x0000000324247819 */ /* 0x000fe400000012ff */
[----:B------:R-:W-:Y:S02]  /*7010*/  LOP3.LUT R40, R205, 0x380, RZ, 0xc0, !PT ;  /* 0x00000380cd287812 */ /* 0x000fe400078ec0ff */
[----:B------:R-:W-:Y:S02]  /*7020*/  SHF.R.U64 R32, R32, 0x3, RZ ;  /* 0x0000000320207819 */ /* 0x000fe400000012ff */
[----:B------:R-:W-:Y:S02]  /*7030*/  LOP3.LUT R90, R207, 0x380, RZ, 0xc0, !PT ;  /* 0x00000380cf5a7812 */ /* 0x000fe400078ec0ff */
[----:B------:R-:W-:-:S02]  /*7040*/  LOP3.LUT R94, R209, 0x380, RZ, 0xc0, !PT ;  /* 0x00000380d15e7812 */ /* 0x000fc400078ec0ff */
[----:B------:R-:W-:Y:S02]  /*7050*/  MOV R126, R126 ;  /* 0x0000007e007e7202 */ /* 0x000fe40000000f00 */
[----:B------:R-:W-:Y:S02]  /*7060*/  LOP3.LUT R24, R24, R177, RZ, 0x3c, !PT ;  /* 0x000000b118187212 */ /* 0x000fe400078e3cff */
[----:B------:R-:W-:Y:S01]  /*7070*/  LOP3.LUT R98, R211, 0x380, RZ, 0xc0, !PT ;  /* 0x00000380d3627812 */ /* 0x000fe200078ec0ff */
[----:B------:R0:W-:Y:S01]  /*7080*/  STSM.16.M88.4 [R126], R8 ;  /* 0x000000087e007844 */ /* 0x0001e20000000200 */
[----:B------:R-:W-:Y:S02]  /*7090*/  LOP3.LUT R28, R28, R179, RZ, 0x3c, !PT ;  /* 0x000000b31c1c7212 */ /* 0x000fe400078e3cff */
[----:B------:R-:W-:Y:S02]  /*70a0*/  LOP3.LUT R36, R36, R183, RZ, 0x3c, !PT ;  /* 0x000000b724247212 */ /* 0x000fe400078e3cff */
[----:B------:R-:W-:-:S02]  /*70b0*/  SHF.R.U64 R40, R40, 0x3, RZ ;  /* 0x0000000328287819 */ /* 0x000fc400000012ff */
[----:B------:R-:W-:Y:S02]  /*70c0*/  LOP3.LUT R177, R102, 0x380, RZ, 0xc0, !PT ;  /* 0x0000038066b17812 */ /* 0x000fe400078ec0ff */
[----:B------:R-:W-:Y:S02]  /*70d0*/  LOP3.LUT R27, R6, 0x380, RZ, 0xc0, !PT ;  /* 0x00000380061b7812 */ /* 0x000fe400078ec0ff */
[----:B------:R-:W-:Y:S02]  /*70e0*/  LOP3.LUT R32, R32, R181, RZ, 0x3c, !PT ;  /* 0x000000b520207212 */ /* 0x000fe400078e3cff */
[----:B------:R-:W-:Y:S02]  /*70f0*/  SHF.R.U64 R90, R90, 0x3, RZ ;  /* 0x000000035a5a7819 */ /* 0x000fe400000012ff */
[----:B------:R-:W-:Y:S02]  /*7100*/  LOP3.LUT R179, R106, 0x380, RZ, 0xc0, !PT ;  /* 0x000003806ab37812 */ /* 0x000fe400078ec0ff */
[----:B------:R-:W-:-:S02]  /*7110*/  LOP3.LUT R183, R114, 0x380, RZ, 0xc0, !PT ;  /* 0x0000038072b77812 */ /* 0x000fc400078ec0ff */
[----:B------:R-:W-:Y:S02]  /*7120*/  SHF.R.U64 R94, R94, 0x3, RZ ;  /* 0x000000035e5e7819 */ /* 0x000fe400000012ff */
[----:B------:R-:W-:Y:S02]  /*7130*/  LOP3.LUT R181, R110, 0x380, RZ, 0xc0, !PT ;  /* 0x000003806eb57812 */ /* 0x000fe400078ec0ff */
[----:B------:R-:W-:Y:S02]  /*7140*/  SHF.R.U64 R98, R98, 0x3, RZ ;  /* 0x0000000362627819 */ /* 0x000fe400000012ff */
[----:B------:R-:W-:Y:S02]  /*7150*/  LOP3.LUT R40, R40, R205, RZ, 0x3c, !PT ;  /* 0x000000cd28287212 */ /* 0x000fe400078e3cff */
[----:B------:R-:W-:Y:S02]  /*7160*/  SHF.R.U64 R177, R177, 0x3, RZ ;  /* 0x00000003b1b17819 */ /* 0x000fe400000012ff */
[----:B------:R-:W-:-:S02]  /*7170*/  LOP3.LUT R118, R3, 0x380, RZ, 0xc0, !PT ;  /* 0x0000038003767812 */ /* 0x000fc400078ec0ff */
[----:B------:R-:W-:Y:S02]  /*7180*/  SHF.R.U64 R27, R27, 0x3, RZ ;  /* 0x000000031b1b7819 */ /* 0x000fe400000012ff */
[----:B------:R-:W-:Y:S02]  /*7190*/  MOV R31, R24 ;  /* 0x00000018001f7202 */ /* 0x000fe40000000f00 */
[----:B0-----:R-:W-:Y:S02]  /*71a0*/  F2FP.BF16.F32.PACK_AB R8, R160, R165 ;  /* 0x000000a5a008723e */ /* 0x001fe400000010ff */
[----:B------:R-:W-:Y:S02]  /*71b0*/  F2FP.BF16.F32.PACK_AB R9, R35, R34 ;  /* 0x000000222309723e */ /* 0x000fe400000010ff */
[----:B------:R-:W-:Y:S02]  /*71c0*/  F2FP.BF16.F32.PACK_AB R10, R156, R162 ;  /* 0x000000a29c0a723e */ /* 0x000fe400000010ff */
[----:B------:R-:W-:-:S02]  /*71d0*/  F2FP.BF16.F32.PACK_AB R11, R39, R38 ;  /* 0x00000026270b723e */ /* 0x000fc400000010ff */
[----:B------:R-:W-:Y:S02]  /*71e0*/  LOP3.LUT R90, R90, R207, RZ, 0x3c, !PT ;  /* 0x000000cf5a5a7212 */ /* 0x000fe400078e3cff */
[----:B------:R-:W-:Y:S01]  /*71f0*/  SHF.R.U64 R179, R179, 0x3, RZ ;  /* 0x00000003b3b37819 */ /* 0x000fe200000012ff */
[----:B------:R0:W-:Y:S01]  /*7200*/  STSM.16.M88.4 [R31], R8 ;  /* 0x000000081f007844 */ /* 0x0001e20000000200 */
[----:B------:R-:W-:Y:S02]  /*7210*/  SHF.R.U64 R183, R183, 0x3, RZ ;  /* 0x00000003b7b77819 */ /* 0x000fe400000012ff */
[----:B------:R-:W-:Y:S02]  /*7220*/  MOV R28, R28 ;  /* 0x0000001c001c7202 */ /* 0x000fe40000000f00 */
[----:B------:R-:W-:Y:S02]  /*7230*/  LOP3.LUT R94, R94, R209, RZ, 0x3c, !PT ;  /* 0x000000d15e5e7212 */ /* 0x000fe400078e3cff */
[----:B------:R-:W-:Y:S01]  /*7240*/  SHF.R.U64 R181, R181, 0x3, RZ ;  /* 0x00000003b5b57819 */ /* 0x000fe200000012ff */
[----:B------:R-:W-:Y:S01]  /*7250*/  STSM.16.M88.4 [R28], R12 ;  /* 0x0000000c1c007844 */ /* 0x000fe20000000200 */
[----:B------:R-:W-:-:S02]  /*7260*/  LOP3.LUT R127, R4, 0x380, RZ, 0xc0, !PT ;  /* 0x00000380047f7812 */ /* 0x000fc400078ec0ff */
[----:B------:R-:W-:Y:S02]  /*7270*/  MOV R32, R32 ;  /* 0x0000002000207202 */ /* 0x000fe40000000f00 */
[----:B------:R-:W-:Y:S02]  /*7280*/  LOP3.LUT R98, R98, R211, RZ, 0x3c, !PT ;  /* 0x000000d362627212 */ /* 0x000fe400078e3cff */
[----:B------:R-:W-:Y:S01]  /*7290*/  MOV R36, R36 ;  /* 0x0000002400247202 */ /* 0x000fe20000000f00 */
[----:B------:R-:W-:Y:S01]  /*72a0*/  STSM.16.M88.4 [R32], R48 ;  /* 0x0000003020007844 */ /* 0x000fe20000000200 */
[----:B------:R-:W-:Y:S02]  /*72b0*/  F2FP.BF16.F32.PACK_AB R65, R67, R66 ;  /* 0x000000424341723e */ /* 0x000fe400000010ff */
[----:B------:R-:W-:Y:S01]  /*72c0*/  F2FP.BF16.F32.PACK_AB R72, R73, R72 ;  /* 0x000000484948723e */ /* 0x000fe200000010ff */
[----:B------:R-:W-:Y:S01]  /*72d0*/  STSM.16.M88.4 [R36], R56 ;  /* 0x0000003824007844 */ /* 0x000fe20000000200 */
[----:B------:R-:W-:-:S02]  /*72e0*/  LOP3.LUT R102, R177, R102, RZ, 0x3c, !PT ;  /* 0x00000066b1667212 */ /* 0x000fc400078e3cff */
[----:B------:R-:W-:Y:S02]  /*72f0*/  SHF.R.U64 R118, R118, 0x3, RZ ;  /* 0x0000000376767819 */ /* 0x000fe400000012ff */
[----:B------:R-:W-:Y:S02]  /*7300*/  LOP3.LUT R122, R27, R6, RZ, 0x3c, !PT ;  /* 0x000000061b7a7212 */ /* 0x000fe400078e3cff */
[----:B------:R-:W-:Y:S02]  /*7310*/  MOV R40, R40 ;  /* 0x0000002800287202 */ /* 0x000fe40000000f00 */
[----:B------:R-:W-:Y:S02]  /*7320*/  F2FP.BF16.F32.PACK_AB R66, R69, R68 ;  /* 0x000000444542723e */ /* 0x000fe400000010ff */
[----:B------:R-:W-:Y:S02]  /*7330*/  F2FP.BF16.F32.PACK_AB R67, R71, R70 ;  /* 0x000000464743723e */ /* 0x000fe400000010ff */
[----:B------:R-:W-:-:S02]  /*7340*/  F2FP.BF16.F32.PACK_AB R73, R75, R74 ;  /* 0x0000004a4b49723e */ /* 0x000fc400000010ff */
[----:B------:R-:W-:Y:S01]  /*7350*/  F2FP.BF16.F32.PACK_AB R80, R81, R80 ;  /* 0x000000505150723e */ /* 0x000fe200000010ff */
[----:B------:R-:W-:Y:S01]  /*7360*/  STSM.16.M88.4 [R40], R64 ;  /* 0x0000004028007844 */ /* 0x000fe20000000200 */
[----:B------:R-:W-:Y:S02]  /*7370*/  LOP3.LUT R106, R179, R106, RZ, 0x3c, !PT ;  /* 0x0000006ab36a7212 */ /* 0x000fe400078e3cff */
[----:B------:R-:W-:Y:S02]  /*7380*/  LOP3.LUT R114, R183, R114, RZ, 0x3c, !PT ;  /* 0x00000072b7727212 */ /* 0x000fe400078e3cff */
[----:B------:R-:W-:Y:S02]  /*7390*/  MOV R27, R90 ;  /* 0x0000005a001b7202 */ /* 0x000fe40000000f00 */
[----:B------:R-:W-:Y:S02]  /*73a0*/  F2FP.BF16.F32.PACK_AB R74, R77, R76 ;  /* 0x0000004c4d4a723e */ /* 0x000fe400000010ff */
[----:B------:R-:W-:-:S02]  /*73b0*/  F2FP.BF16.F32.PACK_AB R75, R79, R78 ;  /* 0x0000004e4f4b723e */ /* 0x000fc400000010ff */
[----:B------:R-:W-:Y:S02]  /*73c0*/  F2FP.BF16.F32.PACK_AB R81, R83, R82 ;  /* 0x000000525351723e */ /* 0x000fe400000010ff */
[----:B------:R-:W-:Y:S01]  /*73d0*/  LOP3.LUT R110, R181, R110, RZ, 0x3c, !PT ;  /* 0x0000006eb56e7212 */ /* 0x000fe200078e3cff */
[----:B------:R-:W-:Y:S01]  /*73e0*/  STSM.16.M88.4 [R27], R72 ;  /* 0x000000481b007844 */ /* 0x000fe20000000200 */
[----:B------:R-:W-:Y:S02]  /*73f0*/  SHF.R.U64 R127, R127, 0x3, RZ ;  /* 0x000000037f7f7819 */ /* 0x000fe400000012ff */
[----:B------:R-:W-:Y:S02]  /*7400*/  MOV R94, R94 ;  /* 0x0000005e005e7202 */ /* 0x000fe40000000f00 */
[----:B------:R-:W-:Y:S02]  /*7410*/  F2FP.BF16.F32.PACK_AB R82, R85, R84 ;  /* 0x000000545552723e */ /* 0x000fe400000010ff */
[----:B------:R-:W-:-:S02]  /*7420*/  F2FP.BF16.F32.PACK_AB R83, R87, R86 ;  /* 0x000000565753723e */ /* 0x000fc400000010ff */
[----:B------:R-:W-:Y:S02]  /*7430*/  F2FP.BF16.F32.PACK_AB R88, R89, R88 ;  /* 0x000000585958723e */ /* 0x000fe400000010ff */
[----:B------:R-:W-:Y:S01]  /*7440*/  MOV R6, R98 ;  /* 0x0000006200067202 */ /* 0x000fe20000000f00 */
[----:B------:R-:W-:Y:S01]  /*7450*/  STSM.16.M88.4 [R94], R80 ;  /* 0x000000505e007844 */ /* 0x000fe20000000200 */
[----:B------:R-:W-:Y:S02]  /*7460*/  F2FP.BF16.F32.PACK_AB R89, R26, R21 ;  /* 0x000000151a59723e */ /* 0x000fe400000010ff */
[----:B------:R-:W-:Y:S02]  /*7470*/  F2FP.BF16.F32.PACK_AB R90, R93, R92 ;  /* 0x0000005c5d5a723e */ /* 0x000fe400000010ff */
[----:B------:R-:W-:Y:S02]  /*7480*/  F2FP.BF16.F32.PACK_AB R91, R42, R30 ;  /* 0x0000001e2a5b723e */ /* 0x000fe400000010ff */
[----:B------:R-:W-:-:S02]  /*7490*/  F2FP.BF16.F32.PACK_AB R96, R97, R96 ;  /* 0x000000606160723e */ /* 0x000fc400000010ff */
[----:B------:R-:W-:Y:S01]  /*74a0*/  LOP3.LUT R118, R118, R3, RZ, 0x3c, !PT ;  /* 0x0000000376767212 */ /* 0x000fe200078e3cff */
[----:B------:R-:W-:Y:S01]  /*74b0*/  STSM.16.M88.4 [R6], R88 ;  /* 0x0000005806007844 */ /* 0x000fe20000000200 */
[----:B------:R-:W-:Y:S02]  /*74c0*/  MOV R102, R102 ;  /* 0x0000006600667202 */ /* 0x000fe40000000f00 */
[----:B------:R-:W-:Y:S02]  /*74d0*/  F2FP.BF16.F32.PACK_AB R97, R46, R44 ;  /* 0x0000002c2e61723e */ /* 0x000fe400000010ff */
[----:B------:R-:W-:Y:S02]  /*74e0*/  F2FP.BF16.F32.PACK_AB R98, R101, R100 ;  /* 0x000000646562723e */ /* 0x000fe400000010ff */
[----:B------:R-:W-:Y:S02]  /*74f0*/  F2FP.BF16.F32.PACK_AB R99, R154, R153 ;  /* 0x000000999a63723e */ /* 0x000fe400000010ff */
[----:B------:R-:W-:-:S02]  /*7500*/  MOV R106, R106 ;  /* 0x0000006a006a7202 */ /* 0x000fc40000000f00 */
[----:B------:R-:W-:Y:S01]  /*7510*/  MOV R3, R114 ;  /* 0x0000007200037202 */ /* 0x000fe20000000f00 */
[----:B------:R-:W-:Y:S01]  /*7520*/  STSM.16.M88.4 [R102], R96 ;  /* 0x0000006066007844 */ /* 0x000fe20000000200 */
[----:B------:R-:W-:Y:S02]  /*7530*/  F2FP.BF16.F32.PACK_AB R156, R105, R104 ;  /* 0x00000068699c723e */ /* 0x000fe400000010ff */
[----:B------:R-:W-:Y:S02]  /*7540*/  F2FP.BF16.F32.PACK_AB R157, R157, R155 ;  /* 0x0000009b9d9d723e */ /* 0x000fe400000010ff */
[----:B------:R-:W-:Y:S02]  /*7550*/  F2FP.BF16.F32.PACK_AB R158, R109, R108 ;  /* 0x0000006c6d9e723e */ /* 0x000fe400000010ff */
[----:B------:R-:W-:Y:S02]  /*7560*/  F2FP.BF16.F32.PACK_AB R159, R161, R159 ;  /* 0x0000009fa19f723e */ /* 0x000fe400000010ff */
[----:B------:R-:W-:-:S02]  /*7570*/  F2FP.BF16.F32.PACK_AB R112, R113, R112 ;  /* 0x000000707170723e */ /* 0x000fc400000010ff */
[----:B------:R-:W-:Y:S01]  /*7580*/  LOP3.LUT R4, R127, R4, RZ, 0x3c, !PT ;  /* 0x000000047f047212 */ /* 0x000fe200078e3cff */
[----:B------:R-:W-:Y:S01]  /*7590*/  STSM.16.M88.4 [R106], R156 ;  /* 0x0000009c6a007844 */ /* 0x000fe20000000200 */
[----:B------:R-:W-:Y:S02]  /*75a0*/  MOV R110, R110 ;  /* 0x0000006e006e7202 */ /* 0x000fe40000000f00 */
[----:B------:R-:W-:Y:S02]  /*75b0*/  MOV R25, R122 ;  /* 0x0000007a00197202 */ /* 0x000fe40000000f00 */
[----:B------:R-:W-:Y:S02]  /*75c0*/  F2FP.BF16.F32.PACK_AB R113, R164, R163 ;  /* 0x000000a3a471723e */ /* 0x000fe400000010ff */
[----:B------:R-:W-:Y:S02]  /*75d0*/  F2FP.BF16.F32.PACK_AB R114, R117, R116 ;  /* 0x000000747572723e */ /* 0x000fe400000010ff */
[----:B------:R-:W-:-:S02]  /*75e0*/  F2FP.BF16.F32.PACK_AB R115, R167, R166 ;  /* 0x000000a6a773723e */ /* 0x000fc400000010ff */
[----:B------:R-:W-:Y:S02]  /*75f0*/  F2FP.BF16.F32.PACK_AB R120, R121, R120 ;  /* 0x000000787978723e */ /* 0x000fe400000010ff */
[----:B------:R-:W-:Y:S01]  /*7600*/  F2FP.BF16.F32.PACK_AB R128, R129, R128 ;  /* 0x000000808180723e */ /* 0x000fe200000010ff */
[----:B------:R-:W-:Y:S01]  /*7610*/  STSM.16.M88.4 [R110], R112 ;  /* 0x000000706e007844 */ /* 0x000fe20000000200 */
[----:B------:R-:W-:Y:S02]  /*7620*/  F2FP.BF16.F32.PACK_AB R121, R169, R168 ;  /* 0x000000a8a979723e */ /* 0x000fe400000010ff */
[----:B------:R-:W-:Y:S02]  /*7630*/  F2FP.BF16.F32.PACK_AB R122, R125, R124 ;  /* 0x0000007c7d7a723e */ /* 0x000fe400000010ff */
[----:B------:R-:W-:Y:S02]  /*7640*/  F2FP.BF16.F32.PACK_AB R123, R171, R170 ;  /* 0x000000aaab7b723e */ /* 0x000fe400000010ff */
[----:B------:R-:W-:-:S02]  /*7650*/  F2FP.BF16.F32.PACK_AB R129, R131, R130 ;  /* 0x000000828381723e */ /* 0x000fc400000010ff */
[----:B------:R-:W-:Y:S01]  /*7660*/  F2FP.BF16.F32.PACK_AB R136, R137, R136 ;  /* 0x000000888988723e */ /* 0x000fe200000010ff */
[----:B------:R1:W-:Y:S01]  /*7670*/  STSM.16.M88.4 [R3], R120 ;  /* 0x0000007803007844 */ /* 0x0003e20000000200 */
[----:B------:R-:W-:Y:S02]  /*7680*/  MOV R118, R118 ;  /* 0x0000007600767202 */ /* 0x000fe40000000f00 */
[----:B------:R-:W-:Y:S02]  /*7690*/  F2FP.BF16.F32.PACK_AB R130, R133, R132 ;  /* 0x000000848582723e */ /* 0x000fe400000010ff */
[----:B------:R-:W-:Y:S02]  /*76a0*/  F2FP.BF16.F32.PACK_AB R131, R135, R134 ;  /* 0x000000868783723e */ /* 0x000fe400000010ff */
[----:B------:R-:W-:Y:S02]  /*76b0*/  F2FP.BF16.F32.PACK_AB R137, R139, R138 ;  /* 0x0000008a8b89723e */ /* 0x000fe400000010ff */
[----:B------:R-:W-:Y:S01]  /*76c0*/  F2FP.BF16.F32.PACK_AB R144, R145, R144 ;  /* 0x000000909190723e */ /* 0x000fe200000010ff */
[----:B------:R-:W-:Y:S01]  /*76d0*/  STSM.16.M88.4 [R118], R128 ;  /* 0x0000008076007844 */ /* 0x000fe20000000200 */
[----:B------:R-:W-:-:S02]  /*76e0*/  F2FP.BF16.F32.PACK_AB R138, R141, R140 ;  /* 0x0000008c8d8a723e */ /* 0x000fc400000010ff */
[----:B------:R-:W-:Y:S02]  /*76f0*/  F2FP.BF16.F32.PACK_AB R139, R143, R142 ;  /* 0x0000008e8f8b723e */ /* 0x000fe400000010ff */
[----:B------:R-:W-:Y:S02]  /*7700*/  F2FP.BF16.F32.PACK_AB R145, R147, R146 ;  /* 0x000000929391723e */ /* 0x000fe400000010ff */
[----:B------:R-:W-:Y:S01]  /*7710*/  MOV R24, R4 ;  /* 0x0000000400187202 */ /* 0x000fe20000000f00 */
[----:B------:R-:W-:Y:S01]  /*7720*/  STSM.16.M88.4 [R25], R136 ;  /* 0x0000008819007844 */ /* 0x000fe20000000200 */
[----:B------:R-:W-:Y:S01]  /*7730*/  F2FP.BF16.F32.PACK_AB R146, R149, R148 ;  /* 0x000000949592723e */ /* 0x000fe200000010ff */
[----:B------:R-:W-:Y:S01]  /*7740*/  UISETP.NE.U32.AND UP1, UPT, UR8, URZ, UPT ;  /* 0x0000003f0800728c */ /* 0x000fe2000bf25070 */
[----:B------:R-:W-:Y:S01]  /*7750*/  F2FP.BF16.F32.PACK_AB R147, R151, R150 ;  /* 0x000000969793723e */ /* 0x000fe200000010ff */
[----:B------:R-:W-:Y:S01]  /*7760*/  IMAD.U32 R4, RZ, RZ, UR4 ;  /* 0x00000004ff047e24 */ /* 0x000fe2000f8e00ff */
[----:B------:R-:W-:Y:S01]  /*7770*/  PLOP3.LUT P0, PT, PT, PT, UP0, 0x80, 0x0 ;  /* 0x000000000000781c */ /* 0x000fe20003f0f008 */
[----:B------:R-:W-:-:S02]  /*7780*/  IMAD.U32 R5, RZ, RZ, UR7 ;  /* 0x00000007ff057e24 */ /* 0x000fc4000f8e00ff */
[----:B------:R2:W-:Y:S01]  /*7790*/  STSM.16.M88.4 [R24], R144 ;  /* 0x0000009018007844 */ /* 0x0005e20000000200 */
[----:B------:R-:W-:Y:S01]  /*77a0*/  BAR.SYNC.DEFER_BLOCKING 0x1, 0x100 ;  /* 0x0044000000007b1d */ /* 0x000fe20000010000 */
[----:B------:R-:W-:-:S06]  /*77b0*/  UISETP.NE.AND.EX UP1, UPT, UR9, URZ, UPT, UP1 ;  /* 0x0000003f0900728c */ /* 0x000fcc000bf25310 */
[----:B------:R-:W-:-:S05]  /*77c0*/  PLOP3.LUT P6, PT, PT, PT, UP1, 0x80, 0x0 ;  /* 0x000000000000781c */ /* 0x000fca0003fcf018 */
[----:B------:R-:W-:-:S04]  /*77d0*/  @UP1 UIADD3 UR8, UP2, UR10, UR8, URZ ;  /* 0x000000080a081290 */ /* 0x000fc8000ff5e03f */
[----:B------:R-:W-:Y:S01]  /*77e0*/  @UP1 UIADD3.X UR9, UR11, UR9, URZ, UP2, !UPT ;  /* 0x000000090b091290 */ /* 0x000fe200097fe43f */
[----:B------:R-:W-:Y:S01]  /*77f0*/  ULDC UR4, c[0x0][0xa88] ;  /* 0x0002a20000047ab9 */ /* 0x000fe20000000800 */
[----:B0-----:R-:W-:Y:S02]  /*7800*/  IMAD.U32 R10, RZ, RZ, UR8 ;  /* 0x00000008ff0a7e24 */ /* 0x001fe4000f8e00ff */
[----:B-1----:R-:W-:Y:S01]  /*7810*/  IMAD.U32 R3, RZ, RZ, UR4 ;  /* 0x00000004ff037e24 */ /* 0x002fe2000f8e00ff */
[----:B------:R-:W3:Y:S01]  /*7820*/  @P0 LDG.E R6, desc[UR40][R4.64] ;  /* 0x0000002804060981 */ /* 0x000ee2000c1e1900 */
[----:B------:R-:W-:Y:S02]  /*7830*/  IMAD.U32 R11, RZ, RZ, UR9 ;  /* 0x00000009ff0b7e24 */ /* 0x000fe4000f8e00ff */
[----:B------:R-:W-:-:S03]  /*7840*/  IMAD R9, R191, 0x40, R2 ;  /* 0x00000040bf097824 */ /* 0x000fc600078e0202 */
[----:B------:R0:W5:Y:S01]  /*7850*/  @P6 LDG.E R3, desc[UR40][R10.64] ;  /* 0x000000280a036981 */ /* 0x000162000c1e1900 */
[----:B------:R-:W-:-:S03]  /*7860*/  IMAD.WIDE R174, R9, 0x2, R174 ;  /* 0x0000000209ae7825 */ /* 0x000fc600078e02ae */
[C---:B------:R-:W-:Y:S02]  /*7870*/  IADD3 R13, P2, R174.reuse, 0x1000, RZ ;  /* 0x00001000ae0d7810 */ /* 0x040fe40007f5e0ff */
[C---:B------:R-:W-:Y:S02]  /*7880*/  IADD3 R9, P1, R174.reuse, 0x2000, RZ ;  /* 0x00002000ae097810 */ /* 0x040fe40007f3e0ff */
[----:B------:R-:W-:Y:S02]  /*7890*/  P2R R8, PR, RZ, 0x4 ;  /* 0x00000004ff087803 */ /* 0x000fe40000000000 */
[C---:B------:R-:W-:Y:S02]  /*78a0*/  IADD3 R29, P2, R174.reuse, 0x3000, RZ ;  /* 0x00003000ae1d7810 */ /* 0x040fe40007f5e0ff */
[C---:B------:R-:W-:Y:S02]  /*78b0*/  IADD3 R33, P3, R174.reuse, 0x4000, RZ ;  /* 0x00004000ae217810 */ /* 0x040fe40007f7e0ff */
[----:B------:R-:W-:-:S02]  /*78c0*/  IADD3 R37, P4, R174, 0x5000, RZ ;  /* 0x00005000ae257810 */ /* 0x000fc40007f9e0ff */
[----:B------:R-:W-:Y:S02]  /*78d0*/  IADD3 R41, P5, R174, 0x6000, RZ ;  /* 0x00006000ae297810 */ /* 0x000fe40007fbe0ff */
[----:B------:R-:W-:Y:S02]  /*78e0*/  LOP3.LUT R12, R13, 0x380, RZ, 0xc0, !PT ;  /* 0x000003800d0c7812 */ /* 0x000fe400078ec0ff */
[----:B--2---:R-:W-:Y:S02]  /*78f0*/  LOP3.LUT R24, R9, 0x380, RZ, 0xc0, !PT ;  /* 0x0000038009187812 */ /* 0x004fe400078ec0ff */
[----:B------:R-:W-:Y:S02]  /*7900*/  LOP3.LUT R28, R29, 0x380, RZ, 0xc0, !PT ;  /* 0x000003801d1c7812 */ /* 0x000fe400078ec0ff */
[----:B------:R-:W-:Y:S02]  /*7910*/  LOP3.LUT R32, R33, 0x380, RZ, 0xc0, !PT ;  /* 0x0000038021207812 */ /* 0x000fe400078ec0ff */
[----:B------:R-:W-:-:S02]  /*7920*/  LOP3.LUT R36, R37, 0x380, RZ, 0xc0, !PT ;  /* 0x0000038025247812 */ /* 0x000fc400078ec0ff */
[----:B------:R-:W-:Y:S01]  /*7930*/  LOP3.LUT R40, R41, 0x380, RZ, 0xc0, !PT ;  /* 0x0000038029287812 */ /* 0x000fe200078ec0ff */
[----:B------:R-:W-:Y:S01]  /*7940*/  UMOV UR4, URZ ;  /* 0x0000003f00047c82 */ /* 0x000fe20008000000 */
[----:B------:R-:W-:Y:S02]  /*7950*/  SHF.R.U64 R12, R12, 0x3, RZ ;  /* 0x000000030c0c7819 */ /* 0x000fe400000012ff */
[----:B------:R-:W-:Y:S02]  /*7960*/  SHF.R.U64 R24, R24, 0x3, RZ ;  /* 0x0000000318187819 */ /* 0x000fe400000012ff */
[----:B------:R-:W-:Y:S02]  /*7970*/  SHF.R.U64 R28, R28, 0x3, RZ ;  /* 0x000000031c1c7819 */ /* 0x000fe400000012ff */
[----:B------:R-:W-:Y:S02]  /*7980*/  SHF.R.U64 R32, R32, 0x3, RZ ;  /* 0x0000000320207819 */ /* 0x000fe400000012ff */
[----:B------:R-:W-:-:S02]  /*7990*/  SHF.R.U64 R36, R36, 0x3, RZ ;  /* 0x0000000324247819 */ /* 0x000fc400000012ff */
[----:B------:R-:W-:Y:S02]  /*79a0*/  SHF.R.U64 R40, R40, 0x3, RZ ;  /* 0x0000000328287819 */ /* 0x000fe400000012ff */
[----:B------:R-:W-:Y:S02]  /*79b0*/  LOP3.LUT R12, R12, R13, RZ, 0x3c, !PT ;  /* 0x0000000d0c0c7212 */ /* 0x000fe400078e3cff */
[----:B------:R-:W-:Y:S02]  /*79c0*/  LOP3.LUT R24, R24, R9, RZ, 0x3c, !PT ;  /* 0x0000000918187212 */ /* 0x000fe400078e3cff */
[----:B------:R-:W-:Y:S02]  /*79d0*/  LOP3.LUT R28, R28, R29, RZ, 0x3c, !PT ;  /* 0x0000001d1c1c7212 */ /* 0x000fe400078e3cff */
[----:B------:R-:W-:Y:S02]  /*79e0*/  LOP3.LUT R32, R32, R33, RZ, 0x3c, !PT ;  /* 0x0000002120207212 */ /* 0x000fe400078e3cff */
[----:B------:R-:W-:-:S02]  /*79f0*/  LOP3.LUT R36, R36, R37, RZ, 0x3c, !PT ;  /* 0x0000002524247212 */ /* 0x000fc400078e3cff */
[----:B------:R-:W-:Y:S02]  /*7a00*/  LOP3.LUT R40, R40, R41, RZ, 0x3c, !PT ;  /* 0x0000002928287212 */ /* 0x000fe400078e3cff */
[----:B---3--:R-:W-:Y:S01]  /*7a10*/  @P0 R2UR UR4, R6 ;  /* 0x00000000060402ca */ /* 0x008fe200000e0000 */
[----:B0-----:R-:W-:-:S14]  /*7a20*/  @P6 BRA `(.L_x_423) ;  /* 0x0000000000106947 */ /* 0x001fdc0003800000 */
[----:B------:R-:W-:Y:S05]  /*7a30*/  @!P0 BRA `(.L_x_423) ;  /* 0x00000000000c8947 */ /* 0x000fea0003800000 */
[----:B------:R-:W2:Y:S04]  /*7a40*/  LDG.E R6, desc[UR40][R4.64] ;  /* 0x0000002804067981 */ /* 0x000ea8000c1e1900 */
[----:B-----5:R-:W2:Y:S02]  /*7a50*/  LDG.E R3, desc[UR40][R4.64+0x4] ;  /* 0x0000042804037981 */ /* 0x020ea4000c1e1900 */
[----:B--2---:R-:W-:-:S07]  /*7a60*/  IMAD.IADD R3, R3, 0x1, -R6 ;  /* 0x0000000103037824 */ /* 0x004fce00078e0a06 */
.L_x_423:
[----:B------:R-:W0:Y:S01]  /*7a70*/  SHFL.IDX PT, R4, R192, RZ, 0x1f ;  /* 0x00001fffc0047589 */ /* 0x000e2200000e0000 */
[----:B------:R-:W-:Y:S01]  /*7a80*/  ISETP.NE.AND P6, PT, R8, RZ, PT ;  /* 0x000000ff0800720c */ /* 0x000fe20003fc5270 */
        /* <DEDUP_REMOVED lines=9> */
[----:B------:R-:W-:Y:S01]  /*7b20*/  LOP3.LUT R48, R49, 0x380, RZ, 0xc0, !PT ;  /* 0x0000038031307812 */ /* 0x000fe200078ec0ff */
[--C-:B------:R-:W-:Y:S01]  /*7b30*/  IMAD.X R41, RZ, RZ, R175.reuse, P5 ;  /* 0x000000ffff297224 */ /* 0x100fe200028e06af */
[----:B------:R-:W-:Y:S01]  /*7b40*/  LOP3.LUT R52, R53, 0x380, RZ, 0xc0, !PT ;  /* 0x0000038035347812 */ /* 0x000fe200078ec0ff */
[----:B------:R-:W-:Y:S01]  /*7b50*/  USHF.R.S32.HI UR14, URZ, 0x1f, UR4 ;  /* 0x0000001f3f0e7899 */ /* 0x000fe20008011404 */
[----:B------:R-:W-:Y:S01]  /*7b60*/  SHF.R.U64 R48, R48, 0x3, RZ ;  /* 0x0000000330307819 */ /* 0x000fe200000012ff */
[----:B------:R-:W-:Y:S01]  /*7b70*/  USHF.R.S32.HI UR15, URZ, 0x1f, UR46 ;  /* 0x0000001f3f0f7899 */ /* 0x000fe2000801142e */
[----:B------:R-:W-:Y:S01]  /*7b80*/  SHF.R.U64 R44, R44, 0x3, RZ ;  /* 0x000000032c2c7819 */ /* 0x000fe200000012ff */
[----:B------:R-:W-:Y:S01]  /*7b90*/  USEL UR43, UR43, URZ, !UP0 ;  /* 0x0000003f2b2b7287 */ /* 0x000fe2000c000000 */
[----:B------:R-:W-:Y:S01]  /*7ba0*/  SHF.R.U64 R52, R52, 0x3, RZ ;  /* 0x0000000334347819 */ /* 0x000fe200000012ff */
[----:B------:R-:W-:Y:S01]  /*7bb0*/  USEL UR44, UR44, URZ, !UP0 ;  /* 0x0000003f2c2c7287 */ /* 0x000fe2000c000000 */
[----:B------:R-:W-:Y:S01]  /*7bc0*/  LOP3.LUT R48, R48, R49, RZ, 0x3c, !PT ;  /* 0x0000003130307212 */ /* 0x000fe200078e3cff */
[--C-:B------:R-:W-:Y:S01]  /*7bd0*/  IMAD.X R49, RZ, RZ, R175.reuse, P6 ;  /* 0x000000ffff317224 */ /* 0x100fe200030e06af */
[----:B------:R-:W-:Y:S01]  /*7be0*/  LOP3.LUT R44, R44, R45, RZ, 0x3c, !PT ;  /* 0x0000002d2c2c7212 */ /* 0x000fe200078e3cff */
[----:B------:R-:W-:Y:S01]  /*7bf0*/  IMAD.X R45, RZ, RZ, R175, P0 ;  /* 0x000000ffff2d7224 */ /* 0x000fe200000e06af */
[----:B0-----:R-:W-:-:S02]  /*7c00*/  ISETP.NE.AND P6, PT, R4, RZ, PT ;  /* 0x000000ff0400720c */ /* 0x001fc40003fc5270 */
[----:B------:R-:W-:Y:S01]  /*7c10*/  LOP3.LUT R52, R52, R53, RZ, 0x3c, !PT ;  /* 0x0000003534347212 */ /* 0x000fe200078e3cff */
[----:B------:R-:W-:Y:S01]  /*7c20*/  IMAD.X R53, RZ, RZ, R175, P1 ;  /* 0x000000ffff357224 */ /* 0x000fe200008e06af */
[C---:B------:R-:W-:Y:S02]  /*7c30*/  IADD3 R61, P2, R174.reuse, 0xa000, RZ ;  /* 0x0000a000ae3d7810 */ /* 0x040fe40007f5e0ff */
[C---:B------:R-:W-:Y:S02]  /*7c40*/  IADD3 R57, P3, R174.reuse, 0xb000, RZ ;  /* 0x0000b000ae397810 */ /* 0x040fe40007f7e0ff */
[C---:B------:R-:W-:Y:S02]  /*7c50*/  IADD3 R69, P4, R174.reuse, 0xc000, RZ ;  /* 0x0000c000ae457810 */ /* 0x040fe40007f9e0ff */
[C---:B------:R-:W-:Y:S02]  /*7c60*/  IADD3 R65, P5, R174.reuse, 0xd000, RZ ;  /* 0x0000d000ae417810 */ /* 0x040fe40007fbe0ff */
[----:B------:R-:W-:-:S02]  /*7c70*/  IADD3 R77, P0, R174, 0xe000, RZ ;  /* 0x0000e000ae4d7810 */ /* 0x000fc40007f1e0ff */
[----:B------:R-:W-:Y:S02]  /*7c80*/  IADD3 R5, P1, R174, 0xf000, RZ ;  /* 0x0000f000ae057810 */ /* 0x000fe40007f3e0ff */
[----:B------:R-:W-:Y:S02]  /*7c90*/  LOP3.LUT R60, R61, 0x380, RZ, 0xc0, !PT ;  /* 0x000003803d3c7812 */ /* 0x000fe400078ec0ff */
[----:B------:R-:W-:Y:S01]  /*7ca0*/  LOP3.LUT R56, R57, 0x380, RZ, 0xc0, !PT ;  /* 0x0000038039387812 */ /* 0x000fe200078ec0ff */
[----:B------:R-:W-:Y:S01]  /*7cb0*/  IMAD.X R73, RZ, RZ, R175, P1 ;  /* 0x000000ffff497224 */ /* 0x000fe200008e06af */
[----:B------:R-:W-:Y:S02]  /*7cc0*/  LOP3.LUT R68, R69, 0x380, RZ, 0xc0, !PT ;  /* 0x0000038045447812 */ /* 0x000fe400078ec0ff */
[----:B------:R-:W-:Y:S02]  /*7cd0*/  LOP3.LUT R64, R65, 0x380, RZ, 0xc0, !PT ;  /* 0x0000038041407812 */ /* 0x000fe400078ec0ff */
[----:B------:R-:W-:-:S02]  /*7ce0*/  LOP3.LUT R76, R77, 0x380, RZ, 0xc0, !PT ;  /* 0x000003804d4c7812 */ /* 0x000fc400078ec0ff */
[----:B------:R-:W-:Y:S02]  /*7cf0*/  LOP3.LUT R9, R174, 0x380, RZ, 0xc0, !PT ;  /* 0x00000380ae097812 */ /* 0x000fe400078ec0ff */
[----:B------:R-:W-:Y:S02]  /*7d00*/  LOP3.LUT R4, R5, 0x380, RZ, 0xc0, !PT ;  /* 0x0000038005047812 */ /* 0x000fe400078ec0ff */
[----:B------:R-:W-:Y:S02]  /*7d10*/  SHF.R.U64 R60, R60, 0x3, RZ ;  /* 0x000000033c3c7819 */ /* 0x000fe400000012ff */
[----:B------:R-:W-:Y:S02]  /*7d20*/  SHF.R.U64 R56, R56, 0x3, RZ ;  /* 0x0000000338387819 */ /* 0x000fe400000012ff */
[----:B------:R-:W-:Y:S02]  /*7d30*/  SHF.R.U64 R68, R68, 0x3, RZ ;  /* 0x0000000344447819 */ /* 0x000fe400000012ff */
[----:B------:R-:W-:-:S02]  /*7d40*/  SHF.R.U64 R64, R64, 0x3, RZ ;  /* 0x0000000340407819 */ /* 0x000fc400000012ff */
        /* <DEDUP_REMOVED lines=13> */
[----:B------:R-:W-:-:S02]  /*7e20*/  LOP3.LUT R174, R9, R174, RZ, 0x3c, !PT ;  /* 0x000000ae09ae7212 */ /* 0x000fc400078e3cff */
[----:B------:R-:W-:Y:S01]  /*7e30*/  LOP3.LUT R72, R4, R5, RZ, 0x3c, !PT ;  /* 0x0000000504487212 */ /* 0x000fe200078e3cff */
[----:B------:R-:W-:Y:S06]  /*7e40*/  @P6 BRA `(.L_x_424) ;  /* 0x0000000000c46947 */ /* 0x000fec0003800000 */
[----:B------:R-:W0:Y:S01]  /*7e50*/  LDC R10, c[0x0][0xbe8] ;  /* 0x0002fa00ff0a7b82 */ /* 0x000e220000000800 */
[----:B------:R-:W-:Y:S01]  /*7e60*/  IMAD.U32 R8, RZ, RZ, UR45 ;  /* 0x0000002dff087e24 */ /* 0x000fe2000f8e00ff */
[----:B------:R-:W-:Y:S01]  /*7e70*/  ULDC.64 UR10, c[0x0][0xb90] ;  /* 0x0002e400000a7ab9 */ /* 0x000fe20000000a00 */
[----:B------:R-:W-:Y:S01]  /*7e80*/  UMOV UR8, UR4 ;  /* 0x0000000400087c82 */ /* 0x000fe20008000000 */
[----:B------:R-:W-:Y:S01]  /*7e90*/  UIMAD UR7, UR15, UR10, URZ ;  /* 0x0000000a0f0772a4 */ /* 0x000fe2000f8e023f */
[----:B------:R-:W-:Y:S01]  /*7ea0*/  IMAD R8, R8, 0x40, R195 ;  /* 0x0000004008087824 */ /* 0x000fe200078e02c3 */
[----:B------:R-:W-:Y:S01]  /*7eb0*/  UMOV UR9, UR14 ;  /* 0x0000000e00097c82 */ /* 0x000fe20008000000 */
[----:B------:R-:W-:Y:S01]  /*7ec0*/  ULDC.64 UR12, c[0x0][0xb98] ;  /* 0x0002e600000c7ab9 */ /* 0x000fe20000000a00 */
[----:B------:R-:W-:Y:S01]  /*7ed0*/  UIMAD.WIDE.U32 UR8, UR46, UR10, UR8 ;  /* 0x0000000a2e0872a5 */ /* 0x000fe2000f8e0008 */
[----:B------:R-:W-:Y:S01]  /*7ee0*/  IMAD.MOV.U32 R4, RZ, RZ, R8 ;  /* 0x000000ffff047224 */ /* 0x000fe200078e0008 */
[----:B------:R-:W-:Y:S01]  /*7ef0*/  UIMAD UR7, UR46, UR11, UR7 ;  /* 0x0000000b2e0772a4 */ /* 0x000fe2000f8e0207 */
[----:B------:R-:W-:Y:S01]  /*7f00*/  IMAD.U32 R15, RZ, RZ, UR45 ;  /* 0x0000002dff0f7e24 */ /* 0x000fe2000f8e00ff */
[----:B------:R-:W-:-:S02]  /*7f10*/  UIMAD UR10, UR44, UR12, URZ ;  /* 0x0000000c2c0a72a4 */ /* 0x000fc4000f8e023f */
[----:B------:R-:W-:Y:S01]  /*7f20*/  UIADD3 UR9, UR9, UR7, URZ ;  /* 0x0000000709097290 */ /* 0x000fe2000fffe03f */
[----:B------:R-:W-:Y:S01]  /*7f30*/  IMAD R26, R15, 0x40, R16 ;  /* 0x000000400f1a7824 */ /* 0x000fe200078e0210 */
[----:B------:R-:W-:Y:S02]  /*7f40*/  UIMAD UR10, UR43, UR13, UR10 ;  /* 0x0000000d2b0a72a4 */ /* 0x000fe4000f8e020a */
[----:B------:R-:W-:Y:S01]  /*7f50*/  UIMAD.WIDE.U32 UR8, UR43, UR12, UR8 ;  /* 0x0000000c2b0872a5 */ /* 0x000fe2000f8e0008 */
[----:B0-----:R-:W-:Y:S01]  /*7f60*/  ISETP.NE.AND P0, PT, R10, 0x1, PT ;  /* 0x000000010a00780c */ /* 0x001fe20003f05270 */
[----:B-----5:R-:W-:-:S12]  /*7f70*/  IMAD R15, R3, R10, RZ ;  /* 0x0000000a030f7224 */ /* 0x020fd800078e02ff */
[----:B------:R-:W0:Y:S08]  /*7f80*/  @P0 LDC R5, c[0x0][0xbec] ;  /* 0x0002fb00ff050b82 */ /* 0x000e300000000800 */
[----:B------:R-:W1:Y:S01]  /*7f90*/  @P0 LDC R6, c[0x0][0xbf0] ;  /* 0x0002fc00ff060b82 */ /* 0x000e620000000800 */
[----:B0-----:R-:W-:-:S05]  /*7fa0*/  @P0 IMAD.HI.U32 R5, R8, R5, RZ ;  /* 0x0000000508050227 */ /* 0x001fca00078e00ff */
[----:B-1----:R-:W-:-:S04]  /*7fb0*/  @P0 SHF.R.U32.HI R4, RZ, R6, R5 ;  /* 0x00000006ff040219 */ /* 0x002fc80000011605 */
[--C-:B------:R-:W-:Y:S01]  /*7fc0*/  SHF.R.S32.HI R5, RZ, 0x1f, R4.reuse ;  /* 0x0000001fff057819 */ /* 0x100fe20000011404 */
[----:B------:R-:W-:Y:S01]  /*7fd0*/  IMAD.MOV R9, RZ, RZ, -R4 ;  /* 0x000000ffff097224 */ /* 0x000fe200078e0a04 */
[----:B------:R-:W-:-:S03]  /*7fe0*/  IADD3 R4, P0, R4, UR8, RZ ;  /* 0x0000000804047c10 */ /* 0x000fc6000ff1e0ff */
[----:B------:R-:W-:Y:S02]  /*7ff0*/  IMAD R9, R10, R9, R8 ;  /* 0x000000090a097224 */ /* 0x000fe400078e0208 */
[----:B------:R-:W-:-:S03]  /*8000*/  IMAD.U32 R8, RZ, RZ, UR10 ;  /* 0x0000000aff087e24 */ /* 0x000fc6000f8e00ff */
[----:B------:R-:W-:Y:S02]  /*8010*/  SHF.R.S32.HI R6, RZ, 0x1f, R9 ;  /* 0x0000001fff067819 */ /* 0x000fe40000011409 */
[----:B------:R-:W-:Y:S01]  /*8020*/  IADD3.X R5, R5, UR9, R8, P0, !PT ;  /* 0x0000000905057c10 */ /* 0x000fe200087fe408 */
[----:B------:R-:W-:Y:S02]  /*8030*/  ULDC.64 UR8, c[0x0][0xb88] ;  /* 0x0002e20000087ab9 */ /* 0x000fe40000000a00 */
[----:B------:R-:W-:Y:S02]  /*8040*/  IMAD R6, R6, UR8, RZ ;  /* 0x0000000806067c24 */ /* 0x000fe4000f8e02ff */
[----:B------:R-:W-:-:S04]  /*8050*/  IMAD.WIDE.U32 R4, R9, UR8, R4 ;  /* 0x0000000809047c25 */ /* 0x000fc8000f8e0004 */
[----:B------:R-:W-:Y:S01]  /*8060*/  IMAD R9, R9, UR9, R6 ;  /* 0x0000000909097c24 */ /* 0x000fe2000f8e0206 */
[----:B------:R-:W-:Y:S01]  /*8070*/  ULDC.64 UR8, c[0x0][0xb50] ;  /* 0x0002d40000087ab9 */ /* 0x000fe20000000a00 */
[----:B------:R-:W-:Y:S01]  /*8080*/  IMAD.MOV R6, RZ, RZ, -R18 ;  /* 0x000000ffff067224 */ /* 0x000fe200078e0a12 */
[----:B------:R-:W-:Y:S01]  /*8090*/  LEA R11, P0, R4, UR8, 0x2 ;  /* 0x00000008040b7c11 */ /* 0x000fe2000f8010ff */
[----:B------:R-:W-:-:S04]  /*80a0*/  IMAD.IADD R5, R5, 0x1, R9 ;  /* 0x0000000105057824 */ /* 0x000fc800078e0209 */
[----:B------:R-:W-:Y:S01]  /*80b0*/  SHFL.IDX PT, R8, R11, 0x1, 0x1c1f ;  /* 0x003c1f000b087f89 */ /* 0x000fe200000e0000 */
[----:B------:R-:W-:Y:S02]  /*80c0*/  LEA.HI.X R14, R4, UR9, R5, 0x2, P0 ;  /* 0x00000009040e7c11 */ /* 0x000fe400080f1405 */
[----:B------:R-:W-:Y:S01]  /*80d0*/  ISETP.NE.AND P0, PT, R17, R6, PT ;  /* 0x000000061100720c */ /* 0x000fe20003f05270 */
[----:B------:R-:W-:Y:S01]  /*80e0*/  SHFL.IDX PT, R4, R11, RZ, 0x1c1f ;  /* 0x001c1fff0b047589 */ /* 0x000fe200000e0000 */
[C---:B------:R-:W-:Y:S02]  /*80f0*/  VIADD R6, R26.reuse, 0x8 ;  /* 0x000000081a067836 */ /* 0x040fe40000000000 */
[-C--:B------:R-:W-:Y:S01]  /*8100*/  ISETP.GE.OR P1, PT, R26, R15.reuse, P0 ;  /* 0x0000000f1a00720c */ /* 0x080fe20000726670 */
[----:B------:R-:W0:Y:S02]  /*8110*/  SHFL.IDX PT, R5, R14, RZ, 0x1c1f ;  /* 0x001c1fff0e057589 */ /* 0x000e2400000e0000 */
[----:B------:R-:W-:-:S02]  /*8120*/  ISETP.GE.OR P0, PT, R6, R15, P0 ;  /* 0x0000000f0600720c */ /* 0x000fc40000706670 */
[----:B------:R-:W1:Y:S08]  /*8130*/  SHFL.IDX PT, R9, R14, 0x1, 0x1c1f ;  /* 0x003c1f000e097f89 */ /* 0x000e7000000e0000 */
[----:B0-----:R0:W-:Y:S04]  /*8140*/  @!P1 ST.E desc[UR40][R4.64], R20 ;  /* 0x0000001404009985 */ /* 0x0011e8000c101928 */
[----:B-1----:R0:W-:Y:S02]  /*8150*/  @!P0 ST.E desc[UR40][R8.64], R0 ;  /* 0x0000000008008985 */ /* 0x0021e4000c101928 */
.L_x_424:
[----:B------:R-:W1:Y:S01]  /*8160*/  LDC R82, c[0x0][0xbe8] ;  /* 0x0002fa00ff527b82 */ /* 0x000e620000000800 */
[----:B------:R-:W-:Y:S01]  /*8170*/  ULDC UR12, c[0x0][0xac8] ;  /* 0x0002b200000c7ab9 */ /* 0x000fe20000000800 */
[----:B------:R-:W-:Y:S01]  /*8180*/  ULDC.64 UR10, c[0x0][0xaa0] ;  /* 0x0002a800000a7ab9 */ /* 0x000fe20000000a00 */
[----:B------:R-:W-:Y:S01]  /*8190*/  ISETP.GE.AND P0, PT, R189, UR12, PT ;  /* 0x0000000cbd007c0c */ /* 0x000fe2000bf06270 */
[----:B0-----:R0:W5:Y:S01]  /*81a0*/  LD.E.128 R8, desc[UR40][R174.64] ;  /* 0x00000028ae087980 */ /* 0x001162000c101d00 */
[----:B------:R-:W-:Y:S02]  /*81b0*/  ISETP.GE.AND P1, PT, R2, UR12, PT ;  /* 0x0000000c02007c0c */ /* 0x000fe4000bf26270 */
[----:B------:R-:W-:Y:S01]  /*81c0*/  SEL R4, RZ, 0xffffffff, P0 ;  /* 0xffffffffff047807 */ /* 0x000fe20000000000 */
[----:B------:R-:W5:Y:S01]  /*81d0*/  LD.E.128 R12, desc[UR40][R12.64] ;  /* 0x000000280c0c7980 */ /* 0x000f62000c101d00 */
[----:B------:R-:W-:-:S03]  /*81e0*/  ISETP.GE.AND P0, PT, R188, UR12, PT ;  /* 0x0000000cbc007c0c */ /* 0x000fc6000bf06270 */
[----:B------:R-:W5:Y:S04]  /*81f0*/  LD.E.128 R24, desc[UR40][R24.64] ;  /* 0x0000002818187980 */ /* 0x000f68000c101d00 */
[----:B------:R-:W5:Y:S04]  /*8200*/  LD.E.128 R28, desc[UR40][R28.64] ;  /* 0x000000281c1c7980 */ /* 0x000f68000c101d00 */
[----:B------:R-:W5:Y:S01]  /*8210*/  LD.E.128 R32, desc[UR40][R32.64] ;  /* 0x0000002820207980 */ /* 0x000f62000c101d00 */
[----:B-1----:R-:W-:Y:S01]  /*8220*/  ISETP.NE.AND P2, PT, R82, 0x1, PT ;  /* 0x000000015200780c */ /* 0x002fe20003f45270 */
[----:B------:R-:W-:Y:S01]  /*8230*/  IMAD.SHL.U32 R5, R4, 0x2, RZ ;  /* 0x0000000204057824 */ /* 0x000fe200078e00ff */
[----:B------:R-:W-:Y:S01]  /*8240*/  SEL R0, RZ, 0x1, P1 ;  /* 0x00000001ff007807 */ /* 0x000fe20000800000 */
[----:B------:R-:W5:Y:S01]  /*8250*/  LD.E.128 R36, desc[UR40][R36.64] ;  /* 0x0000002824247980 */ /* 0x000f62000c101d00 */
[----:B------:R-:W-:-:S02]  /*8260*/  SEL R4, RZ, 0xffffffff, P0 ;  /* 0xffffffffff047807 */ /* 0x000fc40000000000 */
[----:B------:R-:W-:Y:S01]  /*8270*/  LOP3.LUT R0, R5, 0x2, R0, 0xe2, !PT ;  /* 0x0000000205007812 */ /* 0x000fe200078ee200 */
[----:B------:R-:W5:Y:S04]  /*8280*/  LD.E.128 R40, desc[UR40][R40.64] ;  /* 0x0000002828287980 */ /* 0x000f68000c101d00 */
[----:B------:R-:W5:Y:S02]  /*8290*/  LD.E.128 R44, desc[UR40][R44.64] ;  /* 0x000000282c2c7980 */ /* 0x000f64000c101d00 */
[----:B------:R-:W1:Y:S01]  /*82a0*/  @P2 LDC R21, c[0x0][0xbec] ;  /* 0x0002fb00ff152b82 */ /* 0x000e620000000800 */
[----:B------:R-:W-:Y:S01]  /*82b0*/  IMAD.SHL.U32 R5, R4, 0x4, RZ ;  /* 0x0000000404057824 */ /* 0x000fe200078e00ff */
[----:B------:R-:W-:Y:S01]  /*82c0*/  ISETP.GE.AND P0, PT, R187, UR12, PT ;  /* 0x0000000cbb007c0c */ /* 0x000fe2000bf06270 */
[----:B------:R-:W-:Y:S01]  /*82d0*/  UIMAD UR7, UR14, UR10, URZ ;  /* 0x0000000a0e0772a4 */ /* 0x000fe2000f8e023f */
[----:B------:R-:W5:Y:S04]  /*82e0*/  LD.E.128 R48, desc[UR40][R48.64] ;  /* 0x0000002830307980 */ /* 0x000f68000c101d00 */
[----:B------:R-:W2:Y:S01]  /*82f0*/  @P2 LDC R81, c[0x0][0xbf0] ;  /* 0x0002fc00ff512b82 */ /* 0x000ea20000000800 */
[----:B------:R-:W-:Y:S01]  /*8300*/  LOP3.LUT R4, R5, 0x4, R0, 0xe2, !PT ;  /* 0x0000000405047812 */ /* 0x000fe200078ee200 */
[----:B------:R-:W-:Y:S01]  /*8310*/  IMAD R0, R190, 0x20, R191 ;  /* 0x00000020be007824 */ /* 0x000fe200078e02bf */
[----:B------:R-:W-:Y:S01]  /*8320*/  SEL R5, RZ, 0xffffffff, P0 ;  /* 0xffffffffff057807 */ /* 0x000fe20000000000 */
[----:B------:R-:W-:Y:S01]  /*8330*/  IMAD.U32 R83, RZ, RZ, UR45 ;  /* 0x0000002dff537e24 */ /* 0x000fe2000f8e00ff */
[----:B------:R-:W-:Y:S01]  /*8340*/  UIMAD.WIDE.U32 UR8, UR4, UR10, URZ ;  /* 0x0000000a040872a5 */ /* 0x000fe2000f8e003f */
[----:B------:R-:W-:Y:S01]  /*8350*/  ISETP.GE.AND P0, PT, R186, UR12, PT ;  /* 0x0000000cba007c0c */ /* 0x000fe2000bf06270 */
[----:B------:R-:W-:Y:S01]  /*8360*/  UIMAD UR7, UR4, UR11, UR7 ;  /* 0x0000000b040772a4 */ /* 0x000fe2000f8e0207 */
[----:B------:R-:W-:Y:S01]  /*8370*/  IMAD.SHL.U32 R5, R5, 0x8, RZ ;  /* 0x0000000805057824 */ /* 0x000fe200078e00ff */
[----:B------:R-:W5:Y:S01]  /*8380*/  LD.E.128 R52, desc[UR40][R52.64] ;  /* 0x0000002834347980 */ /* 0x000f62000c101d00 */
[----:B------:R-:W-:Y:S01]  /*8390*/  ULDC.64 UR10, c[0x0][0xae8] ;  /* 0x0002ba00000a7ab9 */ /* 0x000fe20000000a00 */
[----:B------:R-:W-:Y:S01]  /*83a0*/  IMAD R80, R83, 0x40, R0 ;  /* 0x0000004053507824 */ /* 0x000fe200078e0200 */
[----:B------:R-:W-:Y:S01]  /*83b0*/  UIADD3 UR9, UR9, UR7, URZ ;  /* 0x0000000709097290 */ /* 0x000fe2000fffe03f */
[----:B------:R-:W-:Y:S01]  /*83c0*/  SEL R0, RZ, 0xffffffff, P0 ;  /* 0xffffffffff007807 */ /* 0x000fe20000000000 */
[----:B------:R-:W-:Y:S01]  /*83d0*/  UIMAD UR4, UR15, UR10, URZ ;  /* 0x0000000a0f0472a4 */ /* 0x000fe2000f8e023f */
[----:B------:R-:W-:Y:S01]  /*83e0*/  LOP3.LUT R4, R5, 0x8, R4, 0xe2, !PT ;  /* 0x0000000805047812 */ /* 0x000fe200078ee204 */
[----:B------:R-:W-:Y:S01]  /*83f0*/  UIMAD.WIDE.U32 UR8, UR46, UR10, UR8 ;  /* 0x0000000a2e0872a5 */ /* 0x000fe2000f8e0008 */
[----:B------:R-:W5:Y:S01]  /*8400*/  LD.E.128 R60, desc[UR40][R60.64] ;  /* 0x000000283c3c7980 */ /* 0x000f62000c101d00 */
[----:B------:R-:W-:Y:S01]  /*8410*/  UIMAD UR4, UR46, UR11, UR4 ;  /* 0x0000000b2e0472a4 */ /* 0x000fe2000f8e0204 */
[----:B------:R-:W-:-:S02]  /*8420*/  IMAD.SHL.U32 R5, R0, 0x10, RZ ;  /* 0x0000001000057824 */ /* 0x000fc400078e00ff */
[----:B-1----:R-:W-:Y:S01]  /*8430*/  @P2 IMAD.HI.U32 R0, R80, R21, RZ ;  /* 0x0000001550002227 */ /* 0x002fe200078e00ff */
[----:B------:R-:W-:Y:S01]  /*8440*/  ULDC.64 UR10, c[0x0][0xaf0] ;  /* 0x0002bc00000a7ab9 */ /* 0x000fe20000000a00 */
[----:B------:R-:W-:Y:S01]  /*8450*/  UIADD3 UR9, UR9, UR4, URZ ;  /* 0x0000000409097290 */ /* 0x000fe2000fffe03f */
[----:B------:R-:W5:Y:S01]  /*8460*/  LD.E.128 R56, desc[UR40][R56.64] ;  /* 0x0000002838387980 */ /* 0x000f62000c101d00 */
[----:B------:R-:W-:Y:S01]  /*8470*/  UIMAD UR4, UR44, UR10, URZ ;  /* 0x0000000a2c0472a4 */ /* 0x000fe2000f8e023f */
[----:B------:R-:W-:Y:S01]  /*8480*/  IMAD.MOV.U32 R21, RZ, RZ, R80 ;  /* 0x000000ffff157224 */ /* 0x000fe200078e0050 */
[----:B--2---:R-:W-:Y:S01]  /*8490*/  @P2 SHF.R.U32.HI R21, RZ, R81, R0 ;  /* 0x00000051ff152219 */ /* 0x004fe20000011600 */
[----:B------:R-:W-:Y:S01]  /*84a0*/  UIMAD.WIDE.U32 UR8, UR43, UR10, UR8 ;  /* 0x0000000a2b0872a5 */ /* 0x000fe2000f8e0008 */
[----:B------:R-:W5:Y:S01]  /*84b0*/  LD.E.128 R68, desc[UR40][R68.64] ;  /* 0x0000002844447980 */ /* 0x000f62000c101d00 */
[----:B------:R-:W-:Y:S01]  /*84c0*/  UIMAD UR4, UR43, UR11, UR4 ;  /* 0x0000000b2b0472a4 */ /* 0x000fe2000f8e0204 */
[----:B------:R-:W-:Y:S01]  /*84d0*/  ISETP.GE.AND P0, PT, R185, UR12, PT ;  /* 0x0000000cb9007c0c */ /* 0x000fe2000bf06270 */
[--C-:B------:R-:W-:Y:S01]  /*84e0*/  IMAD.MOV R81, RZ, RZ, -R21.reuse ;  /* 0x000000ffff517224 */ /* 0x100fe200078e0a15 */
[----:B------:R-:W-:Y:S01]  /*84f0*/  SHF.R.S32.HI R20, RZ, 0x1f, R21 ;  /* 0x0000001fff147819 */ /* 0x000fe20000011415 */
[----:B------:R-:W-:Y:S01]  /*8500*/  UIADD3 UR4, UR9, UR4, URZ ;  /* 0x0000000409047290 */ /* 0x000fe2000fffe03f */
[----:B------:R-:W-:Y:S01]  /*8510*/  LOP3.LUT R6, R5, 0x10, R4, 0xe2, !PT ;  /* 0x0000001005067812 */ /* 0x000fe200078ee204 */
[----:B------:R-:W-:Y:S01]  /*8520*/  IMAD.U32 R4, RZ, RZ, UR8 ;  /* 0x00000008ff047e24 */ /* 0x000fe2000f8e00ff */
[----:B------:R-:W-:Y:S01]  /*8530*/  SEL R0, RZ, 0xffffffff, P0 ;  /* 0xffffffffff007807 */ /* 0x000fe20000000000 */
[----:B------:R-:W-:Y:S01]  /*8540*/  IMAD.U32 R5, RZ, RZ, UR9 ;  /* 0x00000009ff057e24 */ /* 0x000fe2000f8e00ff */
[----:B------:R-:W-:Y:S01]  /*8550*/  ULDC.64 UR8, c[0x0][0xae0] ;  /* 0x0002b80000087ab9 */ /* 0x000fe20000000a00 */
[----:B------:R-:W-:Y:S01]  /*8560*/  IMAD R81, R82, R81, R80 ;  /* 0x0000005152517224 */ /* 0x000fe200078e0250 */
[----:B------:R-:W5:Y:S01]  /*8570*/  LD.E.128 R64, desc[UR40][R64.64] ;  /* 0x0000002840407980 */ /* 0x000f62000c101d00 */
[----:B------:R-:W-:-:S02]  /*8580*/  IMAD.U32 R5, RZ, RZ, UR4 ;  /* 0x00000004ff057e24 */ /* 0x000fc4000f8e00ff */
[----:B------:R-:W-:Y:S01]  /*8590*/  IMAD R20, R20, UR8, RZ ;  /* 0x0000000814147c24 */ /* 0x000fe2000f8e02ff */
[----:B------:R-:W-:Y:S01]  /*85a0*/  ISETP.GE.AND P0, PT, R194, UR12, PT ;  /* 0x0000000cc2007c0c */ /* 0x000fe2000bf06270 */
[----:B------:R-:W-:Y:S01]  /*85b0*/  IMAD.SHL.U32 R85, R0, 0x20, RZ ;  /* 0x0000002000557824 */ /* 0x000fe200078e00ff */
[----:B------:R-:W-:Y:S01]  /*85c0*/  SHF.R.S32.HI R0, RZ, 0x1f, R81 ;  /* 0x0000001fff007819 */ /* 0x000fe20000011451 */
[----:B------:R-:W5:Y:S01]  /*85d0*/  LD.E.128 R76, desc[UR40][R76.64] ;  /* 0x000000284c4c7980 */ /* 0x000f62000c101d00 */
[C---:B------:R-:W-:Y:S02]  /*85e0*/  IMAD R83, R21.reuse, UR9, R20 ;  /* 0x0000000915537c24 */ /* 0x040fe4000f8e0214 */
[----:B------:R-:W-:Y:S01]  /*85f0*/  IMAD.WIDE.U32 R4, R21, UR8, R4 ;  /* 0x0000000815047c25 */ /* 0x000fe2000f8e0004 */
[----:B------:R-:W5:Y:S01]  /*8600*/  LD.E.128 R72, desc[UR40][R72.64] ;  /* 0x0000002848487980 */ /* 0x000f62000c101d00 */
[----:B------:R-:W-:Y:S01]  /*8610*/  ULDC.64 UR8, c[0x0][0xad8] ;  /* 0x0002b60000087ab9 */ /* 0x000fe20000000a00 */
[----:B------:R-:W-:Y:S01]  /*8620*/  LOP3.LUT R6, R85, 0x20, R6, 0xe2, !PT ;  /* 0x0000002055067812 */ /* 0x000fe200078ee206 */
[----:B------:R-:W-:Y:S01]  /*8630*/  IMAD R0, R0, UR8, RZ ;  /* 0x0000000800007c24 */ /* 0x000fe2000f8e02ff */
[----:B------:R-:W-:Y:S01]  /*8640*/  @!PT LDS RZ, [RZ] ;  /* 0x00000000fffff984 */ /* 0x000fe20000000800 */
[----:B------:R-:W-:Y:S01]  /*8650*/  @!PT LDS RZ, [RZ] ;  /* 0x00000000fffff984 */ /* 0x000fe20000000800 */
[----:B------:R-:W-:Y:S01]  /*8660*/  @!PT LDS RZ, [RZ] ;  /* 0x00000000fffff984 */ /* 0x000fe20000000800 */
[----:B------:R-:W-:Y:S01]  /*8670*/  @!PT LDS RZ, [RZ] ;  /* 0x00000000fffff984 */ /* 0x000fe20000000800 */
[----:B------:R1:W-:Y:S06]  /*8680*/  MEMBAR.ALL.CTA ;  /* 0x0000000000007992 */ /* 0x0003ec0000008000 */
[----:B-1----:R-:W1:Y:S01]  /*8690*/  FENCE.VIEW.ASYNC.S ;  /* 0x00000000000073c6 */ /* 0x002e620000000000 */
[----:B------:R-:W-:Y:S01]  /*86a0*/  SEL R21, RZ, 0x40, P0 ;  /* 0x00000040ff157807 */ /* 0x000fe20000000000 */
[----:B------:R-:W-:Y:S01]  /*86b0*/  IMAD.U32 R20, RZ, RZ, UR45 ;  /* 0x0000002dff147e24 */ /* 0x000fe2000f8e00ff */
[----:B------:R-:W-:Y:S01]  /*86c0*/  ISETP.GE.AND P0, PT, R193, UR12, PT ;  /* 0x0000000cc1007c0c */ /* 0x000fe2000bf06270 */
[----:B------:R-:W-:Y:S01]  /*86d0*/  IMAD.IADD R5, R5, 0x1, R83 ;  /* 0x0000000105057824 */ /* 0x000fe200078e0253 */
[----:B------:R-:W-:Y:S01]  /*86e0*/  LOP3.LUT R6, R6, R21, RZ, 0xfc, !PT ;  /* 0x0000001506067212 */ /* 0x000fe200078efcff */
[----:B------:R-:W-:Y:S01]  /*86f0*/  IMAD R21, R81, UR9, R0 ;  /* 0x0000000951157c24 */ /* 0x000fe2000f8e0200 */
[----:B------:R-:W-:Y:S01]  /*8700*/  UIADD3 UR4, UR42, 0x28c20, URZ ;  /* 0x00028c202a047890 */ /* 0x000fe2000fffe03f */
[----:B-----5:R-:W-:Y:S01]  /*8710*/  IMAD R89, R3, R82, RZ ;  /* 0x0000005203597224 */ /* 0x020fe200078e02ff */
[----:B------:R-:W-:Y:S01]  /*8720*/  SEL R3, RZ, 0x80, P0 ;  /* 0x00000080ff037807 */ /* 0x000fe20000000000 */
[----:B------:R-:W-:Y:S01]  /*8730*/  IMAD R0, R20, 0x40, R191 ;  /* 0x0000004014007824 */ /* 0x000fe200078e02bf */
[----:B------:R-:W-:Y:S01]  /*8740*/  UPRMT UR4, URZ, 0x654, UR4 ;  /* 0x000006543f047896 */ /* 0x000fe20008000004 */
[----:B------:R-:W-:Y:S01]  /*8750*/  IMAD.WIDE.U32 R4, R81, UR8, R4 ;  /* 0x0000000851047c25 */ /* 0x000fe2000f8e0004 */
[----:B------:R-:W-:Y:S01]  /*8760*/  ULDC.64 UR8, c[0x0][0xa80] ;  /* 0x0002a00000087ab9 */ /* 0x000fe20000000a00 */
[----:B------:R-:W-:Y:S01]  /*8770*/  BSSY B1, `(.L_x_425) ;  /* 0x0000029000017945 */ /* 0x000fe20003800000 */
[----:B------:R-:W-:Y:S01]  /*8780*/  ISETP.GE.AND P0, PT, R0, R89, PT ;  /* 0x000000590000720c */ /* 0x000fe20003f06270 */
[----:B------:R-:W-:Y:S01]  /*8790*/  IMAD.IADD R5, R5, 0x1, R21 ;  /* 0x0000000105057824 */ /* 0x000fe200078e0215 */
[----:B------:R-:W-:-:S02]  /*87a0*/  LEA R86, P1, R4, UR8, 0x1 ;  /* 0x0000000804567c11 */ /* 0x000fc4000f8208ff */
[----:B------:R-:W-:Y:S02]  /*87b0*/  LOP3.LUT R3, R6, R3, RZ, 0xfc, !PT ;  /* 0x0000000306037212 */ /* 0x000fe400078efcff */
[----:B------:R-:W-:Y:S01]  /*87c0*/  LEA.HI.X R87, R4, UR9, R5, 0x1, P1 ;  /* 0x0000000904577c11 */ /* 0x000fe200088f0c05 */
[----:B-1----:R0:W1:Y:S01]  /*87d0*/  SHFL.IDX PT, R20, R86, RZ, 0x181f ;  /* 0x00181fff56147589 */ /* 0x00206200000e0000 */
[----:B------:R-:W-:Y:S03]  /*87e0*/  SYNCS.ARRIVE.TRANS64.RED.A1T0 RZ, [UR4], RZ ;  /* 0x000000ffffff79a7 */ /* 0x000fe60008100404 */
[----:B------:R0:W2:Y:S02]  /*87f0*/  SHFL.IDX PT, R21, R87, RZ, 0x181f ;  /* 0x00181fff57157589 */ /* 0x0000a400000e0000 */
        /* <DEDUP_REMOVED lines=9> */
[----:B------:R1:W-:Y:S01]  /*8890*/  @!P0 ST.E.128 desc[UR40][R4.64], R8 ;  /* 0x0000000804008985 */ /* 0x0003e2000c101d28 */
        /* <DEDUP_REMOVED lines=11> */
[-C--:B------:R-:W-:Y:S02]  /*8950*/  @!P1 LEA R8, P6, R185, R20.reuse, 0x1 ;  /* 0x00000014b9089211 */ /* 0x080fe400078c08ff */
[-C--:B------:R-:W-:Y:S02]  /*8960*/  @P0 LEA R10, P3, R194, R20.reuse, 0x1 ;  /* 0x00000014c20a0211 */ /* 0x080fe400078608ff */
        /* <DEDUP_REMOVED lines=9> */
.L_x_426:
[----:B------:R-:W-:Y:S05]  /*8a00*/  BSYNC B1 ;  /* 0x0000000000017941 */ /* 0x000fea0003800000 */
.L_x_425:
[----:B------:R-:W-:Y:S01]  /*8a10*/  VIADD R0, R0, 0x20 ;  /* 0x0000002000007836 */ /* 0x000fe20000000000 */
[----:B---3--:R4:W3:Y:S04]  /*8a20*/  SHFL.IDX PT, R9, R87, 0x1, 0x181f ;  /* 0x00381f0057097f89 */ /* 0x0088e800000e0000 */
[----:B------:R-:W-:Y:S01]  /*8a30*/  ISETP.GE.AND P0, PT, R0, R89, PT ;  /* 0x000000590000720c */ /* 0x000fe20003f06270 */
[----:B------:R4:W0:-:S12]  /*8a40*/  SHFL.IDX PT, R8, R86, 0x1, 0x181f ;  /* 0x00381f0056087f89 */ /* 0x00081800000e0000 */
[----:B----4-:R-:W-:Y:S05]  /*8a50*/  @P0 BRA `(.L_x_427) ;  /* 0x0000001000100947 */ /* 0x010fea0003800000 */
[----:B------:R-:W-:Y:S02]  /*8a60*/  ISETP.GE.AND P0, PT, R2, UR12, PT ;  /* 0x0000000c02007c0c */ /* 0x000fe4000bf06270 */
[----:B------:R-:W-:Y:S02]  /*8a70*/  ISETP.GE.AND P5, PT, R189, UR12, PT ;  /* 0x0000000cbd007c0c */ /* 0x000fe4000bfa6270 */
[----:B------:R-:W-:Y:S02]  /*8a80*/  ISETP.GE.AND P3, PT, R188, UR12, PT ;  /* 0x0000000cbc007c0c */ /* 0x000fe4000bf66270 */
[----:B------:R-:W-:Y:S02]  /*8a90*/  ISETP.GE.AND P2, PT, R187, UR12, PT ;  /* 0x0000000cbb007c0c */ /* 0x000fe4000bf46270 */
[----:B------:R-:W-:-:S05]  /*8aa0*/  ISETP.GE.AND P1, PT, R186, UR12, PT ;  /* 0x0000000cba007c0c */ /* 0x000fca000bf26270 */
[----:B0--3--:R-:W-:Y:S02]  /*8ab0*/  @!P0 IMAD.WIDE R4, R2, 0x2, R8 ;  /* 0x0000000202048825 */ /* 0x009fe400078e0208 */
[-C--:B------:R-:W-:Y:S02]  /*8ac0*/  @!P5 LEA R10, P4, R189, R8.reuse, 0x1 ;  /* 0x00000008bd0ad211 */ /* 0x080fe400078808ff */
[----:B-1----:R-:W-:Y:S01]  /*8ad0*/  @!P3 LEA R20, P6, R188, R8, 0x1 ;  /* 0x00000008bc14b211 */ /* 0x002fe200078c08ff */
[----:B------:R0:W-:Y:S01]  /*8ae0*/  @!P0 ST.E.128 desc[UR40][R4.64], R12 ;  /* 0x0000000c04008985 */ /* 0x0001e2000c101d28 */
[----:B------:R-:W-:Y:S02]  /*8af0*/  ISETP.GE.AND P0, PT, R185, UR12, PT ;  /* 0x0000000cb9007c0c */ /* 0x000fe4000bf06270 */
[----:B------:R-:W-:Y:S02]  /*8b00*/  @!P5 LEA.HI.X R11, R189, R9, R204, 0x1, P4 ;  /* 0x00000009bd0bd211 */ /* 0x000fe400020f0ccc */
[----:B------:R-:W-:-:S02]  /*8b10*/  LOP3.LUT P4, RZ, R6, 0x40, RZ, 0xc0, !PT ;  /* 0x0000004006ff7812 */ /* 0x000fc4000788c0ff */
[----:B--2---:R-:W-:Y:S01]  /*8b20*/  @!P3 LEA.HI.X R21, R188, R9, R203, 0x1, P6 ;  /* 0x00000009bc15b211 */ /* 0x004fe200030f0ccb */
[----:B------:R4:W-:Y:S01]  /*8b30*/  @!P5 ST.E.128 desc[UR40][R10.64], R28 ;  /* 0x0000001c0a00d985 */ /* 0x0009e2000c101d28 */
[----:B------:R-:W-:-:S03]  /*8b40*/  @!P2 LEA R24, P5, R187, R8, 0x1 ;  /* 0x00000008bb18a211 */ /* 0x000fc600078a08ff */
[----:B------:R4:W-:Y:S01]  /*8b50*/  @!P3 ST.E.128 desc[UR40][R20.64], R36 ;  /* 0x000000241400b985 */ /* 0x0009e2000c101d28 */
[----:B------:R-:W-:Y:S02]  /*8b60*/  @!P2 LEA.HI.X R25, R187, R9, R202, 0x1, P5 ;  /* 0x00000009bb19a211 */ /* 0x000fe400028f0cca */
[----:B0-----:R-:W-:-:S03]  /*8b70*/  @!P1 LEA R4, P6, R186, R8, 0x1 ;  /* 0x00000008ba049211 */ /* 0x001fc600078c08ff */
[----:B------:R4:W-:Y:S01]  /*8b80*/  @!P2 ST.E.128 desc[UR40][R24.64], R44 ;  /* 0x0000002c1800a985 */ /* 0x0009e2000c101d28 */
[CC--:B------:R-:W-:Y:S02]  /*8b90*/  @!P0 LEA R12, P3, R185.reuse, R8.reuse, 0x1 ;  /* 0x00000008b90c8211 */ /* 0x0c0fe400078608ff */
[----:B------:R-:W-:Y:S02]  /*8ba0*/  @P4 LEA R14, P5, R194, R8, 0x1 ;  /* 0x00000008c20e4211 */ /* 0x000fe400078a08ff */
[-C--:B------:R-:W-:Y:S02]  /*8bb0*/  @!P1 LEA.HI.X R5, R186, R9.reuse, R201, 0x1, P6 ;  /* 0x00000009ba059211 */ /* 0x080fe400030f0cc9 */
[-C--:B------:R-:W-:Y:S02]  /*8bc0*/  @!P0 LEA.HI.X R13, R185, R9.reuse, R200, 0x1, P3 ;  /* 0x00000009b90d8211 */ /* 0x080fe400018f0cc8 */
[----:B------:R-:W-:Y:S01]  /*8bd0*/  @P4 LEA.HI.X R15, R194, R9, R199, 0x1, P5 ;  /* 0x00000009c20f4211 */ /* 0x000fe200028f0cc7 */
[----:B------:R4:W-:Y:S04]  /*8be0*/  @!P1 ST.E.128 desc[UR40][R4.64], R52 ;  /* 0x0000003404009985 */ /* 0x0009e8000c101d28 */
[----:B------:R4:W-:Y:S01]  /*8bf0*/  @!P0 ST.E.128 desc[UR40][R12.64], R56 ;  /* 0x000000380c008985 */ /* 0x0009e2000c101d28 */
[----:B------:R-:W-:-:S03]  /*8c00*/  LOP3.LUT P0, RZ, R3, 0x80, RZ, 0xc0, !PT ;  /* 0x0000008003ff7812 */ /* 0x000fc6000780c0ff */
[----:B------:R4:W-:Y:S10]  /*8c10*/  @P4 ST.E.128 desc[UR40][R14.64], R64 ;  /* 0x000000400e004985 */ /* 0x0009f4000c101d28 */
[----:B------:R-:W-:Y:S05]  /*8c20*/  @!P0 BRA `(.L_x_427) ;  /* 0x0000000c009c8947 */ /* 0x000fea0003800000 */
[----:B----4-:R-:W-:-:S04]  /*8c30*/  LEA R4, P0, R193, R8, 0x1 ;  /* 0x00000008c1047211 */ /* 0x010fc800078008ff */
[----:B------:R-:W-:-:S05]  /*8c40*/  LEA.HI.X R5, R193, R9, R198, 0x1, P0 ;  /* 0x00000009c1057211 */ /* 0x000fca00000f0cc6 */
[----:B------:R0:W-:Y:S01]  /*8c50*/  ST.E.128 desc[UR40][R4.64], R72 ;  /* 0x0000004804007985 */ /* 0x0001e2000c101d28 */
[----:B------:R-:W-:Y:S05]  /*8c60*/  BRA `(.L_x_427) ;  /* 0x0000000c008c7947 */ /* 0x000fea0003800000 */
.L_x_422:
[----:B------:R-:W-:Y:S01]  /*8c70*/  ULDC.64 UR8, c[0x0][0xc00] ;  /* 0x0003000000087ab9 */ /* 0x000fe20000000a00 */
[----:B------:R-:W-:Y:S01]  /*8c80*/  ULDC UR4, c[0x0][0xa88] ;  /* 0x0002a20000047ab9 */ /* 0x000fe20000000800 */
[----:B------:R-:W-:Y:S01]  /*8c90*/  UISETP.NE.U32.AND UP0, UPT, UR8, URZ, UPT ;  /* 0x0000003f0800728c */ /* 0x000fe2000bf05070 */
[----:B------:R-:W0:Y:S03]  /*8ca0*/  LDC R13, c[0x0][0xbe8] ;  /* 0x0002fa00ff0d7b82 */ /* 0x000e260000000800 */
[----:B------:R-:W-:-:S03]  /*8cb0*/  UISETP.NE.AND.EX UP0, UPT, UR9, URZ, UPT, UP0 ;  /* 0x0000003f0900728c */ /* 0x000fc6000bf05300 */
[----:B------:R-:W-:Y:S02]  /*8cc0*/  ULDC.64 UR8, c[0x0][0xc00] ;  /* 0x0003000000087ab9 */ /* 0x000fe40000000a00 */
[----:B------:R-:W-:Y:S01]  /*8cd0*/  UIMAD.WIDE UR8, UR43, 0x4, UR8 ;  /* 0x000000042b0878a5 */ /* 0x000fe2000f8e0208 */
[----:B------:R-:W-:-:S05]  /*8ce0*/  PLOP3.LUT P1, PT, PT, PT, UP0, 0x80, 0x0 ;  /* 0x000000000000781c */ /* 0x000fca0003f2f008 */
[----:B------:R-:W-:Y:S02]  /*8cf0*/  IMAD.U32 R4, RZ, RZ, UR8 ;  /* 0x00000008ff047e24 */ /* 0x000fe4000f8e00ff */
[----:B------:R-:W-:Y:S01]  /*8d00*/  IMAD.U32 R5, RZ, RZ, UR9 ;  /* 0x00000009ff057e24 */ /* 0x000fe2000f8e00ff */
[----:B------:R-:W-:Y:S02]  /*8d10*/  ULDC.64 UR8, c[0x0][0xc08] ;  /* 0x0003020000087ab9 */ /* 0x000fe40000000a00 */
[----:B------:R-:W-:-:S03]  /*8d20*/  UISETP.NE.U32.AND UP1, UPT, UR8, URZ, UPT ;  /* 0x0000003f0800728c */ /* 0x000fc6000bf25070 */
[----:B------:R-:W2:Y:S01]  /*8d30*/  @P1 LDG.E R3, desc[UR40][R4.64] ;  /* 0x0000002804031981 */ /* 0x000ea2000c1e1900 */
[----:B------:R-:W-:Y:S01]  /*8d40*/  UISETP.NE.AND.EX UP1, UPT, UR9, URZ, UPT, UP1 ;  /* 0x0000003f0900728c */ /* 0x000fe2000bf25310 */
[----:B------:R-:W-:-:S05]  /*8d50*/  IMAD.U32 R0, RZ, RZ, UR4 ;  /* 0x00000004ff007e24 */ /* 0x000fca000f8e00ff */
[----:B------:R-:W-:-:S05]  /*8d60*/  PLOP3.LUT P2, PT, PT, PT, UP1, 0x80, 0x0 ;  /* 0x000000000000781c */ /* 0x000fca0003f4f018 */
[----:B------:R-:W-:Y:S02]  /*8d70*/  @UP1 ULDC.64 UR8, c[0x0][0xc08] ;  /* 0x0003020000081ab9 */ /* 0x000fe40000000a00 */
[----:B------:R-:W-:-:S06]  /*8d80*/  @UP1 UIMAD.WIDE UR8, UR43, 0x4, UR8 ;  /* 0x000000042b0818a5 */ /* 0x000fcc000f8e0208 */
[----:B------:R-:W-:Y:S02]  /*8d90*/  IMAD.U32 R8, RZ, RZ, UR8 ;  /* 0x00000008ff087e24 */ /* 0x000fe4000f8e00ff */
[----:B------:R-:W-:-:S05]  /*8da0*/  IMAD.U32 R9, RZ, RZ, UR9 ;  /* 0x00000009ff097e24 */ /* 0x000fca000f8e00ff */
[----:B------:R1:W5:Y:S01]  /*8db0*/  @P2 LDG.E R0, desc[UR40][R8.64] ;  /* 0x0000002808002981 */ /* 0x000362000c1e1900 */
[----:B------:R-:W-:Y:S01]  /*8dc0*/  UMOV UR4, URZ ;  /* 0x0000003f00047c82 */ /* 0x000fe20008000000 */
[----:B------:R-:W-:Y:S01]  /*8dd0*/  USHF.R.S32.HI UR11, URZ, 0x1f, UR46 ;  /* 0x0000001f3f0b7899 */ /* 0x000fe2000801142e */
[----:B------:R-:W-:Y:S02]  /*8de0*/  ISETP.GE.AND P0, PT, R197, 0x40, PT ;  /* 0x00000040c500780c */ /* 0x000fe40003f06270 */
[----:B--2---:R-:W-:-:S13]  /*8df0*/  @P1 R2UR UR4, R3 ;  /* 0x00000000030412ca */ /* 0x004fda00000e0000 */
[----:B------:R-:W-:Y:S01]  /*8e00*/  USHF.R.S32.HI UR10, URZ, 0x1f, UR4 ;  /* 0x0000001f3f0a7899 */ /* 0x000fe20008011404 */
[----:B01----:R-:W-:Y:S11]  /*8e10*/  @P2 BRA `(.L_x_428) ;  /* 0x0000000000102947 */ /* 0x003ff60003800000 */
[----:B------:R-:W-:Y:S05]  /*8e20*/  @!P1 BRA `(.L_x_428) ;  /* 0x00000000000c9947 */ /* 0x000fea0003800000 */
[----:B------:R-:W2:Y:S04]  /*8e30*/  LDG.E R3, desc[UR40][R4.64] ;  /* 0x0000002804037981 */ /* 0x000ea8000c1e1900 */
[----:B-----5:R-:W2:Y:S02]  /*8e40*/  LDG.E R0, desc[UR40][R4.64+0x4] ;  /* 0x0000042804007981 */ /* 0x020ea4000c1e1900 */
[----:B--2---:R-:W-:-:S07]  /*8e50*/  IMAD.IADD R0, R0, 0x1, -R3 ;  /* 0x0000000100007824 */ /* 0x004fce00078e0a03 */
.L_x_428:
[----:B------:R-:W-:Y:S01]  /*8e60*/  USEL UR43, UR43, URZ, !UP0 ;  /* 0x0000003f2b2b7287 */ /* 0x000fe2000c000000 */
[----:B------:R-:W-:Y:S01]  /*8e70*/  BSSY B1, `(.L_x_429) ;  /* 0x000002d000017945 */ /* 0x000fe20003800000 */
[----:B------:R-:W-:-:S03]  /*8e80*/  USEL UR44, UR44, URZ, !UP0 ;  /* 0x0000003f2c2c7287 */ /* 0x000fc6000c000000 */
[----:B------:R-:W-:Y:S09]  /*8e90*/  @P0 BRA `(.L_x_430) ;  /* 0x0000000000a80947 */ /* 0x000ff20003800000 */
[----:B------:R-:W0:Y:S01]  /*8ea0*/  S2R R4, SR_TID.X ;  /* 0x0000000000047919 */ /* 0x000e220000002100 */
[----:B------:R-:W1:Y:S01]  /*8eb0*/  LDC R6, c[0x0][0xbe8] ;  /* 0x0002fa00ff067b82 */ /* 0x000e620000000800 */
[----:B------:R-:W-:-:S04]  /*8ec0*/  IMAD.U32 R3, RZ, RZ, UR45 ;  /* 0x0000002dff037e24 */ /* 0x000fc8000f8e00ff */
[----:B0-----:R-:W-:Y:S02]  /*8ed0*/  IMAD R3, R3, 0x40, R4 ;  /* 0x0000004003037824 */ /* 0x001fe400078e0204 */
[----:B-1---5:R-:W-:Y:S02]  /*8ee0*/  IMAD R4, R0, R6, RZ ;  /* 0x0000000600047224 */ /* 0x022fe400078e02ff */
[----:B------:R-:W-:-:S05]  /*8ef0*/  VIADD R5, R3, 0xffffff80 ;  /* 0xffffff8003057836 */ /* 0x000fca0000000000 */
[----:B------:R-:W-:-:S13]  /*8f00*/  ISETP.GE.AND P0, PT, R5, R4, PT ;  /* 0x000000040500720c */ /* 0x000fda0003f06270 */
[----:B------:R-:W-:Y:S05]  /*8f10*/  @P0 BRA `(.L_x_430) ;  /* 0x0000000000880947 */ /* 0x000fea0003800000 */
[----:B------:R-:W-:Y:S01]  /*8f20*/  ISETP.NE.AND P0, PT, R6, 0x1, PT ;  /* 0x000000010600780c */ /* 0x000fe20003f05270 */
[----:B------:R-:W-:Y:S01]  /*8f30*/  ULDC.64 UR12, c[0x0][0xb90] ;  /* 0x0002e400000c7ab9 */ /* 0x000fe20000000a00 */
[----:B------:R-:W-:Y:S01]  /*8f40*/  UMOV UR8, UR4 ;  /* 0x0000000400087c82 */ /* 0x000fe20008000000 */
[----:B------:R-:W-:Y:S01]  /*8f50*/  UIMAD UR7, UR11, UR12, URZ ;  /* 0x0000000c0b0772a4 */ /* 0x000fe2000f8e023f */
[----:B------:R-:W-:Y:S02]  /*8f60*/  UMOV UR9, UR10 ;  /* 0x0000000a00097c82 */ /* 0x000fe40008000000 */
[----:B------:R-:W-:Y:S02]  /*8f70*/  UIMAD.WIDE.U32 UR8, UR46, UR12, UR8 ;  /* 0x0000000c2e0872a5 */ /* 0x000fe4000f8e0008 */
[----:B------:R-:W-:-:S03]  /*8f80*/  UIMAD UR7, UR46, UR13, UR7 ;  /* 0x0000000d2e0772a4 */ /* 0x000fc6000f8e0207 */
[----:B------:R-:W-:Y:S02]  /*8f90*/  ULDC.64 UR12, c[0x0][0xb98] ;  /* 0x0002e600000c7ab9 */ /* 0x000fe40000000a00 */
[----:B------:R-:W0:Y:S01]  /*8fa0*/  @P0 LDC R4, c[0x0][0xbec] ;  /* 0x0002fb00ff040b82 */ /* 0x000e220000000800 */
[----:B------:R-:W-:Y:S02]  /*8fb0*/  UIADD3 UR9, UR9, UR7, URZ ;  /* 0x0000000709097290 */ /* 0x000fe4000fffe03f */
[----:B------:R-:W-:Y:S02]  /*8fc0*/  UIMAD UR7, UR44, UR12, URZ ;  /* 0x0000000c2c0772a4 */ /* 0x000fe4000f8e023f */
[----:B------:R-:W-:Y:S02]  /*8fd0*/  UIMAD.WIDE.U32 UR8, UR43, UR12, UR8 ;  /* 0x0000000c2b0872a5 */ /* 0x000fe4000f8e0008 */
[----:B------:R-:W-:Y:S01]  /*8fe0*/  UIMAD UR7, UR43, UR13, UR7 ;  /* 0x0000000d2b0772a4 */ /* 0x000fe2000f8e0207 */
[----:B------:R-:W1:Y:S02]  /*8ff0*/  @P0 LDC R8, c[0x0][0xbf0] ;  /* 0x0002fc00ff080b82 */ /* 0x000e640000000800 */
[----:B------:R-:W-:Y:S01]  /*9000*/  ULDC.64 UR12, c[0x0][0xb88] ;  /* 0x0002e200000c7ab9 */ /* 0x000fe20000000a00 */
[----:B0-----:R-:W-:-:S04]  /*9010*/  @P0 IMAD.HI.U32 R3, R5, R4, RZ ;  /* 0x0000000405030227 */ /* 0x001fc800078e00ff */
[----:B------:R-:W-:Y:S01]  /*9020*/  IMAD.MOV.U32 R4, RZ, RZ, R5 ;  /* 0x000000ffff047224 */ /* 0x000fe200078e0005 */
[----:B-1----:R-:W-:Y:S01]  /*9030*/  @P0 SHF.R.U32.HI R4, RZ, R8, R3 ;  /* 0x00000008ff040219 */ /* 0x002fe20000011603 */
[----:B------:R-:W-:-:S04]  /*9040*/  IMAD.U32 R8, RZ, RZ, UR7 ;  /* 0x00000007ff087e24 */ /* 0x000fc8000f8e00ff */
[----:B------:R-:W-:-:S04]  /*9050*/  IMAD.MOV R3, RZ, RZ, -R4 ;  /* 0x000000ffff037224 */ /* 0x000fc800078e0a04 */
[----:B------:R-:W-:Y:S01]  /*9060*/  IMAD R3, R6, R3, R5 ;  /* 0x0000000306037224 */ /* 0x000fe200078e0205 */
[----:B------:R-:W-:Y:S02]  /*9070*/  SHF.R.S32.HI R5, RZ, 0x1f, R4 ;  /* 0x0000001fff057819 */ /* 0x000fe40000011404 */
[----:B------:R-:W-:Y:S02]  /*9080*/  IADD3 R4, P0, R4, UR8, RZ ;  /* 0x0000000804047c10 */ /* 0x000fe4000ff1e0ff */
[----:B------:R-:W-:Y:S02]  /*9090*/  SHF.R.S32.HI R6, RZ, 0x1f, R3 ;  /* 0x0000001fff067819 */ /* 0x000fe40000011403 */
[----:B------:R-:W-:Y:S01]  /*90a0*/  IADD3.X R5, R5, UR9, R8, P0, !PT ;  /* 0x0000000905057c10 */ /* 0x000fe200087fe408 */
[----:B------:R-:W-:Y:S02]  /*90b0*/  ULDC.64 UR8, c[0x0][0xb50] ;  /* 0x0002d40000087ab9 */ /* 0x000fe40000000a00 */
[----:B------:R-:W-:-:S02]  /*90c0*/  IMAD R6, R6, UR12, RZ ;  /* 0x0000000c06067c24 */ /* 0x000fc4000f8e02ff */
[----:B------:R-:W-:-:S04]  /*90d0*/  IMAD.WIDE.U32 R4, R3, UR12, R4 ;  /* 0x0000000c03047c25 */ /* 0x000fc8000f8e0004 */
[----:B------:R-:W-:Y:S01]  /*90e0*/  IMAD R9, R3, UR13, R6 ;  /* 0x0000000d03097c24 */ /* 0x000fe2000f8e0206 */
[----:B------:R-:W-:-:S03]  /*90f0*/  LEA R8, P0, R4, UR8, 0x2 ;  /* 0x0000000804087c11 */ /* 0x000fc6000f8010ff */
[----:B------:R-:W-:-:S05]  /*9100*/  IMAD.IADD R3, R5, 0x1, R9 ;  /* 0x0000000105037824 */ /* 0x000fca00078e0209 */
[----:B------:R-:W-:Y:S01]  /*9110*/  LEA.HI.X R9, R4, UR9, R3, 0x2, P0 ;  /* 0x0000000904097c11 */ /* 0x000fe200080f1403 */
[----:B------:R-:W-:-:S05]  /*9120*/  IMAD.MOV.U32 R3, RZ, RZ, -0x800000 ;  /* 0xff800000ff037424 */ /* 0x000fca00078e00ff */
[----:B------:R0:W-:Y:S02]  /*9130*/  STG.E desc[UR40][R8.64], R3 ;  /* 0x0000000308007986 */ /* 0x0001e4000c101928 */
.L_x_430:
[----:B------:R-:W-:Y:S05]  /*9140*/  BSYNC B1 ;  /* 0x0000000000017941 */ /* 0x000fea0003800000 */
.L_x_429:
[----:B------:R-:W-:Y:S01]  /*9150*/  ISETP.NE.AND P0, PT, R13, 0x1, PT ;  /* 0x000000010d00780c */ /* 0x000fe20003f05270 */
[----:B------:R-:W-:Y:S01]  /*9160*/  ULDC UR14, c[0x0][0xac8] ;  /* 0x0002b200000e7ab9 */ /* 0x000fe20000000800 */
[----:B------:R-:W-:Y:S01]  /*9170*/  ULDC.64 UR12, c[0x0][0xaa0] ;  /* 0x0002a800000c7ab9 */ /* 0x000fe20000000a00 */
[----:B------:R-:W-:Y:S01]  /*9180*/  ISETP.GE.AND P1, PT, R189, UR14, PT ;  /* 0x0000000ebd007c0c */ /* 0x000fe2000bf26270 */
[----:B------:R-:W-:Y:S01]  /*9190*/  UIMAD UR7, UR10, UR12, URZ ;  /* 0x0000000c0a0772a4 */ /* 0x000fe2000f8e023f */
[----:B------:R-:W-:Y:S01]  /*91a0*/  ISETP.GE.AND P2, PT, R2, UR14, PT ;  /* 0x0000000e02007c0c */ /* 0x000fe2000bf46270 */
[----:B------:R-:W-:Y:S01]  /*91b0*/  UIMAD.WIDE.U32 UR8, UR4, UR12, URZ ;  /* 0x0000000c040872a5 */ /* 0x000fe2000f8e003f */
[----:B------:R-:W-:Y:S01]  /*91c0*/  SEL R4, RZ, 0xffffffff, P1 ;  /* 0xffffffffff047807 */ /* 0x000fe20000800000 */
[----:B------:R-:W-:Y:S01]  /*91d0*/  UIMAD UR7, UR4, UR13, UR7 ;  /* 0x0000000d040772a4 */ /* 0x000fe2000f8e0207 */
[----:B0-----:R-:W-:Y:S01]  /*91e0*/  SEL R3, RZ, 0x1, P2 ;  /* 0x00000001ff037807 */ /* 0x001fe20001000000 */
[----:B------:R-:W-:Y:S01]  /*91f0*/  IMAD.U32 R8, RZ, RZ, UR45 ;  /* 0x0000002dff087e24 */ /* 0x000fe2000f8e00ff */
[----:B------:R-:W-:Y:S01]  /*9200*/  ULDC.64 UR12, c[0x0][0xae8] ;  /* 0x0002ba00000c7ab9 */ /* 0x000fe20000000a00 */
[----:B------:R-:W-:Y:S01]  /*9210*/  IMAD.SHL.U32 R4, R4, 0x2, RZ ;  /* 0x0000000204047824 */ /* 0x000fe200078e00ff */
[----:B------:R-:W0:Y:S01]  /*9220*/  @P0 LDC R5, c[0x0][0xbec] ;  /* 0x0002fb00ff050b82 */ /* 0x000e220000000800 */
[----:B------:R-:W-:Y:S01]  /*9230*/  ISETP.GE.AND P2, PT, R188, UR14, PT ;  /* 0x0000000ebc007c0c */ /* 0x000fe2000bf46270 */
[----:B------:R-:W-:Y:S01]  /*9240*/  UIADD3 UR9, UR9, UR7, URZ ;  /* 0x0000000709097290 */ /* 0x000fe2000fffe03f */
[----:B------:R-:W-:Y:S01]  /*9250*/  ISETP.GE.AND P1, PT, R187, UR14, PT ;  /* 0x0000000ebb007c0c */ /* 0x000fe2000bf26270 */
[----:B------:R-:W-:Y:S01]  /*9260*/  UIMAD UR4, UR11, UR12, URZ ;  /* 0x0000000c0b0472a4 */ /* 0x000fe2000f8e023f */
[----:B------:R-:W-:Y:S01]  /*9270*/  LOP3.LUT R4, R4, 0x2, R3, 0xe2, !PT ;  /* 0x0000000204047812 */ /* 0x000fe200078ee203 */
[----:B------:R-:W-:Y:S01]  /*9280*/  IMAD R3, R190, 0x20, R191 ;  /* 0x00000020be037824 */ /* 0x000fe200078e02bf */
[----:B------:R-:W-:Y:S01]  /*9290*/  SEL R6, RZ, 0xffffffff, P2 ;  /* 0xffffffffff067807 */ /* 0x000fe20001000000 */
[----:B------:R-:W1:Y:S01]  /*92a0*/  @P0 LDC R9, c[0x0][0xbf0] ;  /* 0x0002fc00ff090b82 */ /* 0x000e620000000800 */
[----:B------:R-:W-:Y:S01]  /*92b0*/  UIMAD UR4, UR46, UR13, UR4 ;  /* 0x0000000d2e0472a4 */ /* 0x000fe2000f8e0204 */
[----:B------:R-:W-:Y:S01]  /*92c0*/  IMAD R8, R8, 0x40, R3 ;  /* 0x0000004008087824 */ /* 0x000fe200078e0203 */
[----:B------:R-:W-:Y:S01]  /*92d0*/  UIMAD.WIDE.U32 UR8, UR46, UR12, UR8 ;  /* 0x0000000c2e0872a5 */ /* 0x000fe2000f8e0008 */
[----:B------:R-:W-:Y:S01]  /*92e0*/  IMAD.SHL.U32 R15, R6, 0x4, RZ ;  /* 0x00000004060f7824 */ /* 0x000fe200078e00ff */
[----:B------:R-:W-:Y:S01]  /*92f0*/  ULDC.64 UR10, c[0x0][0xaf0] ;  /* 0x0002bc00000a7ab9 */ /* 0x000fe20000000a00 */
[----:B------:R-:W-:Y:S01]  /*9300*/  SEL R11, RZ, 0xffffffff, P1 ;  /* 0xffffffffff0b7807 */ /* 0x000fe20000800000 */
[----:B------:R-:W-:Y:S01]  /*9310*/  UIADD3 UR9, UR9, UR4, URZ ;  /* 0x0000000409097290 */ /* 0x000fe2000fffe03f */
[----:B------:R-:W-:Y:S01]  /*9320*/  IMAD.MOV.U32 R3, RZ, RZ, R8 ;  /* 0x000000ffff037224 */ /* 0x000fe200078e0008 */
[----:B------:R-:W-:Y:S01]  /*9330*/  UIMAD UR4, UR44, UR10, URZ ;  /* 0x0000000a2c0472a4 */ /* 0x000fe2000f8e023f */
[----:B------:R-:W-:Y:S01]  /*9340*/  LOP3.LUT R10, R15, 0x4, R4, 0xe2, !PT ;  /* 0x000000040f0a7812 */ /* 0x000fe200078ee204 */
[----:B------:R-:W-:Y:S01]  /*9350*/  UIMAD.WIDE.U32 UR8, UR43, UR10, UR8 ;  /* 0x0000000a2b0872a5 */ /* 0x000fe2000f8e0008 */
[----:B------:R-:W-:Y:S01]  /*9360*/  IMAD.SHL.U32 R11, R11, 0x8, RZ ;  /* 0x000000080b0b7824 */ /* 0x000fe200078e00ff */
[----:B------:R-:W-:Y:S01]  /*9370*/  UIMAD UR4, UR43, UR11, UR4 ;  /* 0x0000000b2b0472a4 */ /* 0x000fe2000f8e0204 */
[----:B-----5:R-:W-:Y:S01]  /*9380*/  IMAD R27, R0, R13, RZ ;  /* 0x0000000d001b7224 */ /* 0x020fe200078e02ff */
[----:B------:R-:W-:Y:S01]  /*9390*/  ISETP.GE.AND P2, PT, R193, UR14, PT ;  /* 0x0000000ec1007c0c */ /* 0x000fe2000bf46270 */
[----:B0-----:R-:W-:Y:S01]  /*93a0*/  @P0 IMAD.HI.U32 R6, R8, R5, RZ ;  /* 0x0000000508060227 */ /* 0x001fe200078e00ff */
[----:B------:R-:W-:Y:S01]  /*93b0*/  UIADD3 UR4, UR9, UR4, URZ ;  /* 0x0000000409047290 */ /* 0x000fe2000fffe03f */
[----:B------:R-:W-:Y:S01]  /*93c0*/  LOP3.LUT R10, R11, 0x8, R10, 0xe2, !PT ;  /* 0x000000080b0a7812 */ /* 0x000fe200078ee20a */
[----:B------:R-:W-:Y:S01]  /*93d0*/  BSSY B1, `(.L_x_431) ;  /* 0x0000048000017945 */ /* 0x000fe20003800000 */
[----:B------:R-:W-:-:S02]  /*93e0*/  IMAD.U32 R4, RZ, RZ, UR8 ;  /* 0x00000008ff047e24 */ /* 0x000fc4000f8e00ff */
[----:B------:R-:W-:Y:S01]  /*93f0*/  IMAD.U32 R5, RZ, RZ, UR9 ;  /* 0x00000009ff057e24 */ /* 0x000fe2000f8e00ff */
[----:B------:R-:W-:Y:S01]  /*9400*/  ULDC.64 UR8, c[0x0][0xae0] ;  /* 0x0002b80000087ab9 */ /* 0x000fe20000000a00 */
[----:B-1----:R-:W-:Y:S01]  /*9410*/  @P0 SHF.R.U32.HI R3, RZ, R9, R6 ;  /* 0x00000009ff030219 */ /* 0x002fe20000011606 */
[----:B------:R-:W-:Y:S01]  /*9420*/  IMAD.U32 R5, RZ, RZ, UR4 ;  /* 0x00000004ff057e24 */ /* 0x000fe2000f8e00ff */
[----:B------:R-:W-:Y:S02]  /*9430*/  ISETP.GE.AND P0, PT, R186, UR14, PT ;  /* 0x0000000eba007c0c */ /* 0x000fe4000bf06270 */
[--C-:B------:R-:W-:Y:S01]  /*9440*/  SHF.R.S32.HI R6, RZ, 0x1f, R3.reuse ;  /* 0x0000001fff067819 */ /* 0x100fe20000011403 */
[----:B------:R-:W-:Y:S01]  /*9450*/  IMAD.MOV R9, RZ, RZ, -R3 ;  /* 0x000000ffff097224 */ /* 0x000fe200078e0a03 */
[----:B------:R-:W-:Y:S01]  /*9460*/  SEL R11, RZ, 0xffffffff, P0 ;  /* 0xffffffffff0b7807 */ /* 0x000fe20000000000 */
[----:B------:R-:W-:Y:S01]  /*9470*/  IMAD.WIDE.U32 R4, R3, UR8, R4 ;  /* 0x0000000803047c25 */ /* 0x000fe2000f8e0004 */
[----:B------:R-:W-:-:S03]  /*9480*/  ISETP.GE.AND P0, PT, R185, UR14, PT ;  /* 0x0000000eb9007c0c */ /* 0x000fc6000bf06270 */
[----:B------:R-:W-:Y:S02]  /*9490*/  IMAD R6, R6, UR8, RZ ;  /* 0x0000000806067c24 */ /* 0x000fe4000f8e02ff */
[----:B------:R-:W-:Y:S01]  /*94a0*/  IMAD R9, R13, R9, R8 ;  /* 0x000000090d097224 */ /* 0x000fe200078e0208 */
[----:B------:R-:W-:Y:S01]  /*94b0*/  SEL R8, RZ, 0xffffffff, P0 ;  /* 0xffffffffff087807 */ /* 0x000fe20000000000 */
[----:B------:R-:W-:Y:S01]  /*94c0*/  IMAD.SHL.U32 R15, R11, 0x10, RZ ;  /* 0x000000100b0f7824 */ /* 0x000fe200078e00ff */
[----:B------:R-:W-:Y:S01]  /*94d0*/  ISETP.GE.AND P0, PT, R194, UR14, PT ;  /* 0x0000000ec2007c0c */ /* 0x000fe2000bf06270 */
[----:B------:R-:W-:Y:S01]  /*94e0*/  IMAD R11, R3, UR9, R6 ;  /* 0x00000009030b7c24 */ /* 0x000fe2000f8e0206 */
[----:B------:R-:W-:Y:S01]  /*94f0*/  SHF.R.S32.HI R3, RZ, 0x1f, R9 ;  /* 0x0000001fff037819 */ /* 0x000fe20000011409 */
[----:B------:R-:W-:Y:S01]  /*9500*/  ULDC.64 UR8, c[0x0][0xad8] ;  /* 0x0002b60000087ab9 */ /* 0x000fe20000000a00 */
[----:B------:R-:W-:Y:S01]  /*9510*/  IMAD.U32 R6, RZ, RZ, UR45 ;  /* 0x0000002dff067e24 */ /* 0x000fe2000f8e00ff */
[----:B------:R-:W-:Y:S01]  /*9520*/  LOP3.LUT R10, R15, 0x10, R10, 0xe2, !PT ;  /* 0x000000100f0a7812 */ /* 0x000fe200078ee20a */
[----:B------:R-:W-:-:S02]  /*9530*/  IMAD.IADD R5, R5, 0x1, R11 ;  /* 0x0000000105057824 */ /* 0x000fc400078e020b */
[----:B------:R-:W-:Y:S02]  /*9540*/  IMAD R0, R3, UR8, RZ ;  /* 0x0000000803007c24 */ /* 0x000fe4000f8e02ff */
[----:B------:R-:W-:-:S04]  /*9550*/  IMAD.WIDE.U32 R4, R9, UR8, R4 ;  /* 0x0000000809047c25 */ /* 0x000fc8000f8e0004 */
[----:B------:R-:W-:Y:S01]  /*9560*/  IMAD R3, R9, UR9, R0 ;  /* 0x0000000909037c24 */ /* 0x000fe2000f8e0200 */
[----:B------:R-:W-:Y:S01]  /*9570*/  SEL R9, RZ, 0x40, P0 ;  /* 0x00000040ff097807 */ /* 0x000fe20000000000 */
[----:B------:R-:W-:Y:S01]  /*9580*/  IMAD R0, R6, 0x40, R191 ;  /* 0x0000004006007824 */ /* 0x000fe200078e02bf */
[----:B------:R-:W-:Y:S01]  /*9590*/  ULDC.64 UR8, c[0x0][0xa80] ;  /* 0x0002a00000087ab9 */ /* 0x000fe20000000a00 */
[----:B------:R-:W-:Y:S01]  /*95a0*/  IMAD.SHL.U32 R15, R8, 0x20, RZ ;  /* 0x00000020080f7824 */ /* 0x000fe200078e00ff */
[----:B------:R-:W-:Y:S01]  /*95b0*/  LEA R6, P1, R4, UR8, 0x1 ;  /* 0x0000000804067c11 */ /* 0x000fe2000f8208ff */
[----:B------:R-:W-:Y:S01]  /*95c0*/  IMAD.IADD R3, R5, 0x1, R3 ;  /* 0x0000000105037824 */ /* 0x000fe200078e0203 */
[----:B------:R-:W-:Y:S02]  /*95d0*/  ISETP.GE.AND P0, PT, R0, R27, PT ;  /* 0x0000001b0000720c */ /* 0x000fe40003f06270 */
[----:B------:R-:W-:Y:S01]  /*95e0*/  LOP3.LUT R10, R15, 0x20, R10, 0xe2, !PT ;  /* 0x000000200f0a7812 */ /* 0x000fe200078ee20a */
[----:B------:R0:W1:Y:S01]  /*95f0*/  SHFL.IDX PT, R8, R6, RZ, 0x181f ;  /* 0x00181fff06087589 */ /* 0x00006200000e0000 */
[----:B------:R-:W-:-:S02]  /*9600*/  LEA.HI.X R3, R4, UR9, R3, 0x1, P1 ;  /* 0x0000000904037c11 */ /* 0x000fc400088f0c03 */
[----:B------:R-:W-:Y:S02]  /*9610*/  LOP3.LUT R24, R10, R9, RZ, 0xfc, !PT ;  /* 0x000000090a187212 */ /* 0x000fe400078efcff */
[----:B------:R-:W-:Y:S01]  /*9620*/  SEL R5, RZ, 0x80, P2 ;  /* 0x00000080ff057807 */ /* 0x000fe20001000000 */
[----:B------:R0:W2:Y:S03]  /*9630*/  SHFL.IDX PT, R9, R3, RZ, 0x181f ;  /* 0x00181fff03097589 */ /* 0x0000a600000e0000 */
[----:B------:R-:W-:Y:S01]  /*9640*/  LOP3.LUT R25, R24, R5, RZ, 0xfc, !PT ;  /* 0x0000000518197212 */ /* 0x000fe200078efcff */
[----:B------:R-:W-:Y:S06]  /*9650*/  @P0 BRA `(.L_x_432) ;  /* 0x00000000007c0947 */ /* 0x000fec0003800000 */
[----:B------:R-:W-:Y:S02]  /*9660*/  ISETP.GE.AND P2, PT, R189, UR14, PT ;  /* 0x0000000ebd007c0c */ /* 0x000fe4000bf46270 */
[----:B------:R-:W-:Y:S02]  /*9670*/  ISETP.GE.AND P1, PT, R2, UR14, PT ;  /* 0x0000000e02007c0c */ /* 0x000fe4000bf26270 */
[----:B------:R-:W-:Y:S02]  /*9680*/  ISETP.GE.AND P5, PT, R188, UR14, PT ;  /* 0x0000000ebc007c0c */ /* 0x000fe4000bfa6270 */
[----:B------:R-:W-:-:S07]  /*9690*/  ISETP.GE.AND P3, PT, R187, UR14, PT ;  /* 0x0000000ebb007c0c */ /* 0x000fce000bf66270 */
[CC--:B-1----:R-:W-:Y:S02]  /*96a0*/  @!P2 LEA R10, P0, R189.reuse, R8.reuse, 0x1 ;  /* 0x00000008bd0aa211 */ /* 0x0c2fe400078008ff */
[----:B--2---:R-:W-:Y:S02]  /*96b0*/  @!P1 IMAD.WIDE R4, R2, 0x2, R8 ;  /* 0x0000000202049825 */ /* 0x004fe400078e0208 */
[----:B------:R-:W-:Y:S02]  /*96c0*/  @!P2 LEA.HI.X R11, R189, R9, R204, 0x1, P0 ;  /* 0x00000009bd0ba211 */ /* 0x000fe400000f0ccc */
[----:B------:R-:W-:Y:S01]  /*96d0*/  @!P5 LEA R12, P4, R188, R8, 0x1 ;  /* 0x00000008bc0cd211 */ /* 0x000fe200078808ff */
[----:B------:R-:W-:Y:S01]  /*96e0*/  @!P1 ST.E.128 desc[UR40][R4.64], RZ ;  /* 0x000000ff04009985 */ /* 0x000fe2000c101d28 */
[----:B------:R-:W-:Y:S02]  /*96f0*/  ISETP.GE.AND P1, PT, R185, UR14, PT ;  /* 0x0000000eb9007c0c */ /* 0x000fe4000bf26270 */
[----:B------:R-:W-:Y:S01]  /*9700*/  LOP3.LUT P0, RZ, R24, 0x40, RZ, 0xc0, !PT ;  /* 0x0000004018ff7812 */ /* 0x000fe2000780c0ff */
[----:B------:R1:W-:Y:S01]  /*9710*/  @!P2 ST.E.128 desc[UR40][R10.64], RZ ;  /* 0x000000ff0a00a985 */ /* 0x0003e2000c101d28 */
[----:B------:R-:W-:-:S02]  /*9720*/  ISETP.GE.AND P2, PT, R186, UR14, PT ;  /* 0x0000000eba007c0c */ /* 0x000fc4000bf46270 */
[-C--:B------:R-:W-:Y:S02]  /*9730*/  @!P5 LEA.HI.X R13, R188, R9.reuse, R203, 0x1, P4 ;  /* 0x00000009bc0dd211 */ /* 0x080fe400020f0ccb */
[----:B------:R-:W-:Y:S02]  /*9740*/  LOP3.LUT P4, RZ, R25, 0x80, RZ, 0xc0, !PT ;  /* 0x0000008019ff7812 */ /* 0x000fe4000788c0ff */
[CC--:B------:R-:W-:Y:S01]  /*9750*/  @!P3 LEA R14, P6, R187.reuse, R8.reuse, 0x1 ;  /* 0x00000008bb0eb211 */ /* 0x0c0fe200078c08ff */
[----:B------:R3:W-:Y:S03]  /*9760*/  @!P5 ST.E.128 desc[UR40][R12.64], RZ ;  /* 0x000000ff0c00d985 */ /* 0x0007e6000c101d28 */
[----:B------:R-:W-:Y:S02]  /*9770*/  @!P3 LEA.HI.X R15, R187, R9, R202, 0x1, P6 ;  /* 0x00000009bb0fb211 */ /* 0x000fe400030f0cca */
[----:B-1----:R-:W-:-:S02]  /*9780*/  @!P1 LEA R10, P6, R185, R8, 0x1 ;  /* 0x00000008b90a9211 */ /* 0x002fc400078c08ff */
[-C--:B------:R-:W-:Y:S01]  /*9790*/  @!P2 LEA R4, P5, R186, R8.reuse, 0x1 ;  /* 0x00000008ba04a211 */ /* 0x080fe200078a08ff */
[----:B------:R3:W-:Y:S01]  /*97a0*/  @!P3 ST.E.128 desc[UR40][R14.64], RZ ;  /* 0x000000ff0e00b985 */ /* 0x0007e2000c101d28 */
[-C--:B------:R-:W-:Y:S02]  /*97b0*/  @P0 LEA R20, P3, R194, R8.reuse, 0x1 ;  /* 0x00000008c2140211 */ /* 0x080fe400078608ff */
[-C--:B------:R-:W-:Y:S02]  /*97c0*/  @!P2 LEA.HI.X R5, R186, R9.reuse, R201, 0x1, P5 ;  /* 0x00000009ba05a211 */ /* 0x080fe400028f0cc9 */
[----:B------:R-:W-:Y:S02]  /*97d0*/  @P4 LEA R8, P5, R193, R8, 0x1 ;  /* 0x00000008c1084211 */ /* 0x000fe400078a08ff */
[-C--:B------:R-:W-:Y:S01]  /*97e0*/  @!P1 LEA.HI.X R11, R185, R9.reuse, R200, 0x1, P6 ;  /* 0x00000009b90b9211 */ /* 0x080fe200030f0cc8 */
[----:B------:R3:W-:Y:S01]  /*97f0*/  @!P2 ST.E.128 desc[UR40][R4.64], RZ ;  /* 0x000000ff0400a985 */ /* 0x0007e2000c101d28 */
[----:B------:R-:W-:-:S02]  /*9800*/  @P0 LEA.HI.X R21, R194, R9, R199, 0x1, P3 ;  /* 0x00000009c2150211 */ /* 0x000fc400018f0cc7 */
[----:B------:R-:W-:Y:S01]  /*9810*/  @P4 LEA.HI.X R9, R193, R9, R198, 0x1, P5 ;  /* 0x00000009c1094211 */ /* 0x000fe200028f0cc6 */
[----:B------:R3:W-:Y:S04]  /*9820*/  @!P1 ST.E.128 desc[UR40][R10.64], RZ ;  /* 0x000000ff0a009985 */ /* 0x0007e8000c101d28 */
[----:B------:R3:W-:Y:S04]  /*9830*/  @P0 ST.E.128 desc[UR40][R20.64], RZ ;  /* 0x000000ff14000985 */ /* 0x0007e8000c101d28 */
[----:B------:R3:W-:Y:S02]  /*9840*/  @P4 ST.E.128 desc[UR40][R8.64], RZ ;  /* 0x000000ff08004985 */ /* 0x0007e4000c101d28 */
.L_x_432:
[----:B------:R-:W-:Y:S05]  /*9850*/  BSYNC B1 ;  /* 0x0000000000017941 */ /* 0x000fea0003800000 */
.L_x_431:
[----:B------:R-:W-:Y:S01]  /*9860*/  VIADD R0, R0, 0x20 ;  /* 0x0000002000007836 */ /* 0x000fe20000000000 */
[----:B--23--:R2:W3:Y:S04]  /*9870*/  SHFL.IDX PT, R9, R3, 0x1, 0x181f ;  /* 0x00381f0003097f89 */ /* 0x00c4e800000e0000 */
        /* <DEDUP_REMOVED lines=12> */
[----:B------:R1:W-:Y:S01]  /*9940*/  @!P3 ST.E.128 desc[UR40][R4.64], RZ ;  /* 0x000000ff0400b985 */ /* 0x0003e2000c101d28 */
[----:B------:R-:W-:Y:S02]  /*9950*/  ISETP.GE.AND P3, PT, R186, UR14, PT ;  /* 0x0000000eba007c0c */ /* 0x000fe4000bf66270 */
[----:B------:R-:W-:Y:S01]  /*9960*/  @!P5 LEA.HI.X R13, R188, R9, R203, 0x1, P0 ;  /* 0x00000009bc0dd211 */ /* 0x000fe200000f0ccb */
[----:B------:R2:W-:Y:S01]  /*9970*/  @!P2 ST.E.128 desc[UR40][R10.64], RZ ;  /* 0x000000ff0a00a985 */ /* 0x0005e2000c101d28 */
[----:B------:R-:W-:-:S02]  /*9980*/  ISETP.GE.AND P2, PT, R185, UR14, PT ;  /* 0x0000000eb9007c0c */ /* 0x000fc4000bf46270 */
[----:B------:R-:W-:Y:S01]  /*9990*/  LOP3.LUT P0, RZ, R25, 0x80, RZ, 0xc0, !PT ;  /* 0x0000008019ff7812 */ /* 0x000fe2000780c0ff */
[----:B------:R2:W-:Y:S01]  /*99a0*/  @!P5 ST.E.128 desc[UR40][R12.64], RZ ;  /* 0x000000ff0c00d985 */ /* 0x0005e2000c101d28 */
[----:B------:R-:W-:-:S04]  /*99b0*/  @!P4 LEA R14, P6, R187, R8, 0x1 ;  /* 0x00000008bb0ec211 */ /* 0x000fc800078c08ff */
[----:B------:R-:W-:Y:S02]  /*99c0*/  @!P4 LEA.HI.X R15, R187, R9, R202, 0x1, P6 ;  /* 0x00000009bb0fc211 */ /* 0x000fe400030f0cca */
[----:B------:R-:W-:-:S03]  /*99d0*/  @!P3 LEA R20, P5, R186, R8, 0x1 ;  /* 0x00000008ba14b211 */ /* 0x000fc600078a08ff */
[----:B------:R2:W-:Y:S01]  /*99e0*/  @!P4 ST.E.128 desc[UR40][R14.64], RZ ;  /* 0x000000ff0e00c985 */ /* 0x0005e2000c101d28 */
[-C--:B-1----:R-:W-:Y:S02]  /*99f0*/  @!P2 LEA R4, P6, R185, R8.reuse, 0x1 ;  /* 0x00000008b904a211 */ /* 0x082fe400078c08ff */
        /* <DEDUP_REMOVED lines=10> */
.L_x_427:
[----:B------:R-:W-:Y:S05]  /*9aa0*/  BSYNC B0 ;  /* 0x0000000000007941 */ /* 0x000fea0003800000 */
.L_x_421:
[----:B------:R-:W-:Y:S02]  /*9ab0*/  ULDC UR4, c[0x0][0xc3c] ;  /* 0x00030f0000047ab9 */ /* 0x000fe40000000800 */
[----:B------:R-:W-:-:S13]  /*9ac0*/  ISETP.GE.AND P0, PT, R7, UR4, PT ;  /* 0x0000000407007c0c */ /* 0x000fda000bf06270 */
[----:B------:R-:W-:Y:S05]  /*9ad0*/  @!P0 BRA `(.L_x_433) ;  /* 0xffffff74005c8947 */ /* 0x000fea000383ffff */
[----:B------:R-:W-:Y:S05]  /*9ae0*/  EXIT ;  /* 0x000000000000794d */ /* 0x000fea0003800000 */
.L_x_388:
[----:B------:R-:W-:-:S08]  /*9af0*/  NOP ;  /* 0x0000000000007918 */ /* 0x000fd00000000000 */
[----:B------:R-:W0:-:S00]  /*9b00*/  USETMAXREG.DEALLOC.CTAPOOL 0x18 ;  /* 0x00000018000079c8 */ /* 0x000e0000080e0500 */
[----:B0-----:R-:W-:-:S06]  /*9b10*/  LOP3.LUT R0, R0, 0x3, RZ, 0xc0, !PT ;  /* 0x0000000300007812 */ /* 0x001fcc00078ec0ff */
[----:B------:R-:W0:Y:S02]  /*9b20*/  SHFL.IDX PT, R0, R0, RZ, 0x1f ;  /* 0x00001fff00007589 */ /* 0x000e2400000e0000 */
[----:B0-----:R-:W-:Y:S01]  /*9b30*/  ISETP.NE.AND P0, PT, R0, RZ, PT ;  /* 0x000000ff0000720c */ /* 0x001fe20003f05270 */
[----:B------:R-:W-:-:S03]  /*9b40*/  IMAD.MOV.U32 R0, RZ, RZ, RZ ;  /* 0x000000ffff007224 */ /* 0x000fc600078e00ff */
[----:B------:R-:W-:-:S05]  /*9b50*/  P2R R2, PR, RZ, 0x1 ;  /* 0x00000001ff027803 */ /* 0x000fca0000000000 */
[----:B------:R0:W-:Y:S04]  /*9b60*/  STL [R1+0x58], R2 ;  /* 0x0000580201007387 */ /* 0x0001e80000100800 */
[----:B------:R-:W-:Y:S05]  /*9b70*/  @!P0 BRA `(.L_x_434) ;  /* 0x00000000001c8947 */ /* 0x000fea0003800000 */
[----:B------:R-:W1:Y:S08]  /*9b80*/  S2UR UR5, SR_CgaCtaId ;  /* 0x00000000000579c3 */ /* 0x000e700000008800 */
[----:B------:R-:W-:Y:S06]  /*9b90*/  BAR.SYNC.DEFER_BLOCKING 0x5, 0x180 ;  /* 0x0146000000007b1d */ /* 0x000fec0000010000 */
[----:B------:R-:W-:-:S02]  /*9ba0*/  UMOV UR4, 0x400 ;  /* 0x0000040000047882 */ /* 0x000fc40000000000 */
[----:B-1----:R-:W-:-:S09]  /*9bb0*/  ULEA UR4, UR5, UR4, 0x18 ;  /* 0x0000000405047291 */ /* 0x002fd2000f8ec03f */
[----:B------:R-:W1:Y:S01]  /*9bc0*/  LDS.128 R16, [UR4+0x28cd0] ;  /* 0x028cd004ff107984 */ /* 0x000e620008000c00 */
[----:B------:R-:W-:Y:S06]  /*9bd0*/  BAR.ARV 0x4, 0x180 ;  /* 0x0106000000007b1d */ /* 0x000fec0000002000 */
[----:B------:R-:W-:Y:S05]  /*9be0*/  BRA `(.L_x_435) ;  /* 0x0000000400fc7947 */ /* 0x000fea0003800000 */
.L_x_434:
[----:B0-----:R-:W0:Y:S01]  /*9bf0*/  S2R R2, SR_TID.X ;  /* 0x0000000000027919 */ /* 0x001e220000002100 */
[----:B------:R-:W-:Y:S01]  /*9c00*/  ULDC UR4, c[0x0][0xc3c] ;  /* 0x00030f0000047ab9 */ /* 0x000fe20000000800 */
[----:B------:R-:W1:Y:S01]  /*9c10*/  S2UR UR6, SR_CTAID.X ;  /* 0x00000000000679c3 */ /* 0x000e620000002500 */
[----:B------:R-:W-:Y:S01]  /*9c20*/  ULDC UR5, c[0x0][0xc38] ;  /* 0x00030e0000057ab9 */ /* 0x000fe20000000800 */
[----:B0-----:R-:W-:-:S04]  /*9c30*/  LOP3.LUT R5, R2, 0x1f, RZ, 0xc0, !PT ;  /* 0x0000001f02057812 */ /* 0x001fc800078ec0ff */
[----:B------:R-:W-:-:S04]  /*9c40*/  ISETP.NE.AND P0, PT, R5, 0x1f, PT ;  /* 0x0000001f0500780c */ /* 0x000fc80003f05270 */
[----:B------:R-:W-:-:S13]  /*9c50*/  ISETP.GE.OR P1, PT, R5, UR4, !P0 ;  /* 0x0000000405007c0c */ /* 0x000fda000c726670 */
[----:B------:R-:W0:Y:S02]  /*9c60*/  @!P1 LDC.64 R2, c[0x0][0xc80] ;  /* 0x00032000ff029b82 */ /* 0x000e240000000a00 */
[----:B0-----:R-:W-:-:S05]  /*9c70*/  @!P1 IMAD.WIDE.U32 R2, R5, 0x4, R2 ;  /* 0x0000000405029825 */ /* 0x001fca00078e0002 */
[----:B------:R-:W2:Y:S01]  /*9c80*/  @!P1 LDG.E R0, desc[UR40][R2.64] ;  /* 0x0000002802009981 */ /* 0x000ea2000c1e1900 */
[C---:B------:R-:W-:Y:S01]  /*9c90*/  ISETP.NE.AND P1, PT, R5.reuse, RZ, PT ;  /* 0x000000ff0500720c */ /* 0x040fe20003f25270 */
[----:B------:R-:W-:Y:S01]  /*9ca0*/  UMOV UR4, URZ ;  /* 0x0000003f00047c82 */ /* 0x000fe20008000000 */
[C---:B------:R-:W-:Y:S01]  /*9cb0*/  ISETP.GE.U32.AND P2, PT, R5.reuse, 0x2, PT ;  /* 0x000000020500780c */ /* 0x040fe20003f46070 */
[----:B------:R-:W-:Y:S01]  /*9cc0*/  IMAD.MOV.U32 R16, RZ, RZ, RZ ;  /* 0x000000ffff107224 */ /* 0x000fe200078e00ff */
[C---:B------:R-:W-:Y:S02]  /*9cd0*/  ISETP.GE.U32.AND P3, PT, R5.reuse, 0x4, PT ;  /* 0x000000040500780c */ /* 0x040fe40003f66070 */
[C---:B------:R-:W-:Y:S02]  /*9ce0*/  ISETP.GE.U32.AND P4, PT, R5.reuse, 0x8, PT ;  /* 0x000000080500780c */ /* 0x040fe40003f86070 */
[----:B------:R-:W-:Y:S01]  /*9cf0*/  ISETP.GE.U32.AND P5, PT, R5, 0x10, PT ;  /* 0x000000100500780c */ /* 0x000fe20003fa6070 */
[----:B--2---:R-:W0:Y:S02]  /*9d00*/  SHFL.UP PT, R4, R0, 0x1, RZ ;  /* 0x0420000000047989 */ /* 0x004e2400000e00ff */
[----:B0-----:R-:W-:-:S05]  /*9d10*/  SEL R7, R4, RZ, P1 ;  /* 0x000000ff04077207 */ /* 0x001fca0000800000 */
[----:B------:R-:W-:-:S05]  /*9d20*/  IMAD.IADD R7, R0, 0x1, R7 ;  /* 0x0000000100077824 */ /* 0x000fca00078e0207 */
[----:B------:R-:W0:Y:S02]  /*9d30*/  SHFL.UP PT, R4, R7, 0x2, RZ ;  /* 0x0440000007047989 */ /* 0x000e2400000e00ff */
        /* <DEDUP_REMOVED lines=11> */
[----:B------:R-:W0:Y:S02]  /*9df0*/  SHFL.IDX PT, R4, R2, 0x1f, 0x1f ;  /* 0x03e01f0002047f89 */ /* 0x000e2400000e0000 */
[----:B0-----:R-:W-:-:S04]  /*9e00*/  IMAD R4, R4, UR5, RZ ;  /* 0x0000000504047c24 */ /* 0x001fc8000f8e02ff */
[----:B------:R-:W-:Y:S01]  /*9e10*/  IMAD.MOV.U32 R7, RZ, RZ, R4 ;  /* 0x000000ffff077224 */ /* 0x000fe200078e0004 */
[----:B-1----:R-:W-:-:S13]  /*9e20*/  ISETP.GT.AND P6, PT, R4, UR6, PT ;  /* 0x0000000604007c0c */ /* 0x002fda000bfc4270 */
[----:B------:R-:W-:Y:S05]  /*9e30*/  @P6 BRA `(.L_x_436) ;  /* 0x0000000000a06947 */ /* 0x000fea0003800000 */
[----:B------:R-:W0:Y:S01]  /*9e40*/  LDC R6, c[0x0][0xc3c] ;  /* 0x00030f00ff067b82 */ /* 0x000e220000000800 */
[----:B------:R-:W-:Y:S01]  /*9e50*/  IMAD.MOV.U32 R4, RZ, RZ, R7 ;  /* 0x000000ffff047224 */ /* 0x000fe200078e0007 */
[----:B------:R-:W-:Y:S01]  /*9e60*/  UMOV UR4, URZ ;  /* 0x0000003f00047c82 */ /* 0x000fe20008000000 */
[----:B------:R-:W-:Y:S01]  /*9e70*/  ULDC UR7, c[0x0][0xc3c] ;  /* 0x00030f0000077ab9 */ /* 0x000fe20000000800 */
[----:B------:R-:W-:-:S05]  /*9e80*/  ULDC UR5, c[0x0][0xc38] ;  /* 0x00030e0000057ab9 */ /* 0x000fca0000000800 */
.L_x_440:
[----:B------:R-:W-:Y:S01]  /*9e90*/  UIADD3 UR4, UR4, 0x1f, URZ ;  /* 0x0000001f04047890 */ /* 0x000fe2000fffe03f */
[----:B------:R-:W-:-:S05]  /*9ea0*/  IMAD.U32 R19, RZ, RZ, UR7 ;  /* 0x00000007ff137e24 */ /* 0x000fca000f8e00ff */
[----:B0-----:R-:W-:-:S13]  /*9eb0*/  ISETP.LE.AND P6, PT, R6, UR4, PT ;  /* 0x0000000406007c0c */ /* 0x001fda000bfc3270 */
[----:B------:R-:W-:Y:S05]  /*9ec0*/  @P6 BRA `(.L_x_437) ;  /* 0x0000000400206947 */ /* 0x000fea0003800000 */
[----:B------:R-:W-:Y:S01]  /*9ed0*/  VIADD R7, R5, UR4 ;  /* 0x0000000405077c36 */ /* 0x000fe20008000000 */
[----:B------:R-:W-:Y:S01]  /*9ee0*/  BSSY B0, `(.L_x_438) ;  /* 0x0000007000007945 */ /* 0x000fe20003800000 */
[----:B------:R-:W-:-:S03]  /*9ef0*/  IMAD.MOV.U32 R0, RZ, RZ, RZ ;  /* 0x000000ffff007224 */ /* 0x000fc600078e00ff */
[----:B------:R-:W-:-:S13]  /*9f00*/  ISETP.GE.OR P6, PT, R7, R6, !P0 ;  /* 0x000000060700720c */ /* 0x000fda00047c6670 */
[----:B------:R-:W-:Y:S05]  /*9f10*/  @P6 BRA `(.L_x_439) ;  /* 0x00000000000c6947 */ /* 0x000fea0003800000 */
[----:B------:R-:W0:Y:S02]  /*9f20*/  LDC.64 R2, c[0x0][0xc80] ;  /* 0x00032000ff027b82 */ /* 0x000e240000000a00 */
[----:B0-----:R-:W-:-:S05]  /*9f30*/  IMAD.WIDE R2, R7, 0x4, R2 ;  /* 0x0000000407027825 */ /* 0x001fca00078e0202 */
[----:B------:R0:W5:Y:S02]  /*9f40*/  LDG.E R0, desc[UR40][R2.64] ;  /* 0x0000002802007981 */ /* 0x000164000c1e1900 */
.L_x_439:
[----:B------:R-:W-:Y:S05]  /*9f50*/  BSYNC B0 ;  /* 0x0000000000007941 */ /* 0x000fea0003800000 */
.L_x_438:
[----:B0----5:R-:W0:Y:S02]  /*9f60*/  SHFL.UP PT, R2, R0, 0x1, RZ ;  /* 0x0420000000027989 */ /* 0x021e2400000e00ff */
        /* <DEDUP_REMOVED lines=16> */
[----:B------:R-:W-:-:S05]  /*a070*/  IMAD.IADD R4, R3, 0x1, R4 ;  /* 0x0000000103047824 */ /* 0x000fca00078e0204 */
[----:B------:R-:W-:-:S13]  /*a080*/  ISETP.GT.AND P6, PT, R4, UR6, PT ;  /* 0x0000000604007c0c */ /* 0x000fda000bfc4270 */
[----:B------:R-:W-:Y:S05]  /*a090*/  @!P6 BRA `(.L_x_440) ;  /* 0xfffffffc007ce947 */ /* 0x000fea000383ffff */
[----:B------:R-:W-:Y:S02]  /*a0a0*/  IMAD.MOV.U32 R2, RZ, RZ, R9 ;  /* 0x000000ffff027224 */ /* 0x000fe400078e0009 */
[----:B------:R-:W-:-:S07]  /*a0b0*/  IMAD.MOV.U32 R7, RZ, RZ, R3 ;  /* 0x000000ffff077224 */ /* 0x000fce00078e0003 */
.L_x_436:
[----:B------:R-:W-:-:S04]  /*a0c0*/  IMAD.IADD R7, R4, 0x1, -R7 ;  /* 0x0000000104077824 */ /* 0x000fc800078e0a07 */
[----:B------:R-:W-:-:S05]  /*a0d0*/  IMAD R3, R2, UR5, R7 ;  /* 0x0000000502037c24 */ /* 0x000fca000f8e0207 */
[----:B------:R-:W-:-:S13]  /*a0e0*/  ISETP.GT.AND P0, PT, R3, UR6, PT ;  /* 0x0000000603007c0c */ /* 0x000fda000bf04270 */
[----:B------:R-:W-:-:S04]  /*a0f0*/  VOTE.ANY R6, PT, !P0 ;  /* 0x0000000000067806 */ /* 0x000fc800040e0100 */
[----:B------:R-:W0:Y:S01]  /*a100*/  POPC R19, R6 ;  /* 0x0000000600137309 */ /* 0x000e220000000000 */
[----:B------:R-:W-:Y:S01]  /*a110*/  ISETP.NE.AND P0, PT, R6, RZ, PT ;  /* 0x000000ff0600720c */ /* 0x000fe20003f05270 */
[----:B0-----:R-:W0:Y:S02]  /*a120*/  SHFL.IDX PT, R0, R0, R19, 0x1f ;  /* 0x00001f1300007589 */ /* 0x001e2400000e0000 */
[----:B0-----:R-:W-:-:S04]  /*a130*/  IABS R4, R0 ;  /* 0x0000000000047213 */ /* 0x001fc80000000000 */
[----:B------:R-:W0:Y:S08]  /*a140*/  I2F.RP R8, R4 ;  /* 0x0000000400087306 */ /* 0x000e300000209400 */
[----:B0-----:R-:W0:Y:S02]  /*a150*/  MUFU.RCP R8, R8 ;  /* 0x0000000800087308 */ /* 0x001e240000001000 */
[----:B0-----:R-:W-:-:S06]  /*a160*/  VIADD R3, R8, 0xffffffe ;  /* 0x0ffffffe08037836 */ /* 0x001fcc0000000000 */
[----:B------:R-:W0:Y:S02]  /*a170*/  F2I.FTZ.U32.TRUNC.NTZ R3, R3 ;  /* 0x0000000300037305 */ /* 0x000e24000021f000 */
[----:B0-----:R-:W-:Y:S01]  /*a180*/  IMAD.MOV R11, RZ, RZ, -R3 ;  /* 0x000000ffff0b7224 */ /* 0x001fe200078e0a03 */
[----:B------:R-:W-:Y:S06]  /*a190*/  @!P0 BRA `(.L_x_441) ;  /* 0x0000000000088947 */ /* 0x000fec0003800000 */
[----:B------:R-:W-:-:S05]  /*a1a0*/  VIADD R9, R19, 0xffffffff ;  /* 0xffffffff13097836 */ /* 0x000fca0000000000 */
[----:B------:R0:W1:Y:S02]  /*a1b0*/  SHFL.IDX PT, R16, R2, R9, 0x1f ;  /* 0x00001f0902107589 */ /* 0x00006400000e0000 */
.L_x_441:
[----:B-1----:R-:W-:Y:S01]  /*a1c0*/  IMAD R16, R16, UR5, R7 ;  /* 0x0000000510107c24 */ /* 0x002fe2000f8e0207 */
[----:B------:R-:W-:Y:S01]  /*a1d0*/  IABS R6, R0 ;  /* 0x0000000000067213 */ /* 0x000fe20000000000 */
[----:B------:R-:W-:Y:S02]  /*a1e0*/  IMAD R7, R11, R4, RZ ;  /* 0x000000040b077224 */ /* 0x000fe400078e02ff */
[----:B0-----:R-:W-:Y:S02]  /*a1f0*/  IMAD.MOV.U32 R2, RZ, RZ, RZ ;  /* 0x000000ffff027224 */ /* 0x001fe400078e00ff */
[----:B------:R-:W-:Y:S02]  /*a200*/  IMAD.MOV R6, RZ, RZ, -R6 ;  /* 0x000000ffff067224 */ /* 0x000fe400078e0a06 */
[----:B------:R-:W-:Y:S01]  /*a210*/  IMAD.HI.U32 R2, R3, R7, R2 ;  /* 0x0000000703027227 */ /* 0x000fe200078e0002 */
[----:B------:R-:W-:-:S03]  /*a220*/  IADD3 R7, -R16, UR6, RZ ;  /* 0x0000000610077c10 */ /* 0x000fc6000fffe1ff */
[----:B------:R-:W-:Y:S01]  /*a230*/  VIADD R19, R19, UR4 ;  /* 0x0000000413137c36 */ /* 0x000fe20008000000 */
[----:B------:R-:W-:-:S05]  /*a240*/  IABS R3, R7 ;  /* 0x0000000700037213 */ /* 0x000fca0000000000 */
[----:B------:R-:W-:-:S04]  /*a250*/  IMAD.HI.U32 R2, R2, R3, RZ ;  /* 0x0000000302027227 */ /* 0x000fc800078e00ff */
[----:B------:R-:W-:-:S05]  /*a260*/  IMAD R3, R2, R6, R3 ;  /* 0x0000000602037224 */ /* 0x000fca00078e0203 */
[----:B------:R-:W-:-:S13]  /*a270*/  ISETP.GT.U32.AND P1, PT, R4, R3, PT ;  /* 0x000000030400720c */ /* 0x000fda0003f24070 */
[----:B------:R-:W-:Y:S02]  /*a280*/  @!P1 IMAD.IADD R3, R3, 0x1, -R4 ;  /* 0x0000000103039824 */ /* 0x000fe400078e0a04 */
[----:B------:R-:W-:Y:S01]  /*a290*/  @!P1 VIADD R2, R2, 0x1 ;  /* 0x0000000102029836 */ /* 0x000fe20000000000 */
[----:B------:R-:W-:Y:S02]  /*a2a0*/  ISETP.NE.AND P1, PT, R0, RZ, PT ;  /* 0x000000ff0000720c */ /* 0x000fe40003f25270 */
[----:B------:R-:W-:Y:S02]  /*a2b0*/  ISETP.GE.U32.AND P0, PT, R3, R4, PT ;  /* 0x000000040300720c */ /* 0x000fe40003f06070 */
[----:B------:R-:W-:-:S04]  /*a2c0*/  LOP3.LUT R3, R7, R0, RZ, 0x3c, !PT ;  /* 0x0000000007037212 */ /* 0x000fc800078e3cff */
[----:B------:R-:W-:-:S07]  /*a2d0*/  ISETP.GE.AND P2, PT, R3, RZ, PT ;  /* 0x000000ff0300720c */ /* 0x000fce0003f46270 */
[----:B------:R-:W-:-:S06]  /*a2e0*/  @P0 VIADD R2, R2, 0x1 ;  /* 0x0000000102020836 */ /* 0x000fcc0000000000 */
[----:B------:R-:W-:Y:S01]  /*a2f0*/  @!P2 IMAD.MOV R2, RZ, RZ, -R2 ;  /* 0x000000ffff02a224 */ /* 0x000fe200078e0a02 */
[----:B------:R-:W-:-:S05]  /*a300*/  @!P1 LOP3.LUT R2, RZ, R0, RZ, 0x33, !PT ;  /* 0x00000000ff029212 */ /* 0x000fca00078e33ff */
[--C-:B------:R-:W-:Y:S02]  /*a310*/  IMAD.MOV R17, RZ, RZ, -R2.reuse ;  /* 0x000000ffff117224 */ /* 0x100fe400078e0a02 */
[----:B------:R-:W-:Y:S02]  /*a320*/  IMAD.MOV.U32 R18, RZ, RZ, R2 ;  /* 0x000000ffff127224 */ /* 0x000fe400078e0002 */
[----:B------:R-:W-:Y:S01]  /*a330*/  IMAD R17, R0, R17, R7 ;  /* 0x0000001100117224 */ /* 0x000fe200078e0207 */
[----:B------:R-:W-:Y:S06]  /*a340*/  BRA `(.L_x_442) ;  /* 0x00000000000c7947 */ /* 0x000fec0003800000 */
.L_x_437:
[----:B------:R-:W-:Y:S02]  /*a350*/  IMAD.MOV.U32 R17, RZ, RZ, RZ ;  /* 0x000000ffff117224 */ /* 0x000fe400078e00ff */
[----:B------:R-:W-:Y:S02]  /*a360*/  IMAD.U32 R16, RZ, RZ, UR6 ;  /* 0x00000006ff107e24 */ /* 0x000fe4000f8e00ff */
[----:B------:R-:W-:-:S07]  /*a370*/  IMAD.MOV.U32 R18, RZ, RZ, RZ ;  /* 0x000000ffff127224 */ /* 0x000fce00078e00ff */
.L_x_442:
[----:B------:R-:W-:-:S13]  /*a380*/  ISETP.NE.AND P0, PT, R5, RZ, PT ;  /* 0x000000ff0500720c */ /* 0x000fda0003f05270 */
[----:B------:R-:W0:Y:S01]  /*a390*/  @!P0 S2R R3, SR_CgaCtaId ;  /* 0x0000000000038919 */ /* 0x000e220000008800 */
[----:B------:R-:W-:-:S04]  /*a3a0*/  @!P0 MOV R0, 0x400 ;  /* 0x0000040000008802 */ /* 0x000fc80000000f00 */
[----:B0-----:R-:W-:-:S05]  /*a3b0*/  @!P0 LEA R0, R3, R0, 0x18 ;  /* 0x0000000003008211 */ /* 0x001fca00078ec0ff */
[----:B------:R0:W-:Y:S01]  /*a3c0*/  @!P0 STS.128 [R0+0x28cd0], R16 ;  /* 0x028cd01000008388 */ /* 0x0001e20000000c00 */
[----:B------:R-:W-:Y:S06]  /*a3d0*/  BAR.ARV 0x5, 0x180 ;  /* 0x0146000000007b1d */ /* 0x000fec0000002000 */
.L_x_435:
[----:B0-----:R-:W-:Y:S01]  /*a3e0*/  IMAD.MOV.U32 R0, RZ, RZ, 0x1 ;  /* 0x00000001ff007424 */ /* 0x001fe200078e00ff */
[----:B------:R0:W-:Y:S01]  /*a3f0*/  STL [R1+0x3c], RZ ;  /* 0x00003cff01007387 */ /* 0x0001e20000100800 */
[----:B------:R-:W-:Y:S02]  /*a400*/  ULDC UR4, c[0x0][0xc3c] ;  /* 0x00030f0000047ab9 */ /* 0x000fe40000000800 */
[----:B-1----:R-:W-:Y:S01]  /*a410*/  ISETP.GE.AND P0, PT, R19, UR4, PT ;  /* 0x0000000413007c0c */ /* 0x002fe2000bf06270 */
[----:B------:R0:W-:Y:S04]  /*a420*/  STL [R1+0x10], R0 ;  /* 0x0000100001007387 */ /* 0x0001e80000100800 */
[----:B------:R0:W-:Y:S08]  /*a430*/  STL [R1+0x8], RZ ;  /* 0x000008ff01007387 */ /* 0x0001f00000100800 */
[----:B0-----:R-:W-:Y:S05]  /*a440*/  @P0 BRA `(.L_x_443) ;  /* 0x0000005c00e40947 */ /* 0x001fea0003800000 */
[----:B------:R-:W0:Y:S01]  /*a450*/  S2R R5, SR_TID.X ;  /* 0x0000000000057919 */ /* 0x000e220000002100 */
[----:B------:R-:W1:Y:S01]  /*a460*/  S2UR UR5, SR_CgaCtaId ;  /* 0x00000000000579c3 */ /* 0x000e620000008800 */
[----:B------:R-:W-:Y:S01]  /*a470*/  UMOV UR4, 0x400 ;  /* 0x0000040000047882 */ /* 0x000fe20000000000 */
[----:B------:R-:W-:Y:S01]  /*a480*/  BSSY B8, `(.L_x_443) ;  /* 0x00005f5000087945 */ /* 0x000fe20003800000 */
[----:B------:R-:W-:Y:S01]  /*a490*/  ULDC UR37, c[0x0][0xc] ;  /* 0x0000030000257ab9 */ /* 0x000fe20000000800 */
[----:B------:R-:W-:Y:S01]  /*a4a0*/  ULDC.64 UR38, c[0x0][0x198] ;  /* 0x0000660000267ab9 */ /* 0x000fe20000000a00 */
[----:B-1----:R-:W-:Y:S01]  /*a4b0*/  ULEA UR4, UR5, UR4, 0x18 ;  /* 0x0000000405047291 */ /* 0x002fe2000f8ec03f */
[C---:B0-----:R-:W-:Y:S01]  /*a4c0*/  IMAD.SHL.U32 R0, R5.reuse, 0x8, RZ ;  /* 0x0000000805007824 */ /* 0x041fe200078e00ff */
[----:B------:R-:W-:-:S04]  /*a4d0*/  LOP3.LUT R4, R5, 0x7f, RZ, 0xc0, !PT ;  /* 0x0000007f05047812 */ /* 0x000fc800078ec0ff */
[----:B------:R-:W-:-:S04]  /*a4e0*/  LOP3.LUT R2, R0, 0x1f8, RZ, 0xc0, !PT ;  /* 0x000001f800027812 */ /* 0x000fc800078ec0ff */
[----:B------:R-:W-:Y:S01]  /*a4f0*/  LOP3.LUT R3, R2, 0x38, R5, 0x78, !PT ;  /* 0x0000003802037812 */ /* 0x000fe200078e7805 */
[----:B------:R-:W-:-:S05]  /*a500*/  IMAD.SHL.U32 R2, R4, 0x8, RZ ;  /* 0x0000000804027824 */ /* 0x000fca00078e00ff */
[----:B------:R-:W-:Y:S01]  /*a510*/  LOP3.LUT R2, R3, 0x200, R2, 0xf8, !PT ;  /* 0x0000020003027812 */ /* 0x000fe200078ef802 */
[----:B------:R-:W-:Y:S01]  /*a520*/  IMAD.SHL.U32 R3, R5, 0x10, RZ ;  /* 0x0000001005037824 */ /* 0x000fe200078e00ff */
[----:B------:R-:W-:Y:S01]  /*a530*/  SHF.R.U32.HI R5, RZ, 0x3, R4 ;  /* 0x00000003ff057819 */ /* 0x000fe20000011604 */
[----:B------:R-:W-:-:S03]  /*a540*/  IMAD.U32 R4, RZ, RZ, UR4 ;  /* 0x00000004ff047e24 */ /* 0x000fc6000f8e00ff */
[----:B------:R-:W-:Y:S01]  /*a550*/  LOP3.LUT R0, R5, 0x70, R3, 0xf8, !PT ;  /* 0x0000007005007812 */ /* 0x000fe200078ef803 */
[----:B------:R-:W-:Y:S01]  /*a560*/  IMAD R2, R2, 0x2, R4 ;  /* 0x0000000202027824 */ /* 0x000fe200078e0204 */
[----:B------:R0:W-:Y:S01]  /*a570*/  STL [R1+0x4], R4 ;  /* 0x0000040401007387 */ /* 0x0001e20000100800 */
[----:B------:R-:W-:-:S03]  /*a580*/  IMAD.MOV.U32 R0, RZ, RZ, 0x1 ;  /* 0x00000001ff007424 */ /* 0x000fc600078e00ff */
[----:B------:R0:W-:Y:S04]  /*a590*/  STL [R1+0x50], R2 ;  /* 0x0000500201007387 */ /* 0x0001e80000100800 */
[----:B------:R0:W-:Y:S04]  /*a5a0*/  STL [R1+0x8], RZ ;  /* 0x000008ff01007387 */ /* 0x0001e80000100800 */
[----:B------:R0:W-:Y:S04]  /*a5b0*/  STL [R1+0x10], R0 ;  /* 0x0000100001007387 */ /* 0x0001e80000100800 */
[----:B------:R0:W-:Y:S02]  /*a5c0*/  STL [R1+0x3c], RZ ;  /* 0x00003cff01007387 */ /* 0x0001e40000100800 */
.L_x_561:
[----:B012---:R-:W0:Y:S02]  /*a5d0*/  LDC.64 R2, c[0x0][0xc88] ;  /* 0x00032200ff027b82 */ /* 0x007e240000000a00 */
[----:B0-----:R-:W-:-:S05]  /*a5e0*/  IMAD.WIDE R2, R19, 0x4, R2 ;  /* 0x0000000413027825 */ /* 0x001fca00078e0202 */
[----:B------:R-:W2:Y:S01]  /*a5f0*/  LDG.E R11, desc[UR40][R2.64] ;  /* 0x00000028020b7981 */ /* 0x000ea2000c1e1900 */
[----:B------:R-:W-:Y:S05]  /*a600*/  YIELD ;  /* 0x0000000000007946 */ /* 0x000fea0003800000 */
[----:B------:R-:W-:Y:S01]  /*a610*/  ULDC.64 UR4, c[0x0][0xa28] ;  /* 0x00028a0000047ab9 */ /* 0x000fe20000000a00 */
[----:B---3--:R-:W-:Y:S01]  /*a620*/  IMAD.MOV.U32 R0, RZ, RZ, RZ ;  /* 0x000000ffff007224 */ /* 0x008fe200078e00ff */
[----:B------:R-:W-:Y:S01]  /*a630*/  ISETP.NE.U32.AND P0, PT, RZ, UR4, PT ;  /* 0x00000004ff007c0c */ /* 0x000fe2000bf05070 */
[----:B------:R-:W-:Y:S01]  /*a640*/  IMAD.MOV.U32 R6, RZ, RZ, RZ ;  /* 0x000000ffff067224 */ /* 0x000fe200078e00ff */
[----:B------:R-:W-:Y:S01]  /*a650*/  ULDC.64 UR6, c[0x0][0xa18] ;  /* 0x0002860000067ab9 */ /* 0x000fe20000000a00 */
[----:B------:R-:W-:Y:S01]  /*a660*/  ULDC.64 UR8, c[0x0][0xa08] ;  /* 0x0002820000087ab9 */ /* 0x000fe20000000a00 */
[----:B------:R-:W-:-:S02]  /*a670*/  ISETP.NE.AND.EX P0, PT, RZ, UR5, PT, P0 ;  /* 0x00000005ff007c0c */ /* 0x000fc4000bf05300 */
[----:B--2---:R-:W-:Y:S01]  /*a680*/  SHF.R.S32.HI R4, RZ, 0x1f, R11 ;  /* 0x0000001fff047819 */ /* 0x004fe2000001140b */
[----:B------:R-:W-:-:S10]  /*a690*/  IMAD.SHL.U32 R10, R11, 0x4, RZ ;  /* 0x000000040b0a7824 */ /* 0x000fd400078e00ff */
[C---:B------:R-:W-:Y:S01]  /*a6a0*/  @P0 LEA R2, P1, R11.reuse, UR4, 0x2 ;  /* 0x000000040b020c11 */ /* 0x040fe2000f8210ff */
[----:B------:R-:W-:Y:S03]  /*a6b0*/  STL [R1+0x20], R11 ;  /* 0x0000200b01007387 */ /* 0x000fe60000100800 */
[C-C-:B------:R-:W-:Y:S01]  /*a6c0*/  @P0 LEA.HI.X R3, R11.reuse, UR5, R4.reuse, 0x2, P1 ;  /* 0x000000050b030c11 */ /* 0x140fe200088f1404 */
[----:B------:R-:W-:Y:S01]  /*a6d0*/  ULDC.64 UR4, c[0x0][0xa00] ;  /* 0x0002800000047ab9 */ /* 0x000fe20000000a00 */
[----:B------:R-:W-:Y:S01]  /*a6e0*/  SHF.L.U64.HI R9, R11, 0x2, R4 ;  /* 0x000000020b097819 */ /* 0x000fe20000010204 */
[----:B------:R0:W-:Y:S01]  /*a6f0*/  STL [R1+0x34], R4 ;  /* 0x0000340401007387 */ /* 0x0001e20000100800 */
[----:B------:R-:W-:-:S03]  /*a700*/  ISETP.NE.U32.AND P1, PT, RZ, UR4, PT ;  /* 0x00000004ff007c0c */ /* 0x000fc6000bf25070 */
[----:B-----5:R1:W5:Y:S01]  /*a710*/  @P0 LDG.E R0, desc[UR40][R2.64] ;  /* 0x0000002802000981 */ /* 0x020362000c1e1900 */
[----:B------:R-:W-:Y:S01]  /*a720*/  ISETP.NE.AND.EX P1, PT, RZ, UR5, PT, P1 ;  /* 0x00000005ff007c0c */ /* 0x000fe2000bf25310 */
[----:B------:R-:W-:Y:S01]  /*a730*/  IMAD.MOV.U32 R8, RZ, RZ, RZ ;  /* 0x000000ffff087224 */ /* 0x000fe200078e00ff */
[----:B------:R-:W-:Y:S01]  /*a740*/  ISETP.NE.U32.AND P2, PT, RZ, UR6, PT ;  /* 0x00000006ff007c0c */ /* 0x000fe2000bf45070 */
[----:B------:R-:W-:Y:S01]  /*a750*/  STL [R1], R10 ;  /* 0x0000000a01007387 */ /* 0x000fe20000100800 */
[----:B------:R-:W-:Y:S02]  /*a760*/  ISETP.NE.U32.AND P0, PT, RZ, UR8, PT ;  /* 0x00000008ff007c0c */ /* 0x000fe4000bf05070 */
[----:B------:R-:W-:Y:S01]  /*a770*/  ISETP.NE.AND.EX P2, PT, RZ, UR7, PT, P2 ;  /* 0x00000007ff007c0c */ /* 0x000fe2000bf45320 */
[----:B------:R-:W-:Y:S01]  /*a780*/  STL [R1+0x14], R9 ;  /* 0x0000140901007387 */ /* 0x000fe20000100800 */
[----:B------:R-:W-:Y:S02]  /*a790*/  ISETP.NE.AND.EX P0, PT, RZ, UR9, PT, P0 ;  /* 0x00000009ff007c0c */ /* 0x000fe4000bf05300 */
[----:B-1----:R-:W-:-:S02]  /*a7a0*/  IADD3 R2, P3, R10, UR4, RZ ;  /* 0x000000040a027c10 */ /* 0x002fc4000ff7e0ff */
[----:B0-----:R-:W-:Y:S02]  /*a7b0*/  IADD3 R4, P4, R10, UR8, RZ ;  /* 0x000000080a047c10 */ /* 0x001fe4000ff9e0ff */
[C---:B------:R-:W-:Y:S01]  /*a7c0*/  IADD3.X R3, R9.reuse, UR5, RZ, P3, !PT ;  /* 0x0000000509037c10 */ /* 0x040fe20009ffe4ff */
[----:B------:R-:W-:Y:S01]  /*a7d0*/  ULDC UR4, c[0x0][0x288] ;  /* 0x0000a20000047ab9 */ /* 0x000fe20000000800 */
[----:B------:R-:W-:-:S03]  /*a7e0*/  IADD3.X R5, R9, UR9, RZ, P4, !PT ;  /* 0x0000000909057c10 */ /* 0x000fc6000a7fe4ff */
[----:B------:R-:W2:Y:S01]  /*a7f0*/  @P1 LDG.E R6, desc[UR40][R2.64] ;  /* 0x0000002802061981 */ /* 0x000ea2000c1e1900 */
[----:B------:R-:W-:Y:S01]  /*a800*/  IMAD.U32 R12, RZ, RZ, UR4 ;  /* 0x00000004ff0c7e24 */ /* 0x000fe2000f8e00ff */
[----:B------:R-:W-:Y:S02]  /*a810*/  ULDC.64 UR4, c[0x0][0x418] ;  /* 0x0001060000047ab9 */ /* 0x000fe40000000a00 */
[----:B------:R-:W5:Y:S04]  /*a820*/  @P0 LDG.E R8, desc[UR40][R4.64] ;  /* 0x0000002804080981 */ /* 0x000f68000c1e1900 */
[----:B--2---:R0:W-:Y:S02]  /*a830*/  STL [R1+0x2c], R6 ;  /* 0x00002c0601007387 */ /* 0x0041e40000100800 */
[----:B0-----:R-:W-:-:S04]  /*a840*/  @P2 IADD3 R6, P3, R10, UR6, RZ ;  /* 0x000000060a062c10 */ /* 0x001fc8000ff7e0ff */
[----:B------:R-:W-:-:S05]  /*a850*/  @P2 IADD3.X R7, R9, UR7, RZ, P3, !PT ;  /* 0x0000000709072c10 */ /* 0x000fca0009ffe4ff */
[----:B------:R0:W2:Y:S01]  /*a860*/  @P2 LDG.E R12, desc[UR40][R6.64] ;  /* 0x00000028060c2981 */ /* 0x0000a2000c1e1900 */
[----:B------:R-:W-:-:S03]  /*a870*/  UISETP.NE.U32.AND UP0, UPT, UR4, URZ, UPT ;  /* 0x0000003f0400728c */ /* 0x000fc6000bf05070 */
[----:B------:R-:W-:Y:S01]  /*a880*/  ULDC UR4, c[0x0][0x424] ;  /* 0x0001090000047ab9 */ /* 0x000fe20000000800 */
[----:B------:R-:W-:-:S03]  /*a890*/  UISETP.NE.AND.EX UP0, UPT, UR5, URZ, UPT, UP0 ;  /* 0x0000003f0500728c */ /* 0x000fc6000bf05300 */
[----:B------:R-:W-:Y:S01]  /*a8a0*/  ULDC UR5, c[0x0][0x2f0] ;  /* 0x0000bc0000057ab9 */ /* 0x000fe20000000800 */
[----:B------:R-:W-:-:S04]  /*a8b0*/  USEL UR4, UR4, 0x1, UP0 ;  /* 0x0000000104047887 */ /* 0x000fc80008000000 */
[----:B------:R-:W-:-:S06]  /*a8c0*/  UIMAD UR4, UR4, UR5, URZ ;  /* 0x00000005040472a4 */ /* 0x000fcc000f8e023f */
[----:B0-----:R-:W-:Y:S01]  /*a8d0*/  IMAD.U32 R6, RZ, RZ, UR4 ;  /* 0x00000004ff067e24 */ /* 0x001fe2000f8e00ff */
[----:B--2---:R0:W-:Y:S01]  /*a8e0*/  STL [R1+0x38], R12 ;  /* 0x0000380c01007387 */ /* 0x0041e20000100800 */
[----:B------:R-:W-:Y:S05]  /*a8f0*/  @P2 BRA `(.L_x_444) ;  /* 0x0000000000142947 */ /* 0x000fea0003800000 */
[----:B------:R-:W-:Y:S05]  /*a900*/  @!P1 BRA `(.L_x_444) ;  /* 0x0000000000109947 */ /* 0x000fea0003800000 */
[----:B------:R-:W2:Y:S04]  /*a910*/  LDG.E R7, desc[UR40][R2.64] ;  /* 0x0000002802077981 */ /* 0x000ea8000c1e1900 */
[----:B------:R-:W2:Y:S02]  /*a920*/  LDG.E R2, desc[UR40][R2.64+0x4] ;  /* 0x0000042802027981 */ /* 0x000ea4000c1e1900 */
[----:B--2---:R-:W-:-:S05]  /*a930*/  IMAD.IADD R2, R2, 0x1, -R7 ;  /* 0x0000000102027824 */ /* 0x004fca00078e0a07 */
[----:B------:R1:W-:Y:S02]  /*a940*/  STL [R1+0x38], R2 ;  /* 0x0000380201007387 */ /* 0x0003e40000100800 */
.L_x_444:
[----:B-1----:R-:W-:Y:S01]  /*a950*/  IMAD.MOV.U32 R2, RZ, RZ, R11 ;  /* 0x000000ffff027224 */ /* 0x002fe200078e000b */
[----:B------:R-:W-:Y:S01]  /*a960*/  ULDC.64 UR4, c[0x0][0xa20] ;  /* 0x0002880000047ab9 */ /* 0x000fe20000000a00 */
[----:B-----5:R-:W-:Y:S01]  /*a970*/  IMAD.IADD R3, R8, 0x1, R0 ;  /* 0x0000000108037824 */ /* 0x020fe200078e0200 */
[----:B------:R-:W-:Y:S02]  /*a980*/  ISETP.NE.U32.AND P1, PT, RZ, UR4, PT ;  /* 0x00000004ff007c0c */ /* 0x000fe4000bf25070 */
[----:B------:R1:W-:Y:S02]  /*a990*/  STL [R1+0xc], R2 ;  /* 0x00000c0201007387 */ /* 0x0003e40000100800 */
[----:B------:R-:W-:Y:S02]  /*a9a0*/  ISETP.NE.AND.EX P1, PT, RZ, UR5, PT, P1 ;  /* 0x00000005ff007c0c */ /* 0x000fe4000bf25310 */
[----:B------:R1:W-:Y:S11]  /*a9b0*/  STL [R1+0x1c], R3 ;  /* 0x00001c0301007387 */ /* 0x0003f60000100800 */
[----:B-1----:R-:W-:Y:S05]  /*a9c0*/  @!P1 BRA `(.L_x_445) ;  /* 0x0000000000109947 */ /* 0x002fea0003800000 */
[----:B------:R-:W-:-:S04]  /*a9d0*/  IADD3 R6, P0, R10, UR4, RZ ;  /* 0x000000040a067c10 */ /* 0x000fc8000ff1e0ff */
[----:B------:R-:W-:-:S05]  /*a9e0*/  IADD3.X R7, R9, UR5, RZ, P0, !PT ;  /* 0x0000000509077c10 */ /* 0x000fca00087fe4ff */
[----:B------:R1:W5:Y:S01]  /*a9f0*/  LDG.E R6, desc[UR40][R6.64] ;  /* 0x0000002806067981 */ /* 0x000362000c1e1900 */
[----:B------:R-:W-:Y:S05]  /*aa00*/  BRA `(.L_x_446) ;  /* 0x0000000000107947 */ /* 0x000fea0003800000 */
.L_x_445:
[----:B------:R-:W-:Y:S05]  /*aa10*/  @!P0 BRA `(.L_x_446) ;  /* 0x00000000000c8947 */ /* 0x000fea0003800000 */
[----:B------:R-:W2:Y:S04]  /*aa20*/  LDG.E R6, desc[UR40][R4.64] ;  /* 0x0000002804067981 */ /* 0x000ea8000c1e1900 */
[----:B------:R-:W2:Y:S02]  /*aa30*/  LDG.E R4, desc[UR40][R4.64+0x4] ;  /* 0x0000042804047981 */ /* 0x000ea4000c1e1900 */
[----:B--2---:R-:W-:-:S07]  /*aa40*/  IMAD.IADD R6, R4, 0x1, -R6 ;  /* 0x0000000104067824 */ /* 0x004fce00078e0a06 */
.L_x_446:
[----:B-----5:R-:W-:Y:S01]  /*aa50*/  IMAD.IADD R3, R6, 0x1, -R0 ;  /* 0x0000000106037824 */ /* 0x020fe200078e0a00 */
[----:B------:R-:W-:Y:S03]  /*aa60*/  BSSY B7, `(.L_x_447) ;  /* 0x00004f4000077945 */ /* 0x000fe60003800000 */
[C---:B------:R-:W-:Y:S01]  /*aa70*/  VIADD R0, R3.reuse, 0x3f ;  /* 0x0000003f03007836 */ /* 0x040fe20000000000 */
[----:B------:R2:W-:Y:S01]  /*aa80*/  STL [R1+0x30], R3 ;  /* 0x0000300301007387 */ /* 0x0005e20000100800 */
[----:B------:R-:W-:-:S03]  /*aa90*/  ISETP.GT.AND P0, PT, R3, RZ, PT ;  /* 0x000000ff0300720c */ /* 0x000fc60003f04270 */
[----:B------:R-:W-:-:S04]  /*aaa0*/  SHF.R.S32.HI R2, RZ, 0x1f, R0 ;  /* 0x0000001fff027819 */ /* 0x000fc80000011400 */
[----:B------:R-:W-:-:S04]  /*aab0*/  LEA.HI R2, R2, R0, RZ, 0x6 ;  /* 0x0000000002027211 */ /* 0x000fc800078f30ff */
[----:B------:R-:W-:-:S05]  /*aac0*/  SHF.R.S32.HI R0, RZ, 0x6, R2 ;  /* 0x00000006ff007819 */ /* 0x000fca0000011402 */
[----:B------:R2:W-:Y:S01]  /*aad0*/  STL [R1+0x28], R0 ;  /* 0x0000280001007387 */ /* 0x0005e20000100800 */
[----:B------:R-:W-:Y:S05]  /*aae0*/  @P0 BRA `(.L_x_448) ;  /* 0x0000000000440947 */ /* 0x000fea0003800000 */
[----:B--2---:R-:W2:Y:S02]  /*aaf0*/  S2R R3, SR_TID.X ;  /* 0x0000000000037919 */ /* 0x004ea40000002100 */
[----:B--2---:R-:W-:-:S04]  /*ab00*/  LOP3.LUT R3, R3, 0x7f, RZ, 0xc0, !PT ;  /* 0x0000007f03037812 */ /* 0x004fc800078ec0ff */
[----:B------:R-:W-:-:S13]  /*ab10*/  ISETP.NE.AND P0, PT, R3, RZ, PT ;  /* 0x000000ff0300720c */ /* 0x000fda0003f05270 */
[----:B------:R-:W-:Y:S05]  /*ab20*/  @P0 BRA `(.L_x_449) ;  /* 0x0000004c009c0947 */ /* 0x000fea0003800000 */
[----:B------:R-:W2:Y:S01]  /*ab30*/  S2R R5, SR_LANEID ;  /* 0x0000000000057919 */ /* 0x000ea20000000000 */
[----:B------:R-:W-:Y:S01]  /*ab40*/  VOTEU.ANY UR4, UPT, PT ;  /* 0x0000000000047886 */ /* 0x000fe200038e0100 */
[----:B------:R-:W3:Y:S01]  /*ab50*/  LDC.64 R2, c[0x0][0xc60] ;  /* 0x00031800ff027b82 */ /* 0x000ee20000000a00 */
[----:B------:R-:W2:Y:S02]  /*ab60*/  FLO.U32 R0, UR4 ;  /* 0x0000000400007d00 */ /* 0x000ea400080e0000 */
[----:B--2---:R-:W-:-:S06]  /*ab70*/  ISETP.EQ.U32.AND P0, PT, R0, R5, PT ;  /* 0x000000050000720c */ /* 0x004fcc0003f02070 */
[----:B------:R-:W3:Y:S07]  /*ab80*/  POPC R5, UR4 ;  /* 0x0000000400057d09 */ /* 0x000eee0008000000 */
[----:B---3--:R-:W2:Y:S01]  /*ab90*/  @P0 ATOMG.E.ADD.STRONG.GPU PT, R3, desc[UR40][R2.64], R5 ;  /* 0x00000005020309a8 */ /* 0x008ea200081ee1e8 */
[----:B------:R-:W3:Y:S02]  /*aba0*/  S2R R4, SR_LTMASK ;  /* 0x0000000000047919 */ /* 0x000ee40000003900 */
[----:B---3--:R-:W-:-:S04]  /*abb0*/  LOP3.LUT R4, R4, UR4, RZ, 0xc0, !PT ;  /* 0x0000000404047c12 */ /* 0x008fc8000f8ec0ff */
[----:B-1----:R-:W1:Y:S01]  /*abc0*/  POPC R7, R4 ;  /* 0x0000000400077309 */ /* 0x002e620000000000 */
[----:B--2---:R-:W1:Y:S02]  /*abd0*/  SHFL.IDX PT, R0, R3, R0, 0x1f ;  /* 0x00001f0003007589 */ /* 0x004e6400000e0000 */
[----:B-1----:R-:W-:Y:S01]  /*abe0*/  IADD3 R16, R0, UR37, R7 ;  /* 0x0000002500107c10 */ /* 0x002fe2000fffe007 */
[----:B------:R-:W-:Y:S06]  /*abf0*/  BRA `(.L_x_449) ;  /* 0x0000004c00687947 */ /* 0x000fec0003800000 */
.L_x_448:
[----:B--2---:R-:W2:Y:S01]  /*ac00*/  LDL R0, [R1+0x4] ;  /* 0x0000040001007983 */ /* 0x004ea20000100800 */
[----:B------:R-:W-:Y:S01]  /*ac10*/  BSSY B6, `(.L_x_450) ;  /* 0x0000014000067945 */ /* 0x000fe20003800000 */
[----:B--2---:R-:W-:-:S05]  /*ac20*/  VIADD R0, R0, 0x22400 ;  /* 0x0002240000007836 */ /* 0x004fca0000000000 */
[----:B------:R-:W-:-:S13]  /*ac30*/  LOP3.LUT P0, RZ, R0, 0x3ff, RZ, 0xc0, !PT ;  /* 0x000003ff00ff7812 */ /* 0x000fda000780c0ff */
        /* <DEDUP_REMOVED lines=9> */
[----:B-1----:R-:W-:-:S02]  /*acd0*/  IMAD.U32 R7, RZ, RZ, UR9 ;  /* 0x00000009ff077e24 */ /* 0x002fc4000f8e00ff */
[----:B------:R-:W-:Y:S02]  /*ace0*/  IMAD.U32 R10, RZ, RZ, UR4 ;  /* 0x00000004ff0a7e24 */ /* 0x000fe4000f8e00ff */
[----:B------:R-:W-:Y:S02]  /*acf0*/  IMAD.U32 R11, RZ, RZ, UR5 ;  /* 0x00000005ff0b7e24 */ /* 0x000fe4000f8e00ff */
[----:B------:R-:W-:Y:S02]  /*ad00*/  IMAD.MOV.U32 R8, RZ, RZ, 0x70 ;  /* 0x00000070ff087424 */ /* 0x000fe400078e00ff */
[----:B0-----:R-:W-:Y:S02]  /*ad10*/  IMAD.MOV.U32 R12, RZ, RZ, 0x1 ;  /* 0x00000001ff0c7424 */ /* 0x001fe400078e00ff */
[----:B------:R-:W-:-:S07]  /*ad20*/  IMAD.MOV.U32 R13, RZ, RZ, RZ ;  /* 0x000000ffff0d7224 */ /* 0x000fce00078e00ff */
[----:B------:R-:W-:-:S07]  /*ad30*/  LEPC R20, `(.L_x_451) ;  /* 0x000000001014794e */ /* 0x000fce0000000000 */
[----:B--2---:R-:W-:Y:S05]  /*ad40*/  CALL.ABS.NOINC R2 ;  /* 0x0000000002007343 */ /* 0x004fea0003c00000 */
.L_x_451:
[----:B------:R-:W-:Y:S05]  /*ad50*/  BSYNC B6 ;  /* 0x0000000000067941 */ /* 0x000fea0003800000 */
.L_x_450:
[----:B------:R-:W2:Y:S01]  /*ad60*/  LDL R2, [R1+0x4] ;  /* 0x0000040001027983 */ /* 0x000ea20000100800 */
        /* <DEDUP_REMOVED lines=8> */
[----:B------:R2:W3:Y:S01]  /*adf0*/  LDC.64 R2, c[0x4][R0] ;  /* 0x0100000000027b82 */ /* 0x0004e20000000a00 */
[----:B------:R-:W-:Y:S02]  /*ae00*/  IMAD.U32 R4, RZ, RZ, UR6 ;  /* 0x00000006ff047e24 */ /* 0x000fe4000f8e00ff */
[----:B------:R-:W-:Y:S02]  /*ae10*/  IMAD.U32 R5, RZ, RZ, UR7 ;  /* 0x00000007ff057e24 */ /* 0x000fe4000f8e00ff */
[----:B------:R-:W-:Y:S02]  /*ae20*/  IMAD.U32 R6, RZ, RZ, UR8 ;  /* 0x00000008ff067e24 */ /* 0x000fe4000f8e00ff */
[----:B-1----:R-:W-:-:S02]  /*ae30*/  IMAD.U32 R7, RZ, RZ, UR9 ;  /* 0x00000009ff077e24 */ /* 0x002fc4000f8e00ff */
[----:B------:R-:W-:Y:S02]  /*ae40*/  IMAD.U32 R10, RZ, RZ, UR4 ;  /* 0x00000004ff0a7e24 */ /* 0x000fe4000f8e00ff */
[----:B------:R-:W-:Y:S02]  /*ae50*/  IMAD.U32 R11, RZ, RZ, UR5 ;  /* 0x00000005ff0b7e24 */ /* 0x000fe4000f8e00ff */
[----:B------:R-:W-:Y:S02]  /*ae60*/  IMAD.MOV.U32 R8, RZ, RZ, 0x70 ;  /* 0x00000070ff087424 */ /* 0x000fe400078e00ff */
[----:B0-----:R-:W-:Y:S02]  /*ae70*/  IMAD.MOV.U32 R12, RZ, RZ, 0x1 ;  /* 0x00000001ff0c7424 */ /* 0x001fe400078e00ff */
[----:B--2---:R-:W-:-:S07]  /*ae80*/  IMAD.MOV.U32 R13, RZ, RZ, RZ ;  /* 0x000000ffff0d7224 */ /* 0x004fce00078e00ff */
[----:B------:R-:W-:-:S07]  /*ae90*/  LEPC R20, `(.L_x_454) ;  /* 0x000000001014794e */ /* 0x000fce0000000000 */
[----:B---3--:R-:W-:Y:S05]  /*aea0*/  CALL.ABS.NOINC R2 ;  /* 0x0000000002007343 */ /* 0x008fea0003c00000 */
.L_x_454:
[----:B------:R-:W-:Y:S01]  /*aeb0*/  MOV R2, 0x0 ;  /* 0x0000000000027802 */ /* 0x000fe20000000f00 */
        /* <DEDUP_REMOVED lines=15> */
.L_x_453:
[----:B------:R-:W-:Y:S05]  /*afb0*/  BSYNC B6 ;  /* 0x0000000000067941 */ /* 0x000fea0003800000 */
.L_x_452:
[----:B------:R-:W2:Y:S01]  /*afc0*/  LDL.LU R2, [R1] ;  /* 0x0000000001027983 */ /* 0x000ea20000300800 */
[----:B------:R-:W-:-:S03]  /*afd0*/  ULDC.64 UR4, c[0x0][0x9f8] ;  /* 0x00027e0000047ab9 */ /* 0x000fc60000000a00 */
[----:B------:R-:W3:Y:S04]  /*afe0*/  LDL.LU R4, [R1+0x14] ;  /* 0x0000140001047983 */ /* 0x000ee80000300800 */
[----:B-1----:R-:W4:Y:S01]  /*aff0*/  LDL R7, [R1+0xc] ;  /* 0x00000c0001077983 */ /* 0x002f220000100800 */
[----:B------:R-:W-:-:S03]  /*b000*/  ISETP.NE.U32.AND P0, PT, RZ, UR4, PT ;  /* 0x00000004ff007c0c */ /* 0x000fc6000bf05070 */
[----:B------:R-:W5:Y:S01]  /*b010*/  LDL R0, [R1+0x28] ;  /* 0x0000280001007983 */ /* 0x000f620000100800 */
[----:B------:R-:W-:-:S13]  /*b020*/  ISETP.NE.AND.EX P0, PT, RZ, UR5, PT, P0 ;  /* 0x00000005ff007c0c */ /* 0x000fda000bf05300 */
[----:B--2---:R-:W-:-:S04]  /*b030*/  @P0 IADD3 R2, P1, R2, UR4, RZ ;  /* 0x0000000402020c10 */ /* 0x004fc8000ff3e0ff */
[----:B---3--:R-:W-:Y:S01]  /*b040*/  @P0 IADD3.X R3, R4, UR5, RZ, P1, !PT ;  /* 0x0000000504030c10 */ /* 0x008fe20008ffe4ff */
[----:B------:R-:W-:-:S04]  /*b050*/  ULDC.64 UR4, c[0x0][0xa08] ;  /* 0x0002820000047ab9 */ /* 0x000fc80000000a00 */
[----:B----4-:R1:W2:Y:S01]  /*b060*/  @P0 LDG.E R7, desc[UR40][R2.64] ;  /* 0x0000002802070981 */ /* 0x0102a2000c1e1900 */
[----:B-----5:R-:W-:Y:S01]  /*b070*/  VIADD R9, R0, 0xffffffff ;  /* 0xffffffff00097836 */ /* 0x020fe20000000000 */
[----:B-1----:R-:W1:Y:S01]  /*b080*/  LDC.64 R2, c[0x0][0x418] ;  /* 0x00010600ff027b82 */ /* 0x002e620000000a00 */
[----:B--2---:R-:W-:Y:S01]  /*b090*/  SHF.R.S32.HI R8, RZ, 0x1f, R7 ;  /* 0x0000001fff087819 */ /* 0x004fe20000011407 */
[----:B------:R2:W-:Y:S04]  /*b0a0*/  @P0 STL [R1+0xc], R7 ;  /* 0x00000c0701000387 */ /* 0x0005e80000100800 */
[----:B------:R2:W-:Y:S04]  /*b0b0*/  STL [R1+0x24], R9 ;  /* 0x0000240901007387 */ /* 0x0005e80000100800 */
[----:B------:R2:W-:Y:S01]  /*b0c0*/  STL [R1+0x14], R8 ;  /* 0x0000140801007387 */ /* 0x0005e20000100800 */
[----:B-1----:R-:W-:Y:S01]  /*b0d0*/  LOP3.LUT P0, RZ, R2, UR4, RZ, 0xfc, !PT ;  /* 0x0000000402ff7c12 */ /* 0x002fe2000f80fcff */
[----:B------:R-:W-:-:S03]  /*b0e0*/  UMOV UR4, 0xffffffff ;  /* 0xffffffff00047882 */ /* 0x000fc60000000000 */
[----:B------:R-:W-:-:S04]  /*b0f0*/  LOP3.LUT P0, RZ, R3, UR5, RZ, 0xfc, P0 ;  /* 0x0000000503ff7c12 */ /* 0x000fc8000800fcff */
[----:B------:R-:W-:Y:S01]  /*b100*/  SEL R0, R7, RZ, !P0 ;  /* 0x000000ff07007207 */ /* 0x000fe20004000000 */
[----:B--2---:R-:W-:Y:S08]  /*b110*/  BRA.DIV UR4, `(.L_x_455) ;  /* 0x0000005a04407947 */ /* 0x004ff0000b800000 */
[----:B------:R-:W1:Y:S02]  /*b120*/  S2R R4, SR_TID.X ;  /* 0x0000000000047919 */ /* 0x000e640000002100 */
[----:B-1----:R-:W-:-:S04]  /*b130*/  SHF.R.U32.HI R4, RZ, 0x5, R4 ;  /* 0x00000005ff047819 */ /* 0x002fc80000011604 */
[----:B------:R-:W-:-:S05]  /*b140*/  LOP3.LUT R4, R4, 0x3, RZ, 0xc0, !PT ;  /* 0x0000000304047812 */ /* 0x000fca00078ec0ff */
[----:B------:R1:W2:Y:S02]  /*b150*/  SHFL.IDX PT, R14, R4, RZ, 0x1f ;  /* 0x00001fff040e7589 */ /* 0x0002a400000e0000 */
.L_x_578:
[----:B------:R-:W-:Y:S01]  /*b160*/  PLOP3.LUT P1, PT, PT, PT, PT, 0x8, 0x0 ;  /* 0x000000000000781c */ /* 0x000fe20003f2e170 */
[----:B------:R3:W-:Y:S01]  /*b170*/  STL [R1], R0 ;  /* 0x0000000001007387 */ /* 0x0007e20000100800 */
[----:B--2---:R-:W-:Y:S02]  /*b180*/  ISETP.NE.AND P0, PT, R14, RZ, PT ;  /* 0x000000ff0e00720c */ /* 0x004fe40003f05270 */
[----:B---3--:R-:W-:-:S05]  /*b190*/  P2R R0, PR, RZ, 0x2 ;  /* 0x00000002ff007803 */ /* 0x008fca0000000000 */
[----:B------:R2:W-:Y:S06]  /*b1a0*/  STL [R1+0x18], R0 ;  /* 0x0000180001007387 */ /* 0x0005ec0000100800 */
[----:B------:R-:W-:Y:S05]  /*b1b0*/  @P0 BRA `(.L_x_456) ;  /* 0x00000004001c0947 */ /* 0x000fea0003800000 */
[----:B------:R-:W-:-:S03]  /*b1c0*/  UMOV UR4, 0xffffffff ;  /* 0xffffffff00047882 */ /* 0x000fc60000000000 */
[----:B------:R-:W-:Y:S05]  /*b1d0*/  BRA.DIV UR4, `(.L_x_457) ;  /* 0x0000005a04447947 */ /* 0x000fea000b800000 */
[----:B------:R-:W-:-:S13]  /*b1e0*/  ELECT P6, URZ, PT ;  /* 0x00000000003f782f */ /* 0x000fda00038c0000 */
.L_x_581:
[----:B------:R-:W-:Y:S05]  /*b1f0*/  @!P6 BRA `(.L_x_456) ;  /* 0x00000004000ce947 */ /* 0x000fea0003800000 */
[----:B------:R3:W-:Y:S01]  /*b200*/  STL [R1+0x40], R9 ;  /* 0x0000400901007387 */ /* 0x0007e20000100800 */
[----:B------:R-:W-:-:S04]  /*b210*/  ISETP.NE.U32.AND P0, PT, R2, RZ, PT ;  /* 0x000000ff0200720c */ /* 0x000fc80003f05070 */
[----:B------:R-:W-:-:S13]  /*b220*/  ISETP.NE.AND.EX P0, PT, R3, RZ, PT, P0 ;  /* 0x000000ff0300720c */ /* 0x000fda0003f05300 */
[----:B---3--:R-:W-:Y:S05]  /*b230*/  @!P0 BRA `(.L_x_458) ;  /* 0x0000000000508947 */ /* 0x008fea0003800000 */
[----:B------:R-:W3:Y:S01]  /*b240*/  LDC R6, c[0x0][0x43c] ;  /* 0x00010f00ff067b82 */ /* 0x000ee20000000800 */
[----:B--2---:R-:W-:Y:S01]  /*b250*/  IMAD.MOV.U32 R0, RZ, RZ, R9 ;  /* 0x000000ffff007224 */ /* 0x004fe200078e0009 */
[----:B------:R-:W-:Y:S01]  /*b260*/  ULDC.64 UR4, c[0x0][0x428] ;  /* 0x00010a0000047ab9 */ /* 0x000fe20000000a00 */
[----:B---3--:R-:W-:-:S13]  /*b270*/  ISETP.NE.AND P0, PT, R6, 0x1, PT ;  /* 0x000000010600780c */ /* 0x008fda0003f05270 */
[----:B-1----:R-:W1:Y:S02]  /*b280*/  @P0 LDC.64 R4, c[0x0][0x440] ;  /* 0x00011000ff040b82 */ /* 0x002e640000000a00 */
[----:B-1----:R-:W-:-:S05]  /*b290*/  @P0 IMAD.HI.U32 R4, R9, R4, RZ ;  /* 0x0000000409040227 */ /* 0x002fca00078e00ff */
        /* <DEDUP_REMOVED lines=8> */
[----:B-1----:R-:W-:-:S04]  /*b320*/  IMAD R6, R8, UR4, RZ ;  /* 0x0000000408067c24 */ /* 0x002fc8000f8e02ff */
[----:B------:R-:W-:-:S04]  /*b330*/  IMAD R0, R7, UR5, R6 ;  /* 0x0000000507007c24 */ /* 0x000fc8000f8e0206 */
[----:B------:R-:W-:-:S05]  /*b340*/  IMAD.IADD R0, R5, 0x1, R0 ;  /* 0x0000000105007824 */ /* 0x000fca00078e0200 */
[----:B------:R-:W-:-:S05]  /*b350*/  LEA.HI.X R3, R4, R3, R0, 0x2, P0 ;  /* 0x0000000304037211 */ /* 0x000fca00000f1400 */
[----:B------:R-:W2:Y:S04]  /*b360*/  LDG.E R0, desc[UR40][R2.64] ;  /* 0x0000002802007981 */ /* 0x000ea8000c1e1900 */
[----:B--2---:R3:W-:Y:S02]  /*b370*/  STL [R1], R0 ;  /* 0x0000000001007387 */ /* 0x0047e40000100800 */
.L_x_458:
[----:B------:R-:W4:Y:S04]  /*b380*/  LDL R7, [R1+0x4] ;  /* 0x0000040001077983 */ /* 0x000f280000100800 */
[----:B--23--:R-:W4:Y:S04]  /*b390*/  LDL R0, [R1+0x8] ;  /* 0x0000080001007983 */ /* 0x00cf280000100800 */
[----:B------:R-:W2:Y:S01]  /*b3a0*/  LDL R2, [R1+0x10] ;  /* 0x0000100001027983 */ /* 0x000ea20000100800 */
[----:B----4-:R-:W-:Y:S01]  /*b3b0*/  IMAD R0, R0, 0x8, R7 ;  /* 0x0000000800007824 */ /* 0x010fe200078e0207 */
[----:B--2---:R-:W-:-:S04]  /*b3c0*/  SHF.L.U32 R2, R2, 0x1f, RZ ;  /* 0x0000001f02027819 */ /* 0x004fc800000006ff */
[----:B------:R-:W2:Y:S02]  /*b3d0*/  SYNCS.PHASECHK.TRANS64.TRYWAIT P0, [R0+URZ+0x28c40], R2 ;  /* 0x028c4002000075a7 */ /* 0x000ea4000800017f */
[----:B--2---:R-:W-:Y:S05]  /*b3e0*/  @!P0 BRA `(.L_x_459) ;  /* 0x0000005400e08947 */ /* 0x004fea0003800000 */
.L_x_582:
[----:B------:R-:W3:Y:S02]  /*b3f0*/  S2R R3, SR_TID.X ;  /* 0x0000000000037919 */ /* 0x000ee40000002100 */
[----:B---3--:R-:W-:-:S04]  /*b400*/  LOP3.LUT R3, R3, 0x7f, RZ, 0xc0, !PT ;  /* 0x0000007f03037812 */ /* 0x008fc800078ec0ff */
[----:B------:R-:W-:-:S13]  /*b410*/  ISETP.NE.AND P0, PT, R3, RZ, PT ;  /* 0x000000ff0300720c */ /* 0x000fda0003f05270 */
[----:B------:R-:W-:Y:S05]  /*b420*/  @P0 BRA `(.L_x_460) ;  /* 0x00000000001c0947 */ /* 0x000fea0003800000 */
[----:B------:R-:W3:Y:S01]  /*b430*/  S2R R3, SR_TID.X ;  /* 0x0000000000037919 */ /* 0x000ee20000002100 */
[----:B--2---:R-:W-:-:S04]  /*b440*/  IMAD.MOV.U32 R2, RZ, RZ, 0x2000 ;  /* 0x00002000ff027424 */ /* 0x004fc800078e00ff */
[----:B------:R4:W-:Y:S01]  /*b450*/  SYNCS.ARRIVE.TRANS64 RZ, [R0+URZ+0x28c30], R2 ;  /* 0x028c300200ff79a7 */ /* 0x0009e2000800003f */
[----:B---3--:R-:W-:-:S04]  /*b460*/  LOP3.LUT R3, R3, 0x1f, RZ, 0xc0, !PT ;  /* 0x0000001f03037812 */ /* 0x008fc800078ec0ff */
[----:B------:R-:W-:-:S13]  /*b470*/  ISETP.NE.AND P0, PT, R3, RZ, PT ;  /* 0x000000ff0300720c */ /* 0x000fda0003f05270 */
[----:B----4-:R-:W-:Y:S05]  /*b480*/  @!P0 BRA `(.L_x_460) ;  /* 0x0000000000048947 */ /* 0x010fea0003800000 */
[----:B------:R-:W-:Y:S01]  /*b490*/  BPT.TRAP 0x1 ;  /* 0x000000040000795c */ /* 0x000fe20000300000 */
.L_x_460:
[----:B------:R-:W3:Y:S04]  /*b4a0*/  LDL R5, [R1+0x4] ;  /* 0x0000040001057983 */ /* 0x000ee80000100800 */
[----:B-1----:R-:W3:Y:S04]  /*b4b0*/  LDL R4, [R1+0x8] ;  /* 0x0000080001047983 */ /* 0x002ee80000100800 */
[----:B------:R-:W4:Y:S04]  /*b4c0*/  LDL R6, [R1+0x40] ;  /* 0x0000400001067983 */ /* 0x000f280000100800 */
[----:B------:R-:W5:Y:S04]  /*b4d0*/  LDL R3, [R1+0x1c] ;  /* 0x00001c0001037983 */ /* 0x000f680000100800 */
[----:B--2---:R-:W2:Y:S01]  /*b4e0*/  LDL R2, [R1] ;  /* 0x0000000001027983 */ /* 0x004ea20000100800 */
[----:B------:R-:W-:Y:S01]  /*b4f0*/  R2UR UR9, R0 ;  /* 0x00000000000972ca */ /* 0x000fe200000e0000 */
[----:B------:R-:W-:Y:S01]  /*b500*/  UIADD3 UR6, UP0, UR38, 0x370, URZ ;  /* 0x0000037026067890 */ /* 0x000fe2000ff1e03f */
[----:B------:R-:W-:-:S02]  /*b510*/  R2UR UR12, R18 ;  /* 0x00000000120c72ca */ /* 0x000fc400000e0000 */
[----:B------:R-:W-:Y:S01]  /*b520*/  PLOP3.LUT P0, PT, PT, PT, PT, 0x80, 0x0 ;  /* 0x000000000000781c */ /* 0x000fe20003f0f070 */
[----:B------:R-:W-:-:S08]  /*b530*/  UIADD3.X UR7, URZ, UR39, URZ, UP0, !UPT ;  /* 0x000000273f077290 */ /* 0x000fd000087fe43f */
[----:B------:R-:W-:Y:S01]  /*b540*/  UIADD3 UR9, UR9, 0x28c30, URZ ;  /* 0x00028c3009097890 */ /* 0x000fe2000fffe03f */
[----:B------:R-:W-:Y:S01]  /*b550*/  UMOV UR5, 0x14f00000 ;  /* 0x14f0000000057882 */ /* 0x000fe20000000000 */
[----:B------:R-:W-:Y:S01]  /*b560*/  UMOV UR10, URZ ;  /* 0x0000003f000a7c82 */ /* 0x000fe20008000000 */
[----:B---3--:R-:W-:Y:S01]  /*b570*/  IMAD R0, R4, 0x2000, R5 ;  /* 0x0000200004007824 */ /* 0x008fe200078e0205 */
[----:B----4-:R-:W-:-:S04]  /*b580*/  R2UR UR11, R6 ;  /* 0x00000000060b72ca */ /* 0x010fc800000e0000 */
[----:B------:R-:W-:Y:S02]  /*b590*/  R2UR UR8, R0 ;  /* 0x00000000000872ca */ /* 0x000fe400000e0000 */
[----:B-----5:R-:W-:Y:S02]  /*b5a0*/  R2UR UR4, R3 ;  /* 0x00000000030472ca */ /* 0x020fe400000e0000 */
[----:B--2---:R-:W-:Y:S02]  /*b5b0*/  R2UR UR13, R2 ;  /* 0x00000000020d72ca */ /* 0x004fe400000e0000 */
[----:B------:R-:W-:-:S07]  /*b5c0*/  P2R R0, PR, RZ, 0x1 ;  /* 0x00000001ff007803 */ /* 0x000fce0000000000 */
[----:B------:R-:W-:Y:S02]  /*b5d0*/  UIADD3 UR8, UR8, 0x22400, URZ ;  /* 0x0002240008087890 */ /* 0x000fe4000fffe03f */
[----:B------:R-:W-:Y:S01]  /*b5e0*/  ULEA UR11, UR11, UR4, 0x6 ;  /* 0x000000040b0b7291 */ /* 0x000fe2000f8e303f */
[----:B------:R3:W-:Y:S02]  /*b5f0*/  STL [R1+0x18], R0 ;  /* 0x0000180001007387 */ /* 0x0007e40000100800 */
[----:B------:R-:W-:-:S06]  /*b600*/  UMOV UR4, 0x0 ;  /* 0x0000000000047882 */ /* 0x000fcc0000000000 */
[----:B------:R3:W-:Y:S01]  /*b610*/  UTMALDG.4D [UR8], [UR6], desc[UR4] ;  /* 0x00000408060075b4 */ /* 0x0007e20008019000 */
[----:B------:R-:W-:Y:S02]  /*b620*/  NOP ;  /* 0x0000000000007918 */ /* 0x000fe40000000000 */
.L_x_456:
[----:B------:R-:W4:Y:S04]  /*b630*/  LDL R2, [R1+0x4] ;  /* 0x0000040001027983 */ /* 0x000f280000100800 */
[----:B------:R-:W2:Y:S04]  /*b640*/  LDL.LU R3, [R1+0x2c] ;  /* 0x00002c0001037983 */ /* 0x000ea80000300800 */
[----:B------:R-:W5:Y:S04]  /*b650*/  LDL.LU R5, [R1+0x20] ;  /* 0x0000200001057983 */ /* 0x000f680000300800 */
[----:B-1----:R-:W5:Y:S01]  /*b660*/  LDL.LU R4, [R1+0x34] ;  /* 0x0000340001047983 */ /* 0x002f620000300800 */
[----:B------:R-:W-:Y:S05]  /*b670*/  WARPSYNC.ALL ;  /* 0x0000000000007948 */ /* 0x000fea0003800000 */
[----:B---3--:R-:W-:Y:S01]  /*b680*/  ULDC.64 UR4, c[0x0][0x298] ;  /* 0x0000a60000047ab9 */ /* 0x008fe20000000a00 */
[----:B------:R-:W-:Y:S01]  /*b690*/  ULDC.64 UR6, c[0x0][0xa00] ;  /* 0x0002800000067ab9 */ /* 0x000fe20000000a00 */
[----:B------:R-:W-:Y:S01]  /*b6a0*/  BSSY B6, `(.L_x_461) ;  /* 0x0000024000067945 */ /* 0x000fe20003800000 */
[----:B------:R-:W-:Y:S01]  /*b6b0*/  BAR.SYNC.DEFER_BLOCKING 0x8, 0x100 ;  /* 0x0204000000007b1d */ /* 0x000fe20000010000 */
[----:B------:R-:W-:-:S04]  /*b6c0*/  ISETP.NE.U32.AND P0, PT, RZ, UR6, PT ;  /* 0x00000006ff007c0c */ /* 0x000fc8000bf05070 */
[----:B------:R-:W-:Y:S01]  /*b6d0*/  ISETP.NE.AND.EX P0, PT, RZ, UR7, PT, P0 ;  /* 0x00000007ff007c0c */ /* 0x000fe2000bf05300 */
[----:B----4-:R-:W-:Y:S01]  /*b6e0*/  VIADD R2, R2, 0x20400 ;  /* 0x0002040002027836 */ /* 0x010fe20000000000 */
[----:B--2---:R-:W-:-:S04]  /*b6f0*/  SHF.R.S32.HI R0, RZ, 0x1f, R3 ;  /* 0x0000001fff007819 */ /* 0x004fc80000011403 */
[----:B------:R-:W-:Y:S02]  /*b700*/  LOP3.LUT P1, RZ, R2, 0x3ff, RZ, 0xc0, !PT ;  /* 0x000003ff02ff7812 */ /* 0x000fe4000782c0ff */
[----:B-----5:R-:W-:Y:S01]  /*b710*/  SEL R5, R5, RZ, !P0 ;  /* 0x000000ff05057207 */ /* 0x020fe20004000000 */
[----:B------:R-:W-:Y:S01]  /*b720*/  IMAD R0, R0, UR4, RZ ;  /* 0x0000000400007c24 */ /* 0x000fe2000f8e02ff */
[----:B------:R-:W-:-:S03]  /*b730*/  SEL R4, R4, RZ, !P0 ;  /* 0x000000ff04047207 */ /* 0x000fc60004000000 */
[C---:B------:R-:W-:Y:S02]  /*b740*/  IMAD R0, R3.reuse, UR5, R0 ;  /* 0x0000000503007c24 */ /* 0x040fe4000f8e0200 */
[----:B------:R-:W-:-:S05]  /*b750*/  IMAD.WIDE.U32 R2, R3, UR4, RZ ;  /* 0x0000000403027c25 */ /* 0x000fca000f8e00ff */
[----:B------:R1:W-:Y:S04]  /*b760*/  STL.64 [R1+0x48], R2 ;  /* 0x0000480201007387 */ /* 0x0003e80000100a00 */
[----:B------:R2:W-:Y:S04]  /*b770*/  STL [R1+0x20], R5 ;  /* 0x0000200501007387 */ /* 0x0005e80000100800 */
[----:B------:R2:W-:Y:S01]  /*b780*/  STL [R1+0x54], R4 ;  /* 0x0000540401007387 */ /* 0x0005e20000100800 */
[----:B-1----:R-:W-:Y:S01]  /*b790*/  IMAD.IADD R2, R3, 0x1, R0 ;  /* 0x0000000103027824 */ /* 0x002fe200078e0200 */
[----:B------:R-:W-:-:S05]  /*b7a0*/  SHF.R.S32.HI R0, RZ, 0x1f, R18 ;  /* 0x0000001fff007819 */ /* 0x000fca0000011412 */
[----:B------:R2:W-:Y:S04]  /*b7b0*/  STL [R1+0x34], R0 ;  /* 0x0000340001007387 */ /* 0x0005e80000100800 */
[----:B------:R2:W-:Y:S01]  /*b7c0*/  STL [R1+0x2c], R2 ;  /* 0x00002c0201007387 */ /* 0x0005e20000100800 */
[----:B------:R-:W-:Y:S05]  /*b7d0*/  @!P1 BRA `(.L_x_462) ;  /* 0x0000000000409947 */ /* 0x000fea0003800000 */
[----:B--2---:R-:W-:Y:S01]  /*b7e0*/  MOV R2, 0x0 ;  /* 0x0000000000027802 */ /* 0x004fe20000000f00 */
        /* <DEDUP_REMOVED lines=11> */
[----:B0-----:R-:W-:Y:S02]  /*b8a0*/  IMAD.MOV.U32 R12, RZ, RZ, 0x1 ;  /* 0x00000001ff0c7424 */ /* 0x001fe400078e00ff */
[----:B------:R-:W-:-:S07]  /*b8b0*/  IMAD.MOV.U32 R13, RZ, RZ, RZ ;  /* 0x000000ffff0d7224 */ /* 0x000fce00078e00ff */
[----:B------:R-:W-:-:S07]  /*b8c0*/  LEPC R20, `(.L_x_462) ;  /* 0x000000001014794e */ /* 0x000fce0000000000 */
[----:B-1----:R-:W-:Y:S05]  /*b8d0*/  CALL.ABS.NOINC R2 ;  /* 0x0000000002007343 */ /* 0x002fea0003c00000 */
.L_x_462:
[----:B------:R-:W-:Y:S05]  /*b8e0*/  BSYNC B6 ;  /* 0x0000000000067941 */ /* 0x000fea0003800000 */
.L_x_461:
[----:B--2---:R-:W2:Y:S01]  /*b8f0*/  LDL.LU R5, [R1+0x2c] ;  /* 0x00002c0001057983 */ /* 0x004ea20000300800 */
[----:B------:R-:W-:Y:S01]  /*b900*/  ULDC.64 UR4, c[0x0][0x2d8] ;  /* 0x0000b60000047ab9 */ /* 0x000fe20000000a00 */
[----:B------:R-:W1:Y:S01]  /*b910*/  LDC R7, c[0x0][0x448] ;  /* 0x00011200ff077b82 */ /* 0x000e620000000800 */
[----:B------:R-:W-:Y:S01]  /*b920*/  ULDC UR6, c[0x0][0x2b8] ;  /* 0x0000ae0000067ab9 */ /* 0x000fe20000000800 */
[----:B------:R-:W2:Y:S04]  /*b930*/  LDL.LU.64 R2, [R1+0x48] ;  /* 0x0000480001027983 */ /* 0x000ea80000300a00 */
[----:B------:R-:W3:Y:S04]  /*b940*/  LDL.LU R0, [R1+0x34] ;  /* 0x0000340001007983 */ /* 0x000ee80000300800 */
[----:B------:R-:W4:Y:S04]  /*b950*/  LDL.LU R6, [R1+0x54] ;  /* 0x0000540001067983 */ /* 0x000f280000300800 */
[----:B------:R-:W4:Y:S04]  /*b960*/  LDL.LU R4, [R1+0x20] ;  /* 0x0000200001047983 */ /* 0x000f280000300800 */
[----:B------:R0:W5:Y:S01]  /*b970*/  LDL R9, [R1+0x50] ;  /* 0x0000500001097983 */ /* 0x0001620000100800 */
[----:B-1----:R-:W-:Y:S01]  /*b980*/  ISETP.NE.AND P0, PT, R7, 0x1, PT ;  /* 0x000000010700780c */ /* 0x002fe20003f05270 */
[----:B------:R-:W1:Y:S02]  /*b990*/  S2R R8, SR_TID.X ;  /* 0x0000000000087919 */ /* 0x000e640000002100 */
[C---:B-1----:R-:W-:Y:S01]  /*b9a0*/  IMAD.SHL.U32 R10, R8.reuse, 0x8, RZ ;  /* 0x00000008080a7824 */ /* 0x042fe200078e00ff */
[----:B------:R-:W-:-:S04]  /*b9b0*/  LOP3.LUT R8, R8, 0x7f, RZ, 0xc0, !PT ;  /* 0x0000007f08087812 */ /* 0x000fc800078ec0ff */
[----:B------:R-:W-:Y:S02]  /*b9c0*/  LOP3.LUT R10, R10, 0x38, RZ, 0xc0, !PT ;  /* 0x000000380a0a7812 */ /* 0x000fe400078ec0ff */
[----:B------:R-:W-:Y:S01]  /*b9d0*/  SHF.R.U32.HI R8, RZ, 0x3, R8 ;  /* 0x00000003ff087819 */ /* 0x000fe20000011608 */
[----:B--2---:R-:W-:Y:S02]  /*b9e0*/  IMAD.MOV.U32 R3, RZ, RZ, R5 ;  /* 0x000000ffff037224 */ /* 0x004fe400078e0005 */
[----:B------:R-:W1:Y:S01]  /*b9f0*/  S2R R5, SR_TID.X ;  /* 0x0000000000057919 */ /* 0x000e620000002100 */
[----:B---3--:R-:W-:Y:S02]  /*ba00*/  IMAD R0, R0, UR4, RZ ;  /* 0x0000000400007c24 */ /* 0x008fe4000f8e02ff */
[----:B------:R-:W-:-:S04]  /*ba10*/  IMAD.WIDE.U32 R2, R18, UR4, R2 ;  /* 0x0000000412027c25 */ /* 0x000fc8000f8e0002 */
[----:B------:R-:W-:Y:S01]  /*ba20*/  IMAD R0, R18, UR5, R0 ;  /* 0x0000000512007c24 */ /* 0x000fe2000f8e0200 */
[----:B------:R-:W-:-:S03]  /*ba30*/  ULDC.64 UR4, c[0x0][0x2e0] ;  /* 0x0000b80000047ab9 */ /* 0x000fc60000000a00 */
[----:B------:R-:W-:Y:S02]  /*ba40*/  IMAD.IADD R3, R3, 0x1, R0 ;  /* 0x0000000103037824 */ /* 0x000fe400078e0200 */
[----:B----4-:R-:W-:Y:S02]  /*ba50*/  IMAD R0, R6, UR4, RZ ;  /* 0x0000000406007c24 */ /* 0x010fe4000f8e02ff */
[C---:B------:R-:W-:Y:S01]  /*ba60*/  IMAD.WIDE.U32 R2, R4.reuse, UR4, R2 ;  /* 0x0000000404027c25 */ /* 0x040fe2000f8e0002 */
[----:B------:R-:W2:Y:S03]  /*ba70*/  @P0 LDC R6, c[0x0][0x450] ;  /* 0x00011400ff060b82 */ /* 0x000ea60000000800 */
[----:B------:R-:W-:Y:S01]  /*ba80*/  IMAD R0, R4, UR5, R0 ;  /* 0x0000000504007c24 */ /* 0x000fe2000f8e0200 */
[----:B------:R-:W-:Y:S01]  /*ba90*/  ULDC.64 UR4, c[0x0][0x2d0] ;  /* 0x0000b40000047ab9 */ /* 0x000fe20000000a00 */
[----:B------:R-:W3:Y:S02]  /*baa0*/  S2R R4, SR_TID.X ;  /* 0x0000000000047919 */ /* 0x000ee40000002100 */
[----:B------:R-:W-:Y:S01]  /*bab0*/  IMAD.IADD R3, R3, 0x1, R0 ;  /* 0x0000000103037824 */ /* 0x000fe200078e0200 */
[----:B-1----:R-:W-:-:S04]  /*bac0*/  LOP3.LUT R5, R5, 0x7f, RZ, 0xc0, !PT ;  /* 0x0000007f05057812 */ /* 0x002fc800078ec0ff */
[----:B------:R-:W-:Y:S01]  /*bad0*/  SHF.R.U32.HI R5, RZ, 0x3, R5 ;  /* 0x00000003ff057819 */ /* 0x000fe20000011605 */
[----:B---3--:R-:W-:-:S05]  /*bae0*/  IMAD.SHL.U32 R4, R4, 0x10, RZ ;  /* 0x0000001004047824 */ /* 0x008fca00078e00ff */
[----:B------:R-:W-:Y:S02]  /*baf0*/  LOP3.LUT R4, R5, 0x70, R4, 0xf8, !PT ;  /* 0x0000007005047812 */ /* 0x000fe400078ef804 */
[----:B------:R-:W1:Y:S03]  /*bb00*/  @P0 LDC R5, c[0x0][0x44c] ;  /* 0x00011300ff050b82 */ /* 0x000e660000000800 */
[----:B------:R-:W-:-:S04]  /*bb10*/  IMAD R0, R17, 0x40, R4 ;  /* 0x0000004011007824 */ /* 0x000fc800078e0204 */
[----:B------:R-:W-:Y:S02]  /*bb20*/  IMAD.MOV.U32 R4, RZ, RZ, R0 ;  /* 0x000000ffff047224 */ /* 0x000fe400078e0000 */
[----:B-1----:R-:W-:-:S05]  /*bb30*/  @P0 IMAD.HI.U32 R5, R0, R5, RZ ;  /* 0x0000000500050227 */ /* 0x002fca00078e00ff */
[----:B--2---:R-:W-:-:S05]  /*bb40*/  @P0 SHF.R.U32.HI R4, RZ, R6, R5 ;  /* 0x00000006ff040219 */ /* 0x004fca0000011605 */
[----:B------:R-:W-:-:S04]  /*bb50*/  IMAD.MOV R5, RZ, RZ, -R4 ;  /* 0x000000ffff057224 */ /* 0x000fc800078e0a04 */
[----:B------:R-:W-:Y:S01]  /*bb60*/  IMAD R0, R7, R5, R0 ;  /* 0x0000000507007224 */ /* 0x000fe200078e0200 */
[----:B------:R-:W-:Y:S01]  /*bb70*/  SHF.R.S32.HI R5, RZ, 0x1f, R4 ;  /* 0x0000001fff057819 */ /* 0x000fe20000011404 */
[----:B------:R-:W-:-:S04]  /*bb80*/  IMAD.WIDE.U32 R2, R4, UR4, R2 ;  /* 0x0000000404027c25 */ /* 0x000fc8000f8e0002 */
[----:B------:R-:W-:-:S04]  /*bb90*/  IMAD R5, R5, UR4, RZ ;  /* 0x0000000405057c24 */ /* 0x000fc8000f8e02ff */
[----:B------:R-:W-:Y:S01]  /*bba0*/  IMAD R4, R4, UR5, R5 ;  /* 0x0000000504047c24 */ /* 0x000fe2000f8e0205 */
[----:B------:R-:W-:-:S03]  /*bbb0*/  ULDC.64 UR4, c[0x0][0x2c8] ;  /* 0x0000b20000047ab9 */ /* 0x000fc60000000a00 */
[----:B------:R-:W-:Y:S01]  /*bbc0*/  IMAD.IADD R3, R3, 0x1, R4 ;  /* 0x0000000103037824 */ /* 0x000fe200078e0204 */
[----:B------:R-:W-:-:S05]  /*bbd0*/  SHF.R.S32.HI R4, RZ, 0x1f, R0 ;  /* 0x0000001fff047819 */ /* 0x000fca0000011400 */
[----:B------:R-:W-:Y:S02]  /*bbe0*/  IMAD R6, R4, UR4, RZ ;  /* 0x0000000404067c24 */ /* 0x000fe4000f8e02ff */
[----:B------:R-:W-:-:S04]  /*bbf0*/  IMAD.WIDE.U32 R4, R0, UR4, R2 ;  /* 0x0000000400047c25 */ /* 0x000fc8000f8e0002 */
[----:B------:R-:W-:Y:S01]  /*bc00*/  IMAD R0, R0, UR5, R6 ;  /* 0x0000000500007c24 */ /* 0x000fe2000f8e0206 */
[----:B------:R-:W-:Y:S02]  /*bc10*/  ULDC.64 UR4, c[0x0][0x280] ;  /* 0x0000a00000047ab9 */ /* 0x000fe40000000a00 */
[----:B------:R-:W-:Y:S01]  /*bc20*/  LEA R3, P1, R4, UR4, 0x1 ;  /* 0x0000000404037c11 */ /* 0x000fe2000f8208ff */
[----:B------:R-:W-:Y:S01]  /*bc30*/  IMAD.IADD R0, R5, 0x1, R0 ;  /* 0x0000000105007824 */ /* 0x000fe200078e0200 */
[----:B------:R-:W-:Y:S01]  /*bc40*/  UMOV UR4, 0xffffffff ;  /* 0xffffffff00047882 */ /* 0x000fe20000000000 */
[----:B------:R-:W-:-:S03]  /*bc50*/  ISETP.GE.AND P0, PT, R10, UR6, PT ;  /* 0x000000060a007c0c */ /* 0x000fc6000bf06270 */
[----:B------:R-:W-:Y:S01]  /*bc60*/  LEA.HI.X R2, R4, UR5, R0, 0x1, P1 ;  /* 0x0000000504027c11 */ /* 0x000fe200088f0c00 */
[----:B0-----:R-:W-:Y:S09]  /*bc70*/  BRA.DIV UR4, `(.L_x_463) ;  /* 0x0000004e04d07947 */ /* 0x001ff2000b800000 */
[----:B------:R-:W2:Y:S01]  /*bc80*/  LDL.LU R5, [R1+0x38] ;  /* 0x0000380001057983 */ /* 0x000ea20000300800 */
[----:B------:R-:W-:-:S03]  /*bc90*/  IMAD R17, R17, 0x40, R8 ;  /* 0x0000004011117824 */ /* 0x000fc600078e0208 */
[----:B------:R-:W-:Y:S04]  /*bca0*/  SHFL.IDX PT, R4, R2, RZ, 0x181f ;  /* 0x00181fff02047589 */ /* 0x000fe800000e0000 */
[----:B------:R-:W-:Y:S01]  /*bcb0*/  SHFL.IDX PT, R6, R2, 0x1, 0x181f ;  /* 0x00381f0002067f89 */ /* 0x000fe200000e0000 */
[----:B--2---:R-:W-:-:S03]  /*bcc0*/  IMAD R0, R5, R7, RZ ;  /* 0x0000000705007224 */ /* 0x004fc600078e02ff */
[----:B------:R-:W0:Y:S02]  /*bcd0*/  SHFL.IDX PT, R5, R3, RZ, 0x181f ;  /* 0x00181fff03057589 */ /* 0x000e2400000e0000 */
[----:B------:R-:W-:-:S13]  /*bce0*/  ISETP.GE.AND P1, PT, R17, R0, PT ;  /* 0x000000001100720c */ /* 0x000fda0003f26270 */
[----:B0-----:R-:W-:-:S05]  /*bcf0*/  @!P1 LEA R5, P2, R10, R5, 0x1 ;  /* 0x000000050a059211 */ /* 0x001fca00078408ff */
[----:B------:R-:W-:-:S05]  /*bd00*/  @!P1 IMAD.X R4, RZ, RZ, R4, P2 ;  /* 0x000000ffff049224 */ /* 0x000fca00010e0604 */
[----:B------:R-:W-:-:S04]  /*bd10*/  @!P1 LOP3.LUT R5, R5, R4, RZ, 0x3c, !PT ;  /* 0x0000000405059212 */ /* 0x000fc800078e3cff */
[----:B------:R-:W-:-:S04]  /*bd20*/  @!P1 LOP3.LUT R4, R5, R4, RZ, 0x3c, !PT ;  /* 0x0000000405049212 */ /* 0x000fc800078e3cff */
[----:B------:R-:W-:-:S05]  /*bd30*/  @!P1 LOP3.LUT R5, R5, R4, RZ, 0x3c, !PT ;  /* 0x0000000405059212 */ /* 0x000fca00078e3cff */
[----:B-----5:R0:W-:Y:S02]  /*bd40*/  @!P1 LDGSTS.E.BYPASS.LTC128B.128 [R9+0x20400], desc[UR40][R4.64], !P0 ;  /* 0x2040000004099fae */ /* 0x0201e4000c101d68 */
[----:B0-----:R-:W-:-:S05]  /*bd50*/  VIADD R4, R17, 0x10 ;  /* 0x0000001011047836 */ /* 0x001fca0000000000 */
[----:B------:R-:W-:Y:S02]  /*bd60*/  ISETP.GE.AND P1, PT, R4, R0, PT ;  /* 0x000000000400720c */ /* 0x000fe40003f26270 */
[----:B------:R-:W0:Y:S11]  /*bd70*/  SHFL.IDX PT, R4, R3, 0x1, 0x181f ;  /* 0x00381f0003047f89 */ /* 0x000e3600000e0000 */
[----:B0-----:R-:W-:-:S05]  /*bd80*/  @!P1 LEA R5, P2, R10, R4, 0x1 ;  /* 0x000000040a059211 */ /* 0x001fca00078408ff */
[----:B------:R-:W-:Y:S02]  /*bd90*/  @!P1 IMAD.X R4, RZ, RZ, R6, P2 ;  /* 0x000000ffff049224 */ /* 0x000fe400010e0606 */
[----:B------:R-:W-:Y:S03]  /*bda0*/  SHFL.IDX PT, R6, R2, 0x2, 0x181f ;  /* 0x00581f0002067f89 */ /* 0x000fe600000e0000 */
[----:B------:R-:W-:-:S04]  /*bdb0*/  @!P1 LOP3.LUT R5, R5, R4, RZ, 0x3c, !PT ;  /* 0x0000000405059212 */ /* 0x000fc800078e3cff */
[----:B------:R-:W-:-:S04]  /*bdc0*/  @!P1 LOP3.LUT R4, R5, R4, RZ, 0x3c, !PT ;  /* 0x0000000405049212 */ /* 0x000fc800078e3cff */
[----:B------:R-:W-:-:S05]  /*bdd0*/  @!P1 LOP3.LUT R5, R5, R4, RZ, 0x3c, !PT ;  /* 0x0000000405059212 */ /* 0x000fca00078e3cff */
[----:B------:R0:W-:Y:S02]  /*bde0*/  @!P1 LDGSTS.E.BYPASS.LTC128B.128 [R9+0x20c00], desc[UR40][R4.64], !P0 ;  /* 0x20c0000004099fae */ /* 0x0001e4000c101d68 */
[----:B0-----:R-:W-:-:S05]  /*bdf0*/  VIADD R4, R17, 0x20 ;  /* 0x0000002011047836 */ /* 0x001fca0000000000 */
[----:B------:R-:W-:Y:S02]  /*be00*/  ISETP.GE.AND P1, PT, R4, R0, PT ;  /* 0x000000000400720c */ /* 0x000fe40003f26270 */
[----:B------:R-:W0:Y:S04]  /*be10*/  SHFL.IDX PT, R4, R3, 0x2, 0x181f ;  /* 0x00581f0003047f89 */ /* 0x000e2800000e0000 */
[----:B------:R-:W1:Y:S07]  /*be20*/  SHFL.IDX PT, R3, R3, 0x3, 0x181f ;  /* 0x00781f0003037f89 */ /* 0x000e6e00000e0000 */
[----:B0-----:R-:W-:-:S05]  /*be30*/  @!P1 LEA R5, P2, R10, R4, 0x1 ;  /* 0x000000040a059211 */ /* 0x001fca00078408ff */
[----:B------:R-:W-:-:S05]  /*be40*/  @!P1 IMAD.X R4, RZ, RZ, R6, P2 ;  /* 0x000000ffff049224 */ /* 0x000fca00010e0606 */
[----:B------:R-:W-:-:S04]  /*be50*/  @!P1 LOP3.LUT R5, R5, R4, RZ, 0x3c, !PT ;  /* 0x0000000405059212 */ /* 0x000fc800078e3cff */
[----:B------:R-:W-:-:S04]  /*be60*/  @!P1 LOP3.LUT R4, R5, R4, RZ, 0x3c, !PT ;  /* 0x0000000405049212 */ /* 0x000fc800078e3cff */
[----:B------:R-:W-:-:S05]  /*be70*/  @!P1 LOP3.LUT R5, R5, R4, RZ, 0x3c, !PT ;  /* 0x0000000405059212 */ /* 0x000fca00078e3cff */
[----:B------:R0:W-:Y:S04]  /*be80*/  @!P1 LDGSTS.E.BYPASS.LTC128B.128 [R9+0x21400], desc[UR40][R4.64], !P0 ;  /* 0x2140000004099fae */ /* 0x0001e8000c101d68 */
[----:B01----:R0:W2:Y:S02]  /*be90*/  SHFL.IDX PT, R4, R2, 0x3, 0x181f ;  /* 0x00781f0002047f89 */ /* 0x0030a400000e0000 */
.L_x_591:
[----:B------:R1:W5:Y:S01]  /*bea0*/  LDL R8, [R1+0x4] ;  /* 0x0000040001087983 */ /* 0x0003620000100800 */
[----:B------:R-:W-:-:S05]  /*beb0*/  VIADD R17, R17, 0x30 ;  /* 0x0000003011117836 */ /* 0x000fca0000000000 */
[----:B------:R-:W-:-:S13]  /*bec0*/  ISETP.GE.AND P1, PT, R17, R0, PT ;  /* 0x000000001100720c */ /* 0x000fda0003f26270 */
[----:B0-----:R-:W-:-:S05]  /*bed0*/  @!P1 LEA R2, P2, R10, R3, 0x1 ;  /* 0x000000030a029211 */ /* 0x001fca00078408ff */
[----:B--2---:R-:W-:-:S05]  /*bee0*/  @!P1 IMAD.X R3, RZ, RZ, R4, P2 ;  /* 0x000000ffff039224 */ /* 0x004fca00010e0604 */
[----:B------:R-:W-:Y:S01]  /*bef0*/  @!PT LDS RZ, [RZ] ;  /* 0x00000000fffff984 */ /* 0x000fe20000000800 */
[----:B------:R-:W-:Y:S01]  /*bf00*/  @!PT LDS RZ, [RZ] ;  /* 0x00000000fffff984 */ /* 0x000fe20000000800 */
[----:B------:R-:W-:Y:S01]  /*bf10*/  @!PT LDS RZ, [RZ] ;  /* 0x00000000fffff984 */ /* 0x000fe20000000800 */
[----:B------:R1:W-:Y:S01]  /*bf20*/  @!P1 LDGSTS.E.BYPASS.LTC128B.128 [R9+0x21c00], desc[UR40][R2.64], !P0 ;  /* 0x21c0000002099fae */ /* 0x0003e2000c101d68 */
[----:B------:R-:W-:Y:S01]  /*bf30*/  PLOP3.LUT P0, PT, PT, PT, PT, 0x80, 0x0 ;  /* 0x000000000000781c */ /* 0x000fe20003f0f070 */
[----:B------:R-:W-:-:S12]  /*bf40*/  NOP ;  /* 0x0000000000007918 */ /* 0x000fd80000000000 */
.L_x_464:
[----:B-1----:R-:W2:Y:S01]  /*bf50*/  LDL R2, [R1+0x4] ;  /* 0x0000040001027983 */ /* 0x002ea20000100800 */
[----:B------:R-:W-:Y:S02]  /*bf60*/  PLOP3.LUT P1, PT, P1, P0, PT, 0xa2, 0x0 ;  /* 0x000000000000781c */ /* 0x000fe40000f21472 */
[----:B--2---:R-:W-:-:S08]  /*bf70*/  @P0 R2UR P1, UR4, R2 ;  /* 0x00000000020402ca */ /* 0x004fd00000020000 */
[----:B------:R-:W-:-:S05]  /*bf80*/  @P0 PLOP3.LUT P0, PT, P1, PT, PT, 0x80, 0x0 ;  /* 0x000000000000081c */ /* 0x000fca0000f0f070 */
[----:B------:R-:W-:Y:S01]  /*bf90*/  @!P1 SYNCS.ARRIVE.TRANS64.RED.A0T1 RZ, [UR4+0x28c00], RZ ;  /* 0x028c00ffffff99a7 */ /* 0x000fe20008200404 */
[----:B------:R-:W-:Y:S07]  /*bfa0*/  @!P1 ARRIVES.LDGSTSBAR.64.TRANSCNT [UR4+0x28c00] ;  /* 0x028c0000ff0099b0 */ /* 0x000fee0008000a84 */
[----:B------:R-:W-:Y:S05]  /*bfb0*/  @P0 BRA.U.ANY `(.L_x_464) ;  /* 0xfffffffd00e40947 */ /* 0x000fea000393ffff */
[----:B------:R-:W2:Y:S02]  /*bfc0*/  LDL.LU R3, [R1+0x3c] ;  /* 0x00003c0001037983 */ /* 0x000ea40000300800 */
[----:B--2---:R-:W-:-:S05]  /*bfd0*/  VIADD R3, R3, 0x1 ;  /* 0x0000000103037836 */ /* 0x004fca0000000000 */
[----:B------:R0:W-:Y:S01]  /*bfe0*/  STL [R1+0x3c], R3 ;  /* 0x00003c0301007387 */ /* 0x0001e20000100800 */
[----:B------:R-:W-:-:S04]  /*bff0*/  LEA.HI R0, R3, R3, RZ, 0x1 ;  /* 0x0000000303007211 */ /* 0x000fc800078f08ff */
[----:B------:R-:W-:-:S05]  /*c000*/  LOP3.LUT R0, R0, 0xfffffffe, RZ, 0xc0, !PT ;  /* 0xfffffffe00007812 */ /* 0x000fca00078ec0ff */
[----:B------:R-:W-:-:S05]  /*c010*/  IMAD.IADD R0, R3, 0x1, -R0 ;  /* 0x0000000103007824 */ /* 0x000fca00078e0a00 */
[----:B------:R-:W-:Y:S01]  /*c020*/  SHF.L.U32 R0, R0, 0x1f, RZ ;  /* 0x0000001f00007819 */ /* 0x000fe200000006ff */
[----:B------:R-:W-:Y:S01]  /*c030*/  NOP ;  /* 0x0000000000007918 */ /* 0x000fe20000000000 */
[----:B------:R0:W-:Y:S01]  /*c040*/  SYNCS.ARRIVE.TRANS64.A1T0 RZ, [R2+URZ+0x28c00], RZ ;  /* 0x028c00ff02ff79a7 */ /* 0x0001e2000810003f */
[----:B------:R-:W-:Y:S01]  /*c050*/  BSSY B0, `(.L_x_465) ;  /* 0x0000003000007945 */ /* 0x000fe20003800000 */
[----:B------:R-:W1:Y:S03]  /*c060*/  SYNCS.PHASECHK.TRANS64.TRYWAIT P0, [R2+URZ+0x28c20], R0 ;  /* 0x028c2000020075a7 */ /* 0x000e66000800017f */
[----:B01----:R-:W-:Y:S05]  /*c070*/  @!P0 BRA `(.L_x_466) ;  /* 0x0000005000188947 */ /* 0x003fea0003800000 */
.L_x_592:
[----:B------:R-:W-:Y:S05]  /*c080*/  BSYNC B0 ;  /* 0x0000000000007941 */ /* 0x000fea0003800000 */
.L_x_465:
[----:B0-----:R-:W2:Y:S01]  /*c090*/  LDL R2, [R1+0x18] ;  /* 0x0000180001027983 */ /* 0x001ea20000100800 */
[----:B------:R-:W-:Y:S01]  /*c0a0*/  BSSY B0, `(.L_x_467) ;  /* 0x00000a3000007945 */ /* 0x000fe20003800000 */
[----:B--2---:R-:W-:-:S13]  /*c0b0*/  ISETP.NE.AND P0, PT, R2, RZ, PT ;  /* 0x000000ff0200720c */ /* 0x004fda0003f05270 */
[----:B------:R-:W-:Y:S05]  /*c0c0*/  @!P0 BRA `(.L_x_468) ;  /* 0x0000000800808947 */ /* 0x000fea0003800000 */
[----:B------:R-:W2:Y:S04]  /*c0d0*/  LDL R3, [R1+0x4] ;  /* 0x0000040001037983 */ /* 0x000ea80000100800 */
[----:B------:R-:W3:Y:S01]  /*c0e0*/  LDL R4, [R1+0x10] ;  /* 0x0000100001047983 */ /* 0x000ee20000100800 */
[----:B------:R-:W0:Y:S01]  /*c0f0*/  S2R R2, SR_TID.X ;  /* 0x0000000000027919 */ /* 0x000e220000002100 */
[----:B--2---:R-:W-:Y:S02]  /*c100*/  IMAD.MOV.U32 R5, RZ, RZ, R3 ;  /* 0x000000ffff057224 */ /* 0x004fe400078e0003 */
[----:B------:R-:W2:Y:S01]  /*c110*/  LDL R3, [R1+0x8] ;  /* 0x0000080001037983 */ /* 0x000ea20000100800 */
[----:B---3--:R-:W-:Y:S01]  /*c120*/  SHF.L.U32 R0, R4, 0x1f, RZ ;  /* 0x0000001f04007819 */ /* 0x008fe200000006ff */
[----:B------:R-:W-:Y:S01]  /*c130*/  BSSY B1, `(.L_x_469) ;  /* 0x0000006000017945 */ /* 0x000fe20003800000 */
[----:B0-----:R-:W-:-:S04]  /*c140*/  LOP3.LUT R2, R2, 0x7f, RZ, 0xc0, !PT ;  /* 0x0000007f02027812 */ /* 0x001fc800078ec0ff */
[----:B------:R-:W-:Y:S01]  /*c150*/  ISETP.NE.AND P1, PT, R2, RZ, PT ;  /* 0x000000ff0200720c */ /* 0x000fe20003f25270 */
[----:B--2---:R-:W-:-:S04]  /*c160*/  IMAD R3, R3, 0x8, R5 ;  /* 0x0000000803037824 */ /* 0x004fc800078e0205 */
[----:B------:R-:W0:Y:S02]  /*c170*/  SYNCS.PHASECHK.TRANS64.TRYWAIT P0, [R3+URZ+0x28c60], R0 ;  /* 0x028c6000030075a7 */ /* 0x000e24000800017f */
[----:B0-----:R-:W-:Y:S06]  /*c180*/  @!P0 BRA `(.L_x_470) ;  /* 0x0000004c00ec8947 */ /* 0x001fec0003800000 */
.L_x_593:
[----:B------:R-:W-:Y:S05]  /*c190*/  BSYNC B1 ;  /* 0x0000000000017941 */ /* 0x000fea0003800000 */
.L_x_469:
        /* <DEDUP_REMOVED lines=9> */
.L_x_472:
[----:B------:R-:W-:Y:S05]  /*c230*/  BSYNC B1 ;  /* 0x0000000000017941 */ /* 0x000fea0003800000 */
.L_x_471:
[----:B------:R-:W2:Y:S04]  /*c240*/  LDL R5, [R1+0x4] ;  /* 0x0000040001057983 */ /* 0x000ea80000100800 */
[----:B------:R-:W2:Y:S04]  /*c250*/  LDL R2, [R1+0x8] ;  /* 0x0000080001027983 */ /* 0x000ea80000100800 */
[----:B------:R-:W3:Y:S04]  /*c260*/  LDL R4, [R1+0x1c] ;  /* 0x00001c0001047983 */ /* 0x000ee80000100800 */
[----:B0-----:R-:W3:Y:S01]  /*c270*/  LDL R0, [R1+0x40] ;  /* 0x0000400001007983 */ /* 0x001ee20000100800 */
[----:B------:R-:W-:Y:S01]  /*c280*/  UIADD3 UR4, UP0, UR38, 0x470, URZ ;  /* 0x0000047026047890 */ /* 0x000fe2000ff1e03f */
[----:B------:R-:W-:Y:S01]  /*c290*/  VIADD R3, R3, 0x28c50 ;  /* 0x00028c5003037836 */ /* 0x000fe20000000000 */
[----:B------:R-:W-:Y:S01]  /*c2a0*/  PLOP3.LUT P0, PT, PT, PT, PT, 0x80, 0x0 ;  /* 0x000000000000781c */ /* 0x000fe20003f0f070 */
[----:B------:R-:W-:Y:S01]  /*c2b0*/  UMOV UR6, 0x0 ;  /* 0x0000000000067882 */ /* 0x000fe20000000000 */
[----:B------:R-:W-:Y:S01]  /*c2c0*/  UIADD3.X UR5, URZ, UR39, URZ, UP0, !UPT ;  /* 0x000000273f057290 */ /* 0x000fe200087fe43f */
[----:B------:R-:W-:Y:S01]  /*c2d0*/  UMOV UR7, 0x14f00000 ;  /* 0x14f0000000077882 */ /* 0x000fe20000000000 */
[----:B------:R-:W-:Y:S01]  /*c2e0*/  UMOV UR10, URZ ;  /* 0x0000003f000a7c82 */ /* 0x000fe20008000000 */
[----:B--2---:R-:W-:-:S02]  /*c2f0*/  IMAD R2, R2, 0x10000, R5 ;  /* 0x0001000002027824 */ /* 0x004fc400078e0205 */
[----:B---3--:R-:W-:Y:S02]  /*c300*/  IMAD R0, R0, 0x40, R4 ;  /* 0x0000004000007824 */ /* 0x008fe400078e0204 */
[----:B------:R-:W-:-:S07]  /*c310*/  VIADD R4, R2, 0x400 ;  /* 0x0000040002047836 */ /* 0x000fce0000000000 */
.L_x_473:
[----:B------:R-:W2:Y:S01]  /*c320*/  LDL R5, [R1] ;  /* 0x0000000001057983 */ /* 0x000ea20000100800 */
[----:B------:R-:W-:-:S13]  /*c330*/  @P0 ELECT P1, URZ, PT ;  /* 0x00000000003f082f */ /* 0x000fda0003820000 */
[----:B------:R-:W-:Y:S02]  /*c340*/  @P1 R2UR UR12, R18 ;  /* 0x00000000120c12ca */ /* 0x000fe400000e0000 */
[----:B------:R-:W-:Y:S02]  /*c350*/  @P1 R2UR UR11, R0 ;  /* 0x00000000000b12ca */ /* 0x000fe400000e0000 */
[----:B------:R-:W-:Y:S02]  /*c360*/  @P1 R2UR UR9, R3 ;  /* 0x00000000030912ca */ /* 0x000fe400000e0000 */
[----:B------:R-:W-:Y:S02]  /*c370*/  @P1 R2UR UR8, R4 ;  /* 0x00000000040812ca */ /* 0x000fe400000e0000 */
[----:B------:R-:W-:Y:S02]  /*c380*/  @P1 PLOP3.LUT P0, PT, P1, PT, PT, 0x8, 0x0 ;  /* 0x000000000000181c */ /* 0x000fe40000f0e170 */
[----:B--2---:R-:W-:-:S02]  /*c390*/  @P1 R2UR UR13, R5 ;  /* 0x00000000050d12ca */ /* 0x004fc400000e0000 */
[----:B------:R-:W-:-:S11]  /*c3a0*/  PLOP3.LUT P1, PT, PT, PT, PT, 0x8, 0x0 ;  /* 0x000000000000781c */ /* 0x000fd60003f2e170 */
[----:B------:R0:W-:Y:S02]  /*c3b0*/  UTMALDG.4D [UR8], [UR4], desc[UR6] ;  /* 0x00000608040075b4 */ /* 0x0001e40008019000 */
[----:B0-----:R-:W-:Y:S05]  /*c3c0*/  @P0 BRA.U.ANY `(.L_x_473) ;  /* 0xfffffffd00d40947 */ /* 0x001fea000393ffff */
[----:B------:R-:W-:Y:S01]  /*c3d0*/  PLOP3.LUT P0, PT, PT, PT, PT, 0x80, 0x0 ;  /* 0x000000000000781c */ /* 0x000fe20003f0f070 */
[----:B------:R-:W-:Y:S01]  /*c3e0*/  VIADD R4, R2, 0x2400 ;  /* 0x0000240002047836 */ /* 0x000fe20000000000 */
[----:B------:R-:W-:Y:S01]  /*c3f0*/  UMOV UR6, 0x0 ;  /* 0x0000000000067882 */ /* 0x000fe20000000000 */
[----:B------:R-:W-:Y:S01]  /*c400*/  UMOV UR7, 0x14f00000 ;  /* 0x14f0000000077882 */ /* 0x000fe20000000000 */
[----:B------:R-:W-:-:S09]  /*c410*/  UMOV UR10, 0x40 ;  /* 0x00000040000a7882 */ /* 0x000fd20000000000 */
.L_x_474:
        /* <DEDUP_REMOVED lines=16> */
.L_x_475:
        /* <DEDUP_REMOVED lines=16> */
.L_x_476:
        /* <DEDUP_REMOVED lines=16> */
.L_x_477:
        /* <DEDUP_REMOVED lines=16> */
.L_x_478:
        /* <DEDUP_REMOVED lines=16> */
.L_x_479:
        /* <DEDUP_REMOVED lines=16> */
.L_x_480:
        /* <DEDUP_REMOVED lines=11> */
.L_x_468:
[----:B------:R-:W-:Y:S05]  /*cad0*/  BSYNC B0 ;  /* 0x0000000000007941 */ /* 0x000fea0003800000 */
.L_x_467:
[----:B------:R-:W2:Y:S01]  /*cae0*/  LDL.LU R4, [R1+0x30] ;  /* 0x0000300001047983 */ /* 0x000ea20000300800 */
[----:B------:R-:W-:Y:S01]  /*caf0*/  BSSY B0, `(.L_x_481) ;  /* 0x00002cf000007945 */ /* 0x000fe20003800000 */
[----:B--2---:R-:W-:-:S13]  /*cb00*/  ISETP.GE.AND P0, PT, R4, 0x41, PT ;  /* 0x000000410400780c */ /* 0x004fda0003f06270 */
[----:B------:R-:W-:Y:S05]  /*cb10*/  @!P0 BRA `(.L_x_482) ;  /* 0x0000002c00308947 */ /* 0x000fea0003800000 */
[----:B------:R-:W2:Y:S01]  /*cb20*/  LDL R4, [R1+0x28] ;  /* 0x0000280001047983 */ /* 0x000ea20000100800 */
[----:B------:R-:W-:Y:S01]  /*cb30*/  IMAD.MOV.U32 R0, RZ, RZ, 0x1 ;  /* 0x00000001ff007424 */ /* 0x000fe200078e00ff */
[----:B------:R-:W-:Y:S01]  /*cb40*/  BSSY B2, `(.L_x_483) ;  /* 0x00000f3000027945 */ /* 0x000fe20003800000 */
[----:B--2---:R-:W-:-:S05]  /*cb50*/  IMAD.MOV R6, RZ, RZ, -R4 ;  /* 0x000000ffff067224 */ /* 0x004fca00078e0a04 */
[----:B------:R-:W-:-:S05]  /*cb60*/  VIADDMNMX R6, R6, R0, 0xffffffff, !PT ;  /* 0xffffffff06067446 */ /* 0x000fca0007800100 */
[----:B------:R-:W-:-:S05]  /*cb70*/  IMAD.IADD R0, R4, 0x1, R6 ;  /* 0x0000000104007824 */ /* 0x000fca00078e0206 */
[----:B------:R-:W-:-:S04]  /*cb80*/  LOP3.LUT R0, R0, 0x1, RZ, 0xc0, !PT ;  /* 0x0000000100007812 */ /* 0x000fc800078ec0ff */
[----:B------:R-:W-:Y:S01]  /*cb90*/  ISETP.NE.U32.AND P0, PT, R0, 0x1, PT ;  /* 0x000000010000780c */ /* 0x000fe20003f05070 */
[----:B------:R-:W-:-:S12]  /*cba0*/  VIADD R0, R4, 0xfffffffe ;  /* 0xfffffffe04007836 */ /* 0x000fd80000000000 */
[----:B------:R-:W-:Y:S05]  /*cbb0*/  @P0 BRA `(.L_x_484) ;  /* 0x0000000c00ac0947 */ /* 0x000fea0003800000 */
[----:B------:R-:W2:Y:S04]  /*cbc0*/  LDL R5, [R1+0x18] ;  /* 0x0000180001057983 */ /* 0x000ea80000100800 */
[----:B------:R-:W3:Y:S04]  /*cbd0*/  LDL.LU R4, [R1+0x8] ;  /* 0x0000080001047983 */ /* 0x000ee80000300800 */
[----:B------:R-:W4:Y:S01]  /*cbe0*/  LDL.LU R7, [R1+0x10] ;  /* 0x0000100001077983 */ /* 0x000f220000300800 */
[----:B------:R-:W-:Y:S01]  /*cbf0*/  BSSY B1, `(.L_x_485) ;  /* 0x00000e5000017945 */ /* 0x000fe20003800000 */
[----:B--2---:R-:W-:Y:S01]  /*cc00*/  ISETP.NE.AND P2, PT, R5, RZ, PT ;  /* 0x000000ff0500720c */ /* 0x004fe20003f45270 */
[----:B---3--:R-:W-:-:S05]  /*cc10*/  VIADD R2, R4, 0x1 ;  /* 0x0000000104027836 */ /* 0x008fca0000000000 */
[----:B------:R-:W-:-:S04]  /*cc20*/  ISETP.NE.AND P0, PT, R2, 0x2, PT ;  /* 0x000000020200780c */ /* 0x000fc80003f05270 */
[----:B------:R-:W-:Y:S02]  /*cc30*/  SEL R3, RZ, 0x1, P0 ;  /* 0x00000001ff037807 */ /* 0x000fe40000000000 */
[----:B-----5:R-:W-:Y:S02]  /*cc40*/  SEL R8, R2, RZ, P0 ;  /* 0x000000ff02087207 */ /* 0x020fe40000000000 */
[----:B----4-:R-:W-:-:S05]  /*cc50*/  LOP3.LUT R7, R7, R3, RZ, 0x3c, !PT ;  /* 0x0000000307077212 */ /* 0x010fca00078e3cff */
[----:B------:R0:W-:Y:S04]  /*cc60*/  STL [R1+0x10], R7 ;  /* 0x0000100701007387 */ /* 0x0001e80000100800 */
[----:B------:R0:W-:Y:S01]  /*cc70*/  STL [R1+0x8], R8 ;  /* 0x0000080801007387 */ /* 0x0001e20000100800 */
[----:B------:R-:W-:Y:S05]  /*cc80*/  @!P2 BRA `(.L_x_486) ;  /* 0x0000000c006ca947 */ /* 0x000fea0003800000 */
[----:B------:R-:W-:Y:S02]  /*cc90*/  ULDC.64 UR4, c[0x0][0x418] ;  /* 0x0001060000047ab9 */ /* 0x000fe40000000a00 */
[----:B------:R-:W-:-:S04]  /*cca0*/  ISETP.NE.U32.AND P0, PT, RZ, UR4, PT ;  /* 0x00000004ff007c0c */ /* 0x000fc8000bf05070 */
[----:B------:R-:W-:-:S13]  /*ccb0*/  ISETP.NE.AND.EX P0, PT, RZ, UR5, PT, P0 ;  /* 0x00000005ff007c0c */ /* 0x000fda000bf05300 */
[----:B------:R-:W-:Y:S05]  /*ccc0*/  @!P0 BRA `(.L_x_487) ;  /* 0x0000000000508947 */ /* 0x000fea0003800000 */
[----:B------:R-:W2:Y:S01]  /*ccd0*/  LDL R10, [R1+0x14] ;  /* 0x00001400010a7983 */ /* 0x000ea20000100800 */
[----:B------:R-:W1:Y:S01]  /*cce0*/  LDC R5, c[0x0][0x43c] ;  /* 0x00010f00ff057b82 */ /* 0x000e620000000800 */
[----:B------:R-:W-:Y:S02]  /*ccf0*/  ULDC.64 UR6, c[0x0][0x428] ;  /* 0x00010a0000067ab9 */ /* 0x000fe40000000a00 */
[----:B------:R-:W3:Y:S01]  /*cd00*/  LDL R9, [R1+0xc] ;  /* 0x00000c0001097983 */ /* 0x000ee20000100800 */
        /* <DEDUP_REMOVED lines=10> */
[----:B------:R-:W-:-:S04]  /*cdb0*/  IMAD.WIDE.U32 R2, R9, UR6, R2 ;  /* 0x0000000609027c25 */ /* 0x000fc8000f8e0002 */
[----:B------:R-:W-:Y:S01]  /*cdc0*/  IMAD.IADD R3, R4, 0x1, R3 ;  /* 0x0000000104037824 */ /* 0x000fe200078e0203 */
[----:B------:R-:W-:-:S04]  /*cdd0*/  LEA R4, P0, R2, UR4, 0x2 ;  /* 0x0000000402047c11 */ /* 0x000fc8000f8010ff */
[----:B------:R-:W-:-:S05]  /*cde0*/  LEA.HI.X R5, R2, UR5, R3, 0x2, P0 ;  /* 0x0000000502057c11 */ /* 0x000fca00080f1403 */
[----:B------:R-:W2:Y:S04]  /*cdf0*/  LDG.E R2, desc[UR40][R4.64] ;  /* 0x0000002804027981 */ /* 0x000ea8000c1e1900 */
[----:B--2---:R1:W-:Y:S02]  /*ce00*/  STL [R1], R2 ;  /* 0x0000000201007387 */ /* 0x0043e40000100800 */
.L_x_487:
[----:B-1----:R-:W2:Y:S01]  /*ce10*/  LDL R2, [R1+0x4] ;  /* 0x0000040001027983 */ /* 0x002ea20000100800 */
[----:B------:R-:W1:Y:S02]  /*ce20*/  S2R R3, SR_TID.X ;  /* 0x0000000000037919 */ /* 0x000e640000002100 */
[----:B-1----:R-:W-:Y:S01]  /*ce30*/  LOP3.LUT R4, R3, 0x7f, RZ, 0xc0, !PT ;  /* 0x0000007f03047812 */ /* 0x002fe200078ec0ff */
[----:B------:R-:W-:Y:S03]  /*ce40*/  BSSY B3, `(.L_x_488) ;  /* 0x0000006000037945 */ /* 0x000fe60003800000 */
[----:B------:R-:W-:Y:S01]  /*ce50*/  ISETP.NE.AND P1, PT, R4, RZ, PT ;  /* 0x000000ff0400720c */ /* 0x000fe20003f25270 */
[----:B--2---:R-:W-:Y:S01]  /*ce60*/  IMAD R3, R8, 0x8, R2 ;  /* 0x0000000808037824 */ /* 0x004fe200078e0202 */
[----:B------:R-:W-:-:S04]  /*ce70*/  SHF.L.U32 R2, R7, 0x1f, RZ ;  /* 0x0000001f07027819 */ /* 0x000fc800000006ff */
[----:B------:R-:W1:Y:S02]  /*ce80*/  SYNCS.PHASECHK.TRANS64.TRYWAIT P0, [R3+URZ+0x28c40], R2 ;  /* 0x028c4002030075a7 */ /* 0x000e64000800017f */
[----:B-1----:R-:W-:Y:S05]  /*ce90*/  @!P0 BRA `(.L_x_489) ;  /* 0x0000004000bc8947 */ /* 0x002fea0003800000 */
.L_x_594:
[----:B------:R-:W-:Y:S05]  /*cea0*/  BSYNC B3 ;  /* 0x0000000000037941 */ /* 0x000fea0003800000 */
.L_x_488:
[----:B------:R-:W-:Y:S04]  /*ceb0*/  BSSY B3, `(.L_x_490) ;  /* 0x0000009000037945 */ /* 0x000fe80003800000 */
[----:B------:R-:W-:Y:S05]  /*cec0*/  @P1 BRA `(.L_x_491) ;  /* 0x00000000001c1947 */ /* 0x000fea0003800000 */
[----:B------:R-:W2:Y:S02]  /*ced0*/  S2R R4, SR_TID.X ;  /* 0x0000000000047919 */ /* 0x000ea40000002100 */
[----:B--2---:R-:W-:Y:S01]  /*cee0*/  LOP3.LUT R5, R4, 0x1f, RZ, 0xc0, !PT ;  /* 0x0000001f04057812 */ /* 0x004fe200078ec0ff */
[----:B------:R-:W-:-:S03]  /*cef0*/  IMAD.MOV.U32 R4, RZ, RZ, 0x2000 ;  /* 0x00002000ff047424 */ /* 0x000fc600078e00ff */
[----:B------:R-:W-:Y:S01]  /*cf00*/  ISETP.NE.AND P0, PT, R5, RZ, PT ;  /* 0x000000ff0500720c */ /* 0x000fe20003f05270 */
[----:B------:R2:W-:-:S12]  /*cf10*/  SYNCS.ARRIVE.TRANS64 RZ, [R3+URZ+0x28c30], R4 ;  /* 0x028c300403ff79a7 */ /* 0x0005d8000800003f */
[----:B--2---:R-:W-:Y:S05]  /*cf20*/  @!P0 BRA `(.L_x_491) ;  /* 0x0000000000048947 */ /* 0x004fea0003800000 */
[----:B------:R-:W-:Y:S01]  /*cf30*/  BPT.TRAP 0x1 ;  /* 0x000000040000795c */ /* 0x000fe20000300000 */
.L_x_491:
[----:B------:R-:W-:Y:S05]  /*cf40*/  BSYNC B3 ;  /* 0x0000000000037941 */ /* 0x000fea0003800000 */
.L_x_490:
[----:B0-----:R-:W2:Y:S04]  /*cf50*/  LDL R8, [R1+0x4] ;  /* 0x0000040001087983 */ /* 0x001ea80000100800 */
[----:B------:R-:W2:Y:S04]  /*cf60*/  LDL R4, [R1+0x8] ;  /* 0x0000080001047983 */ /* 0x000ea80000100800 */
[----:B------:R-:W3:Y:S01]  /*cf70*/  LDL R5, [R1+0x1c] ;  /* 0x00001c0001057983 */ /* 0x000ee20000100800 */
[----:B------:R-:W-:Y:S01]  /*cf80*/  IMAD.MOV.U32 R7, RZ, RZ, RZ ;  /* 0x000000ffff077224 */ /* 0x000fe200078e00ff */
[----:B------:R-:W-:Y:S01]  /*cf90*/  UIADD3 UR4, UP0, UR38, 0x370, URZ ;  /* 0x0000037026047890 */ /* 0x000fe2000ff1e03f */
[----:B------:R-:W-:Y:S01]  /*cfa0*/  PLOP3.LUT P0, PT, PT, PT, PT, 0x80, 0x0 ;  /* 0x000000000000781c */ /* 0x000fe20003f0f070 */
[----:B------:R-:W-:Y:S01]  /*cfb0*/  UMOV UR6, 0x0 ;  /* 0x0000000000067882 */ /* 0x000fe20000000000 */
[----:B------:R-:W-:Y:S01]  /*cfc0*/  UMOV UR7, 0x14f00000 ;  /* 0x14f0000000077882 */ /* 0x000fe20000000000 */
[----:B------:R-:W-:Y:S01]  /*cfd0*/  R2UR UR10, R7 ;  /* 0x00000000070a72ca */ /* 0x000fe200000e0000 */
[----:B------:R-:W-:Y:S01]  /*cfe0*/  UIADD3.X UR5, URZ, UR39, URZ, UP0, !UPT ;  /* 0x000000273f057290 */ /* 0x000fe200087fe43f */
[----:B--2---:R-:W-:-:S02]  /*cff0*/  IMAD R4, R4, 0x2000, R8 ;  /* 0x0000200004047824 */ /* 0x004fc400078e0208 */
[----:B---3--:R-:W-:Y:S02]  /*d000*/  IMAD R0, R0, 0x40, R5 ;  /* 0x0000004000007824 */ /* 0x008fe400078e0205 */
[----:B------:R-:W-:Y:S02]  /*d010*/  VIADD R4, R4, 0x22400 ;  /* 0x0002240004047836 */ /* 0x000fe40000000000 */
[----:B------:R-:W-:-:S07]  /*d020*/  VIADD R5, R3, 0x28c30 ;  /* 0x00028c3003057836 */ /* 0x000fce0000000000 */
.L_x_492:
        /* <DEDUP_REMOVED lines=11> */
[----:B------:R-:W0:Y:S01]  /*d0e0*/  SYNCS.PHASECHK.TRANS64.TRYWAIT P0, [R3+URZ+0x28c60], R2 ;  /* 0x028c6002030075a7 */ /* 0x000e22000800017f */
[----:B------:R-:W-:Y:S04]  /*d0f0*/  BSSY B3, `(.L_x_493) ;  /* 0x0000002000037945 */ /* 0x000fe80003800000 */
[----:B0-----:R-:W-:Y:S05]  /*d100*/  @!P0 BRA `(.L_x_494) ;  /* 0x0000004000348947 */ /* 0x001fea0003800000 */
.L_x_595:
[----:B------:R-:W-:Y:S05]  /*d110*/  BSYNC B3 ;  /* 0x0000000000037941 */ /* 0x000fea0003800000 */
.L_x_493:
        /* <DEDUP_REMOVED lines=11> */
.L_x_496:
[----:B------:R-:W-:Y:S05]  /*d1d0*/  BSYNC B3 ;  /* 0x0000000000037941 */ /* 0x000fea0003800000 */
.L_x_495:
[----:B------:R-:W2:Y:S04]  /*d1e0*/  LDL R4, [R1+0x4] ;  /* 0x0000040001047983 */ /* 0x000ea80000100800 */
[----:B01----:R-:W2:Y:S01]  /*d1f0*/  LDL R2, [R1+0x8] ;  /* 0x0000080001027983 */ /* 0x003ea20000100800 */
[----:B------:R-:W-:Y:S01]  /*d200*/  R2UR UR10, R7 ;  /* 0x00000000070a72ca */ /* 0x000fe200000e0000 */
[----:B------:R-:W-:Y:S01]  /*d210*/  UIADD3 UR4, UP0, UR38, 0x470, URZ ;  /* 0x0000047026047890 */ /* 0x000fe2000ff1e03f */
[----:B------:R-:W-:Y:S01]  /*d220*/  R2UR UR6, R8 ;  /* 0x00000000080672ca */ /* 0x000fe200000e0000 */
[----:B------:R-:W-:Y:S01]  /*d230*/  VIADD R3, R3, 0x28c50 ;  /* 0x00028c5003037836 */ /* 0x000fe20000000000 */
[----:B------:R-:W-:Y:S01]  /*d240*/  R2UR UR7, R9 ;  /* 0x00000000090772ca */ /* 0x000fe200000e0000 */
[----:B------:R-:W-:Y:S01]  /*d250*/  UIADD3.X UR5, URZ, UR39, URZ, UP0, !UPT ;  /* 0x000000273f057290 */ /* 0x000fe200087fe43f */
[----:B------:R-:W-:Y:S01]  /*d260*/  PLOP3.LUT P0, PT, PT, PT, PT, 0x80, 0x0 ;  /* 0x000000000000781c */ /* 0x000fe20003f0f070 */
[----:B--2---:R-:W-:-:S04]  /*d270*/  IMAD R2, R2, 0x10000, R4 ;  /* 0x0001000002027824 */ /* 0x004fc800078e0204 */
[----:B------:R-:W-:-:S08]  /*d280*/  VIADD R4, R2, 0x400 ;  /* 0x0000040002047836 */ /* 0x000fd00000000000 */
.L_x_497:
        /* <DEDUP_REMOVED lines=11> */
[----:B------:R-:W-:Y:S01]  /*d340*/  R2UR UR6, R8 ;  /* 0x00000000080672ca */ /* 0x000fe200000e0000 */
[----:B------:R-:W-:Y:S01]  /*d350*/  VIADD R4, R2, 0x2400 ;  /* 0x0000240002047836 */ /* 0x000fe20000000000 */
[----:B------:R-:W-:Y:S01]  /*d360*/  R2UR UR7, R9 ;  /* 0x00000000090772ca */ /* 0x000fe200000e0000 */
[----:B------:R-:W-:Y:S01]  /*d370*/  UMOV UR10, 0x40 ;  /* 0x00000040000a7882 */ /* 0x000fe20000000000 */
[----:B------:R-:W-:-:S13]  /*d380*/  PLOP3.LUT P0, PT, PT, PT, PT, 0x80, 0x0 ;  /* 0x000000000000781c */ /* 0x000fda0003f0f070 */
.L_x_498:
        /* <DEDUP_REMOVED lines=16> */
.L_x_499:
        /* <DEDUP_REMOVED lines=16> */
.L_x_500:
        /* <DEDUP_REMOVED lines=16> */
.L_x_501:
        /* <DEDUP_REMOVED lines=16> */
.L_x_502:
        /* <DEDUP_REMOVED lines=16> */
.L_x_503:
        /* <DEDUP_REMOVED lines=16> */
.L_x_504:
        /* <DEDUP_REMOVED lines=10> */
[----:B-1----:R-:W-:Y:S05]  /*da30*/  @P0 BRA.U.ANY `(.L_x_504) ;  /* 0xfffffffd00d40947 */ /* 0x002fea000393ffff */
.L_x_486:
[----:B------:R-:W-:Y:S05]  /*da40*/  BSYNC B1 ;  /* 0x0000000000017941 */ /* 0x000fea0003800000 */
.L_x_485:
[----:B------:R-:W2:Y:S02]  /*da50*/  LDL.LU R4, [R1+0x28] ;  /* 0x0000280001047983 */ /* 0x000ea40000300800 */
[----:B--2---:R-:W-:-:S07]  /*da60*/  VIADD R0, R4, 0xfffffffd ;  /* 0xfffffffd04007836 */ /* 0x004fce0000000000 */
.L_x_484:
[----:B------:R-:W-:Y:S05]  /*da70*/  BSYNC B2 ;  /* 0x0000000000027941 */ /* 0x000fea0003800000 */
.L_x_483:
[----:B------:R-:W2:Y:S01]  /*da80*/  LDL.LU R2, [R1+0x24] ;  /* 0x0000240001027983 */ /* 0x000ea20000300800 */
[----:B------:R-:W-:-:S05]  /*da90*/  IMAD.MOV R6, RZ, RZ, -R6 ;  /* 0x000000ffff067224 */ /* 0x000fca00078e0a06 */
[----:B--2---:R-:W-:-:S13]  /*daa0*/  ISETP.NE.AND P0, PT, R2, R6, PT ;  /* 0x000000060200720c */ /* 0x004fda0003f05270 */
[----:B------:R-:W-:Y:S05]  /*dab0*/  @!P0 BRA `(.L_x_482) ;  /* 0x0000001c00488947 */ /* 0x000fea0003800000 */
.L_x_545:
[----:B------:R-:W2:Y:S04]  /*dac0*/  LDL R4, [R1+0x18] ;  /* 0x0000180001047983 */ /* 0x000ea80000100800 */
[----:B------:R-:W3:Y:S04]  /*dad0*/  LDL.LU R3, [R1+0x8] ;  /* 0x0000080001037983 */ /* 0x000ee80000300800 */
[----:B------:R-:W4:Y:S01]  /*dae0*/  LDL.LU R2, [R1+0x10] ;  /* 0x0000100001027983 */ /* 0x000f220000300800 */
[----:B------:R-:W-:Y:S05]  /*daf0*/  YIELD ;  /* 0x0000000000007946 */ /* 0x000fea0003800000 */
[----:B------:R-:W-:Y:S01]  /*db00*/  BSSY B1, `(.L_x_505) ;  /* 0x00000e2000017945 */ /* 0x000fe20003800000 */
[----:B--2---:R-:W-:Y:S01]  /*db10*/  ISETP.NE.AND P1, PT, R4, RZ, PT ;  /* 0x000000ff0400720c */ /* 0x004fe20003f25270 */
[----:B---3--:R-:W-:-:S05]  /*db20*/  VIADD R6, R3, 0x1 ;  /* 0x0000000103067836 */ /* 0x008fca0000000000 */
[----:B------:R-:W-:-:S04]  /*db30*/  ISETP.NE.AND P0, PT, R6, 0x2, PT ;  /* 0x000000020600780c */ /* 0x000fc80003f05270 */
[----:B0-----:R-:W-:Y:S02]  /*db40*/  SEL R7, RZ, 0x1, P0 ;  /* 0x00000001ff077807 */ /* 0x001fe40000000000 */
[----:B------:R-:W-:Y:S02]  /*db50*/  SEL R6, R6, RZ, P0 ;  /* 0x000000ff06067207 */ /* 0x000fe40000000000 */
[----:B----4-:R-:W-:Y:S01]  /*db60*/  LOP3.LUT R7, R2, R7, RZ, 0x3c, !PT ;  /* 0x0000000702077212 */ /* 0x010fe200078e3cff */
[----:B------:R-:W-:Y:S06]  /*db70*/  @!P1 BRA `(.L_x_506) ;  /* 0x0000000c00689947 */ /* 0x000fec0003800000 */
[----:B------:R-:W-:Y:S01]  /*db80*/  ULDC.64 UR4, c[0x0][0x418] ;  /* 0x0001060000047ab9 */ /* 0x000fe20000000a00 */
[----:B-----5:R-:W-:Y:S01]  /*db90*/  IMAD.MOV.U32 R8, RZ, RZ, R0 ;  /* 0x000000ffff087224 */ /* 0x020fe200078e0000 */
[----:B------:R-:W-:-:S04]  /*dba0*/  ISETP.NE.U32.AND P0, PT, RZ, UR4, PT ;  /* 0x00000004ff007c0c */ /* 0x000fc8000bf05070 */
[----:B------:R-:W-:-:S13]  /*dbb0*/  ISETP.NE.AND.EX P0, PT, RZ, UR5, PT, P0 ;  /* 0x00000005ff007c0c */ /* 0x000fda000bf05300 */
[----:B------:R-:W-:Y:S05]  /*dbc0*/  @!P0 BRA `(.L_x_507) ;  /* 0x0000000000508947 */ /* 0x000fea0003800000 */
[----:B------:R-:W2:Y:S01]  /*dbd0*/  LDL R9, [R1+0x14] ;  /* 0x0000140001097983 */ /* 0x000ea20000100800 */
[----:B------:R-:W0:Y:S01]  /*dbe0*/  LDC R8, c[0x0][0x43c] ;  /* 0x00010f00ff087b82 */ /* 0x000e220000000800 */
[----:B------:R-:W-:Y:S02]  /*dbf0*/  ULDC.64 UR6, c[0x0][0x428] ;  /* 0x00010a0000067ab9 */ /* 0x000fe40000000a00 */
[----:B------:R-:W3:Y:S01]  /*dc00*/  LDL R5, [R1+0xc] ;  /* 0x00000c0001057983 */ /* 0x000ee20000100800 */
        /* <DEDUP_REMOVED lines=16> */
.L_x_507:
[----:B0-----:R-:W2:Y:S01]  /*dd10*/  LDL R2, [R1+0x4] ;  /* 0x0000040001027983 */ /* 0x001ea20000100800 */
[----:B------:R-:W0:Y:S01]  /*dd20*/  S2R R3, SR_TID.X ;  /* 0x0000000000037919 */ /* 0x000e220000002100 */
[----:B------:R-:W-:Y:S01]  /*dd30*/  BSSY B2, `(.L_x_508) ;  /* 0x0000007000027945 */ /* 0x000fe20003800000 */
[----:B0-----:R-:W-:-:S04]  /*dd40*/  LOP3.LUT R3, R3, 0x7f, RZ, 0xc0, !PT ;  /* 0x0000007f03037812 */ /* 0x001fc800078ec0ff */
[----:B------:R-:W-:Y:S01]  /*dd50*/  ISETP.NE.AND P1, PT, R3, RZ, PT ;  /* 0x000000ff0300720c */ /* 0x000fe20003f25270 */
[----:B--2---:R-:W-:Y:S01]  /*dd60*/  IMAD R4, R6, 0x8, R2 ;  /* 0x0000000806047824 */ /* 0x004fe200078e0202 */
[----:B------:R-:W-:-:S04]  /*dd70*/  SHF.L.U32 R2, R7, 0x1f, RZ ;  /* 0x0000001f07027819 */ /* 0x000fc800000006ff */
[----:B------:R-:W0:Y:S02]  /*dd80*/  SYNCS.PHASECHK.TRANS64.TRYWAIT P0, [R4+URZ+0x28c40], R2 ;  /* 0x028c4002040075a7 */ /* 0x000e24000800017f */
[----:B0-----:R-:W-:Y:S05]  /*dd90*/  @!P0 BRA `(.L_x_509) ;  /* 0x0000003400248947 */ /* 0x001fea0003800000 */
.L_x_596:
[----:B------:R-:W-:Y:S05]  /*dda0*/  BSYNC B2 ;  /* 0x0000000000027941 */ /* 0x000fea0003800000 */
.L_x_508:
[----:B------:R-:W-:Y:S04]  /*ddb0*/  BSSY B2, `(.L_x_510) ;  /* 0x0000009000027945 */ /* 0x000fe80003800000 */
[----:B------:R-:W-:Y:S05]  /*ddc0*/  @P1 BRA `(.L_x_511) ;  /* 0x00000000001c1947 */ /* 0x000fea0003800000 */
[----:B------:R-:W1:Y:S02]  /*ddd0*/  S2R R3, SR_TID.X ;  /* 0x0000000000037919 */ /* 0x000e640000002100 */
[----:B-1----:R-:W-:Y:S01]  /*dde0*/  LOP3.LUT R5, R3, 0x1f, RZ, 0xc0, !PT ;  /* 0x0000001f03057812 */ /* 0x002fe200078ec0ff */
[----:B------:R-:W-:-:S03]  /*ddf0*/  IMAD.MOV.U32 R3, RZ, RZ, 0x2000 ;  /* 0x00002000ff037424 */ /* 0x000fc600078e00ff */
[----:B------:R-:W-:Y:S01]  /*de00*/  ISETP.NE.AND P0, PT, R5, RZ, PT ;  /* 0x000000ff0500720c */ /* 0x000fe20003f05270 */
[----:B------:R1:W-:-:S12]  /*de10*/  SYNCS.ARRIVE.TRANS64 RZ, [R4+URZ+0x28c30], R3 ;  /* 0x028c300304ff79a7 */ /* 0x0003d8000800003f */
[----:B-1----:R-:W-:Y:S05]  /*de20*/  @!P0 BRA `(.L_x_511) ;  /* 0x0000000000048947 */ /* 0x002fea0003800000 */
[----:B------:R-:W-:Y:S01]  /*de30*/  BPT.TRAP 0x1 ;  /* 0x000000040000795c */ /* 0x000fe20000300000 */
.L_x_511:
[----:B------:R-:W-:Y:S05]  /*de40*/  BSYNC B2 ;  /* 0x0000000000027941 */ /* 0x000fea0003800000 */
.L_x_510:
        /* <DEDUP_REMOVED lines=13> */
.L_x_512:
        /* <DEDUP_REMOVED lines=11> */
[----:B------:R-:W1:Y:S01]  /*dfd0*/  SYNCS.PHASECHK.TRANS64.TRYWAIT P0, [R4+URZ+0x28c60], R2 ;  /* 0x028c6002040075a7 */ /* 0x000e62000800017f */
[----:B------:R-:W-:Y:S04]  /*dfe0*/  BSSY B2, `(.L_x_513) ;  /* 0x0000002000027945 */ /* 0x000fe80003800000 */
[----:B-1----:R-:W-:Y:S05]  /*dff0*/  @!P0 BRA `(.L_x_514) ;  /* 0x0000003000a08947 */ /* 0x002fea0003800000 */
.L_x_597:
[----:B------:R-:W-:Y:S05]  /*e000*/  BSYNC B2 ;  /* 0x0000000000027941 */ /* 0x000fea0003800000 */
.L_x_513:
[----:B------:R-:W-:Y:S01]  /*e010*/  BSSY B2, `(.L_x_515) ;  /* 0x000000b000027945 */ /* 0x000fe20003800000 */
[----:B01----:R-:W-:Y:S02]  /*e020*/  IMAD.MOV.U32 R2, RZ, RZ, 0x0 ;  /* 0x00000000ff027424 */ /* 0x003fe400078e00ff */
[----:B------:R-:W-:Y:S01]  /*e030*/  IMAD.MOV.U32 R3, RZ, RZ, 0x14f00000 ;  /* 0x14f00000ff037424 */ /* 0x000fe200078e00ff */
[----:B------:R-:W-:Y:S06]  /*e040*/  @P1 BRA `(.L_x_516) ;  /* 0x00000000001c1947 */ /* 0x000fec0003800000 */
[----:B------:R-:W0:Y:S02]  /*e050*/  S2R R5, SR_TID.X ;  /* 0x0000000000057919 */ /* 0x000e240000002100 */
[----:B0-----:R-:W-:Y:S01]  /*e060*/  LOP3.LUT R10, R5, 0x1f, RZ, 0xc0, !PT ;  /* 0x0000001f050a7812 */ /* 0x001fe200078ec0ff */
[----:B------:R-:W-:-:S03]  /*e070*/  IMAD.MOV.U32 R5, RZ, RZ, 0x10000 ;  /* 0x00010000ff057424 */ /* 0x000fc600078e00ff */
[----:B------:R-:W-:Y:S01]  /*e080*/  ISETP.NE.AND P0, PT, R10, RZ, PT ;  /* 0x000000ff0a00720c */ /* 0x000fe20003f05270 */
[----:B------:R0:W-:-:S12]  /*e090*/  SYNCS.ARRIVE.TRANS64 RZ, [R4+URZ+0x28c50], R5 ;  /* 0x028c500504ff79a7 */ /* 0x0001d8000800003f */
[----:B0-----:R-:W-:Y:S05]  /*e0a0*/  @!P0 BRA `(.L_x_516) ;  /* 0x0000000000048947 */ /* 0x001fea0003800000 */
[----:B------:R-:W-:Y:S01]  /*e0b0*/  BPT.TRAP 0x1 ;  /* 0x000000040000795c */ /* 0x000fe20000300000 */
.L_x_516:
[----:B------:R-:W-:Y:S05]  /*e0c0*/  BSYNC B2 ;  /* 0x0000000000027941 */ /* 0x000fea0003800000 */
.L_x_515:
[----:B------:R-:W2:Y:S01]  /*e0d0*/  LDL R5, [R1+0x4] ;  /* 0x0000040001057983 */ /* 0x000ea20000100800 */
        /* <DEDUP_REMOVED lines=9> */
.L_x_517:
        /* <DEDUP_REMOVED lines=16> */
.L_x_518:
        /* <DEDUP_REMOVED lines=16> */
.L_x_519:
        /* <DEDUP_REMOVED lines=16> */
.L_x_520:
        /* <DEDUP_REMOVED lines=16> */
.L_x_521:
        /* <DEDUP_REMOVED lines=16> */
.L_x_522:
        /* <DEDUP_REMOVED lines=16> */
.L_x_523:
        /* <DEDUP_REMOVED lines=16> */
.L_x_524:
        /* <DEDUP_REMOVED lines=11> */
.L_x_506:
[----:B------:R-:W-:Y:S05]  /*e920*/  BSYNC B1 ;  /* 0x0000000000017941 */ /* 0x000fea0003800000 */
.L_x_505:
[----:B------:R-:W2:Y:S01]  /*e930*/  LDL R2, [R1+0x18] ;  /* 0x0000180001027983 */ /* 0x000ea20000100800 */
[----:B------:R-:W-:Y:S01]  /*e940*/  VIADD R6, R6, 0x1 ;  /* 0x0000000106067836 */ /* 0x000fe20000000000 */
[----:B------:R-:W-:Y:S04]  /*e950*/  BSSY B1, `(.L_x_525) ;  /* 0x00000e5000017945 */ /* 0x000fe80003800000 */
[----:B------:R-:W-:-:S04]  /*e960*/  ISETP.NE.AND P0, PT, R6, 0x2, PT ;  /* 0x000000020600780c */ /* 0x000fc80003f05270 */
[----:B-----5:R-:W-:Y:S02]  /*e970*/  SEL R8, R6, RZ, P0 ;  /* 0x000000ff06087207 */ /* 0x020fe40000000000 */
[----:B--2---:R-:W-:Y:S02]  /*e980*/  ISETP.NE.AND P2, PT, R2, RZ, PT ;  /* 0x000000ff0200720c */ /* 0x004fe40003f45270 */
[----:B------:R-:W-:-:S04]  /*e990*/  SEL R2, RZ, 0x1, P0 ;  /* 0x00000001ff027807 */ /* 0x000fc80000000000 */
[----:B------:R-:W-:-:S05]  /*e9a0*/  LOP3.LUT R7, R7, R2, RZ, 0x3c, !PT ;  /* 0x0000000207077212 */ /* 0x000fca00078e3cff */
[----:B------:R0:W-:Y:S04]  /*e9b0*/  STL [R1+0x10], R7 ;  /* 0x0000100701007387 */ /* 0x0001e80000100800 */
[----:B------:R0:W-:Y:S01]  /*e9c0*/  STL [R1+0x8], R8 ;  /* 0x0000080801007387 */ /* 0x0001e20000100800 */
[----:B------:R-:W-:Y:S05]  /*e9d0*/  @!P2 BRA `(.L_x_526) ;  /* 0x0000000c0070a947 */ /* 0x000fea0003800000 */
[----:B------:R-:W-:Y:S01]  /*e9e0*/  ULDC.64 UR4, c[0x0][0x418] ;  /* 0x0001060000047ab9 */ /* 0x000fe20000000a00 */
[----:B------:R-:W-:Y:S01]  /*e9f0*/  VIADD R6, R0, 0xffffffff ;  /* 0xffffffff00067836 */ /* 0x000fe20000000000 */
        /* <DEDUP_REMOVED lines=23> */
.L_x_527:
[----:B-1----:R-:W2:Y:S01]  /*eb70*/  LDL R2, [R1+0x4] ;  /* 0x0000040001027983 */ /* 0x002ea20000100800 */
[----:B------:R-:W1:Y:S01]  /*eb80*/  S2R R3, SR_TID.X ;  /* 0x0000000000037919 */ /* 0x000e620000002100 */
[----:B------:R-:W-:Y:S01]  /*eb90*/  BSSY B2, `(.L_x_528) ;  /* 0x0000007000027945 */ /* 0x000fe20003800000 */
[----:B-1----:R-:W-:-:S04]  /*eba0*/  LOP3.LUT R3, R3, 0x7f, RZ, 0xc0, !PT ;  /* 0x0000007f03037812 */ /* 0x002fc800078ec0ff */
[----:B------:R-:W-:Y:S01]  /*ebb0*/  ISETP.NE.AND P1, PT, R3, RZ, PT ;  /* 0x000000ff0300720c */ /* 0x000fe20003f25270 */
[----:B--2---:R-:W-:Y:S01]  /*ebc0*/  IMAD R4, R8, 0x8, R2 ;  /* 0x0000000808047824 */ /* 0x004fe200078e0202 */
[----:B------:R-:W-:-:S04]  /*ebd0*/  SHF.L.U32 R2, R7, 0x1f, RZ ;  /* 0x0000001f07027819 */ /* 0x000fc800000006ff */
[----:B------:R-:W1:Y:S02]  /*ebe0*/  SYNCS.PHASECHK.TRANS64.TRYWAIT P0, [R4+URZ+0x28c40], R2 ;  /* 0x028c4002040075a7 */ /* 0x000e64000800017f */
[----:B-1----:R-:W-:Y:S05]  /*ebf0*/  @!P0 BRA `(.L_x_529) ;  /* 0x0000002400b48947 */ /* 0x002fea0003800000 */
.L_x_598:
[----:B------:R-:W-:Y:S05]  /*ec00*/  BSYNC B2 ;  /* 0x0000000000027941 */ /* 0x000fea0003800000 */
.L_x_528:
        /* <DEDUP_REMOVED lines=9> */
.L_x_531:
[----:B------:R-:W-:Y:S05]  /*eca0*/  BSYNC B2 ;  /* 0x0000000000027941 */ /* 0x000fea0003800000 */
.L_x_530:
        /* <DEDUP_REMOVED lines=14> */
.L_x_532:
        /* <DEDUP_REMOVED lines=14> */
.L_x_599:
[----:B------:R-:W-:Y:S05]  /*ee70*/  BSYNC B2 ;  /* 0x0000000000027941 */ /* 0x000fea0003800000 */
.L_x_533:
        /* <DEDUP_REMOVED lines=11> */
.L_x_536:
[----:B------:R-:W-:Y:S05]  /*ef30*/  BSYNC B2 ;  /* 0x0000000000027941 */ /* 0x000fea0003800000 */
.L_x_535:
[----:B------:R-:W2:Y:S04]  /*ef40*/  LDL R8, [R1+0x4] ;  /* 0x0000040001087983 */ /* 0x000ea80000100800 */
        /* <DEDUP_REMOVED lines=10> */
.L_x_537:
        /* <DEDUP_REMOVED lines=16> */
.L_x_538:
        /* <DEDUP_REMOVED lines=16> */
.L_x_539:
        /* <DEDUP_REMOVED lines=16> */
.L_x_540:
        /* <DEDUP_REMOVED lines=16> */
.L_x_541:
        /* <DEDUP_REMOVED lines=16> */
.L_x_542:
        /* <DEDUP_REMOVED lines=16> */
.L_x_543:
        /* <DEDUP_REMOVED lines=16> */
.L_x_544:
        /* <DEDUP_REMOVED lines=11> */
.L_x_526:
[----:B------:R-:W-:Y:S05]  /*f7a0*/  BSYNC B1 ;  /* 0x0000000000017941 */ /* 0x000fea0003800000 */
.L_x_525:
[C---:B------:R-:W-:Y:S01]  /*f7b0*/  ISETP.GT.AND P0, PT, R0.reuse, 0x1, PT ;  /* 0x000000010000780c */ /* 0x040fe20003f04270 */
[----:B------:R-:W-:-:S12]  /*f7c0*/  VIADD R0, R0, 0xfffffffe ;  /* 0xfffffffe00007836 */ /* 0x000fd80000000000 */
[----:B------:R-:W-:Y:S05]  /*f7d0*/  @P0 BRA `(.L_x_545) ;  /* 0xffffffe000b80947 */ /* 0x000fea000383ffff */
.L_x_482:
[----:B------:R-:W-:Y:S05]  /*f7e0*/  BSYNC B0 ;  /* 0x0000000000007941 */ /* 0x000fea0003800000 */
.L_x_481:
[----:B------:R-:W2:Y:S04]  /*f7f0*/  LDL.LU R4, [R1+0x8] ;  /* 0x0000080001047983 */ /* 0x000ea80000300800 */
[----:B------:R-:W3:Y:S01]  /*f800*/  LDL.LU R3, [R1+0x10] ;  /* 0x0000100001037983 */ /* 0x000ee20000300800 */
[----:B------:R-:W1:Y:S01]  /*f810*/  S2R R2, SR_TID.X ;  /* 0x0000000000027919 */ /* 0x000e620000002100 */
[----:B------:R-:W-:Y:S01]  /*f820*/  BSSY B0, `(.L_x_546) ;  /* 0x0000015000007945 */ /* 0x000fe20003800000 */
[----:B-1----:R-:W-:-:S04]  /*f830*/  LOP3.LUT R2, R2, 0x7f, RZ, 0xc0, !PT ;  /* 0x0000007f02027812 */ /* 0x002fc800078ec0ff */
[----:B------:R-:W-:Y:S01]  /*f840*/  ISETP.NE.AND P1, PT, R2, RZ, PT ;  /* 0x000000ff0200720c */ /* 0x000fe20003f25270 */
[----:B--2---:R-:W-:-:S05]  /*f850*/  VIADD R0, R4, 0x1 ;  /* 0x0000000104007836 */ /* 0x004fca0000000000 */
[----:B------:R-:W-:-:S04]  /*f860*/  ISETP.NE.AND P0, PT, R0, 0x2, PT ;  /* 0x000000020000780c */ /* 0x000fc80003f05270 */
[----:B------:R-:W-:-:S04]  /*f870*/  SEL R2, RZ, 0x1, P0 ;  /* 0x00000001ff027807 */ /* 0x000fc80000000000 */
[----:B---3--:R-:W-:-:S05]  /*f880*/  LOP3.LUT R3, R3, R2, RZ, 0x3c, !PT ;  /* 0x0000000203037212 */ /* 0x008fca00078e3cff */
[----:B------:R1:W-:Y:S01]  /*f890*/  STL [R1+0x10], R3 ;  /* 0x0000100301007387 */ /* 0x0003e20000100800 */
[----:B------:R-:W-:Y:S05]  /*f8a0*/  @P1 BRA `(.L_x_547) ;  /* 0x0000000000301947 */ /* 0x000fea0003800000 */
[----:B------:R-:W2:Y:S01]  /*f8b0*/  S2R R5, SR_LANEID ;  /* 0x0000000000057919 */ /* 0x000ea20000000000 */
[----:B------:R-:W-:Y:S01]  /*f8c0*/  VOTEU.ANY UR4, UPT, PT ;  /* 0x0000000000047886 */ /* 0x000fe200038e0100 */
[----:B-1----:R-:W1:Y:S01]  /*f8d0*/  LDC.64 R2, c[0x0][0xc60] ;  /* 0x00031800ff027b82 */ /* 0x002e620000000a00 */
[----:B------:R-:W2:Y:S02]  /*f8e0*/  FLO.U32 R4, UR4 ;  /* 0x0000000400047d00 */ /* 0x000ea400080e0000 */
[----:B--2---:R-:W-:-:S06]  /*f8f0*/  ISETP.EQ.U32.AND P1, PT, R4, R5, PT ;  /* 0x000000050400720c */ /* 0x004fcc0003f22070 */
[----:B------:R-:W1:Y:S07]  /*f900*/  POPC R5, UR4 ;  /* 0x0000000400057d09 */ /* 0x000e6e0008000000 */
[----:B-1----:R-:W2:Y:S01]  /*f910*/  @P1 ATOMG.E.ADD.STRONG.GPU PT, R3, desc[UR40][R2.64], R5 ;  /* 0x00000005020319a8 */ /* 0x002ea200081ee1e8 */
[----:B------:R-:W1:Y:S02]  /*f920*/  S2R R6, SR_LTMASK ;  /* 0x0000000000067919 */ /* 0x000e640000003900 */
[----:B-1----:R-:W-:-:S04]  /*f930*/  LOP3.LUT R6, R6, UR4, RZ, 0xc0, !PT ;  /* 0x0000000406067c12 */ /* 0x002fc8000f8ec0ff */
[----:B0-----:R-:W0:Y:S01]  /*f940*/  POPC R7, R6 ;  /* 0x0000000600077309 */ /* 0x001e220000000000 */
[----:B--2---:R-:W0:Y:S02]  /*f950*/  SHFL.IDX PT, R4, R3, R4, 0x1f ;  /* 0x00001f0403047589 */ /* 0x004e2400000e0000 */
[----:B0-----:R-:W-:-:S07]  /*f960*/  IADD3 R16, R4, UR37, R7 ;  /* 0x0000002504107c10 */ /* 0x001fce000fffe007 */
.L_x_547:
[----:B------:R-:W-:Y:S05]  /*f970*/  BSYNC B0 ;  /* 0x0000000000007941 */ /* 0x000fea0003800000 */
.L_x_546:
[----:B------:R-:W-:-:S05]  /*f980*/  SEL R0, R0, RZ, P0 ;  /* 0x000000ff00007207 */ /* 0x000fca0000000000 */
[----:B------:R2:W-:Y:S02]  /*f990*/  STL [R1+0x8], R0 ;  /* 0x0000080001007387 */ /* 0x0005e40000100800 */
.L_x_449:
[----:B------:R-:W-:Y:S05]  /*f9a0*/  BSYNC B7 ;  /* 0x0000000000077941 */ /* 0x000fea0003800000 */
.L_x_447:
[----:B--2---:R-:W2:Y:S02]  /*f9b0*/  LDL R0, [R1+0x58] ;  /* 0x0000580001007983 */ /* 0x004ea40000100800 */
[----:B--2---:R-:W-:-:S13]  /*f9c0*/  ISETP.NE.AND P0, PT, R0, RZ, PT ;  /* 0x000000ff0000720c */ /* 0x004fda0003f05270 */
[----:B------:R-:W-:Y:S05]  /*f9d0*/  @!P0 BRA `(.L_x_548) ;  /* 0x0000000000288947 */ /* 0x000fea0003800000 */
[----:B------:R-:W-:Y:S05]  /*f9e0*/  WARPSYNC.ALL ;  /* 0x0000000000007948 */ /* 0x000fea0003800000 */
[----:B------:R-:W2:Y:S08]  /*f9f0*/  S2UR UR5, SR_CgaCtaId ;  /* 0x00000000000579c3 */ /* 0x000eb00000008800 */
[----:B------:R-:W-:Y:S06]  /*fa00*/  BAR.SYNC.DEFER_BLOCKING 0x5, 0x180 ;  /* 0x0146000000007b1d */ /* 0x000fec0000010000 */
[----:B------:R-:W-:-:S02]  /*fa10*/  UMOV UR4, 0x400 ;  /* 0x0000040000047882 */ /* 0x000fc40000000000 */
[----:B--2---:R-:W-:-:S06]  /*fa20*/  ULEA UR4, UR5, UR4, 0x18 ;  /* 0x0000000405047291 */ /* 0x004fcc000f8ec03f */
[----:B------:R-:W-:-:S05]  /*fa30*/  IMAD.U32 R0, RZ, RZ, UR4 ;  /* 0x00000004ff007e24 */ /* 0x000fca000f8e00ff */
[----:B------:R3:W4:Y:S04]  /*fa40*/  LDS.128 R16, [R0+0x28cd0] ;  /* 0x028cd00000107984 */ /* 0x0007280000000c00 */
[----:B------:R3:W-:Y:S01]  /*fa50*/  STL [R1+0x4], R0 ;  /* 0x0000040001007387 */ /* 0x0007e20000100800 */
[----:B------:R-:W-:Y:S06]  /*fa60*/  BAR.ARV 0x4, 0x180 ;  /* 0x0106000000007b1d */ /* 0x000fec0000002000 */
[----:B------:R-:W-:Y:S05]  /*fa70*/  BRA `(.L_x_549) ;  /* 0x0000000800487947 */ /* 0x000fea0003800000 */
.L_x_548:
[----:B------:R-:W2:Y:S01]  /*fa80*/  S2R R0, SR_TID.X ;  /* 0x0000000000007919 */ /* 0x000ea20000002100 */
[----:B------:R-:W-:Y:S01]  /*fa90*/  UMOV UR4, 0xffffffff ;  /* 0xffffffff00047882 */ /* 0x000fe20000000000 */
[----:B--2---:R-:W-:-:S04]  /*faa0*/  LOP3.LUT R6, R0, 0x1f, RZ, 0xc0, !PT ;  /* 0x0000001f00067812 */ /* 0x004fc800078ec0ff */
[----:B------:R-:W-:Y:S01]  /*fab0*/  ISETP.NE.AND P0, PT, R6, 0x1f, PT ;  /* 0x0000001f0600780c */ /* 0x000fe20003f05270 */
[----:B------:R-:W-:-:S12]  /*fac0*/  BRA.DIV UR4, `(.L_x_550) ;  /* 0x0000001a04287947 */ /* 0x000fd8000b800000 */
[----:B------:R-:W-:Y:S01]  /*fad0*/  IMAD.IADD R5, R19, 0x1, R6 ;  /* 0x0000000113057824 */ /* 0x000fe200078e0206 */
[----:B------:R-:W-:-:S04]  /*fae0*/  ULDC UR4, c[0x0][0xc3c] ;  /* 0x00030f0000047ab9 */ /* 0x000fc80000000800 */
[----:B------:R-:W-:-:S13]  /*faf0*/  ISETP.GE.OR P1, PT, R5, UR4, !P0 ;  /* 0x0000000405007c0c */ /* 0x000fda000c726670 */
[----:B-1----:R-:W1:Y:S02]  /*fb00*/  @!P1 LDC.64 R2, c[0x0][0xc80] ;  /* 0x00032000ff029b82 */ /* 0x002e640000000a00 */
[----:B-1----:R-:W-:-:S06]  /*fb10*/  @!P1 IMAD.WIDE R2, R5, 0x4, R2 ;  /* 0x0000000405029825 */ /* 0x002fcc00078e0202 */
[----:B------:R1:W2:Y:S01]  /*fb20*/  @!P1 LDG.E R3, desc[UR40][R2.64] ;  /* 0x0000002802039981 */ /* 0x0002a2000c1e1900 */
[C---:B------:R-:W-:Y:S02]  /*fb30*/  ISETP.GE.U32.AND P2, PT, R6.reuse, 0x2, PT ;  /* 0x000000020600780c */ /* 0x040fe40003f46070 */
[C---:B------:R-:W-:Y:S01]  /*fb40*/  ISETP.GE.U32.AND P3, PT, R6.reuse, 0x4, PT ;  /* 0x000000040600780c */ /* 0x040fe20003f66070 */
[----:B------:R-:W-:Y:S01]  /*fb50*/  SHFL.IDX PT, R0, R16, RZ, 0x1f ;  /* 0x00001fff10007589 */ /* 0x000fe200000e0000 */
[C---:B------:R-:W-:Y:S02]  /*fb60*/  ISETP.GE.U32.AND P4, PT, R6.reuse, 0x8, PT ;  /* 0x000000080600780c */ /* 0x040fe40003f86070 */
[C---:B------:R-:W-:Y:S01]  /*fb70*/  ISETP.GE.U32.AND P5, PT, R6.reuse, 0x10, PT ;  /* 0x000000100600780c */ /* 0x040fe20003fa6070 */
[----:B------:R-:W-:Y:S01]  /*fb80*/  SHFL.IDX PT, R4, R16, 0x1, 0x1f ;  /* 0x00201f0010047f89 */ /* 0x000fe200000e0000 */
[----:B-1----:R-:W-:Y:S02]  /*fb90*/  IMAD.MOV.U32 R2, RZ, RZ, RZ ;  /* 0x000000ffff027224 */ /* 0x002fe400078e00ff */
[----:B--2---:R-:W-:Y:S01]  /*fba0*/  @!P1 IMAD.MOV.U32 R2, RZ, RZ, R3 ;  /* 0x000000ffff029224 */ /* 0x004fe200078e0003 */
[----:B------:R-:W-:-:S04]  /*fbb0*/  ISETP.NE.AND P1, PT, R6, RZ, PT ;  /* 0x000000ff0600720c */ /* 0x000fc80003f25270 */
[----:B------:R-:W1:Y:S02]  /*fbc0*/  SHFL.UP PT, R14, R2, 0x1, RZ ;  /* 0x04200000020e7989 */ /* 0x000e6400000e00ff */
[----:B-1----:R-:W-:-:S05]  /*fbd0*/  SEL R5, R14, RZ, P1 ;  /* 0x000000ff0e057207 */ /* 0x002fca0000800000 */
[----:B------:R-:W-:-:S05]  /*fbe0*/  IMAD.IADD R3, R2, 0x1, R5 ;  /* 0x0000000102037824 */ /* 0x000fca00078e0205 */
        /* <DEDUP_REMOVED lines=12> */
[----:B------:R1:W2:Y:S02]  /*fcb0*/  SHFL.IDX PT, R14, R3, 0x1f, 0x1f ;  /* 0x03e01f00030e7f89 */ /* 0x0002a400000e0000 */
.L_x_609:
[----:B------:R-:W-:Y:S02]  /*fcc0*/  ULDC UR4, c[0x0][0xc38] ;  /* 0x00030e0000047ab9 */ /* 0x000fe40000000800 */
[----:B------:R-:W-:-:S04]  /*fcd0*/  IMAD.U32 R16, RZ, RZ, UR4 ;  /* 0x00000004ff107e24 */ /* 0x000fc8000f8e00ff */
[----:B--2---:R-:W-:-:S04]  /*fce0*/  IMAD R6, R14, R16, RZ ;  /* 0x000000100e067224 */ /* 0x004fc800078e02ff */
[----:B------:R-:W-:-:S05]  /*fcf0*/  IMAD.IADD R4, R4, 0x1, R6 ;  /* 0x0000000104047824 */ /* 0x000fca00078e0206 */
[----:B------:R-:W-:-:S13]  /*fd00*/  ISETP.GT.AND P6, PT, R4, R0, PT ;  /* 0x000000000400720c */ /* 0x000fda0003fc4270 */
[----:B------:R-:W-:Y:S05]  /*fd10*/  @P6 BRA `(.L_x_551) ;  /* 0x00000000009c6947 */ /* 0x000fea0003800000 */
.L_x_556:
[----:B------:R-:W2:Y:S01]  /*fd20*/  LDC R6, c[0x0][0xc3c] ;  /* 0x00030f00ff067b82 */ /* 0x000ea20000000800 */
[----:B------:R-:W-:-:S05]  /*fd30*/  VIADD R19, R19, 0x1f ;  /* 0x0000001f13137836 */ /* 0x000fca0000000000 */
[----:B--2---:R-:W-:-:S13]  /*fd40*/  ISETP.GE.AND P6, PT, R19, R6, PT ;  /* 0x000000061300720c */ /* 0x004fda0003fc6270 */
[----:B------:R-:W-:Y:S05]  /*fd50*/  @P6 BRA `(.L_x_552) ;  /* 0x0000000400446947 */ /* 0x000fea0003800000 */
[----:B------:R-:W2:Y:S01]  /*fd60*/  S2R R2, SR_TID.X ;  /* 0x0000000000027919 */ /* 0x000ea20000002100 */
[----:B------:R-:W-:Y:S01]  /*fd70*/  BSSY B0, `(.L_x_553) ;  /* 0x0000009000007945 */ /* 0x000fe20003800000 */
[----:B--2---:R-:W-:-:S05]  /*fd80*/  LOP3.LUT R2, R2, 0x1f, RZ, 0xc0, !PT ;  /* 0x0000001f02027812 */ /* 0x004fca00078ec0ff */
[----:B------:R-:W-:Y:S02]  /*fd90*/  IMAD.IADD R5, R19, 0x1, R2 ;  /* 0x0000000113057824 */ /* 0x000fe400078e0202 */
[----:B------:R-:W-:-:S03]  /*fda0*/  IMAD.MOV.U32 R2, RZ, RZ, RZ ;  /* 0x000000ffff027224 */ /* 0x000fc600078e00ff */
[----:B------:R-:W-:-:S13]  /*fdb0*/  ISETP.GE.OR P6, PT, R5, R6, !P0 ;  /* 0x000000060500720c */ /* 0x000fda00047c6670 */
[----:B------:R-:W-:Y:S05]  /*fdc0*/  @P6 BRA `(.L_x_554) ;  /* 0x00000000000c6947 */ /* 0x000fea0003800000 */
[----:B-1----:R-:W1:Y:S02]  /*fdd0*/  LDC.64 R2, c[0x0][0xc80] ;  /* 0x00032000ff027b82 */ /* 0x002e640000000a00 */
[----:B-1----:R-:W-:-:S06]  /*fde0*/  IMAD.WIDE R2, R5, 0x4, R2 ;  /* 0x0000000405027825 */ /* 0x002fcc00078e0202 */
[----:B------:R2:W5:Y:S02]  /*fdf0*/  LDG.E R2, desc[UR40][R2.64] ;  /* 0x0000002802027981 */ /* 0x000564000c1e1900 */
.L_x_554:
[----:B------:R-:W-:Y:S05]  /*fe00*/  BSYNC B0 ;  /* 0x0000000000007941 */ /* 0x000fea0003800000 */
.L_x_553:
[----:B------:R-:W-:-:S03]  /*fe10*/  UMOV UR4, 0xffffffff ;  /* 0xffffffff00047882 */ /* 0x000fc60000000000 */
[----:B------:R-:W-:Y:S05]  /*fe20*/  BRA.DIV UR4, `(.L_x_555) ;  /* 0x0000001a04747947 */ /* 0x000fea000b800000 */
[----:B-----5:R-:W1:Y:S02]  /*fe30*/  SHFL.UP PT, R14, R2, 0x1, RZ ;  /* 0x04200000020e7989 */ /* 0x020e6400000e00ff */
[----:B-12---:R-:W-:-:S05]  /*fe40*/  SEL R3, R14, RZ, P1 ;  /* 0x000000ff0e037207 */ /* 0x006fca0000800000 */
        /* <DEDUP_REMOVED lines=14> */
.L_x_617:
[----:B------:R-:W-:Y:S02]  /*ff30*/  ULDC UR4, c[0x0][0xc38] ;  /* 0x00030e0000047ab9 */ /* 0x000fe40000000800 */
[----:B------:R-:W-:-:S04]  /*ff40*/  IMAD.U32 R16, RZ, RZ, UR4 ;  /* 0x00000004ff107e24 */ /* 0x000fc8000f8e00ff */
[----:B--2---:R-:W-:-:S04]  /*ff50*/  IMAD R6, R14, R16, RZ ;  /* 0x000000100e067224 */ /* 0x004fc800078e02ff */
[----:B------:R-:W-:-:S05]  /*ff60*/  IMAD.IADD R4, R6, 0x1, R4 ;  /* 0x0000000106047824 */ /* 0x000fca00078e0204 */
[----:B------:R-:W-:-:S13]  /*ff70*/  ISETP.GT.AND P6, PT, R4, R0, PT ;  /* 0x000000000400720c */ /* 0x000fda0003fc4270 */
[----:B------:R-:W-:Y:S05]  /*ff80*/  @!P6 BRA `(.L_x_556) ;  /* 0xfffffffc0064e947 */ /* 0x000fea000383ffff */
.L_x_551:
[----:B------:R-:W-:Y:S01]  /*ff90*/  IMAD.IADD R6, R4, 0x1, -R6 ;  /* 0x0000000104067824 */ /* 0x000fe200078e0a06 */
[----:B------:R-:W-:-:S03]  /*ffa0*/  UMOV UR4, 0xffffffff ;  /* 0xffffffff00047882 */ /* 0x000fc60000000000 */
[----:B------:R-:W-:-:S05]  /*ffb0*/  IMAD R5, R3, R16, R6 ;  /* 0x0000001003057224 */ /* 0x000fca00078e0206 */
[----:B------:R-:W-:Y:S01]  /*ffc0*/  ISETP.GT.AND P6, PT, R5, R0, PT ;  /* 0x000000000500720c */ /* 0x000fe20003fc4270 */
[----:B------:R-:W-:-:S12]  /*ffd0*/  BRA.DIV UR4, `(.L_x_557) ;  /* 0x0000001a04c87947 */ /* 0x000fd8000b800000 */
[----:B------:R-:W-:-:S04]  /*ffe0*/  VOTE.ANY R5, PT, !P6 ;  /* 0x0000000000057806 */ /* 0x000fc800070e0100 */
[----:B------:R-:W2:Y:S02]  /*fff0*/  POPC R4, R5 ;  /* 0x0000000500047309 */ /* 0x000ea40000000000 */
[----:B--2---:R2:W3:Y:S02]  /*10000*/  SHFL.IDX PT, R17, R2, R4, 0x1f ;  /* 0x00001f0402117589 */ /* 0x0044e400000e0000 */
.L_x_621:
[----:B------:R-:W-:Y:S01]  /*10010*/  ISETP.NE.AND P0, PT, R5, RZ, PT ;  /* 0x000000ff0500720c */ /* 0x000fe20003f05270 */
[----:B------:R-:W-:-:S12]  /*10020*/  IMAD.MOV.U32 R14, RZ, RZ, RZ ;  /* 0x000000ffff0e7224 */ /* 0x000fd800078e00ff */
[----:B------:R-:W-:Y:S05]  /*10030*/  @!P0 BRA `(.L_x_558) ;  /* 0x0000000000108947 */ /* 0x000fea0003800000 */
[----:B------:R-:W-:Y:S01]  /*10040*/  UMOV UR4, 0xffffffff ;  /* 0xffffffff00047882 */ /* 0x000fe20000000000 */
[----:B0-----:R-:W-:Y:S02]  /*10050*/  VIADD R12, R4, 0xffffffff ;  /* 0xffffffff040c7836 */ /* 0x001fe40000000000 */
[----:B------:R-:W-:Y:S05]  /*10060*/  BRA.DIV UR4, `(.L_x_559) ;  /* 0x0000001a04ec7947 */ /* 0x000fea000b800000 */
[----:B------:R4:W0:Y:S02]  /*10070*/  SHFL.IDX PT, R14, R3, R12, 0x1f ;  /* 0x00001f0c030e7589 */ /* 0x00082400000e0000 */
.L_x_558:
[----:B---3--:R-:W-:Y:S01]  /*10080*/  IABS R5, R17 ;  /* 0x0000001100057213 */ /* 0x008fe20000000000 */
[----:B0-----:R-:W-:Y:S02]  /*10090*/  IMAD R16, R14, R16, R6 ;  /* 0x000000100e107224 */ /* 0x001fe400078e0206 */
[----:B------:R-:W-:Y:S01]  /*100a0*/  IMAD.IADD R19, R4, 0x1, R19 ;  /* 0x0000000104137824 */ /* 0x000fe200078e0213 */
[----:B------:R-:W0:Y:S01]  /*100b0*/  I2F.RP R7, R5 ;  /* 0x0000000500077306 */ /* 0x000e220000209400 */
[----:B------:R-:W-:-:S07]  /*100c0*/  IMAD.IADD R0, R0, 0x1, -R16 ;  /* 0x0000000100007824 */ /* 0x000fce00078e0a10 */
[----:B0-----:R-:W0:Y:S02]  /*100d0*/  MUFU.RCP R7, R7 ;  /* 0x0000000700077308 */ /* 0x001e240000001000 */
[----:B0----5:R-:W-:-:S06]  /*100e0*/  VIADD R8, R7, 0xffffffe ;  /* 0x0ffffffe07087836 */ /* 0x021fcc0000000000 */
[----:B-1--4-:R-:W2:Y:S02]  /*100f0*/  F2I.FTZ.U32.TRUNC.NTZ R3, R8 ;  /* 0x0000000800037305 */ /* 0x012ea4000021f000 */
[----:B--2---:R-:W-:-:S04]  /*10100*/  IMAD.MOV R2, RZ, RZ, -R3 ;  /* 0x000000ffff027224 */ /* 0x004fc800078e0a03 */
[----:B------:R-:W-:Y:S02]  /*10110*/  IMAD R6, R2, R5, RZ ;  /* 0x0000000502067224 */ /* 0x000fe400078e02ff */
[----:B------:R-:W-:-:S04]  /*10120*/  IMAD.MOV.U32 R2, RZ, RZ, RZ ;  /* 0x000000ffff027224 */ /* 0x000fc800078e00ff */
[----:B------:R-:W-:Y:S01]  /*10130*/  IMAD.HI.U32 R2, R3, R6, R2 ;  /* 0x0000000603027227 */ /* 0x000fe200078e0002 */
[----:B------:R-:W-:Y:S02]  /*10140*/  IABS R6, R17 ;  /* 0x0000001100067213 */ /* 0x000fe40000000000 */
[----:B------:R-:W-:-:S03]  /*10150*/  IABS R3, R0 ;  /* 0x0000000000037213 */ /* 0x000fc60000000000 */
[----:B------:R-:W-:Y:S02]  /*10160*/  IMAD.MOV R6, RZ, RZ, -R6 ;  /* 0x000000ffff067224 */ /* 0x000fe400078e0a06 */
[----:B------:R-:W-:-:S04]  /*10170*/  IMAD.HI.U32 R2, R2, R3, RZ ;  /* 0x0000000302027227 */ /* 0x000fc800078e00ff */
[----:B------:R-:W-:Y:S01]  /*10180*/  IMAD R6, R2, R6, R3 ;  /* 0x0000000602067224 */ /* 0x000fe200078e0203 */
[----:B------:R-:W-:-:S04]  /*10190*/  LOP3.LUT R3, R0, R17, RZ, 0x3c, !PT ;  /* 0x0000001100037212 */ /* 0x000fc800078e3cff */
[----:B------:R-:W-:Y:S02]  /*101a0*/  ISETP.GT.U32.AND P1, PT, R5, R6, PT ;  /* 0x000000060500720c */ /* 0x000fe40003f24070 */
[----:B------:R-:W-:-:S11]  /*101b0*/  ISETP.GE.AND P2, PT, R3, RZ, PT ;  /* 0x000000ff0300720c */ /* 0x000fd60003f46270 */
[----:B------:R-:W-:Y:S02]  /*101c0*/  @!P1 IMAD.IADD R6, R6, 0x1, -R5 ;  /* 0x0000000106069824 */ /* 0x000fe400078e0a05 */
[----:B------:R-:W-:Y:S01]  /*101d0*/  @!P1 VIADD R2, R2, 0x1 ;  /* 0x0000000102029836 */ /* 0x000fe20000000000 */
[----:B------:R-:W-:Y:S02]  /*101e0*/  ISETP.NE.AND P1, PT, R17, RZ, PT ;  /* 0x000000ff1100720c */ /* 0x000fe40003f25270 */
[----:B------:R-:W-:-:S13]  /*101f0*/  ISETP.GE.U32.AND P0, PT, R6, R5, PT ;  /* 0x000000050600720c */ /* 0x000fda0003f06070 */
[----:B------:R-:W-:-:S04]  /*10200*/  @P0 VIADD R2, R2, 0x1 ;  /* 0x0000000102020836 */ /* 0x000fc80000000000 */
[----:B------:R-:W-:Y:S01]  /*10210*/  @!P2 IMAD.MOV R2, RZ, RZ, -R2 ;  /* 0x000000ffff02a224 */ /* 0x000fe200078e0a02 */
[----:B------:R-:W-:-:S05]  /*10220*/  @!P1 LOP3.LUT R2, RZ, R17, RZ, 0x33, !PT ;  /* 0x00000011ff029212 */ /* 0x000fca00078e33ff */
[--C-:B------:R-:W-:Y:S02]  /*10230*/  IMAD.MOV R3, RZ, RZ, -R2.reuse ;  /* 0x000000ffff037224 */ /* 0x100fe400078e0a02 */
[----:B------:R-:W-:Y:S02]  /*10240*/  IMAD.MOV.U32 R18, RZ, RZ, R2 ;  /* 0x000000ffff127224 */ /* 0x000fe400078e0002 */
[----:B------:R-:W-:Y:S01]  /*10250*/  IMAD R17, R17, R3, R0 ;  /* 0x0000000311117224 */ /* 0x000fe200078e0200 */
[----:B------:R-:W-:Y:S06]  /*10260*/  BRA `(.L_x_560) ;  /* 0x00000000001c7947 */ /* 0x000fec0003800000 */
.L_x_552:
[----:B------:R-:W-:Y:S01]  /*10270*/  UMOV UR4, URZ ;  /* 0x0000003f00047c82 */ /* 0x000fe20008000000 */
[----:B------:R-:W-:Y:S01]  /*10280*/  UMOV UR5, URZ ;  /* 0x0000003f00057c82 */ /* 0x000fe20008000000 */
[----:B------:R-:W-:Y:S01]  /*10290*/  ULDC UR6, c[0x0][0xc3c] ;  /* 0x00030f0000067ab9 */ /* 0x000fe20000000800 */
[----:B------:R-:W-:Y:S02]  /*102a0*/  IMAD.MOV.U32 R16, RZ, RZ, R0 ;  /* 0x000000ffff107224 */ /* 0x000fe400078e0000 */
[----:B------:R-:W-:Y:S02]  /*102b0*/  IMAD.U32 R17, RZ, RZ, UR4 ;  /* 0x00000004ff117e24 */ /* 0x000fe4000f8e00ff */
[----:B------:R-:W-:Y:S02]  /*102c0*/  IMAD.U32 R18, RZ, RZ, UR5 ;  /* 0x00000005ff127e24 */ /* 0x000fe4000f8e00ff */
[----:B------:R-:W-:-:S07]  /*102d0*/  IMAD.U32 R19, RZ, RZ, UR6 ;  /* 0x00000006ff137e24 */ /* 0x000fce000f8e00ff */
.L_x_560:
[----:B------:R2:W3:Y:S01]  /*102e0*/  LDL R2, [R1+0x4] ;  /* 0x0000040001027983 */ /* 0x0004e20000100800 */
[----:B------:R-:W4:Y:S01]  /*102f0*/  S2R R0, SR_TID.X ;  /* 0x0000000000007919 */ /* 0x000f220000002100 */
[----:B------:R-:W-:Y:S05]  /*10300*/  WARPSYNC.ALL ;  /* 0x0000000000007948 */ /* 0x000fea0003800000 */
[----:B----4-:R-:W-:Y:S01]  /*10310*/  LOP3.LUT R0, R0, 0x1f, RZ, 0xc0, !PT ;  /* 0x0000001f00007812 */ /* 0x010fe200078ec0ff */
[----:B------:R-:W-:Y:S03]  /*10320*/  BAR.SYNC.DEFER_BLOCKING 0x4, 0x180 ;  /* 0x0106000000007b1d */ /* 0x000fe60000010000 */
[----:B------:R-:W-:-:S13]  /*10330*/  ISETP.NE.AND P0, PT, R0, RZ, PT ;  /* 0x000000ff0000720c */ /* 0x000fda0003f05270 */
[----:B-1----:R-:W3:Y:S01]  /*10340*/  @!P0 S2R R3, SR_CgaCtaId ;  /* 0x0000000000038919 */ /* 0x002ee20000008800 */
[----:B------:R-:W-:-:S04]  /*10350*/  @!P0 MOV R0, 0x400 ;  /* 0x0000040000008802 */ /* 0x000fc80000000f00 */
[----:B---3--:R-:W-:-:S05]  /*10360*/  @!P0 LEA R2, R3, R0, 0x18 ;  /* 0x0000000003028211 */ /* 0x008fca00078ec0ff */
[----:B------:R2:W-:Y:S04]  /*10370*/  @!P0 STS.128 [R2+0x28cd0], R16 ;  /* 0x028cd01002008388 */ /* 0x0005e80000000c00 */
[----:B------:R2:W-:Y:S01]  /*10380*/  @!P0 STL [R1+0x4], R2 ;  /* 0x0000040201008387 */ /* 0x0005e20000100800 */
[----:B------:R-:W-:Y:S06]  /*10390*/  BAR.ARV 0x5, 0x180 ;  /* 0x0146000000007b1d */ /* 0x000fec0000002000 */
.L_x_549:
[----:B------:R-:W-:Y:S02]  /*103a0*/  ULDC UR4, c[0x0][0xc3c] ;  /* 0x00030f0000047ab9 */ /* 0x000fe40000000800 */
[----:B----4-:R-:W-:-:S13]  /*103b0*/  ISETP.GE.AND P0, PT, R19, UR4, PT ;  /* 0x0000000413007c0c */ /* 0x010fda000bf06270 */
[----:B------:R-:W-:Y:S05]  /*103c0*/  @!P0 BRA `(.L_x_561) ;  /* 0xffffffa000808947 */ /* 0x000fea000383ffff */
[----:B------:R-:W-:Y:S05]  /*103d0*/  BSYNC B8 ;  /* 0x0000000000087941 */ /* 0x000fea0003800000 */
.L_x_443:
[----:B---3--:R-:W3:Y:S01]  /*103e0*/  LDL.LU R0, [R1+0x3c] ;  /* 0x00003c0001007983 */ /* 0x008ee20000300800 */
[----:B------:R-:W-:Y:S01]  /*103f0*/  BSSY B0, `(.L_x_562) ;  /* 0x000000b000007945 */ /* 0x000fe20003800000 */
[----:B------:R-:W4:Y:S01]  /*10400*/  S2R R5, SR_CgaCtaId ;  /* 0x0000000000057919 */ /* 0x000f220000008800 */
[----:B---3--:R-:W-:-:S05]  /*10410*/  VIADD R0, R0, 0x1 ;  /* 0x0000000100007836 */ /* 0x008fca0000000000 */
[----:B--2---:R-:W-:-:S04]  /*10420*/  LEA.HI R2, R0, R0, RZ, 0x1 ;  /* 0x0000000000027211 */ /* 0x004fc800078f08ff */
[----:B-1----:R-:W-:-:S05]  /*10430*/  LOP3.LUT R3, R2, 0xfffffffe, RZ, 0xc0, !PT ;  /* 0xfffffffe02037812 */ /* 0x002fca00078ec0ff */
[----:B------:R-:W-:Y:S01]  /*10440*/  IMAD.IADD R3, R0, 0x1, -R3 ;  /* 0x0000000100037824 */ /* 0x000fe200078e0a03 */
[----:B------:R-:W-:-:S04]  /*10450*/  MOV R0, 0x400 ;  /* 0x0000040000007802 */ /* 0x000fc80000000f00 */
[----:B----4-:R-:W-:Y:S02]  /*10460*/  LEA R0, R5, R0, 0x18 ;  /* 0x0000000005007211 */ /* 0x010fe400078ec0ff */
[----:B------:R-:W-:-:S04]  /*10470*/  SHF.L.U32 R3, R3, 0x1f, RZ ;  /* 0x0000001f03037819 */ /* 0x000fc800000006ff */
[----:B------:R-:W1:Y:S02]  /*10480*/  SYNCS.PHASECHK.TRANS64.TRYWAIT P0, [R0+URZ+0x28c20], R3 ;  /* 0x028c2003000075a7 */ /* 0x000e64000800017f */
[----:B-1----:R-:W-:Y:S05]  /*10490*/  @!P0 BRA `(.L_x_563) ;  /* 0x0000001800048947 */ /* 0x002fea0003800000 */
.L_x_624:
[----:B------:R-:W-:Y:S05]  /*104a0*/  BSYNC B0 ;  /* 0x0000000000007941 */ /* 0x000fea0003800000 */
.L_x_562:
[----:B------:R-:W-:-:S03]  /*104b0*/  UMOV UR4, 0xffffffff ;  /* 0xffffffff00047882 */ /* 0x000fc60000000000 */
[----:B------:R-:W-:Y:S05]  /*104c0*/  BRA.DIV UR4, `(.L_x_564) ;  /* 0x0000001a040c7947 */ /* 0x000fea000b800000 */
[----:B------:R-:W2:Y:S02]  /*104d0*/  S2R R2, SR_TID.X ;  /* 0x0000000000027919 */ /* 0x000ea40000002100 */
[----:B--2---:R-:W-:-:S04]  /*104e0*/  SHF.R.U32.HI R2, RZ, 0x5, R2 ;  /* 0x00000005ff027819 */ /* 0x004fc80000011602 */
[----:B------:R-:W-:-:S05]  /*104f0*/  LOP3.LUT R2, R2, 0x3, RZ, 0xc0, !PT ;  /* 0x0000000302027812 */ /* 0x000fca00078ec0ff */
[----:B------:R2:W3:Y:S02]  /*10500*/  SHFL.IDX PT, R14, R2, RZ, 0x1f ;  /* 0x00001fff020e7589 */ /* 0x0004e400000e0000 */
.L_x_627:
[----:B---3--:R-:W-:Y:S01]  /*10510*/  ISETP.NE.AND P0, PT, R14, RZ, PT ;  /* 0x000000ff0e00720c */ /* 0x008fe20003f05270 */
[----:B------:R-:W-:-:S12]  /*10520*/  BSSY B0, `(.L_x_565) ;  /* 0x0000027000007945 */ /* 0x000fd80003800000 */
[----:B------:R-:W-:Y:S05]  /*10530*/  @P0 BRA `(.L_x_566) ;  /* 0x0000000000940947 */ /* 0x000fea0003800000 */
[----:B------:R-:W-:-:S03]  /*10540*/  UMOV UR4, 0xffffffff ;  /* 0xffffffff00047882 */ /* 0x000fc60000000000 */
[----:B------:R-:W-:Y:S05]  /*10550*/  BRA.DIV UR4, `(.L_x_567) ;  /* 0x0000001a041c7947 */ /* 0x000fea000b800000 */
[----:B------:R-:W-:-:S13]  /*10560*/  ELECT P6, URZ, PT ;  /* 0x00000000003f782f */ /* 0x000fda00038c0000 */
.L_x_630:
[----:B------:R-:W-:Y:S05]  /*10570*/  @!P6 BRA `(.L_x_566) ;  /* 0x000000000084e947 */ /* 0x000fea0003800000 */
[----:B------:R-:W-:-:S06]  /*10580*/  ULOP3.LUT UR4, UR36, 0x2, URZ, 0xfc, !UPT ;  /* 0x0000000224047892 */ /* 0x000fcc000f8efc3f */
[----:B--2---:R-:W-:-:S05]  /*10590*/  IMAD.U32 R2, RZ, RZ, UR4 ;  /* 0x00000004ff027e24 */ /* 0x004fca000f8e00ff */
[----:B------:R-:W-:-:S13]  /*105a0*/  ISETP.NE.AND P2, PT, R2, 0x3, PT ;  /* 0x000000030200780c */ /* 0x000fda0003f45270 */
[----:B------:R-:W-:Y:S05]  /*105b0*/  @!P2 BRA `(.L_x_568) ;  /* 0x000000000004a947 */ /* 0x000fea0003800000 */
[----:B------:R-:W-:Y:S01]  /*105c0*/  BPT.TRAP 0x1 ;  /* 0x000000040000795c */ /* 0x000fe20000300000 */
.L_x_568:
[----:B-1----:R-:W2:Y:S04]  /*105d0*/  LDL R3, [R1+0x8] ;  /* 0x0000080001037983 */ /* 0x002ea80000100800 */
[----:B0-----:R-:W3:Y:S01]  /*105e0*/  LDL.LU R7, [R1+0x10] ;  /* 0x0000100001077983 */ /* 0x001ee20000300800 */
[----:B------:R-:W-:-:S04]  /*105f0*/  VIADD R2, R0, 0x28c40 ;  /* 0x00028c4000027836 */ /* 0x000fc80000000000 */
[C---:B--2---:R-:W-:Y:S02]  /*10600*/  IMAD R6, R3.reuse, 0x8, R2 ;  /* 0x0000000803067824 */ /* 0x044fe400078e0202 */
[----:B------:R-:W-:Y:S01]  /*10610*/  VIADD R3, R3, 0x1 ;  /* 0x0000000103037836 */ /* 0x000fe20000000000 */
[----:B---3--:R-:W-:-:S04]  /*10620*/  SHF.L.U32 R5, R7, 0x1f, RZ ;  /* 0x0000001f07057819 */ /* 0x008fc800000006ff */
[C---:B------:R-:W-:Y:S01]  /*10630*/  ISETP.NE.AND P1, PT, R3.reuse, 0x2, PT ;  /* 0x000000020300780c */ /* 0x040fe20003f25270 */
[----:B------:R-:W0:Y:S03]  /*10640*/  SYNCS.PHASECHK.TRANS64.TRYWAIT P0, [R6+URZ], R5 ;  /* 0x00000005060075a7 */ /* 0x000e26000800017f */
[----:B------:R-:W-:Y:S02]  /*10650*/  SEL R4, RZ, 0x1, P1 ;  /* 0x00000001ff047807 */ /* 0x000fe40000800000 */
[----:B------:R-:W-:Y:S02]  /*10660*/  SEL R3, R3, RZ, P1 ;  /* 0x000000ff03037207 */ /* 0x000fe40000800000 */
[----:B------:R-:W-:-:S03]  /*10670*/  LOP3.LUT R4, R7, R4, RZ, 0x3c, !PT ;  /* 0x0000000407047212 */ /* 0x000fc600078e3cff */
[----:B------:R-:W-:Y:S01]  /*10680*/  IMAD R7, R3, 0x8, R2 ;  /* 0x0000000803077824 */ /* 0x000fe200078e0202 */
[----:B------:R-:W-:Y:S01]  /*10690*/  SHF.L.U32 R2, R4, 0x1f, RZ ;  /* 0x0000001f04027819 */ /* 0x000fe200000006ff */
[----:B0-----:R-:W-:Y:S06]  /*106a0*/  @!P0 BRA `(.L_x_569) ;  /* 0x0000001400e88947 */ /* 0x001fec0003800000 */
.L_x_631:
[----:B------:R-:W1:Y:S02]  /*106b0*/  SYNCS.PHASECHK.TRANS64.TRYWAIT P0, [R7+URZ], R2 ;  /* 0x00000002070075a7 */ /* 0x000e64000800017f */
[----:B-1----:R-:W-:Y:S05]  /*106c0*/  @!P0 BRA `(.L_x_570) ;  /* 0x0000001400f48947 */ /* 0x002fea0003800000 */
.L_x_632:
[----:B------:R-:W-:Y:S05]  /*106d0*/  @!P2 BRA `(.L_x_571) ;  /* 0x000000000004a947 */ /* 0x000fea0003800000 */
[----:B------:R-:W-:Y:S01]  /*106e0*/  BPT.TRAP 0x1 ;  /* 0x000000040000795c */ /* 0x000fe20000300000 */
.L_x_571:
[----:B------:R-:W2:Y:S01]  /*106f0*/  LDL.LU R4, [R1+0x8] ;  /* 0x0000080001047983 */ /* 0x000ea20000300800 */
[----:B------:R-:W-:-:S04]  /*10700*/  VIADD R0, R0, 0x28c60 ;  /* 0x00028c6000007836 */ /* 0x000fc80000000000 */
[----:B--2---:R-:W-:-:S04]  /*10710*/  IMAD R4, R4, 0x8, R0 ;  /* 0x0000000804047824 */ /* 0x004fc800078e0200 */
[----:B------:R-:W2:Y:S02]  /*10720*/  SYNCS.PHASECHK.TRANS64.TRYWAIT P0, [R4+URZ], R5 ;  /* 0x00000005040075a7 */ /* 0x000ea4000800017f */
[----:B--2---:R-:W-:Y:S05]  /*10730*/  @!P0 BRA `(.L_x_572) ;  /* 0x0000001400ec8947 */ /* 0x004fea0003800000 */
.L_x_633:
[----:B------:R-:W-:-:S07]  /*10740*/  IMAD R3, R3, 0x8, R0 ;  /* 0x0000000803037824 */ /* 0x000fce00078e0200 */
.L_x_573:
[----:B---3--:R3:W4:Y:S02]  /*10750*/  SYNCS.PHASECHK.TRANS64.TRYWAIT P0, [R3+URZ], R2 ;  /* 0x00000002030075a7 */ /* 0x008724000800017f */
[----:B----4-:R-:W-:Y:S05]  /*10760*/  @!P0 NANOSLEEP.SYNCS 0x989680 ;  /* 0x009896800000895d */ /* 0x010fea0003900000 */
[----:B------:R-:W4:Y:S02]  /*10770*/  @!P0 SYNCS.PHASECHK.TRANS64 P0, [R3+URZ], R2 ;  /* 0x00000002030085a7 */ /* 0x000f24000800007f */
[----:B----4-:R-:W-:Y:S05]  /*10780*/  @!P0 BRA `(.L_x_573) ;  /* 0xfffffffc00f08947 */ /* 0x010fea000383ffff */
.L_x_566:
[----:B------:R-:W-:Y:S05]  /*10790*/  BSYNC B0 ;  /* 0x0000000000007941 */ /* 0x000fea0003800000 */
.L_x_565:
[----:B------:R-:W-:Y:S05]  /*107a0*/  EXIT ;  /* 0x000000000000794d */ /* 0x000fea0003800000 */
.L_x_394:
[----:B0-----:R-:W-:-:S04]  /*107b0*/  IMAD.U32 R3, RZ, RZ, UR16 ;  /* 0x00000010ff037e24 */ /* 0x001fc8000f8e00ff */
[----:B------:R0:W1:Y:S03]  /*107c0*/  SYNCS.PHASECHK.TRANS64.TRYWAIT P0, [R3+URZ+0x28c50], R0 ;  /* 0x028c5000030075a7 */ /* 0x000066000800017f */
[----:B-1----:R-:W-:Y:S05]  /*107d0*/  @!P0 NANOSLEEP.SYNCS 0x989680 ;  /* 0x009896800000895d */ /* 0x002fea0003900000 */
[----:B------:R-:W1:Y:S02]  /*107e0*/  @!P0 SYNCS.PHASECHK.TRANS64 P0, [R3+URZ+0x28c50], R0 ;  /* 0x028c5000030085a7 */ /* 0x000e64000800007f */
[----:B-1----:R-:W-:Y:S05]  /*107f0*/  @!P0 BRA `(.L_x_394) ;  /* 0xfffffffc00ec8947 */ /* 0x002fea000383ffff */
[----:B------:R-:W-:Y:S05]  /*10800*/  BRA `(.L_x_574) ;  /* 0xffffff1000487947 */ /* 0x000fea000383ffff */
.L_x_399:
[----:B-1----:R-:W-:-:S04]  /*10810*/  IMAD.U32 R3, RZ, RZ, UR6 ;  /* 0x00000006ff037e24 */ /* 0x002fc8000f8e00ff */
[----:B------:R1:W2:Y:S03]  /*10820*/  SYNCS.PHASECHK.TRANS64.TRYWAIT P0, [R3+URZ+0x28c50], R0 ;  /* 0x028c5000030075a7 */ /* 0x0002a6000800017f */
[----:B--2---:R-:W-:Y:S05]  /*10830*/  @!P0 NANOSLEEP.SYNCS 0x989680 ;  /* 0x009896800000895d */ /* 0x004fea0003900000 */
[----:B------:R-:W2:Y:S02]  /*10840*/  @!P0 SYNCS.PHASECHK.TRANS64 P0, [R3+URZ+0x28c50], R0 ;  /* 0x028c5000030085a7 */ /* 0x000ea4000800007f */
[----:B--2---:R-:W-:Y:S05]  /*10850*/  @!P0 BRA `(.L_x_399) ;  /* 0xfffffffc00ec8947 */ /* 0x004fea000383ffff */
[----:B------:R-:W-:Y:S05]  /*10860*/  BRA `(.L_x_398) ;  /* 0xffffff1c00547947 */ /* 0x000fea000383ffff */
.L_x_402:
[----:B0-----:R-:W-:-:S04]  /*10870*/  IMAD.U32 R3, RZ, RZ, UR42 ;  /* 0x0000002aff037e24 */ /* 0x001fc8000f8e00ff */
[----:B------:R0:W1:Y:S03]  /*10880*/  SYNCS.PHASECHK.TRANS64.TRYWAIT P1, [R3+URZ+0x28c00], R0 ;  /* 0x028c0000030075a7 */ /* 0x000066000802017f */
[----:B-1----:R-:W-:Y:S05]  /*10890*/  @!P1 NANOSLEEP.SYNCS 0x989680 ;  /* 0x009896800000995d */ /* 0x002fea0003900000 */
[----:B------:R-:W1:Y:S02]  /*108a0*/  @!P1 SYNCS.PHASECHK.TRANS64 P1, [R3+URZ+0x28c00], R0 ;  /* 0x028c0000030095a7 */ /* 0x000e64000802007f */
[----:B-1----:R-:W-:Y:S05]  /*108b0*/  @!P1 BRA `(.L_x_402) ;  /* 0xfffffffc00ec9947 */ /* 0x002fea000383ffff */
[----:B------:R-:W-:Y:S05]  /*108c0*/  BRA `(.L_x_575) ;  /* 0xffffff2800b47947 */ /* 0x000fea000383ffff */
.L_x_406:
[----:B--2---:R2:W3:Y:S02]  /*108d0*/  SYNCS.PHASECHK.TRANS64.TRYWAIT P1, [R7+URZ+0x28c30], R8 ;  /* 0x028c3008070075a7 */ /* 0x0044e4000802017f */
[----:B---3--:R-:W-:Y:S05]  /*108e0*/  @!P1 NANOSLEEP.SYNCS 0x989680 ;  /* 0x009896800000995d */ /* 0x008fea0003900000 */
[----:B------:R-:W3:Y:S02]  /*108f0*/  @!P1 SYNCS.PHASECHK.TRANS64 P1, [R7+URZ+0x28c30], R8 ;  /* 0x028c3008070095a7 */ /* 0x000ee4000802007f */
[----:B---3--:R-:W-:Y:S05]  /*10900*/  @!P1 BRA `(.L_x_406) ;  /* 0xfffffffc00f09947 */ /* 0x008fea000383ffff */
[----:B------:R-:W-:Y:S05]  /*10910*/  BRA `(.L_x_405) ;  /* 0xffffff2800d07947 */ /* 0x000fea000383ffff */
.L_x_410:
[----:B----4-:R4:W0:Y:S02]  /*10920*/  SYNCS.PHASECHK.TRANS64.TRYWAIT P2, [R7+URZ+0x28c50], R8 ;  /* 0x028c5008070075a7 */ /* 0x010824000804017f */
[----:B0-----:R-:W-:Y:S05]  /*10930*/  @!P2 NANOSLEEP.SYNCS 0x989680 ;  /* 0x009896800000a95d */ /* 0x001fea0003900000 */
[----:B------:R-:W0:Y:S02]  /*10940*/  @!P2 SYNCS.PHASECHK.TRANS64 P2, [R7+URZ+0x28c50], R8 ;  /* 0x028c50080700a5a7 */ /* 0x000e24000804007f */
[----:B0-----:R-:W-:Y:S05]  /*10950*/  @!P2 BRA `(.L_x_410) ;  /* 0xfffffffc00f0a947 */ /* 0x001fea000383ffff */
[----:B------:R-:W-:Y:S05]  /*10960*/  BRA `(.L_x_409) ;  /* 0xffffff3800e07947 */ /* 0x000fea000383ffff */
.L_x_415:
[----:B--2---:R-:W-:-:S04]  /*10970*/  IMAD.U32 R3, RZ, RZ, UR22 ;  /* 0x00000016ff037e24 */ /* 0x004fc8000f8e00ff */
[----:B------:R2:W3:Y:S03]  /*10980*/  SYNCS.PHASECHK.TRANS64.TRYWAIT P3, [R3+URZ+0x28c30], R8 ;  /* 0x028c3008030075a7 */ /* 0x0004e6000806017f */
[----:B---3--:R-:W-:Y:S05]  /*10990*/  @!P3 NANOSLEEP.SYNCS 0x989680 ;  /* 0x009896800000b95d */ /* 0x008fea0003900000 */
[----:B------:R-:W3:Y:S02]  /*109a0*/  @!P3 SYNCS.PHASECHK.TRANS64 P3, [R3+URZ+0x28c30], R8 ;  /* 0x028c30080300b5a7 */ /* 0x000ee4000806007f */
[----:B---3--:R-:W-:Y:S05]  /*109b0*/  @!P3 BRA `(.L_x_415) ;  /* 0xfffffffc00ecb947 */ /* 0x008fea000383ffff */
[----:B------:R-:W-:Y:S05]  /*109c0*/  BRA `(.L_x_414) ;  /* 0xffffff3c00b87947 */ /* 0x000fea000383ffff */
.L_x_419:
[----:B--2---:R2:W4:Y:S02]  /*109d0*/  SYNCS.PHASECHK.TRANS64.TRYWAIT P3, [R171+URZ+0x28c50], R8 ;  /* 0x028c5008ab0075a7 */ /* 0x004524000806017f */
[----:B----4-:R-:W-:Y:S05]  /*109e0*/  @!P3 NANOSLEEP.SYNCS 0x989680 ;  /* 0x009896800000b95d */ /* 0x010fea0003900000 */
[----:B------:R-:W4:Y:S02]  /*109f0*/  @!P3 SYNCS.PHASECHK.TRANS64 P3, [R171+URZ+0x28c50], R8 ;  /* 0x028c5008ab00b5a7 */ /* 0x000f24000806007f */
[----:B----4-:R-:W-:Y:S05]  /*10a00*/  @!P3 BRA `(.L_x_419) ;  /* 0xfffffffc00f0b947 */ /* 0x010fea000383ffff */
[----:B------:R-:W-:Y:S05]  /*10a10*/  BRA `(.L_x_418) ;  /* 0xffffff5000ec7947 */ /* 0x000fea000383ffff */
.L_x_455:
[----:B------:R-:W1:Y:S01]  /*10a20*/  S2R R4, SR_TID.X ;  /* 0x0000000000047919 */ /* 0x000e620000002100 */
[----:B------:R-:W-:Y:S01]  /*10a30*/  BSSY B0, `(.L_x_576) ;  /* 0x000000a000007945 */ /* 0x000fe20003800000 */
[----:B0-----:R-:W-:Y:S02]  /*10a40*/  IMAD.MOV.U32 R12, RZ, RZ, RZ ;  /* 0x000000ffff0c7224 */ /* 0x001fe400078e00ff */
[----:B------:R-:W-:Y:S02]  /*10a50*/  IMAD.MOV.U32 R11, RZ, RZ, 0x1f ;  /* 0x0000001fff0b7424 */ /* 0x000fe400078e00ff */
[----:B------:R-:W-:Y:S01]  /*10a60*/  IMAD.MOV.U32 R15, RZ, RZ, -0x1 ;  /* 0xffffffffff0f7424 */ /* 0x000fe200078e00ff */
[----:B-1----:R-:W-:-:S04]  /*10a70*/  SHF.R.U32.HI R4, RZ, 0x5, R4 ;  /* 0x00000005ff047819 */ /* 0x002fc80000011604 */
[----:B------:R-:W-:-:S05]  /*10a80*/  LOP3.LUT R4, R4, 0x3, RZ, 0xc0, !PT ;  /* 0x0000000304047812 */ /* 0x000fca00078ec0ff */
[----:B------:R-:W-:-:S07]  /*10a90*/  IMAD.MOV.U32 R13, RZ, RZ, R4 ;  /* 0x000000ffff0d7224 */ /* 0x000fce00078e0004 */
[----:B------:R-:W-:Y:S05]  /*10aa0*/  WARPSYNC.COLLECTIVE R15, `(.L_x_577) ;  /* 0x000000000f087348 */ /* 0x000fea0003c00000 */
[----:B------:R0:W1:Y:S02]  /*10ab0*/  SHFL.IDX P6, R14, R13, R12, R11 ;  /* 0x0000000c0d0e7389 */ /* 0x00006400000c000b */
[----:B01----:R-:W-:Y:S01]  /*10ac0*/  ENDCOLLECTIVE ;  /* 0x000000000000791b */ /* 0x003fe20003800000 */
.L_x_577:
[----:B------:R-:W-:Y:S05]  /*10ad0*/  BSYNC B0 ;  /* 0x0000000000007941 */ /* 0x000fea0003800000 */
.L_x_576:
[----:B------:R-:W-:Y:S05]  /*10ae0*/  BRA `(.L_x_578) ;  /* 0xffffffa4009c7947 */ /* 0x000fea000383ffff */
.L_x_457:
[----:B------:R-:W-:Y:S01]  /*10af0*/  BSSY B0, `(.L_x_579) ;  /* 0x0000006000007945 */ /* 0x000fe20003800000 */
[----:B------:R-:W-:-:S07]  /*10b00*/  IMAD.MOV.U32 R15, RZ, RZ, -0x1 ;  /* 0xffffffffff0f7424 */ /* 0x000fce00078e00ff */
[----:B012---:R-:W-:Y:S05]  /*10b10*/  WARPSYNC.COLLECTIVE R15, `(.L_x_580) ;  /* 0x000000000f0c7348 */ /* 0x007fea0003c00000 */
[----:B------:R-:W-:Y:S02]  /*10b20*/  ELECT P6, UR62, PT ;  /* 0x00000000003e782f */ /* 0x000fe400038c0000 */
[----:B------:R-:W-:Y:S01]  /*10b30*/  MOV R14, UR62 ;  /* 0x0000003e000e7c02 */ /* 0x000fe20008000f00 */
[----:B012---:R-:W-:Y:S10]  /*10b40*/  ENDCOLLECTIVE ;  /* 0x000000000000791b */ /* 0x007ff40003800000 */
.L_x_580:
[----:B------:R-:W-:Y:S05]  /*10b50*/  BSYNC B0 ;  /* 0x0000000000007941 */ /* 0x000fea0003800000 */
.L_x_579:
[----:B------:R-:W-:Y:S05]  /*10b60*/  BRA `(.L_x_581) ;  /* 0xffffffa400a07947 */ /* 0x000fea000383ffff */
.L_x_459:
[----:B--2---:R2:W3:Y:S02]  /*10b70*/  SYNCS.PHASECHK.TRANS64.TRYWAIT P0, [R0+URZ+0x28c40], R2 ;  /* 0x028c4002000075a7 */ /* 0x0044e4000800017f */
[----:B---3--:R-:W-:Y:S05]  /*10b80*/  @!P0 NANOSLEEP.SYNCS 0x989680 ;  /* 0x009896800000895d */ /* 0x008fea0003900000 */
[----:B------:R-:W3:Y:S02]  /*10b90*/  @!P0 SYNCS.PHASECHK.TRANS64 P0, [R0+URZ+0x28c40], R2 ;  /* 0x028c4002000085a7 */ /* 0x000ee4000800007f */
[----:B---3--:R-:W-:Y:S05]  /*10ba0*/  @!P0 BRA `(.L_x_459) ;  /* 0xfffffffc00f08947 */ /* 0x008fea000383ffff */
[----:B------:R-:W-:Y:S05]  /*10bb0*/  BRA `(.L_x_582) ;  /* 0xffffffa8000c7947 */ /* 0x000fea000383ffff */
.L_x_463:
[----:B------:R-:W2:Y:S01]  /*10bc0*/  LDL.LU R11, [R1+0x38] ;  /* 0x00003800010b7983 */ /* 0x000ea20000300800 */
[----:B------:R-:W-:Y:S02]  /*10bd0*/  IMAD.MOV.U32 R13, RZ, RZ, R2 ;  /* 0x000000ffff0d7224 */ /* 0x000fe400078e0002 */
[----:B------:R-:W-:Y:S02]  /*10be0*/  IMAD.MOV.U32 R12, RZ, RZ, RZ ;  /* 0x000000ffff0c7224 */ /* 0x000fe400078e00ff */
[----:B------:R-:W-:Y:S02]  /*10bf0*/  IMAD.MOV.U32 R15, RZ, RZ, -0x1 ;  /* 0xffffffffff0f7424 */ /* 0x000fe400078e00ff */
[----:B------:R-:W-:Y:S02]  /*10c00*/  IMAD R17, R17, 0x40, R8 ;  /* 0x0000004011117824 */ /* 0x000fe400078e0208 */
[----:B--2---:R-:W-:Y:S02]  /*10c10*/  IMAD R0, R11, R7, RZ ;  /* 0x000000070b007224 */ /* 0x004fe400078e02ff */
[----:B------:R-:W-:-:S02]  /*10c20*/  IMAD.MOV.U32 R11, RZ, RZ, 0x181f ;  /* 0x0000181fff0b7424 */ /* 0x000fc400078e00ff */
[C---:B------:R-:W-:Y:S01]  /*10c30*/  VIADD R7, R17.reuse, 0x10 ;  /* 0x0000001011077836 */ /* 0x040fe20000000000 */
[----:B------:R-:W-:-:S13]  /*10c40*/  ISETP.GE.AND P1, PT, R17, R0, PT ;  /* 0x000000001100720c */ /* 0x000fda0003f26270 */
[----:B-----5:R-:W-:Y:S05]  /*10c50*/  WARPSYNC.COLLECTIVE R15, `(.L_x_583) ;  /* 0x000000000f087348 */ /* 0x020fea0003c00000 */
[----:B------:R0:W1:Y:S02]  /*10c60*/  SHFL.IDX P6, R14, R13, R12, R11 ;  /* 0x0000000c0d0e7389 */ /* 0x00006400000c000b */
[----:B01---5:R-:W-:Y:S01]  /*10c70*/  ENDCOLLECTIVE ;  /* 0x000000000000791b */ /* 0x023fe20003800000 */
.L_x_583:
[----:B------:R-:W-:Y:S02]  /*10c80*/  IMAD.MOV.U32 R13, RZ, RZ, R3 ;  /* 0x000000ffff0d7224 */ /* 0x000fe400078e0003 */
[----:B------:R-:W-:-:S07]  /*10c90*/  IMAD.MOV.U32 R4, RZ, RZ, R14 ;  /* 0x000000ffff047224 */ /* 0x000fce00078e000e */
[----:B------:R-:W-:Y:S05]  /*10ca0*/  WARPSYNC.COLLECTIVE R15, `(.L_x_584) ;  /* 0x000000000f087348 */ /* 0x000fea0003c00000 */
[----:B------:R0:W1:Y:S02]  /*10cb0*/  SHFL.IDX P6, R14, R13, R12, R11 ;  /* 0x0000000c0d0e7389 */ /* 0x00006400000c000b */
[----:B01----:R-:W-:Y:S01]  /*10cc0*/  ENDCOLLECTIVE ;  /* 0x000000000000791b */ /* 0x003fe20003800000 */
.L_x_584:
[----:B------:R-:W-:Y:S02]  /*10cd0*/  IMAD.MOV.U32 R13, RZ, RZ, R2 ;  /* 0x000000ffff0d7224 */ /* 0x000fe400078e0002 */
[----:B------:R-:W-:Y:S02]  /*10ce0*/  IMAD.MOV.U32 R12, RZ, RZ, 0x1 ;  /* 0x00000001ff0c7424 */ /* 0x000fe400078e00ff */
[----:B------:R-:W-:-:S07]  /*10cf0*/  IMAD.MOV.U32 R5, RZ, RZ, R14 ;  /* 0x000000ffff057224 */ /* 0x000fce00078e000e */
[----:B------:R-:W-:Y:S05]  /*10d00*/  WARPSYNC.COLLECTIVE R15, `(.L_x_585) ;  /* 0x000000000f087348 */ /* 0x000fea0003c00000 */
[----:B------:R0:W1:Y:S02]  /*10d10*/  SHFL.IDX P6, R14, R13, R12, R11 ;  /* 0x0000000c0d0e7389 */ /* 0x00006400000c000b */
[----:B01----:R-:W-:Y:S01]  /*10d20*/  ENDCOLLECTIVE ;  /* 0x000000000000791b */ /* 0x003fe20003800000 */
.L_x_585:
        /* <DEDUP_REMOVED lines=10> */
.L_x_586:
        /* <DEDUP_REMOVED lines=11> */
.L_x_587:
        /* <DEDUP_REMOVED lines=10> */
.L_x_588:
[----:B------:R-:W-:Y:S01]  /*10f20*/  @!PT LDS RZ, [RZ] ;  /* 0x00000000fffff984 */ /* 0x000fe20000000800 */
[----:B------:R-:W-:Y:S01]  /*10f30*/  @!PT LDS RZ, [RZ] ;  /* 0x00000000fffff984 */ /* 0x000fe20000000800 */
[----:B------:R-:W-:Y:S01]  /*10f40*/  @!PT LDS RZ, [RZ] ;  /* 0x00000000fffff984 */ /* 0x000fe20000000800 */
[----:B------:R0:W-:Y:S01]  /*10f50*/  @!P1 LDGSTS.E.BYPASS.LTC128B.128 [R9+0x20c00], desc[UR40][R4.64], !P0 ;  /* 0x20c0000004099fae */ /* 0x0001e2000c101d68 */
[----:B------:R-:W-:Y:S02]  /*10f60*/  IMAD.MOV.U32 R13, RZ, RZ, R2 ;  /* 0x000000ffff0d7224 */ /* 0x000fe400078e0002 */
[----:B0-----:R-:W-:Y:S02]  /*10f70*/  VIADD R4, R17, 0x20 ;  /* 0x0000002011047836 */ /* 0x001fe40000000000 */
[----:B------:R-:W-:-:S03]  /*10f80*/  IMAD.MOV.U32 R12, RZ, RZ, 0x3 ;  /* 0x00000003ff0c7424 */ /* 0x000fc600078e00ff */
[----:B------:R-:W-:Y:S01]  /*10f90*/  ISETP.GE.AND P1, PT, R4, R0, PT ;  /* 0x000000000400720c */ /* 0x000fe20003f26270 */
[----:B------:R-:W-:-:S12]  /*10fa0*/  IMAD.MOV.U32 R4, RZ, RZ, R14 ;  /* 0x000000ffff047224 */ /* 0x000fd800078e000e */
[----:B------:R-:W-:Y:S05]  /*10fb0*/  WARPSYNC.COLLECTIVE R15, `(.L_x_589) ;  /* 0x000000000f087348 */ /* 0x000fea0003c00000 */
[----:B------:R0:W1:Y:S02]  /*10fc0*/  SHFL.IDX P6, R14, R13, R12, R11 ;  /* 0x0000000c0d0e7389 */ /* 0x00006400000c000b */
[----:B01----:R-:W-:Y:S01]  /*10fd0*/  ENDCOLLECTIVE ;  /* 0x000000000000791b */ /* 0x003fe20003800000 */
.L_x_589:
[----:B------:R-:W-:-:S05]  /*10fe0*/  @!P1 LEA R5, P2, R10, R4, 0x1 ;  /* 0x000000040a059211 */ /* 0x000fca00078408ff */
[----:B------:R-:W-:Y:S02]  /*10ff0*/  @!P1 IMAD.X R4, RZ, RZ, R6, P2 ;  /* 0x000000ffff049224 */ /* 0x000fe400010e0606 */
[----:B------:R-:W-:-:S03]  /*11000*/  IMAD.MOV.U32 R13, RZ, RZ, R3 ;  /* 0x000000ffff0d7224 */ /* 0x000fc600078e0003 */
[----:B------:R-:W-:-:S04]  /*11010*/  @!P1 LOP3.LUT R5, R5, R4, RZ, 0x3c, !PT ;  /* 0x0000000405059212 */ /* 0x000fc800078e3cff */
        /* <DEDUP_REMOVED lines=10> */
.L_x_590:
[----:B------:R-:W-:Y:S01]  /*110c0*/  IMAD.MOV.U32 R3, RZ, RZ, R14 ;  /* 0x000000ffff037224 */ /* 0x000fe200078e000e */
[----:B------:R-:W-:Y:S06]  /*110d0*/  BRA `(.L_x_591) ;  /* 0xffffffac00707947 */ /* 0x000fec000383ffff */
.L_x_466:
[----:B0-----:R-:W2:Y:S02]  /*110e0*/  LDL R2, [R1+0x4] ;  /* 0x0000040001027983 */ /* 0x001ea40000100800 */
[----:B--2---:R0:W1:Y:S02]  /*110f0*/  SYNCS.PHASECHK.TRANS64.TRYWAIT P0, [R2+URZ+0x28c20], R0 ;  /* 0x028c2000020075a7 */ /* 0x004064000800017f */
[----:B-1----:R-:W-:Y:S05]  /*11100*/  @!P0 NANOSLEEP.SYNCS 0x989680 ;  /* 0x009896800000895d */ /* 0x002fea0003900000 */
[----:B------:R-:W1:Y:S02]  /*11110*/  @!P0 SYNCS.PHASECHK.TRANS64 P0, [R2+URZ+0x28c20], R0 ;  /* 0x028c2000020085a7 */ /* 0x000e64000800007f */
[----:B-1----:R-:W-:Y:S05]  /*11120*/  @!P0 BRA `(.L_x_466) ;  /* 0xfffffffc00ec8947 */ /* 0x002fea000383ffff */
[----:B------:R-:W-:Y:S05]  /*11130*/  BRA `(.L_x_592) ;  /* 0xffffffac00d07947 */ /* 0x000fea000383ffff */
.L_x_470:
[----:B0-----:R0:W1:Y:S02]  /*11140*/  SYNCS.PHASECHK.TRANS64.TRYWAIT P0, [R3+URZ+0x28c60], R0 ;  /* 0x028c6000030075a7 */ /* 0x001064000800017f */
[----:B-1----:R-:W-:Y:S05]  /*11150*/  @!P0 NANOSLEEP.SYNCS 0x989680 ;  /* 0x009896800000895d */ /* 0x002fea0003900000 */
[----:B------:R-:W1:Y:S02]  /*11160*/  @!P0 SYNCS.PHASECHK.TRANS64 P0, [R3+URZ+0x28c60], R0 ;  /* 0x028c6000030085a7 */ /* 0x000e64000800007f */
[----:B-1----:R-:W-:Y:S05]  /*11170*/  @!P0 BRA `(.L_x_470) ;  /* 0xfffffffc00f08947 */ /* 0x002fea000383ffff */
[----:B------:R-:W-:Y:S05]  /*11180*/  BRA `(.L_x_593) ;  /* 0xffffffb000007947 */ /* 0x000fea000383ffff */
.L_x_489:
[----:B-1----:R1:W2:Y:S02]  /*11190*/  SYNCS.PHASECHK.TRANS64.TRYWAIT P0, [R3+URZ+0x28c40], R2 ;  /* 0x028c4002030075a7 */ /* 0x0022a4000800017f */
[----:B--2---:R-:W-:Y:S05]  /*111a0*/  @!P0 NANOSLEEP.SYNCS 0x989680 ;  /* 0x009896800000895d */ /* 0x004fea0003900000 */
[----:B------:R-:W2:Y:S02]  /*111b0*/  @!P0 SYNCS.PHASECHK.TRANS64 P0, [R3+URZ+0x28c40], R2 ;  /* 0x028c4002030085a7 */ /* 0x000ea4000800007f */
[----:B--2---:R-:W-:Y:S05]  /*111c0*/  @!P0 BRA `(.L_x_489) ;  /* 0xfffffffc00f08947 */ /* 0x004fea000383ffff */
[----:B------:R-:W-:Y:S05]  /*111d0*/  BRA `(.L_x_594) ;  /* 0xffffffbc00307947 */ /* 0x000fea000383ffff */
.L_x_494:
[----:B0-----:R0:W2:Y:S02]  /*111e0*/  SYNCS.PHASECHK.TRANS64.TRYWAIT P0, [R3+URZ+0x28c60], R2 ;  /* 0x028c6002030075a7 */ /* 0x0010a4000800017f */
[----:B--2---:R-:W-:Y:S05]  /*111f0*/  @!P0 NANOSLEEP.SYNCS 0x989680 ;  /* 0x009896800000895d */ /* 0x004fea0003900000 */
[----:B------:R-:W2:Y:S02]  /*11200*/  @!P0 SYNCS.PHASECHK.TRANS64 P0, [R3+URZ+0x28c60], R2 ;  /* 0x028c6002030085a7 */ /* 0x000ea4000800007f */
[----:B--2---:R-:W-:Y:S05]  /*11210*/  @!P0 BRA `(.L_x_494) ;  /* 0xfffffffc00f08947 */ /* 0x004fea000383ffff */
[----:B------:R-:W-:Y:S05]  /*11220*/  BRA `(.L_x_595) ;  /* 0xffffffbc00b87947 */ /* 0x000fea000383ffff */
.L_x_509:
[----:B0-----:R0:W1:Y:S02]  /*11230*/  SYNCS.PHASECHK.TRANS64.TRYWAIT P0, [R4+URZ+0x28c40], R2 ;  /* 0x028c4002040075a7 */ /* 0x001064000800017f */
[----:B-1----:R-:W-:Y:S05]  /*11240*/  @!P0 NANOSLEEP.SYNCS 0x989680 ;  /* 0x009896800000895d */ /* 0x002fea0003900000 */
[----:B------:R-:W1:Y:S02]  /*11250*/  @!P0 SYNCS.PHASECHK.TRANS64 P0, [R4+URZ+0x28c40], R2 ;  /* 0x028c4002040085a7 */ /* 0x000e64000800007f */
[----:B-1----:R-:W-:Y:S05]  /*11260*/  @!P0 BRA `(.L_x_509) ;  /* 0xfffffffc00f08947 */ /* 0x002fea000383ffff */
[----:B------:R-:W-:Y:S05]  /*11270*/  BRA `(.L_x_596) ;  /* 0xffffffc800c87947 */ /* 0x000fea000383ffff */
.L_x_514:
[----:B-1----:R1:W2:Y:S02]  /*11280*/  SYNCS.PHASECHK.TRANS64.TRYWAIT P0, [R4+URZ+0x28c60], R2 ;  /* 0x028c6002040075a7 */ /* 0x0022a4000800017f */
[----:B--2---:R-:W-:Y:S05]  /*11290*/  @!P0 NANOSLEEP.SYNCS 0x989680 ;  /* 0x009896800000895d */ /* 0x004fea0003900000 */
[----:B------:R-:W2:Y:S02]  /*112a0*/  @!P0 SYNCS.PHASECHK.TRANS64 P0, [R4+URZ+0x28c60], R2 ;  /* 0x028c6002040085a7 */ /* 0x000ea4000800007f */
[----:B--2---:R-:W-:Y:S05]  /*112b0*/  @!P0 BRA `(.L_x_514) ;  /* 0xfffffffc00f08947 */ /* 0x004fea000383ffff */
[----:B------:R-:W-:Y:S05]  /*112c0*/  BRA `(.L_x_597) ;  /* 0xffffffcc004c7947 */ /* 0x000fea000383ffff */
.L_x_529:
[----:B-1----:R1:W2:Y:S02]  /*112d0*/  SYNCS.PHASECHK.TRANS64.TRYWAIT P0, [R4+URZ+0x28c40], R2 ;  /* 0x028c4002040075a7 */ /* 0x0022a4000800017f */
[----:B--2---:R-:W-:Y:S05]  /*112e0*/  @!P0 NANOSLEEP.SYNCS 0x989680 ;  /* 0x009896800000895d */ /* 0x004fea0003900000 */
[----:B------:R-:W2:Y:S02]  /*112f0*/  @!P0 SYNCS.PHASECHK.TRANS64 P0, [R4+URZ+0x28c40], R2 ;  /* 0x028c4002040085a7 */ /* 0x000ea4000800007f */
[----:B--2---:R-:W-:Y:S05]  /*11300*/  @!P0 BRA `(.L_x_529) ;  /* 0xfffffffc00f08947 */ /* 0x004fea000383ffff */
[----:B------:R-:W-:Y:S05]  /*11310*/  BRA `(.L_x_598) ;  /* 0xffffffd800387947 */ /* 0x000fea000383ffff */
.L_x_534:
[----:B0-----:R0:W2:Y:S02]  /*11320*/  SYNCS.PHASECHK.TRANS64.TRYWAIT P0, [R4+URZ+0x28c60], R2 ;  /* 0x028c6002040075a7 */ /* 0x0010a4000800017f */
[----:B--2---:R-:W-:Y:S05]  /*11330*/  @!P0 NANOSLEEP.SYNCS 0x989680 ;  /* 0x009896800000895d */ /* 0x004fea0003900000 */
[----:B------:R-:W2:Y:S02]  /*11340*/  @!P0 SYNCS.PHASECHK.TRANS64 P0, [R4+URZ+0x28c60], R2 ;  /* 0x028c6002040085a7 */ /* 0x000ea4000800007f */
[----:B--2---:R-:W-:Y:S05]  /*11350*/  @!P0 BRA `(.L_x_534) ;  /* 0xfffffffc00f08947 */ /* 0x004fea000383ffff */
[----:B------:R-:W-:Y:S05]  /*11360*/  BRA `(.L_x_599) ;  /* 0xffffffd800c07947 */ /* 0x000fea000383ffff */
.L_x_550:
[----:B------:R-:W-:Y:S01]  /*11370*/  BSSY B0, `(.L_x_600) ;  /* 0x0000008000007945 */ /* 0x000fe20003800000 */
[----:B------:R-:W-:Y:S02]  /*11380*/  IMAD.MOV.U32 R13, RZ, RZ, R16 ;  /* 0x000000ffff0d7224 */ /* 0x000fe400078e0010 */
[----:B0-----:R-:W-:Y:S02]  /*11390*/  IMAD.MOV.U32 R12, RZ, RZ, RZ ;  /* 0x000000ffff0c7224 */ /* 0x001fe400078e00ff */
[----:B------:R-:W-:Y:S02]  /*113a0*/  IMAD.MOV.U32 R11, RZ, RZ, 0x1f ;  /* 0x0000001fff0b7424 */ /* 0x000fe400078e00ff */
[----:B------:R-:W-:-:S07]  /*113b0*/  IMAD.MOV.U32 R15, RZ, RZ, -0x1 ;  /* 0xffffffffff0f7424 */ /* 0x000fce00078e00ff */
[----:B-1---5:R-:W-:Y:S05]  /*113c0*/  WARPSYNC.COLLECTIVE R15, `(.L_x_601) ;  /* 0x000000000f087348 */ /* 0x022fea0003c00000 */
[----:B------:R0:W2:Y:S02]  /*113d0*/  SHFL.IDX P6, R14, R13, R12, R11 ;  /* 0x0000000c0d0e7389 */ /* 0x0000a400000c000b */
[----:B012--5:R-:W-:Y:S01]  /*113e0*/  ENDCOLLECTIVE ;  /* 0x000000000000791b */ /* 0x027fe20003800000 */
.L_x_601:
[----:B------:R-:W-:Y:S05]  /*113f0*/  BSYNC B0 ;  /* 0x0000000000007941 */ /* 0x000fea0003800000 */
.L_x_600:
[----:B------:R-:W-:Y:S02]  /*11400*/  IMAD.MOV.U32 R13, RZ, RZ, R16 ;  /* 0x000000ffff0d7224 */ /* 0x000fe400078e0010 */
[----:B------:R-:W-:Y:S02]  /*11410*/  IMAD.MOV.U32 R12, RZ, RZ, 0x1 ;  /* 0x00000001ff0c7424 */ /* 0x000fe400078e00ff */
[----:B------:R-:W-:Y:S02]  /*11420*/  IMAD.MOV.U32 R11, RZ, RZ, 0x1f ;  /* 0x0000001fff0b7424 */ /* 0x000fe400078e00ff */
[----:B------:R-:W-:Y:S02]  /*11430*/  IMAD.MOV.U32 R15, RZ, RZ, -0x1 ;  /* 0xffffffffff0f7424 */ /* 0x000fe400078e00ff */
[----:B------:R-:W-:Y:S02]  /*11440*/  IMAD.IADD R5, R19, 0x1, R6 ;  /* 0x0000000113057824 */ /* 0x000fe400078e0206 */
[----:B------:R-:W-:-:S07]  /*11450*/  IMAD.MOV.U32 R0, RZ, RZ, R14 ;  /* 0x000000ffff007224 */ /* 0x000fce00078e000e */
[----:B------:R-:W-:Y:S05]  /*11460*/  WARPSYNC.COLLECTIVE R15, `(.L_x_602) ;  /* 0x000000000f087348 */ /* 0x000fea0003c00000 */
[----:B------:R0:W1:Y:S02]  /*11470*/  SHFL.IDX P6, R14, R13, R12, R11 ;  /* 0x0000000c0d0e7389 */ /* 0x00006400000c000b */
[----:B01----:R-:W-:Y:S01]  /*11480*/  ENDCOLLECTIVE ;  /* 0x000000000000791b */ /* 0x003fe20003800000 */
.L_x_602:
[----:B------:R-:W-:Y:S02]  /*11490*/  ULDC UR4, c[0x0][0xc3c] ;  /* 0x00030f0000047ab9 */ /* 0x000fe40000000800 */
[----:B------:R-:W-:-:S13]  /*114a0*/  ISETP.GE.OR P1, PT, R5, UR4, !P0 ;  /* 0x0000000405007c0c */ /* 0x000fda000c726670 */
[----:B------:R-:W0:Y:S01]  /*114b0*/  @!P1 LDC.64 R2, c[0x0][0xc80] ;  /* 0x00032000ff029b82 */ /* 0x000e220000000a00 */
[----:B------:R-:W-:Y:S02]  /*114c0*/  IMAD.MOV.U32 R11, RZ, RZ, RZ ;  /* 0x000000ffff0b7224 */ /* 0x000fe400078e00ff */
[----:B------:R-:W-:Y:S02]  /*114d0*/  IMAD.MOV.U32 R4, RZ, RZ, R14 ;  /* 0x000000ffff047224 */ /* 0x000fe400078e000e */
[----:B0-----:R-:W-:-:S06]  /*114e0*/  @!P1 IMAD.WIDE R2, R5, 0x4, R2 ;  /* 0x0000000405029825 */ /* 0x001fcc00078e0202 */
[----:B------:R0:W2:Y:S01]  /*114f0*/  @!P1 LDG.E R3, desc[UR40][R2.64] ;  /* 0x0000002802039981 */ /* 0x0000a2000c1e1900 */
[C---:B------:R-:W-:Y:S02]  /*11500*/  ISETP.GE.U32.AND P2, PT, R6.reuse, 0x2, PT ;  /* 0x000000020600780c */ /* 0x040fe40003f46070 */
[C---:B------:R-:W-:Y:S02]  /*11510*/  ISETP.GE.U32.AND P3, PT, R6.reuse, 0x4, PT ;  /* 0x000000040600780c */ /* 0x040fe40003f66070 */
[C---:B------:R-:W-:Y:S02]  /*11520*/  ISETP.GE.U32.AND P4, PT, R6.reuse, 0x8, PT ;  /* 0x000000080600780c */ /* 0x040fe40003f86070 */
[C---:B------:R-:W-:Y:S01]  /*11530*/  ISETP.GE.U32.AND P5, PT, R6.reuse, 0x10, PT ;  /* 0x000000100600780c */ /* 0x040fe20003fa6070 */
[----:B0-----:R-:W-:Y:S02]  /*11540*/  IMAD.MOV.U32 R2, RZ, RZ, RZ ;  /* 0x000000ffff027224 */ /* 0x001fe400078e00ff */
[----:B--2---:R-:W-:Y:S01]  /*11550*/  @!P1 IMAD.MOV.U32 R2, RZ, RZ, R3 ;  /* 0x000000ffff029224 */ /* 0x004fe200078e0003 */
[----:B------:R-:W-:-:S03]  /*11560*/  ISETP.NE.AND P1, PT, R6, RZ, PT ;  /* 0x000000ff0600720c */ /* 0x000fc60003f25270 */
[----:B------:R-:W-:-:S10]  /*11570*/  IMAD.MOV.U32 R13, RZ, RZ, R2 ;  /* 0x000000ffff0d7224 */ /* 0x000fd400078e0002 */
[----:B------:R-:W-:Y:S05]  /*11580*/  WARPSYNC.COLLECTIVE R15, `(.L_x_603) ;  /* 0x000000000f087348 */ /* 0x000fea0003c00000 */
[----:B------:R0:W1:Y:S02]  /*11590*/  SHFL.UP P6, R14, R13, R12, R11 ;  /* 0x0400000c0d0e7389 */ /* 0x00006400000c000b */
[----:B01----:R-:W-:Y:S01]  /*115a0*/  ENDCOLLECTIVE ;  /* 0x000000000000791b */ /* 0x003fe20003800000 */
.L_x_603:
[----:B------:R-:W-:Y:S01]  /*115b0*/  IMAD.MOV.U32 R12, RZ, RZ, 0x2 ;  /* 0x00000002ff0c7424 */ /* 0x000fe200078e00ff */
[----:B------:R-:W-:-:S05]  /*115c0*/  SEL R5, R14, RZ, P1 ;  /* 0x000000ff0e057207 */ /* 0x000fca0000800000 */
[----:B------:R-:W-:-:S04]  /*115d0*/  IMAD.IADD R3, R2, 0x1, R5 ;  /* 0x0000000102037824 */ /* 0x000fc800078e0205 */
[----:B------:R-:W-:-:S07]  /*115e0*/  IMAD.MOV.U32 R13, RZ, RZ, R3 ;  /* 0x000000ffff0d7224 */ /* 0x000fce00078e0003 */
[----:B------:R-:W-:Y:S05]  /*115f0*/  WARPSYNC.COLLECTIVE R15, `(.L_x_604) ;  /* 0x000000000f087348 */ /* 0x000fea0003c00000 */
[----:B------:R0:W1:Y:S02]  /*11600*/  SHFL.UP P6, R14, R13, R12, R11 ;  /* 0x0400000c0d0e7389 */ /* 0x00006400000c000b */
[----:B01----:R-:W-:Y:S01]  /*11610*/  ENDCOLLECTIVE ;  /* 0x000000000000791b */ /* 0x003fe20003800000 */
.L_x_604:
[----:B------:R-:W-:Y:S01]  /*11620*/  IMAD.MOV.U32 R12, RZ, RZ, 0x4 ;  /* 0x00000004ff0c7424 */ /* 0x000fe200078e00ff */
[----:B------:R-:W-:-:S05]  /*11630*/  SEL R14, R14, RZ, P2 ;  /* 0x000000ff0e0e7207 */ /* 0x000fca0001000000 */
[----:B------:R-:W-:-:S04]  /*11640*/  IMAD.IADD R3, R3, 0x1, R14 ;  /* 0x0000000103037824 */ /* 0x000fc800078e020e */
[----:B------:R-:W-:-:S07]  /*11650*/  IMAD.MOV.U32 R13, RZ, RZ, R3 ;  /* 0x000000ffff0d7224 */ /* 0x000fce00078e0003 */
[----:B------:R-:W-:Y:S05]  /*11660*/  WARPSYNC.COLLECTIVE R15, `(.L_x_605) ;  /* 0x000000000f087348 */ /* 0x000fea0003c00000 */
[----:B------:R0:W1:Y:S02]  /*11670*/  SHFL.UP P6, R14, R13, R12, R11 ;  /* 0x0400000c0d0e7389 */ /* 0x00006400000c000b */
[----:B01----:R-:W-:Y:S01]  /*11680*/  ENDCOLLECTIVE ;  /* 0x000000000000791b */ /* 0x003fe20003800000 */
.L_x_605:
[----:B------:R-:W-:Y:S01]  /*11690*/  IMAD.MOV.U32 R12, RZ, RZ, 0x8 ;  /* 0x00000008ff0c7424 */ /* 0x000fe200078e00ff */
[----:B------:R-:W-:-:S05]  /*116a0*/  SEL R14, R14, RZ, P3 ;  /* 0x000000ff0e0e7207 */ /* 0x000fca0001800000 */
[----:B------:R-:W-:-:S04]  /*116b0*/  IMAD.IADD R3, R3, 0x1, R14 ;  /* 0x0000000103037824 */ /* 0x000fc800078e020e */
[----:B------:R-:W-:-:S07]  /*116c0*/  IMAD.MOV.U32 R13, RZ, RZ, R3 ;  /* 0x000000ffff0d7224 */ /* 0x000fce00078e0003 */
[----:B------:R-:W-:Y:S05]  /*116d0*/  WARPSYNC.COLLECTIVE R15, `(.L_x_606) ;  /* 0x000000000f087348 */ /* 0x000fea0003c00000 */
[----:B------:R0:W1:Y:S02]  /*116e0*/  SHFL.UP P6, R14, R13, R12, R11 ;  /* 0x0400000c0d0e7389 */ /* 0x00006400000c000b */
[----:B01----:R-:W-:Y:S01]  /*116f0*/  ENDCOLLECTIVE ;  /* 0x000000000000791b */ /* 0x003fe20003800000 */
.L_x_606:
[----:B------:R-:W-:Y:S01]  /*11700*/  IMAD.MOV.U32 R12, RZ, RZ, 0x10 ;  /* 0x00000010ff0c7424 */ /* 0x000fe200078e00ff */
[----:B------:R-:W-:-:S05]  /*11710*/  SEL R14, R14, RZ, P4 ;  /* 0x000000ff0e0e7207 */ /* 0x000fca0002000000 */
[----:B------:R-:W-:-:S04]  /*11720*/  IMAD.IADD R3, R3, 0x1, R14 ;  /* 0x0000000103037824 */ /* 0x000fc800078e020e */
[----:B------:R-:W-:-:S07]  /*11730*/  IMAD.MOV.U32 R13, RZ, RZ, R3 ;  /* 0x000000ffff0d7224 */ /* 0x000fce00078e0003 */
[----:B------:R-:W-:Y:S05]  /*11740*/  WARPSYNC.COLLECTIVE R15, `(.L_x_607) ;  /* 0x000000000f087348 */ /* 0x000fea0003c00000 */
[----:B------:R0:W1:Y:S02]  /*11750*/  SHFL.UP P6, R14, R13, R12, R11 ;  /* 0x0400000c0d0e7389 */ /* 0x00006400000c000b */
[----:B01----:R-:W-:Y:S01]  /*11760*/  ENDCOLLECTIVE ;  /* 0x000000000000791b */ /* 0x003fe20003800000 */
.L_x_607:
[----:B------:R-:W-:Y:S02]  /*11770*/  IMAD.MOV.U32 R12, RZ, RZ, 0x1f ;  /* 0x0000001fff0c7424 */ /* 0x000fe400078e00ff */
[----:B------:R-:W-:Y:S01]  /*11780*/  IMAD.MOV.U32 R11, RZ, RZ, 0x1f ;  /* 0x0000001fff0b7424 */ /* 0x000fe200078e00ff */
[----:B------:R-:W-:-:S05]  /*11790*/  SEL R14, R14, RZ, P5 ;  /* 0x000000ff0e0e7207 */ /* 0x000fca0002800000 */
[----:B------:R-:W-:-:S04]  /*117a0*/  IMAD.IADD R3, R3, 0x1, R14 ;  /* 0x0000000103037824 */ /* 0x000fc800078e020e */
[----:B------:R-:W-:-:S07]  /*117b0*/  IMAD.MOV.U32 R13, RZ, RZ, R3 ;  /* 0x000000ffff0d7224 */ /* 0x000fce00078e0003 */
[----:B------:R-:W-:Y:S05]  /*117c0*/  WARPSYNC.COLLECTIVE R15, `(.L_x_608) ;  /* 0x000000000f087348 */ /* 0x000fea0003c00000 */
[----:B------:R0:W1:Y:S02]  /*117d0*/  SHFL.IDX P6, R14, R13, R12, R11 ;  /* 0x0000000c0d0e7389 */ /* 0x00006400000c000b */
[----:B01----:R-:W-:Y:S01]  /*117e0*/  ENDCOLLECTIVE ;  /* 0x000000000000791b */ /* 0x003fe20003800000 */
.L_x_608:
[----:B------:R-:W-:Y:S05]  /*117f0*/  BRA `(.L_x_609) ;  /* 0xffffffe400307947 */ /* 0x000fea000383ffff */
.L_x_555:
[----:B------:R-:W-:Y:S01]  /*11800*/  BSSY B0, `(.L_x_610) ;  /* 0x0000008000007945 */ /* 0x000fe20003800000 */
[----:B-----5:R-:W-:Y:S02]  /*11810*/  IMAD.MOV.U32 R13, RZ, RZ, R2 ;  /* 0x000000ffff0d7224 */ /* 0x020fe400078e0002 */
[----:B0-----:R-:W-:Y:S02]  /*11820*/  IMAD.MOV.U32 R12, RZ, RZ, 0x1 ;  /* 0x00000001ff0c7424 */ /* 0x001fe400078e00ff */
[----:B------:R-:W-:Y:S02]  /*11830*/  IMAD.MOV.U32 R11, RZ, RZ, RZ ;  /* 0x000000ffff0b7224 */ /* 0x000fe400078e00ff */
[----:B------:R-:W-:-:S07]  /*11840*/  IMAD.MOV.U32 R15, RZ, RZ, -0x1 ;  /* 0xffffffffff0f7424 */ /* 0x000fce00078e00ff */
[----:B-12---:R-:W-:Y:S05]  /*11850*/  WARPSYNC.COLLECTIVE R15, `(.L_x_611) ;  /* 0x000000000f087348 */ /* 0x006fea0003c00000 */
[----:B------:R0:W3:Y:S02]  /*11860*/  SHFL.UP P6, R14, R13, R12, R11 ;  /* 0x0400000c0d0e7389 */ /* 0x0000e400000c000b */
[----:B0123--:R-:W-:Y:S01]  /*11870*/  ENDCOLLECTIVE ;  /* 0x000000000000791b */ /* 0x00ffe20003800000 */
.L_x_611:
[----:B------:R-:W-:Y:S05]  /*11880*/  BSYNC B0 ;  /* 0x0000000000007941 */ /* 0x000fea0003800000 */
.L_x_610:
[----:B------:R-:W-:Y:S01]  /*11890*/  SEL R3, R14, RZ, P1 ;  /* 0x000000ff0e037207 */ /* 0x000fe20000800000 */
[----:B------:R-:W-:Y:S02]  /*118a0*/  IMAD.MOV.U32 R12, RZ, RZ, 0x2 ;  /* 0x00000002ff0c7424 */ /* 0x000fe400078e00ff */
[----:B------:R-:W-:Y:S02]  /*118b0*/  IMAD.MOV.U32 R11, RZ, RZ, RZ ;  /* 0x000000ffff0b7224 */ /* 0x000fe400078e00ff */
[----:B------:R-:W-:Y:S02]  /*118c0*/  IMAD.IADD R3, R2, 0x1, R3 ;  /* 0x0000000102037824 */ /* 0x000fe400078e0203 */
[----:B------:R-:W-:Y:S02]  /*118d0*/  IMAD.MOV.U32 R15, RZ, RZ, -0x1 ;  /* 0xffffffffff0f7424 */ /* 0x000fe400078e00ff */
[----:B------:R-:W-:-:S07]  /*118e0*/  IMAD.MOV.U32 R13, RZ, RZ, R3 ;  /* 0x000000ffff0d7224 */ /* 0x000fce00078e0003 */
[----:B------:R-:W-:Y:S05]  /*118f0*/  WARPSYNC.COLLECTIVE R15, `(.L_x_612) ;  /* 0x000000000f087348 */ /* 0x000fea0003c00000 */
[----:B------:R0:W1:Y:S02]  /*11900*/  SHFL.UP P6, R14, R13, R12, R11 ;  /* 0x0400000c0d0e7389 */ /* 0x00006400000c000b */
[----:B01----:R-:W-:Y:S01]  /*11910*/  ENDCOLLECTIVE ;  /* 0x000000000000791b */ /* 0x003fe20003800000 */
.L_x_612:
[----:B------:R-:W-:Y:S01]  /*11920*/  IMAD.MOV.U32 R12, RZ, RZ, 0x4 ;  /* 0x00000004ff0c7424 */ /* 0x000fe200078e00ff */
[----:B------:R-:W-:-:S05]  /*11930*/  SEL R14, R14, RZ, P2 ;  /* 0x000000ff0e0e7207 */ /* 0x000fca0001000000 */
[----:B------:R-:W-:-:S04]  /*11940*/  IMAD.IADD R3, R3, 0x1, R14 ;  /* 0x0000000103037824 */ /* 0x000fc800078e020e */
[----:B------:R-:W-:-:S07]  /*11950*/  IMAD.MOV.U32 R13, RZ, RZ, R3 ;  /* 0x000000ffff0d7224 */ /* 0x000fce00078e0003 */
[----:B------:R-:W-:Y:S05]  /*11960*/  WARPSYNC.COLLECTIVE R15, `(.L_x_613) ;  /* 0x000000000f087348 */ /* 0x000fea0003c00000 */
[----:B------:R0:W1:Y:S02]  /*11970*/  SHFL.UP P6, R14, R13, R12, R11 ;  /* 0x0400000c0d0e7389 */ /* 0x00006400000c000b */
[----:B01----:R-:W-:Y:S01]  /*11980*/  ENDCOLLECTIVE ;  /* 0x000000000000791b */ /* 0x003fe20003800000 */
.L_x_613:
[----:B------:R-:W-:Y:S01]  /*11990*/  IMAD.MOV.U32 R12, RZ, RZ, 0x8 ;  /* 0x00000008ff0c7424 */ /* 0x000fe200078e00ff */
[----:B------:R-:W-:-:S05]  /*119a0*/  SEL R14, R14, RZ, P3 ;  /* 0x000000ff0e0e7207 */ /* 0x000fca0001800000 */
[----:B------:R-:W-:-:S04]  /*119b0*/  IMAD.IADD R3, R3, 0x1, R14 ;  /* 0x0000000103037824 */ /* 0x000fc800078e020e */
[----:B------:R-:W-:-:S07]  /*119c0*/  IMAD.MOV.U32 R13, RZ, RZ, R3 ;  /* 0x000000ffff0d7224 */ /* 0x000fce00078e0003 */
[----:B------:R-:W-:Y:S05]  /*119d0*/  WARPSYNC.COLLECTIVE R15, `(.L_x_614) ;  /* 0x000000000f087348 */ /* 0x000fea0003c00000 */
[----:B------:R0:W1:Y:S02]  /*119e0*/  SHFL.UP P6, R14, R13, R12, R11 ;  /* 0x0400000c0d0e7389 */ /* 0x00006400000c000b */
[----:B01----:R-:W-:Y:S01]  /*119f0*/  ENDCOLLECTIVE ;  /* 0x000000000000791b */ /* 0x003fe20003800000 */
.L_x_614:
[----:B------:R-:W-:Y:S01]  /*11a00*/  IMAD.MOV.U32 R12, RZ, RZ, 0x10 ;  /* 0x00000010ff0c7424 */ /* 0x000fe200078e00ff */
[----:B------:R-:W-:-:S05]  /*11a10*/  SEL R14, R14, RZ, P4 ;  /* 0x000000ff0e0e7207 */ /* 0x000fca0002000000 */
[----:B------:R-:W-:-:S04]  /*11a20*/  IMAD.IADD R3, R3, 0x1, R14 ;  /* 0x0000000103037824 */ /* 0x000fc800078e020e */
[----:B------:R-:W-:-:S07]  /*11a30*/  IMAD.MOV.U32 R13, RZ, RZ, R3 ;  /* 0x000000ffff0d7224 */ /* 0x000fce00078e0003 */
[----:B------:R-:W-:Y:S05]  /*11a40*/  WARPSYNC.COLLECTIVE R15, `(.L_x_615) ;  /* 0x000000000f087348 */ /* 0x000fea0003c00000 */
[----:B------:R0:W1:Y:S02]  /*11a50*/  SHFL.UP P6, R14, R13, R12, R11 ;  /* 0x0400000c0d0e7389 */ /* 0x00006400000c000b */
[----:B01----:R-:W-:Y:S01]  /*11a60*/  ENDCOLLECTIVE ;  /* 0x000000000000791b */ /* 0x003fe20003800000 */
.L_x_615:
        /* <DEDUP_REMOVED lines=8> */
.L_x_616:
[----:B------:R-:W-:Y:S05]  /*11af0*/  BRA `(.L_x_617) ;  /* 0xffffffe4000c7947 */ /* 0x000fea000383ffff */
.L_x_557:
[----:B------:R-:W-:Y:S01]  /*11b00*/  BSSY B0, `(.L_x_618) ;  /* 0x0000006000007945 */ /* 0x000fe20003800000 */
[----:B------:R-:W-:Y:S01]  /*11b10*/  PLOP3.LUT P6, PT, P6, PT, PT, 0x8, 0x0 ;  /* 0x000000000000781c */ /* 0x000fe200037ce170 */
[----:B------:R-:W-:-:S12]  /*11b20*/  IMAD.MOV.U32 R15, RZ, RZ, -0x1 ;  /* 0xffffffffff0f7424 */ /* 0x000fd800078e00ff */
[----:B01---5:R-:W-:Y:S05]  /*11b30*/  WARPSYNC.COLLECTIVE R15, `(.L_x_619) ;  /* 0x000000000f087348 */ /* 0x023fea0003c00000 */
[----:B------:R-:W-:Y:S01]  /*11b40*/  VOTE.ANY R14, PT, P6 ;  /* 0x00000000000e7806 */ /* 0x000fe200030e0100 */
[----:B01---5:R-:W-:Y:S06]  /*11b50*/  ENDCOLLECTIVE ;  /* 0x000000000000791b */ /* 0x023fec0003800000 */
.L_x_619:
[----:B------:R-:W-:Y:S05]  /*11b60*/  BSYNC B0 ;  /* 0x0000000000007941 */ /* 0x000fea0003800000 */
.L_x_618:
[----:B------:R-:W-:Y:S02]  /*11b70*/  IMAD.MOV.U32 R5, RZ, RZ, R14 ;  /* 0x000000ffff057224 */ /* 0x000fe400078e000e */
[----:B------:R-:W-:Y:S02]  /*11b80*/  IMAD.MOV.U32 R13, RZ, RZ, R2 ;  /* 0x000000ffff0d7224 */ /* 0x000fe400078e0002 */
[----:B------:R-:W0:Y:S01]  /*11b90*/  POPC R4, R5 ;  /* 0x0000000500047309 */ /* 0x000e220000000000 */
[----:B------:R-:W-:Y:S02]  /*11ba0*/  IMAD.MOV.U32 R11, RZ, RZ, 0x1f ;  /* 0x0000001fff0b7424 */ /* 0x000fe400078e00ff */
[----:B------:R-:W-:Y:S02]  /*11bb0*/  IMAD.MOV.U32 R15, RZ, RZ, -0x1 ;  /* 0xffffffffff0f7424 */ /* 0x000fe400078e00ff */
[----:B0-----:R-:W-:-:S07]  /*11bc0*/  IMAD.MOV.U32 R12, RZ, RZ, R4 ;  /* 0x000000ffff0c7224 */ /* 0x001fce00078e0004 */
[----:B------:R-:W-:Y:S05]  /*11bd0*/  WARPSYNC.COLLECTIVE R15, `(.L_x_620) ;  /* 0x000000000f087348 */ /* 0x000fea0003c00000 */
[----:B------:R0:W1:Y:S02]  /*11be0*/  SHFL.IDX P6, R14, R13, R12, R11 ;  /* 0x0000000c0d0e7389 */ /* 0x00006400000c000b */
[----:B01----:R-:W-:Y:S01]  /*11bf0*/  ENDCOLLECTIVE ;  /* 0x000000000000791b */ /* 0x003fe20003800000 */
.L_x_620:
[----:B------:R-:W-:Y:S01]  /*11c00*/  IMAD.MOV.U32 R17, RZ, RZ, R14 ;  /* 0x000000ffff117224 */ /* 0x000fe200078e000e */
[----:B------:R-:W-:Y:S06]  /*11c10*/  BRA `(.L_x_621) ;  /* 0xffffffe000fc7947 */ /* 0x000fec000383ffff */
.L_x_559:
[----:B------:R-:W-:Y:S01]  /*11c20*/  BSSY B0, `(.L_x_622) ;  /* 0x0000007000007945 */ /* 0x000fe20003800000 */
[----:B------:R-:W-:Y:S02]  /*11c30*/  IMAD.MOV.U32 R13, RZ, RZ, R3 ;  /* 0x000000ffff0d7224 */ /* 0x000fe400078e0003 */
[----:B------:R-:W-:Y:S02]  /*11c40*/  IMAD.MOV.U32 R11, RZ, RZ, 0x1f ;  /* 0x0000001fff0b7424 */ /* 0x000fe400078e00ff */
[----:B------:R-:W-:-:S07]  /*11c50*/  IMAD.MOV.U32 R15, RZ, RZ, -0x1 ;  /* 0xffffffffff0f7424 */ /* 0x000fce00078e00ff */
[----:B-123-5:R-:W-:Y:S05]  /*11c60*/  WARPSYNC.COLLECTIVE R15, `(.L_x_623) ;  /* 0x000000000f087348 */ /* 0x02efea0003c00000 */
[----:B------:R0:W4:Y:S02]  /*11c70*/  SHFL.IDX P6, R14, R13, R12, R11 ;  /* 0x0000000c0d0e7389 */ /* 0x00012400000c000b */
[----:B012345:R-:W-:Y:S01]  /*11c80*/  ENDCOLLECTIVE ;  /* 0x000000000000791b */ /* 0x03ffe20003800000 */
.L_x_623:
[----:B------:R-:W-:Y:S05]  /*11c90*/  BSYNC B0 ;  /* 0x0000000000007941 */ /* 0x000fea0003800000 */
.L_x_622:
[----:B------:R-:W-:Y:S05]  /*11ca0*/  BRA `(.L_x_558) ;  /* 0xffffffe000f47947 */ /* 0x000fea000383ffff */
.L_x_563:
[----:B-1----:R1:W2:Y:S02]  /*11cb0*/  SYNCS.PHASECHK.TRANS64.TRYWAIT P0, [R0+URZ+0x28c20], R3 ;  /* 0x028c2003000075a7 */ /* 0x0022a4000800017f */
[----:B--2---:R-:W-:Y:S05]  /*11cc0*/  @!P0 NANOSLEEP.SYNCS 0x989680 ;  /* 0x009896800000895d */ /* 0x004fea0003900000 */
[----:B------:R-:W2:Y:S02]  /*11cd0*/  @!P0 SYNCS.PHASECHK.TRANS64 P0, [R0+URZ+0x28c20], R3 ;  /* 0x028c2003000085a7 */ /* 0x000ea4000800007f */
[----:B--2---:R-:W-:Y:S05]  /*11ce0*/  @!P0 BRA `(.L_x_563) ;  /* 0xfffffffc00f08947 */ /* 0x004fea000383ffff */
[----:B------:R-:W-:Y:S05]  /*11cf0*/  BRA `(.L_x_624) ;  /* 0xffffffe400e87947 */ /* 0x000fea000383ffff */
.L_x_564:
[----:B------:R-:W2:Y:S01]  /*11d00*/  S2R R2, SR_TID.X ;  /* 0x0000000000027919 */ /* 0x000ea20000002100 */
[----:B------:R-:W-:Y:S01]  /*11d10*/  BSSY B0, `(.L_x_625) ;  /* 0x000000a000007945 */ /* 0x000fe20003800000 */
[----:B0-----:R-:W-:Y:S02]  /*11d20*/  IMAD.MOV.U32 R12, RZ, RZ, RZ ;  /* 0x000000ffff0c7224 */ /* 0x001fe400078e00ff */
[----:B------:R-:W-:Y:S02]  /*11d30*/  IMAD.MOV.U32 R11, RZ, RZ, 0x1f ;  /* 0x0000001fff0b7424 */ /* 0x000fe400078e00ff */
[----:B------:R-:W-:Y:S01]  /*11d40*/  IMAD.MOV.U32 R15, RZ, RZ, -0x1 ;  /* 0xffffffffff0f7424 */ /* 0x000fe200078e00ff */
[----:B--2---:R-:W-:-:S04]  /*11d50*/  SHF.R.U32.HI R2, RZ, 0x5, R2 ;  /* 0x00000005ff027819 */ /* 0x004fc80000011602 */
[----:B------:R-:W-:-:S05]  /*11d60*/  LOP3.LUT R2, R2, 0x3, RZ, 0xc0, !PT ;  /* 0x0000000302027812 */ /* 0x000fca00078ec0ff */
[----:B------:R-:W-:-:S07]  /*11d70*/  IMAD.MOV.U32 R13, RZ, RZ, R2 ;  /* 0x000000ffff0d7224 */ /* 0x000fce00078e0002 */
[----:B-1---5:R-:W-:Y:S05]  /*11d80*/  WARPSYNC.COLLECTIVE R15, `(.L_x_626) ;  /* 0x000000000f087348 */ /* 0x022fea0003c00000 */
[----:B------:R0:W2:Y:S02]  /*11d90*/  SHFL.IDX P6, R14, R13, R12, R11 ;  /* 0x0000000c0d0e7389 */ /* 0x0000a400000c000b */
[----:B012--5:R-:W-:Y:S01]  /*11da0*/  ENDCOLLECTIVE ;  /* 0x000000000000791b */ /* 0x027fe20003800000 */
.L_x_626:
[----:B------:R-:W-:Y:S05]  /*11db0*/  BSYNC B0 ;  /* 0x0000000000007941 */ /* 0x000fea0003800000 */
.L_x_625:
[----:B------:R-:W-:Y:S05]  /*11dc0*/  BRA `(.L_x_627) ;  /* 0xffffffe400d07947 */ /* 0x000fea000383ffff */
.L_x_567:
[----:B------:R-:W-:Y:S01]  /*11dd0*/  BSSY B1, `(.L_x_628) ;  /* 0x0000006000017945 */ /* 0x000fe20003800000 */
[----:B------:R-:W-:-:S07]  /*11de0*/  IMAD.MOV.U32 R15, RZ, RZ, -0x1 ;  /* 0xffffffffff0f7424 */ /* 0x000fce00078e00ff */
[----:B012--5:R-:W-:Y:S05]  /*11df0*/  WARPSYNC.COLLECTIVE R15, `(.L_x_629) ;  /* 0x000000000f0c7348 */ /* 0x027fea0003c00000 */
[----:B------:R-:W-:Y:S02]  /*11e00*/  ELECT P6, UR62, PT ;  /* 0x00000000003e782f */ /* 0x000fe400038c0000 */
[----:B------:R-:W-:Y:S01]  /*11e10*/  MOV R14, UR62 ;  /* 0x0000003e000e7c02 */ /* 0x000fe20008000f00 */
[----:B012--5:R-:W-:Y:S10]  /*11e20*/  ENDCOLLECTIVE ;  /* 0x000000000000791b */ /* 0x027ff40003800000 */
.L_x_629:
[----:B------:R-:W-:Y:S05]  /*11e30*/  BSYNC B1 ;  /* 0x0000000000017941 */ /* 0x000fea0003800000 */
.L_x_628:
[----:B------:R-:W-:Y:S05]  /*11e40*/  BRA `(.L_x_630) ;  /* 0xffffffe400c87947 */ /* 0x000fea000383ffff */
.L_x_569:
[----:B0-----:R0:W1:Y:S02]  /*11e50*/  SYNCS.PHASECHK.TRANS64.TRYWAIT P0, [R6+URZ], R5 ;  /* 0x00000005060075a7 */ /* 0x001064000800017f */
[----:B-1----:R-:W-:Y:S05]  /*11e60*/  @!P0 NANOSLEEP.SYNCS 0x989680 ;  /* 0x009896800000895d */ /* 0x002fea0003900000 */
[----:B------:R-:W1:Y:S02]  /*11e70*/  @!P0 SYNCS.PHASECHK.TRANS64 P0, [R6+URZ], R5 ;  /* 0x00000005060085a7 */ /* 0x000e64000800007f */
[----:B-1----:R-:W-:Y:S05]  /*11e80*/  @!P0 BRA `(.L_x_569) ;  /* 0xfffffffc00f08947 */ /* 0x002fea000383ffff */
[----:B------:R-:W-:Y:S05]  /*11e90*/  BRA `(.L_x_631) ;  /* 0xffffffe800047947 */ /* 0x000fea000383ffff */
.L_x_570:
[----:B-1----:R1:W2:Y:S02]  /*11ea0*/  SYNCS.PHASECHK.TRANS64.TRYWAIT P0, [R7+URZ], R2 ;  /* 0x00000002070075a7 */ /* 0x0022a4000800017f */
[----:B--2---:R-:W-:Y:S05]  /*11eb0*/  @!P0 NANOSLEEP.SYNCS 0x989680 ;  /* 0x009896800000895d */ /* 0x004fea0003900000 */
[----:B------:R-:W2:Y:S02]  /*11ec0*/  @!P0 SYNCS.PHASECHK.TRANS64 P0, [R7+URZ], R2 ;  /* 0x00000002070085a7 */ /* 0x000ea4000800007f */
[----:B--2---:R-:W-:Y:S05]  /*11ed0*/  @!P0 BRA `(.L_x_570) ;  /* 0xfffffffc00f08947 */ /* 0x004fea000383ffff */
[----:B------:R-:W-:Y:S05]  /*11ee0*/  BRA `(.L_x_632) ;  /* 0xffffffe400f87947 */ /* 0x000fea000383ffff */
.L_x_572:
[----:B--2---:R2:W3:Y:S02]  /*11ef0*/  SYNCS.PHASECHK.TRANS64.TRYWAIT P0, [R4+URZ], R5 ;  /* 0x00000005040075a7 */ /* 0x0044e4000800017f */
[----:B---3--:R-:W-:Y:S05]  /*11f00*/  @!P0 NANOSLEEP.SYNCS 0x989680 ;  /* 0x009896800000895d */ /* 0x008fea0003900000 */
[----:B------:R-:W3:Y:S02]  /*11f10*/  @!P0 SYNCS.PHASECHK.TRANS64 P0, [R4+URZ], R5 ;  /* 0x00000005040085a7 */ /* 0x000ee4000800007f */
[----:B---3--:R-:W-:Y:S05]  /*11f20*/  @!P0 BRA `(.L_x_572) ;  /* 0xfffffffc00f08947 */ /* 0x008fea000383ffff */
[----:B------:R-:W-:Y:S05]  /*11f30*/  BRA `(.L_x_633) ;  /* 0xffffffe800007947 */ /* 0x000fea000383ffff */
.L_x_634:
        /* <DEDUP_REMOVED lines=12> */
.L_x_5869:


//--------------------- .text._ZN7cutlass13device_kernelIN5flash11enable_sm90INS1_16FlashAttnFwdSm90INS1_25CollectiveMainloopFwdSm90ILi2EN4cute5tupleIJNS5_1CILi1EEES8_S8_EEENS6_IJNS7_ILi64EEESA_SA_EEELi512ENS_10bfloat16_tEfNS_4arch4Sm90ELb0ELb0ELb0ELb1ELb0ELb1ELb0ELb0ELb0ELb1ELb0ELb0EEENS1_21CollectiveEpilogueFwdINS6_IJSA_NS7_ILi512EEESA_EEES9_SC_SE_Li256ELb1ELb1ELb0ELb0EEENS1_36VarlenDynamicPersistentTileSchedulerILi64ELi64ELi256ELi128ELb0ELb1ELb1ELb0ELb1ELb1EEEEEEEEEvNT_6ParamsE --------------------------
	.section	.text._ZN7cutlass13device_kernelIN5flash11enable_sm90INS1_16FlashAttnFwdSm90INS1_25CollectiveMainloopFwdSm90ILi2EN4cute5tupleIJNS5_1CILi1EEES8_S8_EEENS6_IJNS7_ILi64EEESA_SA_EEELi512ENS_10bfloat16_tEfNS_4arch4Sm90ELb0ELb0ELb0ELb1ELb0ELb1ELb0ELb0ELb0ELb1ELb0ELb0EEENS1_21CollectiveEpilogueFwdINS6_IJSA_NS7_ILi512EEESA_EEES9_SC_SE_Li256ELb1ELb1ELb0ELb0EEENS1_36VarlenDynamicPersistentTileSchedulerILi64ELi64ELi256ELi128ELb0ELb1ELb1ELb0ELb1ELb1EEEEEEEEEvNT_6ParamsE,"ax",@progbits
	.align	128
.text._ZN7cutlass13device_kernelIN5flash11enable_sm90INS1_16FlashAttnFwdSm90INS1_25CollectiveMainloopFwdSm90ILi2EN4cute5tupleIJNS5_1CILi1EEES8_S8_EEENS6_IJNS7_ILi64EEESA_SA_EEELi512ENS_10bfloat16_tEfNS_4arch4Sm90ELb0ELb0ELb0ELb1ELb0ELb1ELb0ELb0ELb0ELb1ELb0ELb0EEENS1_21CollectiveEpilogueFwdINS6_IJSA_NS7_ILi512EEESA_EEES9_SC_SE_Li256ELb1ELb1ELb0ELb0EEENS1_36VarlenDynamicPersistentTileSchedulerILi64ELi64ELi256ELi128ELb0ELb1ELb1ELb0ELb1ELb1EEEEEEEEEvNT_6ParamsE:
        .type           _ZN7cutlass13device_kernelIN5flash11enable_sm90INS1_16FlashAttnFwdSm90INS1_25CollectiveMainloopFwdSm90ILi2EN4cute5tupleIJNS5_1CILi1EEES8_S8_EEENS6_IJNS7_ILi64EEESA_SA_EEELi512ENS_10bfloat16_tEfNS_4arch4Sm90ELb0ELb0ELb0ELb1ELb0ELb1ELb0ELb0ELb0ELb1ELb0ELb0EEENS1_21CollectiveEpilogueFwdINS6_IJSA_NS7_ILi512EEESA_EEES9_SC_SE_Li256ELb1ELb1ELb0ELb0EEENS1_36VarlenDynamicPersistentTileSchedulerILi64ELi64ELi256ELi128ELb0ELb1ELb1ELb0ELb1ELb1EEEEEEEEEvNT_6ParamsE,@function
        .size           _ZN7cutlass13device_kernelIN5flash11enable_sm90INS1_16FlashAttnFwdSm90INS1_25CollectiveMainloopFwdSm90ILi2EN4cute5tupleIJNS5_1CILi1EEES8_S8_EEENS6_IJNS7_ILi64EEESA_SA_EEELi512ENS_10bfloat16_tEfNS_4arch4Sm90ELb0ELb0ELb0ELb1ELb0ELb1ELb0ELb0ELb0ELb1ELb0ELb0EEENS1_21CollectiveEpilogueFwdINS6_IJSA_NS7_ILi512EEESA_EEES9_SC_SE_Li256ELb1ELb1ELb0ELb0EEENS1_36VarlenDynamicPersistentTileSchedulerILi64ELi64ELi256ELi128ELb0ELb1ELb1ELb0ELb1ELb1EEEEEEEEEvNT_6ParamsE,(.L_x_5870 - _ZN7cutlass13device_kernelIN5flash11enable_sm90INS1_16FlashAttnFwdSm90INS1_25CollectiveMainloopFwdSm90ILi2EN4cute5tupleIJNS5_1CILi1EEES8_S8_EEENS6_IJNS7_ILi64EEESA_SA_EEELi512ENS_10bfloat16_tEfNS_4arch4Sm90ELb0ELb0ELb0ELb1ELb0ELb1ELb0ELb0ELb0ELb1ELb0ELb0EEENS1_21CollectiveEpilogueFwdINS6_IJSA_NS7_ILi512EEESA_EEES9_SC_SE_Li256ELb1ELb1ELb0ELb0EEENS1_36VarlenDynamicPersistentTileSchedulerILi64ELi64ELi256ELi128ELb0ELb1ELb1ELb0ELb1ELb1EEEEEEEEEvNT_6ParamsE)
        .other          _ZN7cutlass13device_kernelIN5flash11enable_sm90INS1_16FlashAttnFwdSm90INS1_25CollectiveMainloopFwdSm90ILi2EN4cute5tupleIJNS5_1CILi1EEES8_S8_EEENS6_IJNS7_ILi64EEESA_SA_EEELi512ENS_10bfloat16_tEfNS_4arch4Sm90ELb0ELb0ELb0ELb1ELb0ELb1ELb0ELb0ELb0ELb1ELb0ELb0EEENS1_21CollectiveEpilogueFwdINS6_IJSA_NS7_ILi512EEESA_EEES9_SC_SE_Li256ELb1ELb1ELb0ELb0EEENS1_36VarlenDynamicPersistentTileSchedulerILi64ELi64ELi256ELi128ELb0ELb1ELb1ELb0ELb1ELb1EEEEEEEEEvNT_6ParamsE,@"STO_CUDA_ENTRY STV_DEFAULT"
_ZN7cutlass13device_kernelIN5flash11enable_sm90INS1_16FlashAttnFwdSm90INS1_25CollectiveMainloopFwdSm90ILi2EN4cute5tupleIJNS5_1CILi1EEES8_S8_EEENS6_IJNS7_ILi64EEESA_SA_EEELi512ENS_10bfloat16_tEfNS_4arch4Sm90ELb0ELb0ELb0ELb1ELb0ELb1ELb0ELb0ELb0ELb1ELb0ELb0EEENS1_21CollectiveEpilogueFwdINS6_IJSA_NS7_ILi512EEESA_EEES9_SC_SE_Li256ELb1ELb1ELb0ELb0EEENS1_36VarlenDynamicPersistentTileSchedulerILi64ELi64ELi256ELi128ELb0ELb1ELb1ELb0ELb1ELb1EEEEEEEEEvNT_6ParamsE:
        /* <DEDUP_REMOVED lines=12> */
[----:B------:R-:W-:Y:S02]  /*00c0*/  UIADD3 UR10, UP2, UR4, 0x570, URZ ;  /* 0x00000570040a7890 */ /* 0x000fe4000ff5e03f */
[----:B------:R-:W-:Y:S02]  /*00d0*/  UIADD3 UR4, UP3, UR4, 0x670, URZ ;  /* 0x0000067004047890 */ /* 0x000fe4000ff7e03f */
[----:B------:R-:W-:-:S02]  /*00e0*/  UIADD3.X UR7, URZ, UR5, URZ, UP0, !UPT ;  /* 0x000000053f077290 */ /* 0x000fc400087fe43f */
[----:B------:R-:W-:Y:S02]  /*00f0*/  UIADD3.X UR9, URZ, UR5, URZ, UP1, !UPT ;  /* 0x000000053f097290 */ /* 0x000fe40008ffe43f */
[----:B------:R-:W-:Y:S02]  /*0100*/  UIADD3.X UR11, URZ, UR5, URZ, UP2, !UPT ;  /* 0x000000053f0b7290 */ /* 0x000fe400097fe43f */
[----:B------:R-:W-:-:S03]  /*0110*/  UIADD3.X UR5, URZ, UR5, URZ, UP3, !UPT ;  /* 0x000000053f057290 */ /* 0x000fc60009ffe43f */
[----:B------:R0:W-:Y:S02]  /*0120*/  UTMACCTL.PF [UR6] ;  /* 0x00000000060079b9 */ /* 0x0001e40008040000 */
[----:B------:R0:W-:Y:S02]  /*0130*/  UTMACCTL.PF [UR8] ;  /* 0x00000000080079b9 */ /* 0x0001e40008040000 */
[----:B------:R0:W-:Y:S02]  /*0140*/  UTMACCTL.PF [UR10] ;  /* 0x000000000a0079b9 */ /* 0x0001e40008040000 */
[----:B------:R0:W-:Y:S02]  /*0150*/  UTMACCTL.PF [UR4] ;  /* 0x00000000040079b9 */ /* 0x0001e40008040000 */
[----:B0-----:R-:W-:Y:S01]  /*0160*/  NOP ;  /* 0x0000000000007918 */ /* 0x001fe20000000000 */
.L_x_636:
[----:B------:R-:W-:Y:S05]  /*0170*/  BSYNC B0 ;  /* 0x0000000000007941 */ /* 0x000fea0003800000 */
.L_x_635:
        /* <DEDUP_REMOVED lines=20> */
[----:B-1----:R0:W1:Y:S06]  /*02c0*/  @UP0 SYNCS.EXCH.64 URZ, [UR8+0x28c00], UR4 ;  /* 0x028c0004083f05b2 */ /* 0x00206c0008000100 */
[----:B------:R0:W2:Y:S02]  /*02d0*/  @UP1 SYNCS.EXCH.64 URZ, [UR8+0x28c20], UR6 ;  /* 0x028c2006083f15b2 */ /* 0x0000a40008000100 */
        /* <DEDUP_REMOVED lines=10> */
[----:B0-----:R0:W3:Y:S01]  /*0380*/  SYNCS.EXCH.64 URZ, [UR6+0x28c30], UR4 ;  /* 0x028c3004063f75b2 */ /* 0x0010e20008000100 */
[----:B------:R0:W4:Y:S01]  /*0390*/  SYNCS.EXCH.64 URZ, [UR6+0x28c40], UR4 ;  /* 0x028c4004063f75b2 */ /* 0x0001220008000100 */
[----:B------:R0:W0:Y:S01]  /*03a0*/  SYNCS.EXCH.64 URZ, [UR6+0x28c38], UR4 ;  /* 0x028c3804063f75b2 */ /* 0x0000220008000100 */
[----:B------:R0:W0:Y:S01]  /*03b0*/  SYNCS.EXCH.64 URZ, [UR6+0x28c48], UR4 ;  /* 0x028c4804063f75b2 */ /* 0x0000220008000100 */
[----:B------:R-:W-:Y:S01]  /*03c0*/  NOP ;  /* 0x0000000000007918 */ /* 0x000fe20000000000 */
.L_x_637:
        /* <DEDUP_REMOVED lines=22> */
.L_x_638:
        /* <DEDUP_REMOVED lines=18> */
.L_x_639:
        /* <DEDUP_REMOVED lines=22> */
.L_x_640:
        /* <DEDUP_REMOVED lines=22> */
.L_x_641:
[----:B------:R-:W-:Y:S01]  /*0910*/  IMAD.MOV.U32 R2, RZ, RZ, 0x1 ;  /* 0x00000001ff027424 */ /* 0x000fe200078e00ff */
[----:B------:R-:W-:Y:S01]  /*0920*/  ISETP.NE.AND P0, PT, R3, RZ, PT ;  /* 0x000000ff0300720c */ /* 0x000fe20003f05270 */
[----:B------:R-:W-:Y:S01]  /*0930*/  NOP ;  /* 0x0000000000007918 */ /* 0x000fe20000000000 */
[----:B------:R-:W-:Y:S01]  /*0940*/  ULDC.64 UR40, c[0x0][0x208] ;  /* 0x0000820000287ab9 */ /* 0x000fe20000000a00 */
[----:B------:R-:W-:Y:S01]  /*0950*/  BSSY B9, `(.L_x_642) ;  /* 0x0001708000097945 */ /* 0x000fe20003800000 */
[----:B------:R-:W-:-:S05]  /*0960*/  SEL R2, R2, 0x2, !P0 ;  /* 0x0000000202027807 */ /* 0x000fca0004000000 */
[----:B------:R0:W-:Y:S02]  /*0970*/  STL [R1+0x60], R2 ;  /* 0x0000600201007387 */ /* 0x0001e40000100800 */
[----:B01234-:R-:W-:Y:S06]  /*0980*/  BAR.SYNC.DEFER_BLOCKING 0x0 ;  /* 0x0000000000007b1d */ /* 0x01ffec0000010000 */
[----:B------:R-:W-:Y:S05]  /*0990*/  @!P0 BRA `(.L_x_643) ;  /* 0x000000e400908947 */ /* 0x000fea0003800000 */
.L_x_644:
[----:B------:R-:W-:-:S08]  /*09a0*/  NOP ;  /* 0x0000000000007918 */ /* 0x000fd00000000000 */
[----:B------:R-:W0:Y:S02]  /*09b0*/  USETMAXREG.TRY_ALLOC.CTAPOOL UP0, 0xf0 ;  /* 0x000000f0000079c8 */ /* 0x000e240008000600 */
[----:B0-----:R-:W-:-:S13]  /*09c0*/  PLOP3.LUT P0, PT, PT, PT, UP0, 0x80, 0x0 ;  /* 0x000000000000781c */ /* 0x001fda0003f0f008 */
[----:B------:R-:W-:Y:S05]  /*09d0*/  @!P0 BRA `(.L_x_644) ;  /* 0xfffffffc00f08947 */ /* 0x000fea000383ffff */
[----:B------:R-:W0:Y:S01]  /*09e0*/  S2R R0, SR_TID.X ;  /* 0x0000000000007919 */ /* 0x000e220000002100 */
[----:B------:R-:W1:Y:S01]  /*09f0*/  S2UR UR5, SR_CgaCtaId ;  /* 0x00000000000579c3 */ /* 0x000e620000008800 */
[----:B------:R-:W-:Y:S02]  /*0a00*/  UMOV UR4, 0x400 ;  /* 0x0000040000047882 */ /* 0x000fe40000000000 */
[----:B-1----:R-:W-:-:S06]  /*0a10*/  ULEA UR4, UR5, UR4, 0x18 ;  /* 0x0000000405047291 */ /* 0x002fcc000f8ec03f */
[----:B------:R-:W-:Y:S01]  /*0a20*/  IMAD.U32 R2, RZ, RZ, UR4 ;  /* 0x00000004ff027e24 */ /* 0x000fe2000f8e00ff */
[----:B0-----:R-:W-:Y:S01]  /*0a30*/  SHF.R.U32.HI R0, RZ, 0x7, R0 ;  /* 0x00000007ff007819 */ /* 0x001fe20000011600 */
[----:B------:R-:W-:-:S03]  /*0a40*/  ULDC UR4, c[0x0][0xc3c] ;  /* 0x00030f0000047ab9 */ /* 0x000fc60000000800 */
[----:B------:R-:W-:Y:S02]  /*0a50*/  ISETP.NE.AND P0, PT, R0, 0x1, PT ;  /* 0x000000010000780c */ /* 0x000fe40003f05270 */
[----:B------:R-:W0:Y:S11]  /*0a60*/  S2R R0, SR_TID.X ;  /* 0x0000000000007919 */ /* 0x000e360000002100 */
[----:B------:R-:W-:Y:S06]  /*0a70*/  @!P0 BAR.ARV 0x8, 0x100 ;  /* 0x0204000000008b1d */ /* 0x000fec0000002000 */
[----:B0-----:R-:W-:-:S13]  /*0a80*/  ISETP.GE.U32.AND P0, PT, R0, 0x100, PT ;  /* 0x000001000000780c */ /* 0x001fda0003f06070 */
[----:B------:R-:W-:Y:S08]  /*0a90*/  @P0 BAR.ARV 0xf, 0x100 ;  /* 0x03c4000000000b1d */ /* 0x000ff00000002000 */
[----:B------:R-:W-:Y:S06]  /*0aa0*/  BAR.SYNC.DEFER_BLOCKING 0x5, 0x180 ;  /* 0x0146000000007b1d */ /* 0x000fec0000010000 */
[----:B------:R-:W0:Y:S02]  /*0ab0*/  LDS.128 R24, [R2+0x28cd0] ;  /* 0x028cd00002187984 */ /* 0x000e240000000c00 */
[----:B------:R-:W-:Y:S06]  /*0ac0*/  BAR.ARV 0x4, 0x180 ;  /* 0x0106000000007b1d */ /* 0x000fec0000002000 */
[----:B0-----:R-:W-:-:S13]  /*0ad0*/  ISETP.GE.AND P0, PT, R27, UR4, PT ;  /* 0x000000041b007c0c */ /* 0x001fda000bf06270 */
[----:B------:R-:W-:Y:S05]  /*0ae0*/  @P0 BRA `(.L_x_645) ;  /* 0x0000016c00b80947 */ /* 0x000fea0003800000 */
[----:B------:R-:W2:Y:S01]  /*0af0*/  LDL.LU R16, [R1+0x60] ;  /* 0x0000600001107983 */ /* 0x000ea20000300800 */
[----:B------:R-:W-:-:S05]  /*0b00*/  VIADD R234, R0, 0xffffff80 ;  /* 0xffffff8000ea7836 */ /* 0x000fca0000000000 */
[----:B------:R-:W-:-:S04]  /*0b10*/  SHF.R.S32.HI R3, RZ, 0x1f, R234 ;  /* 0x0000001fff037819 */ /* 0x000fc800000114ea */
[CC--:B------:R-:W-:Y:S02]  /*0b20*/  LEA.HI R0, R3.reuse, R234.reuse, RZ, 0x7 ;  /* 0x000000ea03007211 */ /* 0x0c0fe400078f38ff */
[CC--:B------:R-:W-:Y:S02]  /*0b30*/  LEA.HI R6, R3.reuse, R234.reuse, RZ, 0x4 ;  /* 0x000000ea03067211 */ /* 0x0c0fe400078f20ff */
[----:B------:R-:W-:Y:S02]  /*0b40*/  LOP3.LUT R5, R0, 0xffffff80, RZ, 0xc0, !PT ;  /* 0xffffff8000057812 */ /* 0x000fe400078ec0ff */
[----:B------:R-:W-:Y:S02]  /*0b50*/  LOP3.LUT R7, R6, 0xfffffff0, RZ, 0xc0, !PT ;  /* 0xfffffff006077812 */ /* 0x000fe400078ec0ff */
[----:B------:R-:W-:Y:S01]  /*0b60*/  LEA.HI R4, R3, R234, RZ, 0x5 ;  /* 0x000000ea03047211 */ /* 0x000fe200078f28ff */
[C---:B------:R-:W-:Y:S01]  /*0b70*/  IMAD.IADD R5, R234.reuse, 0x1, -R5 ;  /* 0x00000001ea057824 */ /* 0x040fe200078e0a05 */
[----:B------:R-:W-:Y:S01]  /*0b80*/  SHF.R.S32.HI R13, RZ, 0x4, R6 ;  /* 0x00000004ff0d7819 */ /* 0x000fe20000011406 */
[----:B------:R-:W-:Y:S01]  /*0b90*/  IMAD.IADD R10, R234, 0x1, -R7 ;  /* 0x00000001ea0a7824 */ /* 0x000fe200078e0a07 */
[----:B------:R-:W-:-:S02]  /*0ba0*/  SHF.R.S32.HI R192, RZ, 0x5, R4 ;  /* 0x00000005ffc07819 */ /* 0x000fc40000011404 */
[----:B------:R-:W-:Y:S02]  /*0bb0*/  SHF.R.S32.HI R11, RZ, 0x1f, R4 ;  /* 0x0000001fff0b7819 */ /* 0x000fe40000011404 */
[----:B------:R-:W-:Y:S02]  /*0bc0*/  SHF.R.S32.HI R4, RZ, 0x1f, R5 ;  /* 0x0000001fff047819 */ /* 0x000fe40000011405 */
[----:B------:R-:W-:Y:S02]  /*0bd0*/  SHF.R.S32.HI R7, RZ, 0x1f, R10 ;  /* 0x0000001fff077819 */ /* 0x000fe4000001140a */
[----:B------:R-:W-:Y:S02]  /*0be0*/  LEA.HI R8, R6, R13, RZ, 0x1 ;  /* 0x0000000d06087211 */ /* 0x000fe400078f08ff */
[----:B------:R-:W-:Y:S02]  /*0bf0*/  LEA.HI R6, R4, R5, RZ, 0x2 ;  /* 0x0000000504067211 */ /* 0x000fe400078f10ff */
[----:B------:R-:W-:-:S02]  /*0c00*/  LEA.HI R9, R7, R10, RZ, 0x3 ;  /* 0x0000000a07097211 */ /* 0x000fc400078f18ff */
[----:B------:R-:W-:Y:S02]  /*0c10*/  LOP3.LUT R12, R8, 0x1ffffffe, RZ, 0xc0, !PT ;  /* 0x1ffffffe080c7812 */ /* 0x000fe400078ec0ff */
[--C-:B------:R-:W-:Y:S02]  /*0c20*/  SHF.R.S32.HI R7, RZ, 0x2, R6.reuse ;  /* 0x00000002ff077819 */ /* 0x100fe40000011406 */
[----:B------:R-:W-:-:S04]  /*0c30*/  SHF.R.S32.HI R8, RZ, 0x1f, R6 ;  /* 0x0000001fff087819 */ /* 0x000fc80000011406 */
[----:B------:R-:W-:Y:S02]  /*0c40*/  LEA.HI R8, R8, R7, RZ, 0x3 ;  /* 0x0000000708087211 */ /* 0x000fe400078f18ff */
[----:B------:R-:W-:Y:S02]  /*0c50*/  LEA.HI R4, R4, R5, RZ, 0x5 ;  /* 0x0000000504047211 */ /* 0x000fe400078f28ff */
[----:B------:R-:W-:Y:S02]  /*0c60*/  LOP3.LUT R8, R8, 0xfffffff8, RZ, 0xc0, !PT ;  /* 0xfffffff808087812 */ /* 0x000fe400078ec0ff */
[----:B------:R-:W-:Y:S02]  /*0c70*/  LEA.HI R14, R11, R192, RZ, 0x2 ;  /* 0x000000c00b0e7211 */ /* 0x000fe400078f10ff */
[----:B------:R-:W-:Y:S01]  /*0c80*/  LOP3.LUT R11, R9, 0xfffffff8, RZ, 0xc0, !PT ;  /* 0xfffffff8090b7812 */ /* 0x000fe200078ec0ff */
[----:B------:R-:W-:Y:S01]  /*0c90*/  IMAD.IADD R191, R7, 0x1, -R8 ;  /* 0x0000000107bf7824 */ /* 0x000fe200078e0a08 */
[----:B------:R-:W-:-:S02]  /*0ca0*/  SHF.R.S32.HI R4, RZ, 0x5, R4 ;  /* 0x00000005ff047819 */ /* 0x000fc40000011404 */
[----:B------:R-:W-:Y:S01]  /*0cb0*/  SHF.R.S32.HI R213, RZ, 0x7, R0 ;  /* 0x00000007ffd57819 */ /* 0x000fe20000011400 */
[----:B------:R-:W-:Y:S01]  /*0cc0*/  IMAD.IADD R11, R10, 0x1, -R11 ;  /* 0x000000010a0b7824 */ /* 0x000fe200078e0a0b */
[----:B------:R-:W-:Y:S01]  /*0cd0*/  LOP3.LUT R15, R14, 0x3ffffc, RZ, 0xc0, !PT ;  /* 0x003ffffc0e0f7812 */ /* 0x000fe200078ec0ff */
[----:B------:R-:W-:Y:S01]  /*0ce0*/  IMAD R191, R4, 0x10, R191 ;  /* 0x0000001004bf7824 */ /* 0x000fe200078e02bf */
[-C--:B------:R-:W-:Y:S01]  /*0cf0*/  LEA.HI R4, R3, R234.reuse, RZ, 0x2 ;  /* 0x000000ea03047211 */ /* 0x080fe200078f10ff */
[----:B------:R-:W-:Y:S01]  /*0d00*/  IMAD R14, R213, 0x100, R10 ;  /* 0x00000100d50e7824 */ /* 0x000fe200078e020a */
[----:B------:R-:W-:Y:S01]  /*0d10*/  LEA.HI R3, R3, R234, RZ, 0x3 ;  /* 0x000000ea03037211 */ /* 0x000fe200078f18ff */
[----:B------:R-:W-:Y:S02]  /*0d20*/  IMAD.IADD R15, R192, 0x1, -R15 ;  /* 0x00000001c00f7824 */ /* 0x000fe400078e0a0f */
[----:B------:R-:W-:Y:S02]  /*0d30*/  IMAD.IADD R12, R13, 0x1, -R12 ;  /* 0x000000010d0c7824 */ /* 0x000fe400078e0a0c */
[----:B------:R-:W-:Y:S01]  /*0d40*/  IMAD.SHL.U32 R10, R11, 0x40, RZ ;  /* 0x000000400b0a7824 */ /* 0x000fe200078e00ff */
[----:B------:R-:W-:Y:S01]  /*0d50*/  SHF.R.S32.HI R19, RZ, 0x2, R4 ;  /* 0x00000002ff137819 */ /* 0x000fe20000011404 */
[----:B------:R-:W-:Y:S01]  /*0d60*/  IMAD R14, R15, 0x10, R14 ;  /* 0x000000100f0e7824 */ /* 0x000fe200078e020e */
[----:B------:R-:W-:Y:S01]  /*0d70*/  SHF.R.S32.HI R211, RZ, 0x3, R3 ;  /* 0x00000003ffd37819 */ /* 0x000fe20000011403 */
[----:B------:R-:W-:Y:S01]  /*0d80*/  IMAD.SHL.U32 R13, R12, 0x8, RZ ;  /* 0x000000080c0d7824 */ /* 0x000fe200078e00ff */
[----:B------:R-:W-:Y:S01]  /*0d90*/  LOP3.LUT R10, R10, 0x1c0, RZ, 0xc0, !PT ;  /* 0x000001c00a0a7812 */ /* 0x000fe200078ec0ff */
[----:B------:R-:W-:Y:S01]  /*0da0*/  IMAD.SHL.U32 R9, R9, 0x40, RZ ;  /* 0x0000004009097824 */ /* 0x000fe200078e00ff */
[----:B------:R-:W-:Y:S01]  /*0db0*/  LOP3.LUT R6, R6, 0x7ffffffc, RZ, 0xc0, !PT ;  /* 0x7ffffffc06067812 */ /* 0x000fe200078ec0ff */
[----:B------:R-:W-:Y:S01]  /*0dc0*/  VIADD R226, R19, 0x20 ;  /* 0x0000002013e27836 */ /* 0x000fe20000000000 */
[----:B------:R-:W-:Y:S01]  /*0dd0*/  LOP3.LUT R3, R3, 0xfffffff8, RZ, 0xc0, !PT ;  /* 0xfffffff803037812 */ /* 0x000fe200078ec0ff */
[--C-:B------:R-:W-:Y:S01]  /*0de0*/  IMAD.U32 R223, R14, 0x40, R13.reuse ;  /* 0x000000400edf7824 */ /* 0x100fe200078e000d */
[----:B------:R-:W-:Y:S01]  /*0df0*/  LOP3.LUT R13, R10, 0x8, R13, 0xf8, !PT ;  /* 0x000000080a0d7812 */ /* 0x000fe200078ef80d */
[----:B------:R-:W-:Y:S01]  /*0e00*/  IMAD.IADD R6, R5, 0x1, -R6 ;  /* 0x0000000105067824 */ /* 0x000fe200078e0a06 */
[----:B------:R-:W-:Y:S01]  /*0e10*/  SHF.R.U32.HI R10, RZ, 0x3, R10 ;  /* 0x00000003ff0a7819 */ /* 0x000fe2000001160a */
[----:B------:R-:W-:Y:S01]  /*0e20*/  IMAD.IADD R210, R234, 0x1, -R3 ;  /* 0x00000001ead27824 */ /* 0x000fe200078e0a03 */
[----:B------:R-:W-:-:S02]  /*0e30*/  LOP3.LUT R9, R9, 0x7ffffe00, RZ, 0xc0, !PT ;  /* 0x7ffffe0009097812 */ /* 0x000fc400078ec0ff */
[----:B------:R-:W-:Y:S02]  /*0e40*/  LOP3.LUT R5, R4, 0xfffffffc, RZ, 0xc0, !PT ;  /* 0xfffffffc04057812 */ /* 0x000fe400078ec0ff */
[----:B------:R-:W-:Y:S02]  /*0e50*/  LEA.HI R0, R0, R213, RZ, 0x1 ;  /* 0x000000d500007211 */ /* 0x000fe400078f08ff */
[----:B------:R-:W-:Y:S01]  /*0e60*/  SHF.R.S32.HI R3, RZ, 0x1f, R226 ;  /* 0x0000001fff037819 */ /* 0x000fe200000114e2 */
[----:B------:R-:W-:Y:S01]  /*0e70*/  IMAD R9, R192, 0x400, R9 ;  /* 0x00000400c0097824 */ /* 0x000fe200078e0209 */
[----:B------:R-:W-:Y:S01]  /*0e80*/  LOP3.LUT R10, R13, R10, RZ, 0x3c, !PT ;  /* 0x0000000a0d0a7212 */ /* 0x000fe200078e3cff */
[----:B------:R-:W-:Y:S01]  /*0e90*/  IMAD.IADD R5, R234, 0x1, -R5 ;  /* 0x00000001ea057824 */ /* 0x000fe200078e0a05 */
[----:B------:R-:W-:Y:S01]  /*0ea0*/  LOP3.LUT R0, R0, 0xfffffe, RZ, 0xc0, !PT ;  /* 0x00fffffe00007812 */ /* 0x000fe200078ec0ff */
[----:B------:R-:W-:Y:S01]  /*0eb0*/  IMAD.SHL.U32 R220, R226, 0x40, RZ ;  /* 0x00000040e2dc7824 */ /* 0x000fe200078e00ff */
[----:B------:R-:W-:Y:S01]  /*0ec0*/  LEA.HI R3, R3, R226, RZ, 0x3 ;  /* 0x000000e203037211 */ /* 0x000fe200078f18ff */
[----:B------:R-:W-:Y:S01]  /*0ed0*/  IMAD.IADD R9, R9, 0x1, R10 ;  /* 0x0000000109097824 */ /* 0x000fe200078e020a */
[----:B------:R-:W-:Y:S01]  /*0ee0*/  R2P PR, R11, 0x6 ;  /* 0x000000060b007804 */ /* 0x000fe20000000000 */
[----:B------:R-:W-:Y:S01]  /*0ef0*/  IMAD.IADD R0, R213, 0x1, -R0 ;  /* 0x00000001d5007824 */ /* 0x000fe200078e0a00 */
[----:B------:R-:W-:Y:S01]  /*0f00*/  SHF.R.S32.HI R4, RZ, 0x1f, R4 ;  /* 0x0000001fff047819 */ /* 0x000fe20000011404 */
[----:B------:R-:W-:Y:S01]  /*0f10*/  IMAD.SHL.U32 R3, R3, 0x40, RZ ;  /* 0x0000004003037824 */ /* 0x000fe200078e00ff */
[C---:B------:R-:W-:Y:S01]  /*0f20*/  LEA.HI R7, R5.reuse, R5, RZ, 0x1 ;  /* 0x0000000505077211 */ /* 0x040fe200078f08ff */
[----:B------:R-:W-:Y:S01]  /*0f30*/  IMAD.SHL.U32 R186, R5, 0x4, RZ ;  /* 0x0000000405ba7824 */ /* 0x000fe200078e00ff */
[----:B------:R-:W-:Y:S01]  /*0f40*/  LOP3.LUT R220, R220, 0x1c0, RZ, 0xc0, !PT ;  /* 0x000001c0dcdc7812 */ /* 0x000fe200078ec0ff */
[----:B------:R-:W-:-:S02]  /*0f50*/  IMAD R195, R9, 0x2, R2 ;  /* 0x0000000209c37824 */ /* 0x000fc400078e0202 */
[----:B------:R-:W-:Y:S01]  /*0f60*/  IMAD.MOV.U32 R197, RZ, RZ, 0x40 ;  /* 0x00000040ffc57424 */ /* 0x000fe200078e00ff */
[----:B------:R-:W-:Y:S01]  /*0f70*/  LEA.HI R4, R4, R19, RZ, 0x3 ;  /* 0x0000001304047211 */ /* 0x000fe200078f18ff */
[----:B------:R-:W-:Y:S01]  /*0f80*/  IMAD.SHL.U32 R194, R0, 0x100, RZ ;  /* 0x0000010000c27824 */ /* 0x000fe200078e00ff */
[----:B------:R-:W-:Y:S01]  /*0f90*/  LOP3.LUT R8, R7, 0x1ffffffe, RZ, 0xc0, !PT ;  /* 0x1ffffffe07087812 */ /* 0x000fe200078ec0ff */
[----:B------:R-:W-:Y:S01]  /*0fa0*/  IMAD.SHL.U32 R189, R210, 0x8, RZ ;  /* 0x00000008d2bd7824 */ /* 0x000fe200078e00ff */
[----:B------:R-:W-:Y:S01]  /*0fb0*/  SHF.R.U32.HI R235, RZ, 0x3, R220 ;  /* 0x00000003ffeb7819 */ /* 0x000fe200000116dc */
[----:B------:R-:W-:Y:S01]  /*0fc0*/  VIADD R190, R186, 0x10 ;  /* 0x00000010babe7836 */ /* 0x000fe20000000000 */
[----:B------:R-:W-:Y:S01]  /*0fd0*/  LOP3.LUT R221, R3, 0xfffffe00, RZ, 0xc0, !PT ;  /* 0xfffffe0003dd7812 */ /* 0x000fe200078ec0ff */
[----:B------:R-:W-:Y:S01]  /*0fe0*/  VIADD R198, R195, 0x26800 ;  /* 0x00026800c3c67836 */ /* 0x000fe20000000000 */
[----:B------:R-:W-:Y:S01]  /*0ff0*/  SEL R197, R197, 0xffffffc0, !P2 ;  /* 0xffffffc0c5c57807 */ /* 0x000fe20005000000 */
[C---:B------:R-:W-:Y:S01]  /*1000*/  VIADD R207, R189.reuse, 0x40 ;  /* 0x00000040bdcf7836 */ /* 0x040fe20000000000 */
[----:B------:R-:W-:Y:S01]  /*1010*/  LOP3.LUT R4, R4, 0xfffffff8, RZ, 0xc0, !PT ;  /* 0xfffffff804047812 */ /* 0x000fe200078ec0ff */
[C---:B------:R-:W-:Y:S01]  /*1020*/  VIADD R206, R189.reuse, 0x80 ;  /* 0x00000080bdce7836 */ /* 0x040fe20000000000 */
[----:B------:R-:W-:Y:S01]  /*1030*/  SHF.R.S32.HI R217, RZ, 0x1f, R190 ;  /* 0x0000001fffd97819 */ /* 0x000fe200000114be */
[----:B------:R-:W-:-:S02]  /*1040*/  VIADD R205, R189, 0xc0 ;  /* 0x000000c0bdcd7836 */ /* 0x000fc40000000000 */
[C---:B------:R-:W-:Y:S02]  /*1050*/  VIADD R204, R189.reuse, 0x100 ;  /* 0x00000100bdcc7836 */ /* 0x040fe40000000000 */
[C---:B------:R-:W-:Y:S02]  /*1060*/  VIADD R203, R189.reuse, 0x140 ;  /* 0x00000140bdcb7836 */ /* 0x040fe40000000000 */
[C---:B------:R-:W-:Y:S02]  /*1070*/  VIADD R215, R189.reuse, 0x180 ;  /* 0x00000180bdd77836 */ /* 0x040fe40000000000 */
[----:B------:R-:W-:Y:S02]  /*1080*/  VIADD R214, R189, 0x1c0 ;  /* 0x000001c0bdd67836 */ /* 0x000fe40000000000 */
[----:B------:R-:W-:Y:S02]  /*1090*/  VIADD R196, R195, 0x26820 ;  /* 0x00026820c3c47836 */ /* 0x000fe40000000000 */
[----:B------:R-:W-:-:S02]  /*10a0*/  IMAD.IADD R8, R5, 0x1, -R8 ;  /* 0x0000000105087824 */ /* 0x000fc400078e0a08 */
[C---:B------:R-:W-:Y:S01]  /*10b0*/  @P1 VIADD R196, R198.reuse, 0xffffffe0 ;  /* 0xffffffe0c6c41836 */ /* 0x040fe20000000000 */
[----:B------:R-:W-:Y:S01]  /*10c0*/  CS2R R22, SRZ ;  /* 0x0000000000167805 */ /* 0x000fe2000001ff00 */
[----:B------:R-:W-:Y:S01]  /*10d0*/  IMAD.IADD R198, R198, 0x1, R197 ;  /* 0x00000001c6c67824 */ /* 0x000fe200078e02c5 */
[----:B------:R-:W-:Y:S01]  /*10e0*/  SHF.R.S32.HI R233, RZ, 0x1f, R207 ;  /* 0x0000001fffe97819 */ /* 0x000fe200000114cf */
[----:B------:R-:W-:Y:S01]  /*10f0*/  IMAD.MOV.U32 R208, RZ, RZ, RZ ;  /* 0x000000ffffd07224 */ /* 0x000fe200078e00ff */
[----:B------:R-:W-:Y:S01]  /*1100*/  SHF.R.S32.HI R232, RZ, 0x1f, R206 ;  /* 0x0000001fffe87819 */ /* 0x000fe200000114ce */
[----:B------:R-:W-:Y:S01]  /*1110*/  IMAD.MOV.U32 R185, RZ, RZ, RZ ;  /* 0x000000ffffb97224 */ /* 0x000fe200078e00ff */
[----:B------:R-:W-:Y:S01]  /*1120*/  SHF.R.S32.HI R231, RZ, 0x1f, R205 ;  /* 0x0000001fffe77819 */ /* 0x000fe200000114cd */
[----:B------:R-:W-:Y:S01]  /*1130*/  IMAD.MOV.U32 R18, RZ, RZ, RZ ;  /* 0x000000ffff127224 */ /* 0x000fe200078e00ff */
[----:B------:R-:W-:Y:S01]  /*1140*/  SHF.R.S32.HI R230, RZ, 0x1f, R204 ;  /* 0x0000001fffe67819 */ /* 0x000fe200000114cc */
[----:B------:R-:W-:Y:S01]  /*1150*/  IMAD.IADD R188, R19, 0x1, -R4 ;  /* 0x0000000113bc7824 */ /* 0x000fe200078e0a04 */
[----:B------:R-:W-:Y:S01]  /*1160*/  SHF.R.S32.HI R229, RZ, 0x1f, R203 ;  /* 0x0000001fffe57819 */ /* 0x000fe200000114cb */
[----:B------:R-:W-:Y:S01]  /*1170*/  IMAD.SHL.U32 R218, R190, 0x2, RZ ;  /* 0x00000002beda7824 */ /* 0x000fe200078e00ff */
[----:B------:R-:W-:Y:S01]  /*1180*/  SHF.R.S32.HI R228, RZ, 0x1f, R215 ;  /* 0x0000001fffe47819 */ /* 0x000fe200000114d7 */
[----:B------:R-:W-:Y:S01]  /*1190*/  IMAD.SHL.U32 R193, R6, 0x2, RZ ;  /* 0x0000000206c17824 */ /* 0x000fe200078e00ff */
[----:B------:R-:W-:Y:S01]  /*11a0*/  SHF.R.S32.HI R227, RZ, 0x1f, R214 ;  /* 0x0000001fffe37819 */ /* 0x000fe200000114d6 */
[----:B------:R-:W-:Y:S01]  /*11b0*/  IMAD R222, R8, 0x8, R191 ;  /* 0x0000000808de7824 */ /* 0x000fe200078e02bf */
[----:B------:R-:W-:Y:S01]  /*11c0*/  SHF.L.U64.HI R217, R190, 0x1, R217 ;  /* 0x00000001bed97819 */ /* 0x000fe200000102d9 */
[----:B------:R-:W-:Y:S01]  /*11d0*/  IMAD.IADD R197, R197, 0x1, R196 ;  /* 0x00000001c5c57824 */ /* 0x000fe200078e02c4 */
[----:B--2---:R-:W-:Y:S01]  /*11e0*/  LOP3.LUT R184, R16, 0x1, RZ, 0xfc, !PT ;  /* 0x0000000110b87812 */ /* 0x004fe200078efcff */
[----:B------:R-:W-:-:S05]  /*11f0*/  IMAD.SHL.U32 R16, R5, 0x8, RZ ;  /* 0x0000000805107824 */ /* 0x000fca00078e00ff */
[----:B------:R-:W-:-:S04]  /*1200*/  LOP3.LUT R0, R220, 0x38, R16, 0xf8, !PT ;  /* 0x00000038dc007812 */ /* 0x000fc800078ef810 */
[----:B------:R-:W-:-:S05]  /*1210*/  LOP3.LUT R219, R221, R0, R235, 0xf6, !PT ;  /* 0x00000000dddb7212 */ /* 0x000fca00078ef6eb */
[----:B------:R-:W-:-:S07]  /*1220*/  IMAD R219, R219, 0x2, R2 ;  /* 0x00000002dbdb7824 */ /* 0x000fce00078e0202 */
.L_x_764:
[----:B01-3--:R-:W0:Y:S01]  /*1230*/  LDC.64 R4, c[0x0][0xc88] ;  /* 0x00032200ff047b82 */ /* 0x00be220000000a00 */
[----:B------:R-:W-:Y:S01]  /*1240*/  ULDC.64 UR4, c[0x0][0xa28] ;  /* 0x00028a0000047ab9 */ /* 0x000fe20000000a00 */
[----:B------:R-:W-:Y:S01]  /*1250*/  ULDC.64 UR8, c[0x0][0xa18] ;  /* 0x0002860000087ab9 */ /* 0x000fe20000000a00 */
[----:B------:R-:W-:Y:S01]  /*1260*/  ULDC.64 UR6, c[0x0][0xa08] ;  /* 0x0002820000067ab9 */ /* 0x000fe20000000a00 */
[----:B0-----:R-:W-:-:S05]  /*1270*/  IMAD.WIDE R4, R27, 0x4, R4 ;  /* 0x000000041b047825 */ /* 0x001fca00078e0204 */
[----:B--2---:R-:W2:Y:S01]  /*1280*/  LDG.E R202, desc[UR40][R4.64] ;  /* 0x0000002804ca7981 */ /* 0x004ea2000c1e1900 */
[----:B------:R-:W-:Y:S01]  /*1290*/  ISETP.NE.U32.AND P2, PT, RZ, UR4, PT ;  /* 0x00000004ff007c0c */ /* 0x000fe2000bf45070 */
[----:B------:R-:W-:Y:S01]  /*12a0*/  IMAD.MOV.U32 R3, RZ, RZ, RZ ;  /* 0x000000ffff037224 */ /* 0x000fe200078e00ff */
[----:B------:R-:W-:Y:S01]  /*12b0*/  ISETP.NE.U32.AND P1, PT, RZ, UR8, PT ;  /* 0x00000008ff007c0c */ /* 0x000fe2000bf25070 */
[----:B------:R-:W-:Y:S01]  /*12c0*/  IMAD.MOV.U32 R31, RZ, RZ, RZ ;  /* 0x000000ffff1f7224 */ /* 0x000fe200078e00ff */
[----:B------:R-:W-:Y:S02]  /*12d0*/  ISETP.NE.AND.EX P2, PT, RZ, UR5, PT, P2 ;  /* 0x00000005ff007c0c */ /* 0x000fe4000bf45320 */
[----:B------:R-:W-:Y:S02]  /*12e0*/  ISETP.NE.AND.EX P1, PT, RZ, UR9, PT, P1 ;  /* 0x00000009ff007c0c */ /* 0x000fe4000bf25310 */
[----:B------:R-:W-:-:S04]  /*12f0*/  ISETP.NE.U32.AND P0, PT, RZ, UR6, PT ;  /* 0x00000006ff007c0c */ /* 0x000fc8000bf05070 */
[----:B------:R-:W-:Y:S02]  /*1300*/  ISETP.NE.AND.EX P0, PT, RZ, UR7, PT, P0 ;  /* 0x00000007ff007c0c */ /* 0x000fe4000bf05300 */
[----:B--2---:R-:W-:Y:S01]  /*1310*/  SHF.R.S32.HI R212, RZ, 0x1f, R202 ;  /* 0x0000001fffd47819 */ /* 0x004fe200000114ca */
[C---:B------:R-:W-:Y:S02]  /*1320*/  IMAD.SHL.U32 R200, R202.reuse, 0x4, RZ ;  /* 0x00000004cac87824 */ /* 0x040fe400078e00ff */
[C---:B------:R-:W-:Y:S02]  /*1330*/  @P2 LEA R4, P3, R202.reuse, UR4, 0x2 ;  /* 0x00000004ca042c11 */ /* 0x040fe4000f8610ff */
[C-C-:B------:R-:W-:Y:S02]  /*1340*/  SHF.L.U64.HI R201, R202.reuse, 0x2, R212.reuse ;  /* 0x00000002cac97819 */ /* 0x140fe400000102d4 */
[----:B------:R-:W-:Y:S01]  /*1350*/  @P2 LEA.HI.X R5, R202, UR5, R212, 0x2, P3 ;  /* 0x00000005ca052c11 */ /* 0x000fe200098f14d4 */
[----:B------:R-:W-:Y:S01]  /*1360*/  ULDC UR4, c[0x0][0x288] ;  /* 0x0000a20000047ab9 */ /* 0x000fe20000000800 */
[----:B------:R-:W-:-:S03]  /*1370*/  IADD3 R8, P4, R200, UR6, RZ ;  /* 0x00000006c8087c10 */ /* 0x000fc6000ff9e0ff */
[----:B------:R0:W5:Y:S01]  /*1380*/  @P2 LDG.E R3, desc[UR40][R4.64] ;  /* 0x0000002804032981 */ /* 0x000162000c1e1900 */
[----:B------:R-:W-:Y:S01]  /*1390*/  @P1 IADD3 R6, P2, R200, UR8, RZ ;  /* 0x00000008c8061c10 */ /* 0x000fe2000ff5e0ff */
[----:B------:R-:W-:Y:S01]  /*13a0*/  IMAD.U32 R24, RZ, RZ, UR4 ;  /* 0x00000004ff187e24 */ /* 0x000fe2000f8e00ff */
[C---:B------:R-:W-:Y:S01]  /*13b0*/  IADD3.X R9, R201.reuse, UR7, RZ, P4, !PT ;  /* 0x00000007c9097c10 */ /* 0x040fe2000a7fe4ff */
[----:B------:R-:W-:Y:S01]  /*13c0*/  ULDC.64 UR4, c[0x0][0x418] ;  /* 0x0001060000047ab9 */ /* 0x000fe20000000a00 */
[----:B----4-:R-:W-:-:S03]  /*13d0*/  @P1 IADD3.X R7, R201, UR9, RZ, P2, !PT ;  /* 0x00000009c9071c10 */ /* 0x010fc600097fe4ff */
[----:B------:R0:W5:Y:S01]  /*13e0*/  @P0 LDG.E R31, desc[UR40][R8.64] ;  /* 0x00000028081f0981 */ /* 0x000162000c1e1900 */
[----:B------:R-:W-:Y:S01]  /*13f0*/  UISETP.NE.U32.AND UP0, UPT, UR4, URZ, UPT ;  /* 0x0000003f0400728c */ /* 0x000fe2000bf05070 */
[----:B------:R-:W-:Y:S02]  /*1400*/  ULDC.64 UR8, c[0x0][0xa20] ;  /* 0x0002880000087ab9 */ /* 0x000fe40000000a00 */
[----:B------:R0:W5:Y:S01]  /*1410*/  @P1 LDG.E R24, desc[UR40][R6.64] ;  /* 0x0000002806181981 */ /* 0x000162000c1e1900 */
[----:B------:R-:W-:Y:S01]  /*1420*/  UISETP.NE.AND.EX UP0, UPT, UR5, URZ, UPT, UP0 ;  /* 0x0000003f0500728c */ /* 0x000fe2000bf05300 */
[----:B------:R-:W-:Y:S01]  /*1430*/  ULDC UR4, c[0x0][0x424] ;  /* 0x0001090000047ab9 */ /* 0x000fe20000000800 */
[----:B------:R-:W-:Y:S02]  /*1440*/  ISETP.NE.U32.AND P2, PT, RZ, UR8, PT ;  /* 0x00000008ff007c0c */ /* 0x000fe4000bf45070 */
[----:B------:R-:W-:Y:S01]  /*1450*/  USEL UR4, UR4, 0x1, UP0 ;  /* 0x0000000104047887 */ /* 0x000fe20008000000 */
[----:B------:R-:W-:Y:S01]  /*1460*/  ULDC UR5, c[0x0][0x2f0] ;  /* 0x0000bc0000057ab9 */ /* 0x000fe20000000800 */
[----:B------:R-:W-:-:S02]  /*1470*/  ISETP.NE.AND.EX P2, PT, RZ, UR9, PT, P2 ;  /* 0x00000009ff007c0c */ /* 0x000fc4000bf45320 */
[----:B------:R-:W-:-:S03]  /*1480*/  UIMAD UR4, UR4, UR5, URZ ;  /* 0x00000005040472a4 */ /* 0x000fc6000f8e023f */
[----:B------:R-:W-:Y:S01]  /*1490*/  ULDC UR5, c[0x0][0x348] ;  /* 0x0000d20000057ab9 */ /* 0x000fe20000000800 */
[----:B------:R-:W-:Y:S02]  /*14a0*/  IMAD.MOV.U32 R209, RZ, RZ, R25 ;  /* 0x000000ffffd17224 */ /* 0x000fe400078e0019 */
[----:B------:R-:W-:Y:S02]  /*14b0*/  IMAD.MOV.U32 R199, RZ, RZ, R26 ;  /* 0x000000ffffc77224 */ /* 0x000fe400078e001a */
[----:B------:R-:W-:Y:S01]  /*14c0*/  IMAD.MOV.U32 R29, RZ, RZ, R202 ;  /* 0x000000ffff1d7224 */ /* 0x000fe200078e00ca */
[----:B0-----:R-:W-:Y:S06]  /*14d0*/  @P1 BRA `(.L_x_646) ;  /* 0x0000000000241947 */ /* 0x001fec0003800000 */
[----:B------:R-:W-:Y:S02]  /*14e0*/  ULDC.64 UR6, c[0x0][0xa00] ;  /* 0x0002800000067ab9 */ /* 0x000fe40000000a00 */
[----:B------:R-:W-:-:S04]  /*14f0*/  ISETP.NE.U32.AND P1, PT, RZ, UR6, PT ;  /* 0x00000006ff007c0c */ /* 0x000fc8000bf25070 */
[----:B------:R-:W-:-:S13]  /*1500*/  ISETP.NE.AND.EX P1, PT, RZ, UR7, PT, P1 ;  /* 0x00000007ff007c0c */ /* 0x000fda000bf25310 */
[----:B------:R-:W-:Y:S05]  /*1510*/  @!P1 BRA `(.L_x_646) ;  /* 0x0000000000149947 */ /* 0x000fea0003800000 */
[----:B------:R-:W0:Y:S02]  /*1520*/  LDC.64 R4, c[0x0][0xa00] ;  /* 0x00028000ff047b82 */ /* 0x000e240000000a00 */
[----:B0-----:R-:W-:-:S05]  /*1530*/  IMAD.WIDE R4, R29, 0x4, R4 ;  /* 0x000000041d047825 */ /* 0x001fca00078e0204 */
[----:B-----5:R-:W2:Y:S04]  /*1540*/  LDG.E R24, desc[UR40][R4.64] ;  /* 0x0000002804187981 */ /* 0x020ea8000c1e1900 */
[----:B------:R-:W2:Y:S02]  /*1550*/  LDG.E R7, desc[UR40][R4.64+0x4] ;  /* 0x0000042804077981 */ /* 0x000ea4000c1e1900 */
[----:B--2---:R-:W-:-:S07]  /*1560*/  IMAD.IADD R24, R7, 0x1, -R24 ;  /* 0x0000000107187824 */ /* 0x004fce00078e0a18 */
.L_x_646:
[----:B------:R-:W-:Y:S02]  /*1570*/  IMAD.U32 R46, RZ, RZ, UR5 ;  /* 0x00000005ff2e7e24 */ /* 0x000fe4000f8e00ff */
[----:B------:R-:W-:Y:S01]  /*1580*/  IMAD.U32 R28, RZ, RZ, UR4 ;  /* 0x00000004ff1c7e24 */ /* 0x000fe2000f8e00ff */
[----:B------:R-:W-:Y:S06]  /*1590*/  @!P2 BRA `(.L_x_647) ;  /* 0x000000000010a947 */ /* 0x000fec0003800000 */
[----:B------:R-:W-:-:S04]  /*15a0*/  IADD3 R4, P0, R200, UR8, RZ ;  /* 0x00000008c8047c10 */ /* 0x000fc8000ff1e0ff */
[----:B------:R-:W-:-:S05]  /*15b0*/  IADD3.X R5, R201, UR9, RZ, P0, !PT ;  /* 0x00000009c9057c10 */ /* 0x000fca00087fe4ff */
[----:B------:R0:W5:Y:S01]  /*15c0*/  LDG.E R28, desc[UR40][R4.64] ;  /* 0x00000028041c7981 */ /* 0x000162000c1e1900 */
[----:B------:R-:W-:Y:S05]  /*15d0*/  BRA `(.L_x_648) ;  /* 0x0000000000107947 */ /* 0x000fea0003800000 */
.L_x_647:
[----:B------:R-:W-:Y:S05]  /*15e0*/  @!P0 BRA `(.L_x_648) ;  /* 0x00000000000c8947 */ /* 0x000fea0003800000 */
[----:B------:R-:W2:Y:S04]  /*15f0*/  LDG.E R5, desc[UR40][R8.64] ;  /* 0x0000002808057981 */ /* 0x000ea8000c1e1900 */
[----:B------:R-:W2:Y:S02]  /*1600*/  LDG.E R28, desc[UR40][R8.64+0x4] ;  /* 0x00000428081c7981 */ /* 0x000ea4000c1e1900 */
[----:B--2---:R-:W-:-:S07]  /*1610*/  IMAD.IADD R28, R28, 0x1, -R5 ;  /* 0x000000011c1c7824 */ /* 0x004fce00078e0a05 */
.L_x_648:
[----:B------:R-:W-:Y:S02]  /*1620*/  ULDC.64 UR4, c[0x0][0xa10] ;  /* 0x0002840000047ab9 */ /* 0x000fe40000000a00 */
[----:B------:R-:W-:-:S04]  /*1630*/  ISETP.NE.U32.AND P0, PT, RZ, UR4, PT ;  /* 0x00000004ff007c0c */ /* 0x000fc8000bf05070 */
[----:B------:R-:W-:Y:S01]  /*1640*/  ISETP.NE.AND.EX P0, PT, RZ, UR5, PT, P0 ;  /* 0x00000005ff007c0c */ /* 0x000fe2000bf05300 */
[----:B------:R-:W-:-:S12]  /*1650*/  ULDC.64 UR4, c[0x0][0xa30] ;  /* 0x00028c0000047ab9 */ /* 0x000fd80000000a00 */
[----:B0-----:R-:W0:Y:S02]  /*1660*/  @P0 LDC.64 R4, c[0x0][0xa10] ;  /* 0x00028400ff040b82 */ /* 0x001e240000000a00 */
[----:B0-----:R-:W-:-:S05]  /*1670*/  @P0 IMAD.WIDE R4, R29, 0x4, R4 ;  /* 0x000000041d040825 */ /* 0x001fca00078e0204 */
[----:B------:R-:W2:Y:S04]  /*1680*/  @P0 LDG.E R0, desc[UR40][R4.64] ;  /* 0x0000002804000981 */ /* 0x000ea8000c1e1900 */
[----:B------:R-:W2:Y:S01]  /*1690*/  @P0 LDG.E R9, desc[UR40][R4.64+0x4] ;  /* 0x0000042804090981 */ /* 0x000ea2000c1e1900 */
[----:B------:R-:W-:Y:S01]  /*16a0*/  ISETP.NE.U32.AND P1, PT, RZ, UR4, PT ;  /* 0x00000004ff007c0c */ /* 0x000fe2000bf25070 */
[----:B-----5:R-:W-:-:S03]  /*16b0*/  IMAD.MOV.U32 R27, RZ, RZ, R28 ;  /* 0x000000ffff1b7224 */ /* 0x020fc600078e001c */
[----:B------:R-:W-:-:S13]  /*16c0*/  ISETP.NE.AND.EX P1, PT, RZ, UR5, PT, P1 ;  /* 0x00000005ff007c0c */ /* 0x000fda000bf25310 */
[----:B------:R-:W-:-:S04]  /*16d0*/  @P1 IADD3 R6, P2, R200, UR4, RZ ;  /* 0x00000004c8061c10 */ /* 0x000fc8000ff5e0ff */
[----:B------:R-:W-:-:S05]  /*16e0*/  @P1 IADD3.X R7, R201, UR5, RZ, P2, !PT ;  /* 0x00000005c9071c10 */ /* 0x000fca00097fe4ff */
[----:B------:R0:W5:Y:S01]  /*16f0*/  @P1 LDG.E R27, desc[UR40][R6.64] ;  /* 0x00000028061b1981 */ /* 0x000162000c1e1900 */
[----:B------:R-:W-:Y:S01]  /*1700*/  IMAD.IADD R11, R28, 0x1, -R3 ;  /* 0x000000011c0b7824 */ /* 0x000fe200078e0a03 */
[----:B------:R-:W-:-:S03]  /*1710*/  PLOP3.LUT P3, PT, PT, PT, PT, 0x80, 0x0 ;  /* 0x000000000000781c */ /* 0x000fc60003f6f070 */
[----:B------:R-:W-:-:S05]  /*1720*/  IMAD.MOV R44, RZ, RZ, -R11 ;  /* 0x000000ffff2c7224 */ /* 0x000fca00078e0a0b */
[----:B------:R-:W-:Y:S01]  /*1730*/  VIMNMX R44, RZ, R44, !PT ;  /* 0x0000002cff2c7248 */ /* 0x000fe20007fe0100 */
[----:B--2---:R-:W-:-:S04]  /*1740*/  @P0 IMAD.IADD R46, R9, 0x1, -R0 ;  /* 0x00000001092e0824 */ /* 0x004fc800078e0a00 */
[----:B------:R-:W-:-:S04]  /*1750*/  IMAD.IADD R168, R11, 0x1, R46 ;  /* 0x000000010ba87824 */ /* 0x000fc800078e022e */
[----:B------:R-:W-:-:S05]  /*1760*/  VIADD R0, R168, 0x3f ;  /* 0x0000003fa8007836 */ /* 0x000fca0000000000 */
[----:B------:R-:W-:-:S04]  /*1770*/  SHF.R.S32.HI R3, RZ, 0x1f, R0 ;  /* 0x0000001fff037819 */ /* 0x000fc80000011400 */
[----:B------:R-:W-:-:S04]  /*1780*/  LEA.HI R3, R3, R0, RZ, 0x6 ;  /* 0x0000000003037211 */ /* 0x000fc800078f30ff */
[----:B------:R-:W-:Y:S02]  /*1790*/  LOP3.LUT R5, R3, 0xffffffc0, RZ, 0xc0, !PT ;  /* 0xffffffc003057812 */ /* 0x000fe400078ec0ff */
[----:B------:R-:W-:Y:S02]  /*17a0*/  SHF.R.S32.HI R182, RZ, 0x6, R3 ;  /* 0x00000006ffb67819 */ /* 0x000fe40000011403 */
[----:B------:R-:W-:-:S04]  /*17b0*/  VIADDMNMX R5, R5, -R11, R46, PT ;  /* 0x8000000b05057246 */ /* 0x000fc8000380012e */
[----:B------:R-:W-:Y:S02]  /*17c0*/  ISETP.GT.AND P0, PT, R5, R44, PT ;  /* 0x0000002c0500720c */ /* 0x000fe40003f04270 */
[----:B------:R-:W-:-:S05]  /*17d0*/  SHF.R.U32.HI R44, RZ, 0x6, R44 ;  /* 0x00000006ff2c7819 */ /* 0x000fca000001162c */
[----:B------:R-:W-:-:S06]  /*17e0*/  IMAD.MOV.U32 R45, RZ, RZ, R44 ;  /* 0x000000ffff2d7224 */ /* 0x000fcc00078e002c */
[----:B------:R-:W-:-:S05]  /*17f0*/  @P0 VIADD R0, R5, 0x3f ;  /* 0x0000003f05000836 */ /* 0x000fca0000000000 */
[----:B------:R-:W-:-:S04]  /*1800*/  @P0 SHF.R.S32.HI R5, RZ, 0x1f, R0 ;  /* 0x0000001fff050819 */ /* 0x000fc80000011400 */
[----:B------:R-:W-:-:S04]  /*1810*/  @P0 LEA.HI R5, R5, R0, RZ, 0x6 ;  /* 0x0000000005050211 */ /* 0x000fc800078f30ff */
[----:B------:R-:W-:-:S04]  /*1820*/  @P0 SHF.R.S32.HI R45, RZ, 0x6, R5 ;  /* 0x00000006ff2d0819 */ /* 0x000fc80000011405 */
[----:B------:R-:W-:-:S13]  /*1830*/  ISETP.GT.AND P0, PT, R45, R44, PT ;  /* 0x0000002c2d00720c */ /* 0x000fda0003f04270 */
[----:B0-----:R-:W-:Y:S05]  /*1840*/  @!P0 BRA `(.L_x_649) ;  /* 0x00000028009c8947 */ /* 0x001fea0003800000 */
[----:B------:R-:W-:Y:S01]  /*1850*/  VIADD R0, R2, 0x22400 ;  /* 0x0002240002007836 */ /* 0x000fe20000000000 */
[----:B------:R-:W-:Y:S04]  /*1860*/  BSSY B6, `(.L_x_650) ;  /* 0x0000013000067945 */ /* 0x000fe80003800000 */
[----:B------:R-:W-:-:S13]  /*1870*/  LOP3.LUT P0, RZ, R0, 0x3ff, RZ, 0xc0, !PT ;  /* 0x000003ff00ff7812 */ /* 0x000fda000780c0ff */
        /* <DEDUP_REMOVED lines=16> */
[----:B-1---5:R-:W-:Y:S05]  /*1980*/  CALL.ABS.NOINC R14 ;  /* 0x000000000e007343 */ /* 0x022fea0003c00000 */
.L_x_651:
[----:B------:R-:W-:Y:S05]  /*1990*/  BSYNC B6 ;  /* 0x0000000000067941 */ /* 0x000fea0003800000 */
.L_x_650:
        /* <DEDUP_REMOVED lines=20> */
.L_x_653:
[----:B------:R-:W-:Y:S05]  /*1ae0*/  BSYNC B6 ;  /* 0x0000000000067941 */ /* 0x000fea0003800000 */
.L_x_652:
[----:B------:R-:W-:Y:S01]  /*1af0*/  ULDC.64 UR4, c[0x0][0x9f8] ;  /* 0x00027e0000047ab9 */ /* 0x000fe20000000a00 */
[----:B------:R-:W0:Y:S01]  /*1b00*/  LDC.64 R52, c[0x0][0x300] ;  /* 0x0000c000ff347b82 */ /* 0x000e220000000a00 */
[----:B------:R-:W-:Y:S01]  /*1b10*/  ISETP.NE.U32.AND P0, PT, RZ, UR4, PT ;  /* 0x00000004ff007c0c */ /* 0x000fe2000bf05070 */
[----:B------:R-:W-:Y:S01]  /*1b20*/  IMAD.IADD R42, R31, 0x1, R28 ;  /* 0x000000011f2a7824 */ /* 0x000fe200078e021c */
[----:B------:R-:W-:Y:S02]  /*1b30*/  ULDC.64 UR6, c[0x0][0x330] ;  /* 0x0000cc0000067ab9 */ /* 0x000fe40000000a00 */
[----:B------:R-:W-:Y:S02]  /*1b40*/  ISETP.NE.AND.EX P0, PT, RZ, UR5, PT, P0 ;  /* 0x00000005ff007c0c */ /* 0x000fe4000bf05300 */
[----:B------:R-:W-:Y:S01]  /*1b50*/  SHF.R.S32.HI R17, RZ, 0x1f, R16 ;  /* 0x0000001fff117819 */ /* 0x000fe20000011410 */
[----:B------:R-:W1:Y:S08]  /*1b60*/  LDC.64 R54, c[0x0][0x3f8] ;  /* 0x0000fe00ff367b82 */ /* 0x000e700000000a00 */
[----:B------:R-:W2:Y:S02]  /*1b70*/  LDC R43, c[0x0][0x3f4] ;  /* 0x0000fd00ff2b7b82 */ /* 0x000ea40000000800 */
[----:B------:R-:W-:-:S04]  /*1b80*/  @P0 IADD3 R4, P1, R200, UR4, RZ ;  /* 0x00000004c8040c10 */ /* 0x000fc8000ff3e0ff */
[----:B------:R-:W-:Y:S01]  /*1b90*/  @P0 IADD3.X R5, R201, UR5, RZ, P1, !PT ;  /* 0x00000005c9050c10 */ /* 0x000fe20008ffe4ff */
[----:B------:R-:W-:-:S04]  /*1ba0*/  ULDC.64 UR4, c[0x0][0x308] ;  /* 0x0000c20000047ab9 */ /* 0x000fc80000000a00 */
[----:B------:R3:W4:Y:S01]  /*1bb0*/  @P0 LDG.E R29, desc[UR40][R4.64] ;  /* 0x00000028041d0981 */ /* 0x000722000c1e1900 */
[----:B------:R-:W-:Y:S01]  /*1bc0*/  SHF.R.S32.HI R28, RZ, 0x1f, R42 ;  /* 0x0000001fff1c7819 */ /* 0x000fe2000001142a */
[-C--:B0-----:R-:W-:Y:S01]  /*1bd0*/  IMAD.WIDE.U32 R6, R42, R52.reuse, RZ ;  /* 0x000000342a067225 */ /* 0x081fe200078e00ff */
[----:B------:R-:W-:Y:S01]  /*1be0*/  SHF.R.S32.HI R187, RZ, 0x1f, R186 ;  /* 0x0000001fffbb7819 */ /* 0x000fe200000114ba */
[----:B------:R-:W0:Y:S01]  /*1bf0*/  S2R R50, SR_TID.X ;  /* 0x0000000000327919 */ /* 0x000e220000002100 */
[----:B------:R-:W-:Y:S01]  /*1c00*/  SHF.L.U64.HI R49, R52, 0x6, R53 ;  /* 0x0000000634317819 */ /* 0x000fe20000010235 */
[----:B------:R-:W-:Y:S02]  /*1c10*/  IMAD R0, R28, R52, RZ ;  /* 0x000000341c007224 */ /* 0x000fe400078e02ff */
[----:B------:R-:W-:Y:S02]  /*1c20*/  IMAD.SHL.U32 R14, R188, 0x40, RZ ;  /* 0x00000040bc0e7824 */ /* 0x000fe400078e00ff */
[----:B------:R-:W-:Y:S01]  /*1c30*/  IMAD R3, R42, R53, R0 ;  /* 0x000000352a037224 */ /* 0x000fe200078e0200 */
[----:B------:R-:W-:Y:S01]  /*1c40*/  SHF.R.S32.HI R0, RZ, 0x1f, R26 ;  /* 0x0000001fff007819 */ /* 0x000fe2000001141a */
[----:B---3--:R-:W-:Y:S01]  /*1c50*/  IMAD.WIDE.U32 R4, R26, UR6, R16 ;  /* 0x000000061a047c25 */ /* 0x008fe2000f8e0010 */
[----:B--2---:R-:W-:-:S03]  /*1c60*/  ISETP.GE.AND P2, PT, R16, R43, PT ;  /* 0x0000002b1000720c */ /* 0x004fc60003f46270 */
[----:B------:R-:W-:Y:S01]  /*1c70*/  IMAD.IADD R7, R7, 0x1, R3 ;  /* 0x0000000107077824 */ /* 0x000fe200078e0203 */
[----:B------:R-:W-:Y:S01]  /*1c80*/  SEL R15, R43, RZ, P2 ;  /* 0x000000ff2b0f7207 */ /* 0x000fe20001000000 */
[----:B------:R-:W-:Y:S01]  /*1c90*/  IMAD R3, R0, UR6, RZ ;  /* 0x0000000600037c24 */ /* 0x000fe2000f8e02ff */
[----:B------:R-:W-:Y:S01]  /*1ca0*/  P2R R70, PR, RZ, 0x4 ;  /* 0x00000004ff467803 */ /* 0x000fe20000000000 */
[----:B------:R-:W-:Y:S01]  /*1cb0*/  IMAD.WIDE.U32 R6, R26, UR4, R6 ;  /* 0x000000041a067c25 */ /* 0x000fe2000f8e0006 */
[----:B------:R-:W-:-:S03]  /*1cc0*/  IADD3 R42, P2, R19, R42, RZ ;  /* 0x0000002a132a7210 */ /* 0x000fc60007f5e0ff */
[----:B------:R-:W-:Y:S01]  /*1cd0*/  IMAD R33, R26, UR7, R3 ;  /* 0x000000071a217c24 */ /* 0x000fe2000f8e0203 */
[----:B------:R-:W-:Y:S01]  /*1ce0*/  ULDC.64 UR6, c[0x0][0xa08] ;  /* 0x0002820000067ab9 */ /* 0x000fe20000000a00 */
[----:B------:R-:W-:Y:S01]  /*1cf0*/  IMAD R3, R0, UR4, RZ ;  /* 0x0000000400037c24 */ /* 0x000fe2000f8e02ff */
[----:B------:R-:W-:Y:S01]  /*1d00*/  ISETP.NE.U32.AND P0, PT, RZ, UR6, PT ;  /* 0x00000006ff007c0c */ /* 0x000fe2000bf05070 */
[----:B------:R-:W-:Y:S02]  /*1d10*/  IMAD.IADD R33, R5, 0x1, R33 ;  /* 0x0000000105217824 */ /* 0x000fe400078e0221 */
[----:B------:R-:W-:Y:S01]  /*1d20*/  IMAD R3, R26, UR5, R3 ;  /* 0x000000051a037c24 */ /* 0x000fe2000f8e0203 */
[----:B------:R-:W-:Y:S01]  /*1d30*/  ISETP.NE.AND.EX P0, PT, RZ, UR7, PT, P0 ;  /* 0x00000007ff007c0c */ /* 0x000fe2000bf05300 */
[----:B------:R-:W-:Y:S01]  /*1d40*/  ULDC.64 UR4, c[0x0][0x310] ;  /* 0x0000c40000047ab9 */ /* 0x000fe20000000a00 */
[----:B------:R-:W-:Y:S01]  /*1d50*/  ULDC.64 UR6, c[0x0][0x338] ;  /* 0x0000ce0000067ab9 */ /* 0x000fe20000000a00 */
[----:B------:R-:W-:Y:S01]  /*1d60*/  IMAD.IADD R7, R7, 0x1, R3 ;  /* 0x0000000107077824 */ /* 0x000fe200078e0203 */
[----:B------:R-:W-:Y:S01]  /*1d70*/  SHF.R.S32.HI R3, RZ, 0x1f, R19 ;  /* 0x0000001fff037819 */ /* 0x000fe20000011413 */
[----:B------:R-:W-:Y:S01]  /*1d80*/  IMAD.MOV.U32 R32, RZ, RZ, R4 ;  /* 0x000000ffff207224 */ /* 0x000fe200078e0004 */
[----:B0-----:R-:W-:Y:S01]  /*1d90*/  SHF.R.U32.HI R50, RZ, 0x7, R50 ;  /* 0x00000007ff327819 */ /* 0x001fe20000011632 */
[----:B------:R-:W0:Y:S01]  /*1da0*/  LDC.64 R4, c[0x0][0x408] ;  /* 0x00010200ff047b82 */ /* 0x000e220000000a00 */
[----:B------:R-:W-:-:S02]  /*1db0*/  IMAD.IADD R15, R16, 0x1, R15 ;  /* 0x00000001100f7824 */ /* 0x000fc400078e020f */
[----:B------:R-:W-:Y:S02]  /*1dc0*/  VIADD R74, R16, 0x20 ;  /* 0x00000020104a7836 */ /* 0x000fe40000000000 */
[----:B------:R-:W-:Y:S01]  /*1dd0*/  IMAD.SHL.U32 R60, R43, 0x2, RZ ;  /* 0x000000022b3c7824 */ /* 0x000fe200078e00ff */
[----:B------:R-:W-:Y:S01]  /*1de0*/  SHF.R.S32.HI R48, RZ, 0x1f, R15 ;  /* 0x0000001fff307819 */ /* 0x000fe2000001140f */
[----:B------:R-:W-:Y:S02]  /*1df0*/  VIADD R59, R50, 0x8 ;  /* 0x00000008323b7836 */ /* 0x000fe40000000000 */
[----:B------:R-:W-:Y:S01]  /*1e00*/  IMAD.X R43, R28, 0x1, R3, P2 ;  /* 0x000000011c2b7824 */ /* 0x000fe200010e0603 */
[----:B------:R-:W-:-:S04]  /*1e10*/  LEA.HI R48, R48, R15, RZ, 0x3 ;  /* 0x0000000f30307211 */ /* 0x000fc800078f18ff */
[----:B------:R-:W-:-:S04]  /*1e20*/  LOP3.LUT R65, R48, 0xfffffff8, RZ, 0xc0, !PT ;  /* 0xfffffff830417812 */ /* 0x000fc800078ec0ff */
[----:B------:R-:W-:Y:S01]  /*1e30*/  SHF.R.S32.HI R71, RZ, 0x1f, R65 ;  /* 0x0000001fff477819 */ /* 0x000fe20000011441 */
[----:B0-----:R-:W-:Y:S01]  /*1e40*/  IMAD R12, R3, R4, RZ ;  /* 0x00000004030c7224 */ /* 0x001fe200078e02ff */
[C---:B------:R-:W-:Y:S01]  /*1e50*/  SHF.L.U64.HI R56, R4.reuse, 0x6, R5 ;  /* 0x0000000604387819 */ /* 0x040fe20000010205 */
[----:B------:R-:W-:Y:S02]  /*1e60*/  IMAD.SHL.U32 R57, R4, 0x40, RZ ;  /* 0x0000004004397824 */ /* 0x000fe400078e00ff */
[----:B------:R-:W-:Y:S01]  /*1e70*/  IMAD R31, R19, R5, R12 ;  /* 0x00000005131f7224 */ /* 0x000fe200078e020c */
[----:B----4-:R-:W-:Y:S02]  /*1e80*/  SHF.R.S32.HI R0, RZ, 0x1f, R29 ;  /* 0x0000001fff007819 */ /* 0x010fe4000001141d */
[----:B------:R-:W-:Y:S02]  /*1e90*/  SEL R11, R29, RZ, !P0 ;  /* 0x000000ff1d0b7207 */ /* 0x000fe40004000000 */
[----:B------:R-:W-:-:S03]  /*1ea0*/  SEL R0, R0, RZ, !P0 ;  /* 0x000000ff00007207 */ /* 0x000fc60004000000 */
[----:B------:R-:W-:-:S04]  /*1eb0*/  IMAD.WIDE.U32 R20, R11, UR4, R6 ;  /* 0x000000040b147c25 */ /* 0x000fc8000f8e0006 */
[C---:B------:R-:W-:Y:S02]  /*1ec0*/  IMAD R6, R0.reuse, UR6, RZ ;  /* 0x0000000600067c24 */ /* 0x040fe4000f8e02ff */
[----:B------:R-:W-:Y:S01]  /*1ed0*/  IMAD R8, R0, UR4, RZ ;  /* 0x0000000400087c24 */ /* 0x000fe2000f8e02ff */
[----:B------:R-:W-:Y:S01]  /*1ee0*/  ULDC UR4, c[0x0][0x2f4] ;  /* 0x0000bd0000047ab9 */ /* 0x000fe20000000800 */
[----:B------:R-:W-:Y:S01]  /*1ef0*/  IMAD R73, R11, UR7, R6 ;  /* 0x000000070b497c24 */ /* 0x000fe2000f8e0206 */
[----:B------:R-:W-:Y:S01]  /*1f00*/  ISETP.GE.AND P1, PT, R74, UR4, PT ;  /* 0x000000044a007c0c */ /* 0x000fe2000bf26270 */
[----:B-1----:R-:W-:Y:S02]  /*1f10*/  IMAD R6, R3, R54, RZ ;  /* 0x0000003603067224 */ /* 0x002fe400078e02ff */
[C---:B------:R-:W-:Y:S02]  /*1f20*/  IMAD R13, R11.reuse, UR5, R8 ;  /* 0x000000050b0d7c24 */ /* 0x040fe4000f8e0208 */
[----:B------:R-:W-:-:S04]  /*1f30*/  IMAD.WIDE.U32 R32, R11, UR6, R32 ;  /* 0x000000060b207c25 */ /* 0x000fc8000f8e0020 */
[C---:B------:R-:W-:Y:S02]  /*1f40*/  IMAD R29, R19.reuse, R55, R6 ;  /* 0x00000037131d7224 */ /* 0x040fe400078e0206 */
[----:B------:R-:W-:-:S04]  /*1f50*/  IMAD.WIDE.U32 R6, R19, R54, R186 ;  /* 0x0000003613067225 */ /* 0x000fc800078e00ba */
[----:B------:R-:W-:-:S04]  /*1f60*/  IMAD.WIDE.U32 R10, R19, R54, R16 ;  /* 0x00000036130a7225 */ /* 0x000fc800078e0010 */
[----:B------:R-:W-:Y:S02]  /*1f70*/  IMAD.IADD R7, R7, 0x1, R29 ;  /* 0x0000000107077824 */ /* 0x000fe400078e021d */
[----:B------:R-:W-:Y:S01]  /*1f80*/  IMAD.IADD R11, R29, 0x1, R11 ;  /* 0x000000011d0b7824 */ /* 0x000fe200078e020b */
[----:B-----5:R-:W-:Y:S01]  /*1f90*/  SHF.R.S32.HI R29, RZ, 0x1f, R27 ;  /* 0x0000001fff1d7819 */ /* 0x020fe2000001141b */
[-C--:B------:R-:W-:Y:S02]  /*1fa0*/  IMAD R0, R3, R52.reuse, RZ ;  /* 0x0000003403007224 */ /* 0x080fe400078e02ff */
[----:B------:R-:W-:-:S04]  /*1fb0*/  IMAD.WIDE.U32 R8, R19, R52, R16 ;  /* 0x0000003413087225 */ /* 0x000fc800078e0010 */
[----:B------:R-:W-:Y:S02]  /*1fc0*/  IMAD R30, R29, R54, RZ ;  /* 0x000000361d1e7224 */ /* 0x000fe400078e02ff */
[----:B------:R-:W-:Y:S01]  /*1fd0*/  IMAD R47, R19, R53, R0 ;  /* 0x00000035132f7224 */ /* 0x000fe200078e0200 */
[----:B------:R-:W-:Y:S01]  /*1fe0*/  SHF.L.U64.HI R53, R54, 0x6, R55 ;  /* 0x0000000636357819 */ /* 0x000fe20000010237 */
[----:B------:R-:W-:Y:S01]  /*1ff0*/  IMAD R63, R27, R55, R30 ;  /* 0x000000371b3f7224 */ /* 0x000fe200078e021e */
[----:B------:R-:W-:Y:S01]  /*2000*/  LOP3.LUT R55, R14, 0x1c0, RZ, 0xc0, !PT ;  /* 0x000001c00e377812 */ /* 0x000fe200078ec0ff */
[----:B------:R-:W-:Y:S01]  /*2010*/  IMAD R30, R29, R4, RZ ;  /* 0x000000041d1e7224 */ /* 0x000fe200078e02ff */
[----:B------:R-:W-:Y:S01]  /*2020*/  IADD3 R0, P0, R20, R8, RZ ;  /* 0x0000000814007210 */ /* 0x000fe20007f1e0ff */
[----:B------:R-:W-:Y:S01]  /*2030*/  IMAD.IADD R26, R21, 0x1, R13 ;  /* 0x00000001151a7824 */ /* 0x000fe200078e020d */
[----:B------:R-:W-:Y:S01]  /*2040*/  SHF.R.U32.HI R58, RZ, 0x3, R55 ;  /* 0x00000003ff3a7819 */ /* 0x000fe20000011637 */
[----:B------:R-:W-:Y:S01]  /*2050*/  IMAD R69, R27, R5, R30 ;  /* 0x000000051b457224 */ /* 0x000fe200078e021e */
[--C-:B------:R-:W-:Y:S01]  /*2060*/  LOP3.LUT R5, R55, 0x18, R16.reuse, 0xf8, !PT ;  /* 0x0000001837057812 */ /* 0x100fe200078ef810 */
[----:B------:R-:W-:Y:S01]  /*2070*/  IMAD.WIDE.U32 R12, R19, R4, R16 ;  /* 0x00000004130c7225 */ /* 0x000fe200078e0010 */
[----:B------:R-:W-:-:S02]  /*2080*/  IADD3.X R47, R26, R9, R47, P0, !PT ;  /* 0x000000091a2f7210 */ /* 0x000fc400007fe42f */
[----:B------:R-:W-:Y:S01]  /*2090*/  LOP3.LUT R5, R5, R58, RZ, 0x3c, !PT ;  /* 0x0000003a05057212 */ /* 0x000fe200078e3cff */
[----:B------:R-:W-:Y:S01]  /*20a0*/  IMAD.WIDE.U32 R8, R19, R4, R186 ;  /* 0x0000000413087225 */ /* 0x000fe200078e00ba */
[----:B------:R-:W-:-:S03]  /*20b0*/  ISETP.GE.AND P0, PT, R16, UR4, PT ;  /* 0x0000000410007c0c */ /* 0x000fc6000bf06270 */
[----:B------:R-:W-:Y:S01]  /*20c0*/  IMAD R61, R192, 0x200, R5 ;  /* 0x00000200c03d7824 */ /* 0x000fe200078e0205 */
[----:B------:R-:W-:Y:S01]  /*20d0*/  LOP3.LUT R5, R55, 0x38, R48, 0xf8, !PT ;  /* 0x0000003837057812 */ /* 0x000fe200078ef830 */
[----:B------:R-:W-:Y:S02]  /*20e0*/  IMAD.IADD R9, R9, 0x1, R31 ;  /* 0x0000000109097824 */ /* 0x000fe400078e021f */
[----:B------:R-:W-:Y:S01]  /*20f0*/  IMAD.IADD R13, R31, 0x1, R13 ;  /* 0x000000011f0d7824 */ /* 0x000fe200078e020d */
[----:B------:R-:W-:Y:S01]  /*2100*/  LOP3.LUT R5, R5, R58, RZ, 0x3c, !PT ;  /* 0x0000003a05057212 */ /* 0x000fe200078e3cff */
[----:B------:R-:W-:-:S04]  /*2110*/  IMAD.WIDE.U32 R34, R27, R54, R6 ;  /* 0x000000361b227225 */ /* 0x000fc800078e0006 */
[----:B------:R-:W-:-:S04]  /*2120*/  IMAD.WIDE.U32 R38, R27, R4, R8 ;  /* 0x000000041b267225 */ /* 0x000fc800078e0008 */
[----:B------:R-:W-:-:S04]  /*2130*/  IMAD.WIDE.U32 R36, R27, R54, R10 ;  /* 0x000000361b247225 */ /* 0x000fc800078e000a */
[----:B------:R-:W-:-:S04]  /*2140*/  IMAD.WIDE.U32 R40, R27, R4, R12 ;  /* 0x000000041b287225 */ /* 0x000fc800078e000c */
[----:B------:R-:W-:Y:S02]  /*2150*/  IMAD.IADD R62, R35, 0x1, R63 ;  /* 0x00000001233e7824 */ /* 0x000fe400078e023f */
[----:B------:R-:W-:Y:S02]  /*2160*/  IMAD.IADD R67, R39, 0x1, R69 ;  /* 0x0000000127437824 */ /* 0x000fe400078e0245 */
[----:B------:R-:W-:Y:S02]  /*2170*/  IMAD.SHL.U32 R52, R52, 0x40, RZ ;  /* 0x0000004034347824 */ /* 0x000fe400078e00ff */
[----:B------:R-:W-:Y:S02]  /*2180*/  IMAD.SHL.U32 R54, R54, 0x40, RZ ;  /* 0x0000004036367824 */ /* 0x000fe400078e00ff */
[----:B------:R-:W-:Y:S02]  /*2190*/  IMAD.IADD R63, R63, 0x1, R37 ;  /* 0x000000013f3f7824 */ /* 0x000fe400078e0225 */
[----:B------:R-:W-:-:S02]  /*21a0*/  IMAD.IADD R69, R69, 0x1, R41 ;  /* 0x0000000145457824 */ /* 0x000fc400078e0229 */
[----:B------:R-:W-:Y:S02]  /*21b0*/  IMAD R64, R192, 0x200, R5 ;  /* 0x00000200c0407824 */ /* 0x000fe400078e0205 */
[----:B------:R-:W-:-:S07]  /*21c0*/  IMAD.IADD R73, R33, 0x1, R73 ;  /* 0x0000000121497824 */ /* 0x000fce00078e0249 */
.L_x_683:
[----:B----4-:R-:W0:Y:S01]  /*21d0*/  LDC.64 R50, c[0x0][0x2e8] ;  /* 0x0000ba00ff327b82 */ /* 0x010e220000000a00 */
[----:B------:R-:W-:Y:S01]  /*21e0*/  VIADD R45, R45, 0xffffffff ;  /* 0xffffffff2d2d7836 */ /* 0x000fe20000000000 */
[----:B------:R-:W-:Y:S05]  /*21f0*/  YIELD ;  /* 0x0000000000007946 */ /* 0x000fea0003800000 */
[----:B------:R-:W-:Y:S01]  /*2200*/  SHF.R.S32.HI R72, RZ, 0x1f, R45 ;  /* 0x0000001fff487819 */ /* 0x000fe2000001142d */
[----:B------:R-:W1:Y:S01]  /*2210*/  LDC R83, c[0x0][0x3f4] ;  /* 0x0000fd00ff537b82 */ /* 0x000e620000000800 */
[-C--:B------:R-:W-:Y:S01]  /*2220*/  IMAD R5, R49, R45.reuse, RZ ;  /* 0x0000002d31057224 */ /* 0x080fe200078e02ff */
[----:B------:R-:W-:Y:S01]  /*2230*/  BSSY B0, `(.L_x_654) ;  /* 0x000018e000007945 */ /* 0x000fe20003800000 */
[----:B---3--:R-:W-:-:S04]  /*2240*/  IMAD.WIDE.U32 R14, R52, R45, RZ ;  /* 0x0000002d340e7225 */ /* 0x008fc800078e00ff */
[----:B------:R-:W-:Y:S01]  /*2250*/  IMAD R5, R72, R52, R5 ;  /* 0x0000003448057224 */ /* 0x000fe200078e0205 */
[----:B------:R-:W-:Y:S01]  /*2260*/  IADD3 R4, P2, R0, R14, RZ ;  /* 0x0000000e00047210 */ /* 0x000fe20007f5e0ff */
[----:B--2---:R-:W-:Y:S02]  /*2270*/  IMAD.SHL.U32 R30, R22, 0x1000, RZ ;  /* 0x00001000161e7824 */ /* 0x004fe400078e00ff */
[----:B------:R-:W-:Y:S02]  /*2280*/  IMAD.IADD R78, R15, 0x1, R5 ;  /* 0x000000010f4e7824 */ /* 0x000fe400078e0205 */
[----:B------:R-:W-:Y:S02]  /*2290*/  IMAD.IADD R5, R61, 0x1, R30 ;  /* 0x000000013d057824 */ /* 0x000fe400078e021e */
[----:B------:R-:W-:Y:S01]  /*22a0*/  IMAD.X R6, R78, 0x1, R47, P2 ;  /* 0x000000014e067824 */ /* 0x000fe200010e062f */
[----:B0-----:R-:W-:Y:S01]  /*22b0*/  LEA R12, P3, R4, R50, 0x1 ;  /* 0x00000032040c7211 */ /* 0x001fe200078608ff */
[----:B------:R-:W-:Y:S01]  /*22c0*/  IMAD R31, R5, 0x2, R2 ;  /* 0x00000002051f7824 */ /* 0x000fe200078e0202 */
[----:B------:R-:W-:-:S02]  /*22d0*/  ISETP.GT.AND P2, PT, R45, R44, PT ;  /* 0x0000002c2d00720c */ /* 0x000fc40003f44270 */
[----:B------:R-:W-:Y:S02]  /*22e0*/  LEA.HI.X R13, R4, R51, R6, 0x1, P3 ;  /* 0x00000033040d7211 */ /* 0x000fe400018f0c06 */
[----:B-1----:R-:W-:-:S13]  /*22f0*/  ISETP.GE.AND P3, PT, R83, 0x1, PT ;  /* 0x000000015300780c */ /* 0x002fda0003f66270 */
[----:B------:R-:W-:Y:S05]  /*2300*/  @!P3 BRA `(.L_x_655) ;  /* 0x0000001400a0b947 */ /* 0x000fea0003800000 */
[----:B------:R-:W-:Y:S01]  /*2310*/  ULDC.U8 UR4, c[0x0][0x410] ;  /* 0x0001040000047ab9 */ /* 0x000fe20000000000 */
[-C--:B------:R-:W-:Y:S01]  /*2320*/  IMAD R7, R53, R45.reuse, RZ ;  /* 0x0000002d35077224 */ /* 0x080fe200078e02ff */
[----:B------:R-:W-:Y:S01]  /*2330*/  ISETP.NE.AND P3, PT, RZ, UR4, PT ;  /* 0x00000004ff007c0c */ /* 0x000fe2000bf65270 */
[----:B------:R-:W-:-:S04]  /*2340*/  IMAD.WIDE.U32 R4, R54, R45, RZ ;  /* 0x0000002d36047225 */ /* 0x000fc800078e00ff */
[----:B------:R-:W-:-:S04]  /*2350*/  IMAD R7, R72, R54, R7 ;  /* 0x0000003648077224 */ /* 0x000fc800078e0207 */
[----:B------:R-:W-:-:S04]  /*2360*/  IMAD.IADD R75, R5, 0x1, R7 ;  /* 0x00000001054b7824 */ /* 0x000fc800078e0207 */
[----:B------:R-:W-:Y:S05]  /*2370*/  @!P3 BRA `(.L_x_656) ;  /* 0x0000000800acb947 */ /* 0x000fea0003800000 */
[----:B------:R-:W-:Y:S01]  /*2380*/  IMAD R68, R45, -0x40, R46 ;  /* 0xffffffc02d447824 */ /* 0x000fe200078e022e */
[----:B------:R-:W-:Y:S01]  /*2390*/  BSSY B1, `(.L_x_657) ;  /* 0x000001d000017945 */ /* 0x000fe20003800000 */
[----:B------:R-:W-:Y:S02]  /*23a0*/  CS2R R8, SRZ ;  /* 0x0000000000087805 */ /* 0x000fe4000001ff00 */
[----:B------:R-:W-:Y:S02]  /*23b0*/  CS2R R28, SRZ ;  /* 0x00000000001c7805 */ /* 0x000fe4000001ff00 */
[----:B------:R-:W-:Y:S02]  /*23c0*/  CS2R R10, SRZ ;  /* 0x00000000000a7805 */ /* 0x000fe4000001ff00 */
[----:B------:R-:W-:Y:S02]  /*23d0*/  VIMNMX R68, R68, 0x40, PT ;  /* 0x0000004044447848 */ /* 0x000fe40003fe0100 */
[----:B------:R-:W-:-:S02]  /*23e0*/  CS2R R14, SRZ ;  /* 0x00000000000e7805 */ /* 0x000fc4000001ff00 */
[----:B------:R-:W-:-:S13]  /*23f0*/  ISETP.GE.AND P4, PT, R19, R68, PT ;  /* 0x000000441300720c */ /* 0x000fda0003f86270 */
[----:B------:R-:W-:Y:S05]  /*2400*/  @P4 BRA `(.L_x_658) ;  /* 0x0000000000544947 */ /* 0x000fea0003800000 */
[----:B------:R-:W-:Y:S01]  /*2410*/  IMAD R6, R56, R45, RZ ;  /* 0x0000002d38067224 */ /* 0x000fe200078e02ff */
[----:B------:R-:W-:Y:S01]  /*2420*/  IADD3 R8, P3, R34, R4, RZ ;  /* 0x0000000422087210 */ /* 0x000fe20007f7e0ff */
[----:B------:R-:W-:Y:S01]  /*2430*/  IMAD.MOV.U32 R66, RZ, RZ, R38 ;  /* 0x000000ffff427224 */ /* 0x000fe200078e0026 */
[----:B------:R-:W-:Y:S01]  /*2440*/  ULDC.64 UR6, c[0x0][0x400] ;  /* 0x0001000000067ab9 */ /* 0x000fe20000000a00 */
[-C--:B------:R-:W-:Y:S01]  /*2450*/  IMAD R5, R72, R57.reuse, R6 ;  /* 0x0000003948057224 */ /* 0x080fe200078e0206 */
[----:B------:R-:W-:Y:S01]  /*2460*/  ULDC.64 UR4, c[0x0][0x3e8] ;  /* 0x0000fa0000047ab9 */ /* 0x000fe20000000a00 */
[----:B------:R-:W-:Y:S01]  /*2470*/  IMAD.WIDE.U32 R6, R45, R57, R66 ;  /* 0x000000392d067225 */ /* 0x000fe200078e0042 */
[----:B------:R-:W-:-:S03]  /*2480*/  CS2R R10, SRZ ;  /* 0x00000000000a7805 */ /* 0x000fc6000001ff00 */
[----:B------:R-:W-:Y:S01]  /*2490*/  IMAD.IADD R5, R7, 0x1, R5 ;  /* 0x0000000107057824 */ /* 0x000fe200078e0205 */
[----:B------:R-:W-:Y:S01]  /*24a0*/  LEA R50, P5, R6, UR6, 0x1 ;  /* 0x0000000606327c11 */ /* 0x000fe2000f8a08ff */
[----:B------:R-:W-:Y:S01]  /*24b0*/  IMAD.X R7, R75, 0x1, R62, P3 ;  /* 0x000000014b077824 */ /* 0x000fe200018e063e */
[----:B------:R-:W-:Y:S02]  /*24c0*/  LEA R4, P3, R8, UR4, 0x1 ;  /* 0x0000000408047c11 */ /* 0x000fe4000f8608ff */
[----:B------:R-:W-:Y:S02]  /*24d0*/  LEA.HI.X R51, R6, UR7, R5, 0x1, P5 ;  /* 0x0000000706337c11 */ /* 0x000fe4000a8f0c05 */
[----:B------:R-:W-:Y:S02]  /*24e0*/  LEA.HI.X R5, R8, UR5, R7, 0x1, P3 ;  /* 0x0000000508057c11 */ /* 0x000fe400098f0c07 */
[----:B------:R-:W-:Y:S02]  /*24f0*/  CS2R R8, SRZ ;  /* 0x0000000000087805 */ /* 0x000fe4000001ff00 */
[----:B------:R-:W-:-:S02]  /*2500*/  ISETP.GE.AND P5, PT, R186, R83, PT ;  /* 0x00000053ba00720c */ /* 0x000fc40003fa6270 */
[----:B------:R-:W-:-:S11]  /*2510*/  ISETP.GE.AND P3, PT, R190, R83, PT ;  /* 0x00000053be00720c */ /* 0x000fd60003f66270 */
[----:B------:R0:W5:Y:S04]  /*2520*/  @!P5 LDG.E.64 R28, desc[UR40][R4.64] ;  /* 0x00000028041cd981 */ /* 0x000168000c1e1b00 */
[----:B------:R0:W5:Y:S04]  /*2530*/  @!P3 LDG.E.64 R8, desc[UR40][R4.64+0x20] ;  /* 0x000020280408b981 */ /* 0x000168000c1e1b00 */
[----:B------:R0:W5:Y:S04]  /*2540*/  @!P5 LDG.E.64 R14, desc[UR40][R50.64] ;  /* 0x00000028320ed981 */ /* 0x000168000c1e1b00 */
[----:B------:R0:W5:Y:S02]  /*2550*/  @!P3 LDG.E.64 R10, desc[UR40][R50.64+0x20] ;  /* 0x00002028320ab981 */ /* 0x000164000c1e1b00 */
.L_x_658:
[----:B------:R-:W-:Y:S05]  /*2560*/  BSYNC B1 ;  /* 0x0000000000017941 */ /* 0x000fea0003800000 */
.L_x_657:
[----:B------:R-:W-:Y:S01]  /*2570*/  ISETP.NE.AND P3, PT, R184, 0x3, PT ;  /* 0x00000003b800780c */ /* 0x000fe20003f65270 */
[----:B0----5:R-:W-:Y:S02]  /*2580*/  IMAD.MOV.U32 R4, RZ, RZ, R8 ;  /* 0x000000ffff047224 */ /* 0x021fe400078e0008 */
[----:B------:R-:W-:Y:S02]  /*2590*/  IMAD.MOV.U32 R5, RZ, RZ, R9 ;  /* 0x000000ffff057224 */ /* 0x000fe400078e0009 */
[----:B------:R-:W-:Y:S01]  /*25a0*/  IMAD.MOV.U32 R6, RZ, RZ, R28 ;  /* 0x000000ffff067224 */ /* 0x000fe200078e001c */
[----:B------:R-:W-:Y:S01]  /*25b0*/  PRMT R82, R82, 0x5410, R4 ;  /* 0x0000541052527816 */ /* 0x000fe20000000004 */
        /* <DEDUP_REMOVED lines=9> */
[----:B------:R-:W-:-:S02]  /*2650*/  PRMT R86, R86, 0x5410, R5 ;  /* 0x0000541056567816 */ /* 0x000fc40000000005 */
[----:B------:R-:W-:Y:S02]  /*2660*/  PRMT R50, R50, 0x5410, R6 ;  /* 0x0000541032327816 */ /* 0x000fe40000000006 */
[----:B------:R-:W-:Y:S01]  /*2670*/  PRMT R72, R72, 0x5410, R7 ;  /* 0x0000541048487816 */ /* 0x000fe20000000007 */
[----:B------:R-:W-:Y:S06]  /*2680*/  @!P3 BRA `(.L_x_659) ;  /* 0x000000000004b947 */ /* 0x000fec0003800000 */
[----:B------:R-:W-:Y:S01]  /*2690*/  BPT.TRAP 0x1 ;  /* 0x000000040000795c */ /* 0x000fe20000300000 */
.L_x_659:
[----:B------:R-:W-:Y:S01]  /*26a0*/  IMAD R66, R22, 0x8, R2 ;  /* 0x0000000816427824 */ /* 0x000fe200078e0202 */
[----:B------:R-:W-:Y:S01]  /*26b0*/  SHF.L.U32 R75, R185, 0x1f, RZ ;  /* 0x0000001fb94b7819 */ /* 0x000fe200000006ff */
[----:B------:R-:W-:Y:S03]  /*26c0*/  BSSY B1, `(.L_x_660) ;  /* 0x0000003000017945 */ /* 0x000fe60003800000 */
[----:B------:R-:W0:Y:S02]  /*26d0*/  SYNCS.PHASECHK.TRANS64.TRYWAIT P5, [R66+URZ+0x28c90], R75 ;  /* 0x028c904b420075a7 */ /* 0x000e2400080a017f */
[----:B0-----:R-:W-:Y:S05]  /*26e0*/  @!P5 BRA `(.L_x_661) ;  /* 0x0000015000c0d947 */ /* 0x001fea0003800000 */
.L_x_949:
[----:B------:R-:W-:Y:S05]  /*26f0*/  BSYNC B1 ;  /* 0x0000000000017941 */ /* 0x000fea0003800000 */
.L_x_660:
[----:B------:R-:W-:Y:S05]  /*2700*/  @P4 BRA `(.L_x_662) ;  /* 0x0000001400004947 */ /* 0x000fea0003800000 */
[----:B------:R-:W-:Y:S04]  /*2710*/  BSSY B1, `(.L_x_663) ;  /* 0x0000036000017945 */ /* 0x000fe80003800000 */
[----:B------:R-:W-:Y:S05]  /*2720*/  @P0 BRA `(.L_x_664) ;  /* 0x0000000000d00947 */ /* 0x000fea0003800000 */
[----:B------:R1:W2:Y:S01]  /*2730*/  LDS.128 R4, [R31+0x22400] ;  /* 0x022400001f047984 */ /* 0x0002a20000000c00 */
[----:B------:R-:W-:Y:S01]  /*2740*/  ISETP.GE.AND P4, PT, R186, R83, PT ;  /* 0x00000053ba00720c */ /* 0x000fe20003f86270 */
[----:B------:R-:W-:-:S12]  /*2750*/  BSSY B2, `(.L_x_665) ;  /* 0x0000030000027945 */ /* 0x000fd80003800000 */
[----:B-1----:R-:W-:Y:S05]  /*2760*/  @P4 BRA `(.L_x_666) ;  /* 0x0000000000b84947 */ /* 0x002fea0003800000 */
[----:B------:R-:W-:Y:S01]  /*2770*/  SHF.R.U64 R31, R28, 0x10, R29 ;  /* 0x000000101c1f7819 */ /* 0x000fe2000000121d */
[C---:B--2---:R-:W-:Y:S01]  /*2780*/  IMAD.U32 R28, R7.reuse, 0x10000, RZ ;  /* 0x00010000071c7824 */ /* 0x044fe200078e00ff */
[--C-:B------:R-:W-:Y:S01]  /*2790*/  SHF.R.U64 R76, R14, 0x10, R15.reuse ;  /* 0x000000100e4c7819 */ /* 0x100fe2000000120f */
[----:B------:R-:W-:Y:S01]  /*27a0*/  IMAD.U32 R14, R6, 0x10000, RZ ;  /* 0x00010000060e7824 */ /* 0x000fe200078e00ff */
[----:B------:R-:W-:Y:S02]  /*27b0*/  SHF.R.U32.HI R78, RZ, 0x10, R15 ;  /* 0x00000010ff4e7819 */ /* 0x000fe4000001160f */
[----:B------:R-:W-:Y:S02]  /*27c0*/  SHF.R.U32.HI R51, RZ, 0x10, R29 ;  /* 0x00000010ff337819 */ /* 0x000fe4000001161d */
[----:B------:R-:W-:Y:S02]  /*27d0*/  PRMT R31, R50, 0x5410, R31 ;  /* 0x00005410321f7816 */ /* 0x000fe4000000001f */
[----:B------:R-:W-:-:S02]  /*27e0*/  LOP3.LUT R29, R7, 0xffff0000, RZ, 0xc0, !PT ;  /* 0xffff0000071d7812 */ /* 0x000fc400078ec0ff */
[----:B------:R-:W-:Y:S02]  /*27f0*/  PRMT R76, R50, 0x5432, R76 ;  /* 0x00005432324c7816 */ /* 0x000fe4000000004c */
[C---:B------:R-:W-:Y:S02]  /*2800*/  PRMT R78, R72.reuse, 0x5432, R78 ;  /* 0x00005432484e7816 */ /* 0x040fe4000000004e */
[----:B------:R-:W-:Y:S02]  /*2810*/  PRMT R51, R72, 0x5410, R51 ;  /* 0x0000541048337816 */ /* 0x000fe40000000033 */
[----:B------:R-:W-:Y:S01]  /*2820*/  LOP3.LUT R7, R5, 0xffff0000, RZ, 0xc0, !PT ;  /* 0xffff000005077812 */ /* 0x000fe200078ec0ff */
[----:B------:R-:W-:Y:S01]  /*2830*/  IMAD.U32 R79, R78, 0x10000, RZ ;  /* 0x000100004e4f7824 */ /* 0x000fe200078e00ff */
[----:B------:R-:W-:Y:S01]  /*2840*/  LOP3.LUT R50, R31, 0xffff0000, RZ, 0xc0, !PT ;  /* 0xffff00001f327812 */ /* 0x000fe200078ec0ff */
[----:B------:R-:W-:Y:S01]  /*2850*/  IMAD.U32 R72, R51, 0x10000, RZ ;  /* 0x0001000033487824 */ /* 0x000fe200078e00ff */
[----:B------:R-:W-:Y:S01]  /*2860*/  LOP3.LUT R15, R6, 0xffff0000, RZ, 0xc0, !PT ;  /* 0xffff0000060f7812 */ /* 0x000fe200078ec0ff */
[----:B------:R-:W-:Y:S01]  /*2870*/  IMAD.U32 R6, R5, 0x10000, RZ ;  /* 0x0001000005067824 */ /* 0x000fe200078e00ff */
[----:B------:R-:W-:Y:S01]  /*2880*/  LOP3.LUT R77, R76, 0xffff0000, RZ, 0xc0, !PT ;  /* 0xffff00004c4d7812 */ /* 0x000fe200078ec0ff */
[----:B------:R-:W-:Y:S01]  /*2890*/  FMUL.FTZ R80, R7, R50 ;  /* 0x0000003207507220 */ /* 0x000fe20000410000 */
[----:B------:R-:W-:Y:S01]  /*28a0*/  LOP3.LUT R78, R78, 0xffff0000, RZ, 0xc0, !PT ;  /* 0xffff00004e4e7812 */ /* 0x000fe200078ec0ff */
[----:B------:R-:W-:Y:S01]  /*28b0*/  IMAD.U32 R5, R4, 0x10000, RZ ;  /* 0x0001000004057824 */ /* 0x000fe200078e00ff */
[----:B------:R-:W-:Y:S01]  /*28c0*/  LOP3.LUT R51, R51, 0xffff0000, RZ, 0xc0, !PT ;  /* 0xffff000033337812 */ /* 0x000fe200078ec0ff */
[-C--:B------:R-:W-:Y:S01]  /*28d0*/  FMUL.FTZ R81, R7, R77.reuse ;  /* 0x0000004d07517220 */ /* 0x080fe20000410000 */
[----:B------:R-:W-:Y:S01]  /*28e0*/  FFMA.FTZ R80, R6, R77, R80 ;  /* 0x0000004d06507223 */ /* 0x000fe20000010050 */
[----:B------:R-:W-:Y:S01]  /*28f0*/  LOP3.LUT R4, R4, 0xffff0000, RZ, 0xc0, !PT ;  /* 0xffff000004047812 */ /* 0x000fe200078ec0ff */
[----:B------:R-:W-:Y:S01]  /*2900*/  FMUL.FTZ R7, R15, R79 ;  /* 0x0000004f0f077220 */ /* 0x000fe20000410000 */
[----:B------:R-:W-:Y:S01]  /*2910*/  FMUL.FTZ R77, R29, R78 ;  /* 0x0000004e1d4d7220 */ /* 0x000fe20000410000 */
[----:B------:R-:W-:Y:S01]  /*2920*/  FMUL.FTZ R15, R15, R72 ;  /* 0x000000480f0f7220 */ /* 0x000fe20000410000 */
[----:B------:R-:W-:-:S02]  /*2930*/  IMAD.U32 R76, R76, 0x10000, RZ ;  /* 0x000100004c4c7824 */ /* 0x000fc400078e00ff */
[-C--:B------:R-:W-:Y:S01]  /*2940*/  FMUL.FTZ R29, R29, R51.reuse ;  /* 0x000000331d1d7220 */ /* 0x080fe20000410000 */
[----:B------:R-:W-:Y:S02]  /*2950*/  IMAD.U32 R31, R31, 0x10000, RZ ;  /* 0x000100001f1f7824 */ /* 0x000fe400078e00ff */
[----:B------:R-:W-:Y:S01]  /*2960*/  FFMA.FTZ R81, R6, R50, -R81 ;  /* 0x0000003206517223 */ /* 0x000fe20000010851 */
[----:B------:R-:W-:Y:S01]  /*2970*/  FFMA.FTZ R72, R14, R72, -R7 ;  /* 0x000000480e487223 */ /* 0x000fe20000010807 */
[----:B------:R-:W-:Y:S01]  /*2980*/  FFMA.FTZ R77, R28, R51, -R77 ;  /* 0x000000331c4d7223 */ /* 0x000fe2000001084d */
[----:B------:R-:W-:Y:S01]  /*2990*/  FFMA.FTZ R15, R14, R79, R15 ;  /* 0x0000004f0e0f7223 */ /* 0x000fe2000001000f */
[C---:B------:R-:W-:Y:S01]  /*29a0*/  FMUL.FTZ R6, R4.reuse, R76 ;  /* 0x0000004c04067220 */ /* 0x040fe20000410000 */
[-C--:B------:R-:W-:Y:S01]  /*29b0*/  FMUL.FTZ R7, R4, R31.reuse ;  /* 0x0000001f04077220 */ /* 0x080fe20000410000 */
[----:B------:R-:W-:Y:S02]  /*29c0*/  FFMA.FTZ R28, R28, R78, R29 ;  /* 0x0000004e1c1c7223 */ /* 0x000fe4000001001d */
[C---:B------:R-:W-:Y:S01]  /*29d0*/  FFMA.FTZ R6, R5.reuse, R31, -R6 ;  /* 0x0000001f05067223 */ /* 0x040fe20000010806 */
[----:B------:R-:W-:Y:S01]  /*29e0*/  FFMA.FTZ R7, R5, R76, R7 ;  /* 0x0000004c05077223 */ /* 0x000fe20000010007 */
[----:B------:R-:W-:-:S02]  /*29f0*/  F2FP.BF16.F32.PACK_AB R15, R15, R72 ;  /* 0x000000480f0f723e */ /* 0x000fc400000010ff */
[----:B------:R-:W-:Y:S02]  /*2a00*/  F2FP.BF16.F32.PACK_AB R28, R28, R77 ;  /* 0x0000004d1c1c723e */ /* 0x000fe400000010ff */
[----:B------:R-:W-:Y:S01]  /*2a10*/  F2FP.BF16.F32.PACK_AB R4, R7, R6 ;  /* 0x000000060704723e */ /* 0x000fe200000010ff */
[----:B------:R-:W-:Y:S01]  /*2a20*/  IMAD.MOV.U32 R6, RZ, RZ, R15 ;  /* 0x000000ffff067224 */ /* 0x000fe200078e000f */
[----:B------:R-:W-:Y:S01]  /*2a30*/  F2FP.BF16.F32.PACK_AB R5, R80, R81 ;  /* 0x000000515005723e */ /* 0x000fe200000010ff */
[----:B------:R-:W-:-:S07]  /*2a40*/  IMAD.MOV.U32 R7, RZ, RZ, R28 ;  /* 0x000000ffff077224 */ /* 0x000fce00078e001c */
.L_x_666:
[----:B------:R-:W-:Y:S05]  /*2a50*/  BSYNC B2 ;  /* 0x0000000000027941 */ /* 0x000fea0003800000 */
.L_x_665:
[----:B--2---:R1:W-:Y:S02]  /*2a60*/  STG.E.128 desc[UR40][R12.64], R4 ;  /* 0x000000040c007986 */ /* 0x0043e4000c101d28 */
.L_x_664:
[----:B------:R-:W-:Y:S05]  /*2a70*/  BSYNC B1 ;  /* 0x0000000000017941 */ /* 0x000fea0003800000 */
.L_x_663:
[----:B------:R-:W-:Y:S05]  /*2a80*/  @P1 BRA `(.L_x_662) ;  /* 0x0000001000201947 */ /* 0x000fea0003800000 */
[----:B-1----:R-:W-:Y:S01]  /*2a90*/  IMAD.MOV.U32 R5, RZ, RZ, 0x20 ;  /* 0x00000020ff057424 */ /* 0x002fe200078e00ff */
[----:B------:R-:W-:Y:S01]  /*2aa0*/  LOP3.LUT P4, RZ, R188, 0x4, RZ, 0xc0, !PT ;  /* 0x00000004bcff7812 */ /* 0x000fe2000788c0ff */
[----:B------:R-:W-:Y:S03]  /*2ab0*/  BSSY B1, `(.L_x_667) ;  /* 0x0000035000017945 */ /* 0x000fe60003800000 */
[----:B------:R-:W-:Y:S02]  /*2ac0*/  SEL R5, R5, 0xffffffe0, !P4 ;  /* 0xffffffe005057807 */ /* 0x000fe40006000000 */
[----:B------:R-:W-:Y:S02]  /*2ad0*/  ISETP.GE.AND P4, PT, R190, R83, PT ;  /* 0x00000053be00720c */ /* 0x000fe40003f86270 */
[----:B------:R-:W-:-:S05]  /*2ae0*/  IADD3 R5, R5, R61, R30 ;  /* 0x0000003d05057210 */ /* 0x000fca0007ffe01e */
[----:B------:R-:W-:-:S06]  /*2af0*/  IMAD R4, R5, 0x2, R2 ;  /* 0x0000000205047824 */ /* 0x000fcc00078e0202 */
[----:B------:R-:W1:Y:S01]  /*2b00*/  LDS.128 R4, [R4+0x22400] ;  /* 0x0224000004047984 */ /* 0x000e620000000c00 */
[----:B------:R-:W-:Y:S05]  /*2b10*/  @P4 BRA `(.L_x_668) ;  /* 0x0000000000b84947 */ /* 0x000fea0003800000 */
[----:B------:R-:W-:Y:S01]  /*2b20*/  SHF.R.U64 R14, R8, 0x10, R9 ;  /* 0x00000010080e7819 */ /* 0x000fe20000001209 */
[----:B-1----:R-:W-:Y:S01]  /*2b30*/  IMAD.U32 R8, R6, 0x10000, RZ ;  /* 0x0001000006087824 */ /* 0x002fe200078e00ff */
[--C-:B------:R-:W-:Y:S01]  /*2b40*/  SHF.R.U64 R30, R10, 0x10, R11.reuse ;  /* 0x000000100a1e7819 */ /* 0x100fe2000000120b */
[----:B------:R-:W-:Y:S01]  /*2b50*/  IMAD.U32 R10, R7, 0x10000, RZ ;  /* 0x00010000070a7824 */ /* 0x000fe200078e00ff */
[----:B------:R-:W-:Y:S02]  /*2b60*/  SHF.R.U32.HI R50, RZ, 0x10, R11 ;  /* 0x00000010ff327819 */ /* 0x000fe4000001160b */
[----:B------:R-:W-:Y:S02]  /*2b70*/  SHF.R.U32.HI R28, RZ, 0x10, R9 ;  /* 0x00000010ff1c7819 */ /* 0x000fe40000011609 */
[----:B------:R-:W-:Y:S02]  /*2b80*/  PRMT R14, R82, 0x5432, R14 ;  /* 0x00005432520e7816 */ /* 0x000fe4000000000e */
[----:B------:R-:W-:-:S02]  /*2b90*/  PRMT R30, R85, 0x5432, R30 ;  /* 0x00005432551e7816 */ /* 0x000fc4000000001e */
[----:B------:R-:W-:Y:S02]  /*2ba0*/  PRMT R50, R86, 0x5432, R50 ;  /* 0x0000543256327816 */ /* 0x000fe40000000032 */
[----:B------:R-:W-:Y:S02]  /*2bb0*/  PRMT R28, R84, 0x5432, R28 ;  /* 0x00005432541c7816 */ /* 0x000fe4000000001c */
[----:B------:R-:W-:Y:S01]  /*2bc0*/  LOP3.LUT R11, R7, 0xffff0000, RZ, 0xc0, !PT ;  /* 0xffff0000070b7812 */ /* 0x000fe200078ec0ff */
[----:B------:R-:W-:Y:S01]  /*2bd0*/  IMAD.U32 R51, R50, 0x10000, RZ ;  /* 0x0001000032337824 */ /* 0x000fe200078e00ff */
[----:B------:R-:W-:Y:S01]  /*2be0*/  LOP3.LUT R7, R5, 0xffff0000, RZ, 0xc0, !PT ;  /* 0xffff000005077812 */ /* 0x000fe200078ec0ff */
[----:B------:R-:W-:Y:S01]  /*2bf0*/  IMAD.U32 R29, R28, 0x10000, RZ ;  /* 0x000100001c1d7824 */ /* 0x000fe200078e00ff */
[C---:B------:R-:W-:Y:S01]  /*2c00*/  LOP3.LUT R31, R30.reuse, 0xffff0000, RZ, 0xc0, !PT ;  /* 0xffff00001e1f7812 */ /* 0x040fe200078ec0ff */
[----:B------:R-:W-:Y:S01]  /*2c10*/  IMAD.U32 R30, R30, 0x10000, RZ ;  /* 0x000100001e1e7824 */ /* 0x000fe200078e00ff */
[C---:B------:R-:W-:Y:S01]  /*2c20*/  LOP3.LUT R15, R14.reuse, 0xffff0000, RZ, 0xc0, !PT ;  /* 0xffff00000e0f7812 */ /* 0x040fe200078ec0ff */
[----:B------:R-:W-:Y:S01]  /*2c30*/  IMAD.U32 R14, R14, 0x10000, RZ ;  /* 0x000100000e0e7824 */ /* 0x000fe200078e00ff */
[----:B------:R-:W-:Y:S01]  /*2c40*/  LOP3.LUT R9, R6, 0xffff0000, RZ, 0xc0, !PT ;  /* 0xffff000006097812 */ /* 0x000fe200078ec0ff */
[C---:B------:R-:W-:Y:S01]  /*2c50*/  FMUL.FTZ R77, R7.reuse, R31 ;  /* 0x0000001f074d7220 */ /* 0x040fe20000410000 */
[----:B------:R-:W-:Y:S01]  /*2c60*/  LOP3.LUT R50, R50, 0xffff0000, RZ, 0xc0, !PT ;  /* 0xffff000032327812 */ /* 0x000fe200078ec0ff */
[----:B------:R-:W-:Y:S01]  /*2c70*/  FMUL.FTZ R72, R7, R15 ;  /* 0x0000000f07487220 */ /* 0x000fe20000410000 */
[----:B------:R-:W-:Y:S01]  /*2c80*/  LOP3.LUT R28, R28, 0xffff0000, RZ, 0xc0, !PT ;  /* 0xffff00001c1c7812 */ /* 0x000fe200078ec0ff */
[C---:B------:R-:W-:Y:S01]  /*2c90*/  FMUL.FTZ R7, R9.reuse, R51 ;  /* 0x0000003309077220 */ /* 0x040fe20000410000 */
[----:B------:R-:W-:Y:S01]  /*2ca0*/  FMUL.FTZ R9, R9, R29 ;  /* 0x0000001d09097220 */ /* 0x000fe20000410000 */
[----:B------:R-:W-:-:S02]  /*2cb0*/  IMAD.U32 R6, R5, 0x10000, RZ ;  /* 0x0001000005067824 */ /* 0x000fc400078e00ff */
[----:B------:R-:W-:Y:S01]  /*2cc0*/  FFMA.FTZ R29, R8, R29, -R7 ;  /* 0x0000001d081d7223 */ /* 0x000fe20000010807 */
[----:B------:R-:W-:Y:S02]  /*2cd0*/  IMAD.U32 R5, R4, 0x10000, RZ ;  /* 0x0001000004057824 */ /* 0x000fe400078e00ff */
[----:B------:R-:W-:Y:S01]  /*2ce0*/  FFMA.FTZ R8, R8, R51, R9 ;  /* 0x0000003308087223 */ /* 0x000fe20000010009 */
[----:B------:R-:W-:Y:S01]  /*2cf0*/  LOP3.LUT R4, R4, 0xffff0000, RZ, 0xc0, !PT ;  /* 0xffff000004047812 */ /* 0x000fe200078ec0ff */
[C---:B------:R-:W-:Y:S01]  /*2d00*/  FMUL.FTZ R9, R11.reuse, R50 ;  /* 0x000000320b097220 */ /* 0x040fe20000410000 */
[-C--:B------:R-:W-:Y:S01]  /*2d10*/  FMUL.FTZ R11, R11, R28.reuse ;  /* 0x0000001c0b0b7220 */ /* 0x080fe20000410000 */
[C---:B------:R-:W-:Y:S01]  /*2d20*/  FFMA.FTZ R77, R6.reuse, R15, -R77 ;  /* 0x0000000f064d7223 */ /* 0x040fe2000001084d */
[----:B------:R-:W-:Y:S01]  /*2d30*/  FFMA.FTZ R72, R6, R31, R72 ;  /* 0x0000001f06487223 */ /* 0x000fe20000010048 */
[----:B------:R-:W-:Y:S01]  /*2d40*/  FFMA.FTZ R9, R10, R28, -R9 ;  /* 0x0000001c0a097223 */ /* 0x000fe20000010809 */
[C---:B------:R-:W-:Y:S01]  /*2d50*/  FMUL.FTZ R6, R4.reuse, R30 ;  /* 0x0000001e04067220 */ /* 0x040fe20000410000 */
[----:B------:R-:W-:Y:S01]  /*2d60*/  FMUL.FTZ R7, R4, R14 ;  /* 0x0000000e04077220 */ /* 0x000fe20000410000 */
[----:B------:R-:W-:Y:S01]  /*2d70*/  FFMA.FTZ R10, R10, R50, R11 ;  /* 0x000000320a0a7223 */ /* 0x000fe2000001000b */
[----:B------:R-:W-:Y:S01]  /*2d80*/  F2FP.BF16.F32.PACK_AB R8, R8, R29 ;  /* 0x0000001d0808723e */ /* 0x000fe200000010ff */
[C---:B------:R-:W-:Y:S01]  /*2d90*/  FFMA.FTZ R6, R5.reuse, R14, -R6 ;  /* 0x0000000e05067223 */ /* 0x040fe20000010806 */
[----:B------:R-:W-:Y:S01]  /*2da0*/  FFMA.FTZ R7, R5, R30, R7 ;  /* 0x0000001e05077223 */ /* 0x000fe20000010007 */
[----:B------:R-:W-:-:S02]  /*2db0*/  F2FP.BF16.F32.PACK_AB R5, R72, R77 ;  /* 0x0000004d4805723e */ /* 0x000fc400000010ff */
[----:B------:R-:W-:Y:S02]  /*2dc0*/  F2FP.BF16.F32.PACK_AB R9, R10, R9 ;  /* 0x000000090a09723e */ /* 0x000fe400000010ff */
[----:B------:R-:W-:Y:S01]  /*2dd0*/  F2FP.BF16.F32.PACK_AB R4, R7, R6 ;  /* 0x000000060704723e */ /* 0x000fe200000010ff */
[----:B------:R-:W-:Y:S02]  /*2de0*/  IMAD.MOV.U32 R6, RZ, RZ, R8 ;  /* 0x000000ffff067224 */ /* 0x000fe400078e0008 */
[----:B------:R-:W-:-:S07]  /*2df0*/  IMAD.MOV.U32 R7, RZ, RZ, R9 ;  /* 0x000000ffff077224 */ /* 0x000fce00078e0009 */
.L_x_668:
[----:B------:R-:W-:Y:S05]  /*2e00*/  BSYNC B1 ;  /* 0x0000000000017941 */ /* 0x000fea0003800000 */
.L_x_667:
[----:B-1----:R1:W-:Y:S01]  /*2e10*/  STG.E.128 desc[UR40][R12.64+0x40], R4 ;  /* 0x000040040c007986 */ /* 0x0023e2000c101d28 */
[----:B------:R-:W-:Y:S05]  /*2e20*/  BRA `(.L_x_662) ;  /* 0x0000000c00387947 */ /* 0x000fea0003800000 */
.L_x_656:
[----:B------:R-:W-:Y:S01]  /*2e30*/  IMAD R68, R45, -0x40, R46 ;  /* 0xffffffc02d447824 */ /* 0x000fe200078e022e */
[----:B------:R-:W-:-:S04]  /*2e40*/  ISETP.GE.AND P4, PT, R16, R83, PT ;  /* 0x000000531000720c */ /* 0x000fc80003f86270 */
[----:B------:R-:W-:-:S04]  /*2e50*/  VIMNMX R68, R68, 0x40, PT ;  /* 0x0000004044447848 */ /* 0x000fc80003fe0100 */
[----:B------:R-:W-:-:S13]  /*2e60*/  ISETP.GE.OR P3, PT, R19, R68, P4 ;  /* 0x000000441300720c */ /* 0x000fda0002766670 */
[----:B------:R-:W0:Y:S01]  /*2e70*/  @!P3 LDC.64 R12, c[0x0][0x3e8] ;  /* 0x0000fa00ff0cbb82 */ /* 0x000e220000000a00 */
[----:B------:R-:W-:Y:S01]  /*2e80*/  @!P3 IADD3 R6, P5, R36, R4, RZ ;  /* 0x000000042406b210 */ /* 0x000fe20007fbe0ff */
[----:B------:R-:W-:Y:S02]  /*2e90*/  @!P3 IMAD R4, R56, R45, RZ ;  /* 0x0000002d3804b224 */ /* 0x000fe400078e02ff */
[----:B------:R-:W-:Y:S02]  /*2ea0*/  @!P3 IMAD.MOV.U32 R5, RZ, RZ, R69 ;  /* 0x000000ffff05b224 */ /* 0x000fe400078e0045 */
[----:B------:R-:W-:Y:S02]  /*2eb0*/  @!P3 IMAD R11, R72, R57, R4 ;  /* 0x00000039480bb224 */ /* 0x000fe400078e0204 */
[----:B------:R-:W1:Y:S01]  /*2ec0*/  @!P3 LDC.64 R8, c[0x0][0x400] ;  /* 0x00010000ff08bb82 */ /* 0x000e620000000a00 */
[----:B------:R-:W-:Y:S02]  /*2ed0*/  @!P3 IMAD.MOV.U32 R4, RZ, RZ, R40 ;  /* 0x000000ffff04b224 */ /* 0x000fe400078e0028 */
[----:B------:R-:W-:-:S02]  /*2ee0*/  @!P3 IMAD.X R7, R75, 0x1, R63, P5 ;  /* 0x000000014b07b824 */ /* 0x000fc400028e063f */
[----:B------:R-:W-:Y:S01]  /*2ef0*/  @!P3 IMAD.WIDE.U32 R28, R45, R57, R4 ;  /* 0x000000392d1cb225 */ /* 0x000fe200078e0004 */
[----:B------:R-:W-:-:S03]  /*2f00*/  CS2R R4, SRZ ;  /* 0x0000000000047805 */ /* 0x000fc6000001ff00 */
[----:B------:R-:W-:Y:S01]  /*2f10*/  @!P3 IMAD.IADD R29, R11, 0x1, R29 ;  /* 0x000000010b1db824 */ /* 0x000fe200078e021d */
[----:B0-----:R-:W-:-:S04]  /*2f20*/  @!P3 LEA R12, P5, R6, R12, 0x1 ;  /* 0x0000000c060cb211 */ /* 0x001fc800078a08ff */
[----:B------:R-:W-:Y:S02]  /*2f30*/  @!P3 LEA.HI.X R13, R6, R13, R7, 0x1, P5 ;  /* 0x0000000d060db211 */ /* 0x000fe400028f0c07 */
[----:B------:R-:W-:Y:S02]  /*2f40*/  CS2R R6, SRZ ;  /* 0x0000000000067805 */ /* 0x000fe4000001ff00 */
[C---:B-1----:R-:W-:Y:S02]  /*2f50*/  @!P3 LEA R76, P5, R28.reuse, R8, 0x1 ;  /* 0x000000081c4cb211 */ /* 0x042fe400078a08ff */
[----:B------:R-:W-:Y:S02]  /*2f60*/  CS2R R10, SRZ ;  /* 0x00000000000a7805 */ /* 0x000fe4000001ff00 */
[----:B------:R-:W2:Y:S01]  /*2f70*/  @!P3 LDG.E.128 R4, desc[UR40][R12.64] ;  /* 0x000000280c04b981 */ /* 0x000ea2000c1e1d00 */
[----:B------:R-:W-:Y:S02]  /*2f80*/  @!P3 LEA.HI.X R77, R28, R9, R29, 0x1, P5 ;  /* 0x000000091c4db211 */ /* 0x000fe400028f0c1d */
[----:B------:R-:W-:-:S06]  /*2f90*/  CS2R R8, SRZ ;  /* 0x0000000000087805 */ /* 0x000fcc000001ff00 */
[----:B------:R-:W3:Y:S01]  /*2fa0*/  @!P3 LDG.E.128 R8, desc[UR40][R76.64] ;  /* 0x000000284c08b981 */ /* 0x000ee2000c1e1d00 */
[----:B------:R-:W-:Y:S01]  /*2fb0*/  ISETP.NE.AND P3, PT, R184, 0x3, PT ;  /* 0x00000003b800780c */ /* 0x000fe20003f65270 */
[----:B--2---:R-:W-:Y:S02]  /*2fc0*/  IMAD.MOV.U32 R28, RZ, RZ, R6 ;  /* 0x000000ffff1c7224 */ /* 0x004fe400078e0006 */
[----:B------:R-:W-:Y:S02]  /*2fd0*/  IMAD.MOV.U32 R29, RZ, RZ, R7 ;  /* 0x000000ffff1d7224 */ /* 0x000fe400078e0007 */
[----:B------:R-:W-:Y:S02]  /*2fe0*/  IMAD.MOV.U32 R31, RZ, RZ, R4 ;  /* 0x000000ffff1f7224 */ /* 0x000fe400078e0004 */
[----:B------:R-:W-:Y:S01]  /*2ff0*/  IMAD.MOV.U32 R66, RZ, RZ, R5 ;  /* 0x000000ffff427224 */ /* 0x000fe200078e0005 */
[----:B------:R-:W-:Y:S01]  /*3000*/  PRMT R92, R92, 0x5410, R29 ;  /* 0x000054105c5c7816 */ /* 0x000fe2000000001d */
[----:B---3--:R-:W-:Y:S01]  /*3010*/  IMAD.MOV.U32 R12, RZ, RZ, R10 ;  /* 0x000000ffff0c7224 */ /* 0x008fe200078e000a */
[----:B------:R-:W-:Y:S01]  /*3020*/  PRMT R90, R28, 0x5410, R31 ;  /* 0x000054101c5a7816 */ /* 0x000fe2000000001f */
[----:B------:R-:W-:Y:S01]  /*3030*/  IMAD.MOV.U32 R13, RZ, RZ, R11 ;  /* 0x000000ffff0d7224 */ /* 0x000fe200078e000b */
[----:B------:R-:W-:Y:S01]  /*3040*/  PRMT R93, R93, 0x5410, R66 ;  /* 0x000054105d5d7816 */ /* 0x000fe20000000042 */
[----:B------:R-:W-:Y:S01]  /*3050*/  IMAD.MOV.U32 R28, RZ, RZ, R8 ;  /* 0x000000ffff1c7224 */ /* 0x000fe200078e0008 */
[----:B------:R-:W-:Y:S01]  /*3060*/  PRMT R92, R12, 0x7610, R92 ;  /* 0x000076100c5c7816 */ /* 0x000fe2000000005c */
[----:B------:R-:W-:Y:S01]  /*3070*/  IMAD.MOV.U32 R29, RZ, RZ, R9 ;  /* 0x000000ffff1d7224 */ /* 0x000fe200078e0009 */
[----:B------:R-:W-:-:S04]  /*3080*/  PRMT R93, R13, 0x7610, R93 ;  /* 0x000076100d5d7816 */ /* 0x000fc8000000005d */
[----:B------:R-:W-:Y:S01]  /*3090*/  PRMT R84, R28, 0x5410, R29 ;  /* 0x000054101c547816 */ /* 0x000fe2000000001d */
[----:B------:R-:W-:Y:S06]  /*30a0*/  @!P3 BRA `(.L_x_669) ;  /* 0x000000000004b947 */ /* 0x000fec0003800000 */
[----:B------:R-:W-:Y:S01]  /*30b0*/  BPT.TRAP 0x1 ;  /* 0x000000040000795c */ /* 0x000fe20000300000 */
.L_x_669:
[----:B------:R-:W-:Y:S01]  /*30c0*/  IMAD R66, R22, 0x8, R2 ;  /* 0x0000000816427824 */ /* 0x000fe200078e0202 */
[----:B------:R-:W-:Y:S01]  /*30d0*/  SHF.L.U32 R75, R185, 0x1f, RZ ;  /* 0x0000001fb94b7819 */ /* 0x000fe200000006ff */
[----:B------:R-:W-:Y:S03]  /*30e0*/  BSSY B1, `(.L_x_670) ;  /* 0x0000003000017945 */ /* 0x000fe60003800000 */
[----:B------:R-:W0:Y:S02]  /*30f0*/  SYNCS.PHASECHK.TRANS64.TRYWAIT P5, [R66+URZ+0x28c90], R75 ;  /* 0x028c904b420075a7 */ /* 0x000e2400080a017f */
[----:B0-----:R-:W-:Y:S05]  /*3100*/  @!P5 BRA `(.L_x_671) ;  /* 0x00000148004cd947 */ /* 0x001fea0003800000 */
.L_x_950:
[----:B------:R-:W-:Y:S05]  /*3110*/  BSYNC B1 ;  /* 0x0000000000017941 */ /* 0x000fea0003800000 */
.L_x_670:
[----:B------:R-:W-:Y:S01]  /*3120*/  ISETP.GE.OR P5, PT, R19, R68, P0 ;  /* 0x000000441300720c */ /* 0x000fe200007a6670 */
[----:B------:R-:W-:Y:S01]  /*3130*/  ULDC.64 UR4, c[0x0][0x300] ;  /* 0x0000c00000047ab9 */ /* 0x000fe20000000a00 */
[----:B------:R-:W-:Y:S02]  /*3140*/  IMAD.MOV.U32 R76, RZ, RZ, R14 ;  /* 0x000000ffff4c7224 */ /* 0x000fe400078e000e */
[----:B------:R-:W-:Y:S02]  /*3150*/  IMAD R12, R3, UR4, RZ ;  /* 0x00000004030c7c24 */ /* 0x000fe4000f8e02ff */
[----:B------:R-:W-:Y:S02]  /*3160*/  IMAD.MOV.U32 R77, RZ, RZ, R78 ;  /* 0x000000ffff4d7224 */ /* 0x000fe400078e004e */
[C---:B------:R-:W-:Y:S02]  /*3170*/  IMAD R81, R19.reuse, UR5, R12 ;  /* 0x0000000513517c24 */ /* 0x040fe4000f8e020c */
[----:B------:R-:W-:-:S03]  /*3180*/  IMAD.WIDE.U32 R76, R19, UR4, R76 ;  /* 0x00000004134c7c25 */ /* 0x000fc6000f8e004c */
[----:B------:R-:W-:Y:S05]  /*3190*/  @P5 BRA `(.L_x_662) ;  /* 0x00000008005c5947 */ /* 0x000fea0003800000 */
[----:B------:R-:W1:Y:S01]  /*31a0*/  LDC R83, c[0x0][0x2f4] ;  /* 0x0000bd00ff537b82 */ /* 0x000e620000000800 */
[----:B------:R-:W-:Y:S01]  /*31b0*/  IMAD.IADD R81, R81, 0x1, R77 ;  /* 0x0000000151517824 */ /* 0x000fe200078e024d */
[----:B------:R-:W-:Y:S01]  /*31c0*/  IADD3 R79, P5, P6, R20, R76, R65 ;  /* 0x0000004c144f7210 */ /* 0x000fe20007ebe041 */
[----:B------:R-:W-:Y:S03]  /*31d0*/  BSSY B1, `(.L_x_672) ;  /* 0x0000071000017945 */ /* 0x000fe60003800000 */
[----:B------:R-:W-:Y:S02]  /*31e0*/  IADD3.X R80, R26, R81, R71, P5, P6 ;  /* 0x000000511a507210 */ /* 0x000fe40002fec447 */
[----:B------:R-:W-:Y:S02]  /*31f0*/  ISETP.NE.AND P6, PT, R70, RZ, PT ;  /* 0x000000ff4600720c */ /* 0x000fe40003fc5270 */
[----:B------:R-:W-:-:S04]  /*3200*/  LEA R78, P5, R79, R50, 0x1 ;  /* 0x000000324f4e7211 */ /* 0x000fc800078a08ff */
[----:B------:R-:W-:Y:S01]  /*3210*/  LEA.HI.X R79, R79, R51, R80, 0x1, P5 ;  /* 0x000000334f4f7211 */ /* 0x000fe200028f0c50 */
[----:B-1----:R-:W-:-:S05]  /*3220*/  IMAD.IADD R13, R83, 0x1, -R60 ;  /* 0x00000001530d7824 */ /* 0x002fca00078e0a3c */
[----:B------:R-:W-:-:S04]  /*3230*/  SEL R13, R60, R13, !P6 ;  /* 0x0000000d3c0d7207 */ /* 0x000fc80007000000 */
[----:B------:R-:W-:-:S04]  /*3240*/  SHF.R.S32.HI R12, RZ, 0x1f, R13 ;  /* 0x0000001fff0c7819 */ /* 0x000fc8000001140d */
[----:B------:R-:W-:-:S04]  /*3250*/  LEA.HI R12, R12, R13, RZ, 0x4 ;  /* 0x0000000d0c0c7211 */ /* 0x000fc800078f20ff */
[----:B------:R-:W-:-:S04]  /*3260*/  SHF.R.S32.HI R13, RZ, 0x4, R12 ;  /* 0x00000004ff0d7819 */ /* 0x000fc8000001140c */
[----:B------:R-:W-:-:S05]  /*3270*/  LEA.HI.SX32 R13, R48, R13, 0x1d ;  /* 0x0000000d300d7211 */ /* 0x000fca00078feaff */
[----:B------:R-:W-:-:S05]  /*3280*/  IMAD.SHL.U32 R72, R13, 0x8, RZ ;  /* 0x000000080d487824 */ /* 0x000fca00078e00ff */
[----:B------:R-:W-:-:S04]  /*3290*/  LOP3.LUT R13, R55, 0x38, R72, 0xf8, !PT ;  /* 0x00000038370d7812 */ /* 0x000fc800078ef848 */
[----:B------:R-:W-:-:S05]  /*32a0*/  LOP3.LUT R13, R13, R58, RZ, 0x3c, !PT ;  /* 0x0000003a0d0d7212 */ /* 0x000fca00078e3cff */
[----:B------:R-:W-:Y:S02]  /*32b0*/  IMAD R15, R192, 0x200, R13 ;  /* 0x00000200c00f7824 */ /* 0x000fe400078e020d */
[----:B------:R-:W-:Y:S02]  /*32c0*/  IMAD.IADD R13, R64, 0x1, R30 ;  /* 0x00000001400d7824 */ /* 0x000fe400078e021e */
[----:B------:R-:W-:Y:S02]  /*32d0*/  IMAD.IADD R15, R30, 0x1, R15 ;  /* 0x000000011e0f7824 */ /* 0x000fe400078e020f */
[--C-:B------:R-:W-:Y:S02]  /*32e0*/  IMAD R13, R13, 0x2, R2.reuse ;  /* 0x000000020d0d7824 */ /* 0x100fe400078e0202 */
[----:B------:R-:W-:-:S04]  /*32f0*/  IMAD R28, R15, 0x2, R2 ;  /* 0x000000020f1c7824 */ /* 0x000fc800078e0202 */
[----:B------:R-:W1:Y:S04]  /*3300*/  LDS.128 R12, [R13+0x22400] ;  /* 0x022400000d0c7984 */ /* 0x000e680000000c00 */
[----:B------:R-:W2:Y:S01]  /*3310*/  LDS.128 R28, [R28+0x22400] ;  /* 0x022400001c1c7984 */ /* 0x000ea20000000c00 */
[----:B------:R-:W-:Y:S05]  /*3320*/  @P4 BRA `(.L_x_673) ;  /* 0x00000004006c4947 */ /* 0x000fea0003800000 */
[----:B------:R-:W-:Y:S02]  /*3330*/  SHF.R.U32.HI R82, RZ, 0x10, R5 ;  /* 0x00000010ff527819 */ /* 0x000fe40000011605 */
[----:B------:R-:W-:Y:S02]  /*3340*/  SHF.R.U32.HI R88, RZ, 0x10, R9 ;  /* 0x00000010ff587819 */ /* 0x000fe40000011609 */
[----:B------:R-:W-:Y:S01]  /*3350*/  SHF.R.U64 R80, R4, 0x10, R5 ;  /* 0x0000001004507819 */ /* 0x000fe20000001205 */
[----:B-1----:R-:W-:Y:S01]  /*3360*/  IMAD.U32 R5, R13, 0x10000, RZ ;  /* 0x000100000d057824 */ /* 0x002fe200078e00ff */
[----:B------:R-:W-:Y:S01]  /*3370*/  SHF.R.U64 R85, R6, 0x10, R7 ;  /* 0x0000001006557819 */ /* 0x000fe20000001207 */
[----:B------:R-:W-:Y:S01]  /*3380*/  IMAD.U32 R4, R12, 0x10000, RZ ;  /* 0x000100000c047824 */ /* 0x000fe200078e00ff */
[----:B------:R-:W-:Y:S01]  /*3390*/  SHF.R.U64 R87, R8, 0x10, R9 ;  /* 0x0000001008577819 */ /* 0x000fe20000001209 */
[----:B------:R-:W-:Y:S01]  /*33a0*/  IMAD.U32 R8, R15, 0x10000, RZ ;  /* 0x000100000f087824 */ /* 0x000fe200078e00ff */
[----:B------:R-:W-:-:S02]  /*33b0*/  PRMT R82, R93, 0x5432, R82 ;  /* 0x000054325d527816 */ /* 0x000fc40000000052 */
[----:B------:R-:W-:Y:S02]  /*33c0*/  PRMT R88, R84, 0x5432, R88 ;  /* 0x0000543254587816 */ /* 0x000fe40000000058 */
[----:B------:R-:W-:Y:S02]  /*33d0*/  SHF.R.U32.HI R91, RZ, 0x10, R11 ;  /* 0x00000010ff5b7819 */ /* 0x000fe4000001160b */
[----:B------:R-:W-:Y:S01]  /*33e0*/  SHF.R.U32.HI R86, RZ, 0x10, R7 ;  /* 0x00000010ff567819 */ /* 0x000fe20000011607 */
[----:B------:R-:W-:Y:S01]  /*33f0*/  IMAD.U32 R7, R14, 0x10000, RZ ;  /* 0x000100000e077824 */ /* 0x000fe200078e00ff */
[----:B------:R-:W-:Y:S01]  /*3400*/  SHF.R.U64 R89, R10, 0x10, R11 ;  /* 0x000000100a597819 */ /* 0x000fe2000000120b */
[----:B--2---:R-:W-:Y:S01]  /*3410*/  IMAD.U32 R11, R29, 0x10000, RZ ;  /* 0x000100001d0b7824 */ /* 0x004fe200078e00ff */
[----:B------:R-:W-:Y:S01]  /*3420*/  PRMT R80, R90, 0x5432, R80 ;  /* 0x000054325a507816 */ /* 0x000fe20000000050 */
[----:B------:R-:W-:Y:S01]  /*3430*/  IMAD.U32 R10, R28, 0x10000, RZ ;  /* 0x000100001c0a7824 */ /* 0x000fe200078e00ff */
[----:B------:R-:W-:Y:S01]  /*3440*/  PRMT R85, R90, 0x5410, R85 ;  /* 0x000054105a557816 */ /* 0x000fe20000000055 */
[----:B------:R-:W-:Y:S01]  /*3450*/  IMAD.U32 R90, R88, 0x10000, RZ ;  /* 0x00010000585a7824 */ /* 0x000fe200078e00ff */
[----:B------:R-:W-:Y:S01]  /*3460*/  PRMT R87, R84, 0x5410, R87 ;  /* 0x0000541054577816 */ /* 0x000fe20000000057 */
[----:B------:R-:W-:Y:S01]  /*3470*/  IMAD.U32 R84, R82, 0x10000, RZ ;  /* 0x0001000052547824 */ /* 0x000fe200078e00ff */
[----:B------:R-:W-:-:S02]  /*3480*/  LOP3.LUT R6, R13, 0xffff0000, RZ, 0xc0, !PT ;  /* 0xffff00000d067812 */ /* 0x000fc400078ec0ff */
[----:B------:R-:W-:Y:S01]  /*3490*/  PRMT R91, R93, 0x5410, R91 ;  /* 0x000054105d5b7816 */ /* 0x000fe2000000005b */
[----:B------:R-:W-:Y:S01]  /*34a0*/  FMUL.FTZ R94, R11, R84 ;  /* 0x000000540b5e7220 */ /* 0x000fe20000410000 */
[----:B------:R-:W-:Y:S01]  /*34b0*/  LOP3.LUT R13, R29, 0xffff0000, RZ, 0xc0, !PT ;  /* 0xffff00001d0d7812 */ /* 0x000fe200078ec0ff */
[----:B------:R-:W-:Y:S01]  /*34c0*/  IMAD.U32 R29, R31, 0x10000, RZ ;  /* 0x000100001f1d7824 */ /* 0x000fe200078e00ff */
[----:B------:R-:W-:Y:S01]  /*34d0*/  LOP3.LUT R88, R88, 0xffff0000, RZ, 0xc0, !PT ;  /* 0xffff000058587812 */ /* 0x000fe200078ec0ff */
[-C--:B------:R-:W-:Y:S01]  /*34e0*/  FFMA.FTZ R94, R5, R90.reuse, R94 ;  /* 0x0000005a055e7223 */ /* 0x080fe2000001005e */
[C---:B------:R-:W-:Y:S02]  /*34f0*/  PRMT R86, R92.reuse, 0x5432, R86 ;  /* 0x000054325c567816 */ /* 0x040fe40000000056 */
[----:B------:R-:W-:Y:S01]  /*3500*/  PRMT R89, R92, 0x5410, R89 ;  /* 0x000054105c597816 */ /* 0x000fe20000000059 */
[----:B------:R-:W-:Y:S01]  /*3510*/  FMUL.FTZ R92, R11, R90 ;  /* 0x0000005a0b5c7220 */ /* 0x000fe20000410000 */
[----:B------:R-:W-:Y:S01]  /*3520*/  LOP3.LUT R82, R82, 0xffff0000, RZ, 0xc0, !PT ;  /* 0xffff000052527812 */ /* 0x000fe200078ec0ff */
[----:B------:R-:W-:-:S02]  /*3530*/  IMAD.U32 R11, R91, 0x10000, RZ ;  /* 0x000100005b0b7824 */ /* 0x000fc400078e00ff */
[----:B------:R-:W-:Y:S01]  /*3540*/  FMUL.FTZ R93, R13, R88 ;  /* 0x000000580d5d7220 */ /* 0x000fe20000410000 */
[----:B------:R-:W-:Y:S01]  /*3550*/  FFMA.FTZ R92, R5, R84, -R92 ;  /* 0x00000054055c7223 */ /* 0x000fe2000001085c */
[----:B------:R-:W-:Y:S02]  /*3560*/  IMAD.U32 R5, R86, 0x10000, RZ ;  /* 0x0001000056057824 */ /* 0x000fe400078e00ff */
[-C--:B------:R-:W-:Y:S01]  /*3570*/  FMUL.FTZ R13, R13, R82.reuse ;  /* 0x000000520d0d7220 */ /* 0x080fe20000410000 */
[----:B------:R-:W-:Y:S01]  /*3580*/  FMUL.FTZ R95, R29, R11 ;  /* 0x0000000b1d5f7220 */ /* 0x000fe20000410000 */
[C---:B------:R-:W-:Y:S01]  /*3590*/  FFMA.FTZ R93, R6.reuse, R82, -R93 ;  /* 0x00000052065d7223 */ /* 0x040fe2000001085d */
[----:B------:R-:W-:Y:S01]  /*35a0*/  LOP3.LUT R82, R91, 0xffff0000, RZ, 0xc0, !PT ;  /* 0xffff00005b527812 */ /* 0x000fe200078ec0ff */
[----:B------:R-:W-:Y:S01]  /*35b0*/  FFMA.FTZ R91, R6, R88, R13 ;  /* 0x00000058065b7223 */ /* 0x000fe2000001000d */
[----:B------:R-:W-:Y:S01]  /*35c0*/  LOP3.LUT R31, R31, 0xffff0000, RZ, 0xc0, !PT ;  /* 0xffff00001f1f7812 */ /* 0x000fe200078ec0ff */
[-C--:B------:R-:W-:Y:S01]  /*35d0*/  FMUL.FTZ R84, R29, R5.reuse ;  /* 0x000000051d547220 */ /* 0x080fe20000410000 */
[----:B------:R-:W-:Y:S01]  /*35e0*/  FFMA.FTZ R95, R8, R5, -R95 ;  /* 0x00000005085f7223 */ /* 0x000fe2000001085f */
[----:B------:R-:W-:Y:S01]  /*35f0*/  LOP3.LUT R86, R86, 0xffff0000, RZ, 0xc0, !PT ;  /* 0xffff000056567812 */ /* 0x000fe200078ec0ff */
[----:B------:R-:W-:Y:S01]  /*3600*/  IMAD.U32 R13, R87, 0x10000, RZ ;  /* 0x00010000570d7824 */ /* 0x000fe200078e00ff */
[----:B------:R-:W-:Y:S01]  /*3610*/  LOP3.LUT R9, R15, 0xffff0000, RZ, 0xc0, !PT ;  /* 0xffff00000f097812 */ /* 0x000fe200078ec0ff */
[----:B------:R-:W-:-:S02]  /*3620*/  IMAD.U32 R5, R80, 0x10000, RZ ;  /* 0x0001000050057824 */ /* 0x000fc400078e00ff */
[----:B------:R-:W-:Y:S01]  /*3630*/  FFMA.FTZ R84, R8, R11, R84 ;  /* 0x0000000b08547223 */ /* 0x000fe20000010054 */
[C---:B------:R-:W-:Y:S01]  /*3640*/  FMUL.FTZ R6, R31.reuse, R82 ;  /* 0x000000521f067220 */ /* 0x040fe20000410000 */
[----:B------:R-:W-:Y:S01]  /*3650*/  FMUL.FTZ R29, R10, R13 ;  /* 0x0000000d0a1d7220 */ /* 0x000fe20000410000 */
[----:B------:R-:W-:Y:S01]  /*3660*/  LOP3.LUT R28, R28, 0xffff0000, RZ, 0xc0, !PT ;  /* 0xffff00001c1c7812 */ /* 0x000fe200078ec0ff */
[-C--:B------:R-:W-:Y:S01]  /*3670*/  FMUL.FTZ R8, R31, R86.reuse ;  /* 0x000000561f087220 */ /* 0x080fe20000410000 */
[----:B------:R-:W-:Y:S01]  /*3680*/  LOP3.LUT R87, R87, 0xffff0000, RZ, 0xc0, !PT ;  /* 0xffff000057577812 */ /* 0x000fe200078ec0ff */
[----:B------:R-:W-:Y:S01]  /*3690*/  FMUL.FTZ R10, R10, R5 ;  /* 0x000000050a0a7220 */ /* 0x000fe20000410000 */
[----:B------:R-:W-:Y:S01]  /*36a0*/  LOP3.LUT R11, R80, 0xffff0000, RZ, 0xc0, !PT ;  /* 0xffff0000500b7812 */ /* 0x000fe200078ec0ff */
[----:B------:R-:W-:Y:S01]  /*36b0*/  FFMA.FTZ R86, R9, R86, -R6 ;  /* 0x0000005609567223 */ /* 0x000fe20000010806 */
[----:B------:R-:W-:Y:S01]  /*36c0*/  LOP3.LUT R12, R12, 0xffff0000, RZ, 0xc0, !PT ;  /* 0xffff00000c0c7812 */ /* 0x000fe200078ec0ff */
[----:B------:R-:W-:-:S02]  /*36d0*/  IMAD.U32 R15, R30, 0x10000, RZ ;  /* 0x000100001e0f7824 */ /* 0x000fc400078e00ff */
[----:B------:R-:W-:Y:S01]  /*36e0*/  FFMA.FTZ R31, R9, R82, R8 ;  /* 0x00000052091f7223 */ /* 0x000fe20000010008 */
[C---:B------:R-:W-:Y:S01]  /*36f0*/  FFMA.FTZ R29, R4.reuse, R5, -R29 ;  /* 0x00000005041d7223 */ /* 0x040fe2000001081d */
[----:B------:R-:W-:Y:S01]  /*3700*/  FFMA.FTZ R10, R4, R13, R10 ;  /* 0x0000000d040a7223 */ /* 0x000fe2000001000a */
[----:B------:R-:W-:Y:S01]  /*3710*/  IMAD.U32 R6, R89, 0x10000, RZ ;  /* 0x0001000059067824 */ /* 0x000fe200078e00ff */
[----:B------:R-:W-:Y:S01]  /*3720*/  LOP3.LUT R30, R30, 0xffff0000, RZ, 0xc0, !PT ;  /* 0xffff00001e1e7812 */ /* 0x000fe200078ec0ff */
[C---:B------:R-:W-:Y:S01]  /*3730*/  FMUL.FTZ R9, R28.reuse, R87 ;  /* 0x000000571c097220 */ /* 0x040fe20000410000 */
[-C--:B------:R-:W-:Y:S01]  /*3740*/  FMUL.FTZ R5, R28, R11.reuse ;  /* 0x0000000b1c057220 */ /* 0x080fe20000410000 */
[----:B------:R-:W-:Y:S01]  /*3750*/  IMAD.U32 R4, R85, 0x10000, RZ ;  /* 0x0001000055047824 */ /* 0x000fe200078e00ff */
[----:B------:R-:W-:Y:S01]  /*3760*/  LOP3.LUT R89, R89, 0xffff0000, RZ, 0xc0, !PT ;  /* 0xffff000059597812 */ /* 0x000fe200078ec0ff */
[C---:B------:R-:W-:Y:S01]  /*3770*/  FFMA.FTZ R8, R12.reuse, R11, -R9 ;  /* 0x0000000b0c087223 */ /* 0x040fe20000010809 */
[----:B------:R-:W-:Y:S01]  /*3780*/  LOP3.LUT R85, R85, 0xffff0000, RZ, 0xc0, !PT ;  /* 0xffff000055557812 */ /* 0x000fe200078ec0ff */
[----:B------:R-:W-:Y:S01]  /*3790*/  FFMA.FTZ R5, R12, R87, R5 ;  /* 0x000000570c057223 */ /* 0x000fe20000010005 */
[----:B------:R-:W-:Y:S01]  /*37a0*/  LOP3.LUT R14, R14, 0xffff0000, RZ, 0xc0, !PT ;  /* 0xffff00000e0e7812 */ /* 0x000fe200078ec0ff */
[C---:B------:R-:W-:Y:S01]  /*37b0*/  FMUL.FTZ R12, R15.reuse, R6 ;  /* 0x000000060f0c7220 */ /* 0x040fe20000410000 */
[C---:B------:R-:W-:Y:S01]  /*37c0*/  FMUL.FTZ R9, R30.reuse, R89 ;  /* 0x000000591e097220 */ /* 0x040fe20000410000 */
[-C--:B------:R-:W-:Y:S01]  /*37d0*/  FMUL.FTZ R15, R15, R4.reuse ;  /* 0x000000040f0f7220 */ /* 0x080fe20000410000 */
[-C--:B------:R-:W-:Y:S01]  /*37e0*/  FMUL.FTZ R30, R30, R85.reuse ;  /* 0x000000551e1e7220 */ /* 0x080fe20000410000 */
[C---:B------:R-:W-:Y:S01]  /*37f0*/  FFMA.FTZ R12, R7.reuse, R4, -R12 ;  /* 0x00000004070c7223 */ /* 0x040fe2000001080c */
[C---:B------:R-:W-:Y:S01]  /*3800*/  FFMA.FTZ R9, R14.reuse, R85, -R9 ;  /* 0x000000550e097223 */ /* 0x040fe20000010809 */
[----:B------:R-:W-:Y:S01]  /*3810*/  FFMA.FTZ R15, R7, R6, R15 ;  /* 0x00000006070f7223 */ /* 0x000fe2000001000f */
[----:B------:R-:W-:Y:S01]  /*3820*/  FFMA.FTZ R30, R14, R89, R30 ;  /* 0x000000590e1e7223 */ /* 0x000fe2000001001e */
[----:B------:R-:W-:-:S02]  /*3830*/  F2FP.BF16.F32.PACK_AB R86, R86, R95 ;  /* 0x0000005f5656723e */ /* 0x000fc400000010ff */
[----:B------:R-:W-:Y:S02]  /*3840*/  F2FP.BF16.F32.PACK_AB R91, R91, R94 ;  /* 0x0000005e5b5b723e */ /* 0x000fe400000010ff */
[----:B------:R-:W-:Y:S02]  /*3850*/  F2FP.BF16.F32.PACK_AB R8, R8, R29 ;  /* 0x0000001d0808723e */ /* 0x000fe400000010ff */
[----:B------:R-:W-:Y:S01]  /*3860*/  F2FP.BF16.F32.PACK_AB R14, R9, R12 ;  /* 0x0000000c090e723e */ /* 0x000fe200000010ff */
[----:B------:R-:W-:Y:S01]  /*3870*/  IMAD.MOV.U32 R29, RZ, RZ, R91 ;  /* 0x000000ffff1d7224 */ /* 0x000fe200078e005b */
[----:B------:R-:W-:Y:S01]  /*3880*/  F2FP.BF16.F32.PACK_AB R30, R30, R15 ;  /* 0x0000000f1e1e723e */ /* 0x000fe200000010ff */
[----:B------:R-:W-:Y:S01]  /*3890*/  IMAD.MOV.U32 R12, RZ, RZ, R8 ;  /* 0x000000ffff0c7224 */ /* 0x000fe200078e0008 */
[----:B------:R-:W-:Y:S01]  /*38a0*/  F2FP.BF16.F32.PACK_AB R13, R93, R92 ;  /* 0x0000005c5d0d723e */ /* 0x000fe200000010ff */
[----:B------:R-:W-:Y:S01]  /*38b0*/  IMAD.MOV.U32 R15, RZ, RZ, R86 ;  /* 0x000000ffff0f7224 */ /* 0x000fe200078e0056 */
[----:B------:R-:W-:-:S02]  /*38c0*/  F2FP.BF16.F32.PACK_AB R31, R31, R84 ;  /* 0x000000541f1f723e */ /* 0x000fc400000010ff */
[----:B------:R-:W-:-:S07]  /*38d0*/  F2FP.BF16.F32.PACK_AB R28, R5, R10 ;  /* 0x0000000a051c723e */ /* 0x000fce00000010ff */
.L_x_673:
[----:B------:R-:W-:Y:S05]  /*38e0*/  BSYNC B1 ;  /* 0x0000000000017941 */ /* 0x000fea0003800000 */
.L_x_672:
[----:B-1----:R3:W-:Y:S01]  /*38f0*/  STG.E.128 desc[UR40][R78.64], R12 ;  /* 0x0000000c4e007986 */ /* 0x0027e2000c101d28 */
[----:B------:R-:W-:-:S13]  /*3900*/  ISETP.GE.AND P4, PT, R72, R83, PT ;  /* 0x000000534800720c */ /* 0x000fda0003f86270 */
[----:B------:R-:W-:Y:S05]  /*3910*/  @P4 BRA `(.L_x_662) ;  /* 0x00000000007c4947 */ /* 0x000fea0003800000 */
[--C-:B------:R-:W-:Y:S02]  /*3920*/  IADD3 R76, P4, P5, R20, R76, R72.reuse ;  /* 0x0000004c144c7210 */ /* 0x100fe40007d9e048 */
[----:B------:R-:W-:-:S04]  /*3930*/  SHF.R.S32.HI R72, RZ, 0x1f, R72 ;  /* 0x0000001fff487819 */ /* 0x000fc80000011448 */
[----:B------:R-:W-:Y:S02]  /*3940*/  IADD3.X R72, R26, R81, R72, P4, P5 ;  /* 0x000000511a487210 */ /* 0x000fe400027ea448 */
[----:B------:R-:W-:-:S04]  /*3950*/  LEA R50, P4, R76, R50, 0x1 ;  /* 0x000000324c327211 */ /* 0x000fc800078808ff */
[----:B------:R-:W-:-:S05]  /*3960*/  LEA.HI.X R51, R76, R51, R72, 0x1, P4 ;  /* 0x000000334c337211 */ /* 0x000fca00020f0c48 */
[----:B--2---:R4:W-:Y:S01]  /*3970*/  STG.E.128 desc[UR40][R50.64], R28 ;  /* 0x0000001c32007986 */ /* 0x0049e2000c101d28 */
[----:B------:R-:W-:Y:S05]  /*3980*/  BRA `(.L_x_662) ;  /* 0x0000000000607947 */ /* 0x000fea0003800000 */
.L_x_655:
[----:B------:R-:W-:-:S13]  /*3990*/  ISETP.NE.AND P3, PT, R184, 0x3, PT ;  /* 0x00000003b800780c */ /* 0x000fda0003f65270 */
[----:B------:R-:W-:Y:S05]  /*39a0*/  @!P3 BRA `(.L_x_674) ;  /* 0x000000000004b947 */ /* 0x000fea0003800000 */
[----:B------:R-:W-:Y:S01]  /*39b0*/  BPT.TRAP 0x1 ;  /* 0x000000040000795c */ /* 0x000fe20000300000 */
.L_x_674:
[----:B------:R-:W-:Y:S01]  /*39c0*/  IMAD R66, R22, 0x8, R2 ;  /* 0x0000000816427824 */ /* 0x000fe200078e0202 */
[----:B------:R-:W-:Y:S01]  /*39d0*/  SHF.L.U32 R75, R185, 0x1f, RZ ;  /* 0x0000001fb94b7819 */ /* 0x000fe200000006ff */
[----:B------:R-:W-:Y:S01]  /*39e0*/  IMAD R68, R45, -0x40, R46 ;  /* 0xffffffc02d447824 */ /* 0x000fe200078e022e */
[----:B------:R-:W-:Y:S02]  /*39f0*/  BSSY B1, `(.L_x_675) ;  /* 0x0000005000017945 */ /* 0x000fe40003800000 */
[----:B------:R-:W0:Y:S02]  /*3a00*/  SYNCS.PHASECHK.TRANS64.TRYWAIT P5, [R66+URZ+0x28c90], R75 ;  /* 0x028c904b420075a7 */ /* 0x000e2400080a017f */
[----:B------:R-:W-:-:S04]  /*3a10*/  VIMNMX R68, R68, 0x40, PT ;  /* 0x0000004044447848 */ /* 0x000fc80003fe0100 */
[----:B------:R-:W-:Y:S01]  /*3a20*/  ISETP.GE.AND P4, PT, R19, R68, PT ;  /* 0x000000441300720c */ /* 0x000fe20003f86270 */
[----:B0-----:R-:W-:-:S12]  /*3a30*/  @!P5 BRA `(.L_x_676) ;  /* 0x000001400014d947 */ /* 0x001fd80003800000 */
.L_x_951:
[----:B------:R-:W-:Y:S05]  /*3a40*/  BSYNC B1 ;  /* 0x0000000000017941 */ /* 0x000fea0003800000 */
.L_x_675:
[----:B------:R-:W-:Y:S05]  /*3a50*/  @P4 BRA `(.L_x_662) ;  /* 0x00000000002c4947 */ /* 0x000fea0003800000 */
[----:B------:R-:W-:Y:S01]  /*3a60*/  @!P1 LOP3.LUT P4, RZ, R188, 0x4, RZ, 0xc0, !PT ;  /* 0x00000004bcff9812 */ /* 0x000fe2000788c0ff */
[----:B------:R-:W-:Y:S01]  /*3a70*/  @!P1 VIADD R4, R61, 0x20 ;  /* 0x000000203d049836 */ /* 0x000fe20000000000 */
[----:B------:R-:W-:Y:S02]  /*3a80*/  PLOP3.LUT P5, PT, PT, PT, PT, 0x8, 0x0 ;  /* 0x000000000000781c */ /* 0x000fe40003fae170 */
[----:B------:R-:W-:-:S13]  /*3a90*/  @!P1 PLOP3.LUT P5, PT, P4, PT, PT, 0x80, 0x0 ;  /* 0x000000000000981c */ /* 0x000fda00027af070 */
[----:B------:R-:W-:-:S04]  /*3aa0*/  @P5 VIADD R4, R61, 0xffffffe0 ;  /* 0xffffffe03d045836 */ /* 0x000fc80000000000 */
[----:B------:R-:W-:-:S04]  /*3ab0*/  @!P1 IMAD.IADD R5, R30, 0x1, R4 ;  /* 0x000000011e059824 */ /* 0x000fc800078e0204 */
[----:B------:R-:W-:Y:S02]  /*3ac0*/  @!P1 IMAD R8, R5, 0x2, R2 ;  /* 0x0000000205089824 */ /* 0x000fe400078e0202 */
[----:B------:R-:W1:Y:S04]  /*3ad0*/  @!P0 LDS.128 R4, [R31+0x22400] ;  /* 0x022400001f048984 */ /* 0x000e680000000c00 */
[----:B------:R-:W2:Y:S04]  /*3ae0*/  @!P1 LDS.128 R8, [R8+0x22400] ;  /* 0x0224000008089984 */ /* 0x000ea80000000c00 */
[----:B-1----:R1:W-:Y:S04]  /*3af0*/  @!P0 STG.E.128 desc[UR40][R12.64], R4 ;  /* 0x000000040c008986 */ /* 0x0023e8000c101d28 */
[----:B--2---:R1:W-:Y:S02]  /*3b00*/  @!P1 STG.E.128 desc[UR40][R12.64+0x40], R8 ;  /* 0x000040080c009986 */ /* 0x0043e4000c101d28 */
.L_x_662:
[----:B------:R-:W-:Y:S05]  /*3b10*/  BSYNC B0 ;  /* 0x0000000000007941 */ /* 0x000fea0003800000 */
.L_x_654:
[----:B-1----:R-:W1:Y:S01]  /*3b20*/  S2R R4, SR_TID.X ;  /* 0x0000000000047919 */ /* 0x002e620000002100 */
[----:B------:R-:W-:Y:S01]  /*3b30*/  @!PT LDS RZ, [RZ] ;  /* 0x00000000fffff984 */ /* 0x000fe20000000800 */
[----:B------:R-:W-:Y:S01]  /*3b40*/  @!PT LDS RZ, [RZ] ;  /* 0x00000000fffff984 */ /* 0x000fe20000000800 */
[----:B------:R-:W-:Y:S01]  /*3b50*/  @!PT LDS RZ, [RZ] ;  /* 0x00000000fffff984 */ /* 0x000fe20000000800 */
[----:B------:R-:W-:Y:S01]  /*3b60*/  @!PT LDS RZ, [RZ] ;  /* 0x00000000fffff984 */ /* 0x000fe20000000800 */
[----:B------:R5:W-:Y:S06]  /*3b70*/  MEMBAR.ALL.CTA ;  /* 0x0000000000007992 */ /* 0x000bec0000008000 */
[----:B-----5:R-:W5:Y:S01]  /*3b80*/  FENCE.VIEW.ASYNC.S ;  /* 0x00000000000073c6 */ /* 0x020f620000000000 */
[----:B------:R-:W-:Y:S05]  /*3b90*/  WARPSYNC.ALL ;  /* 0x0000000000007948 */ /* 0x000fea0003800000 */
[----:B------:R-:W-:Y:S01]  /*3ba0*/  BSSY B0, `(.L_x_677) ;  /* 0x0000009000007945 */ /* 0x000fe20003800000 */
[----:B-1----:R-:W-:Y:S01]  /*3bb0*/  LOP3.LUT R4, R4, 0x7f, RZ, 0xc0, !PT ;  /* 0x0000007f04047812 */ /* 0x002fe200078ec0ff */
[----:B-----5:R1:W-:Y:S03]  /*3bc0*/  BAR.SYNC.DEFER_BLOCKING R59, 0x80 ;  /* 0x0002003b0000751d */ /* 0x0203e60000010000 */
[----:B------:R-:W-:-:S13]  /*3bd0*/  ISETP.NE.AND P4, PT, R4, RZ, PT ;  /* 0x000000ff0400720c */ /* 0x000fda0003f85270 */
[----:B------:R-:W-:-:S05]  /*3be0*/  @!P4 VIADD R4, R66, 0x28ca0 ;  /* 0x00028ca04204c836 */ /* 0x000fca0000000000 */
[----:B------:R-:W-:-:S04]  /*3bf0*/  @!P4 PRMT R4, RZ, 0x654, R4 ;  /* 0x00000654ff04c816 */ /* 0x000fc80000000004 */
[----:B------:R1:W-:Y:S01]  /*3c00*/  @!P4 SYNCS.ARRIVE.TRANS64.RED.A1T0 RZ, [R4+URZ], RZ ;  /* 0x000000ff04ffc9a7 */ /* 0x0003e2000810043f */
[----:B------:R-:W-:Y:S05]  /*3c10*/  @!P3 BRA `(.L_x_678) ;  /* 0x000000000004b947 */ /* 0x000fea0003800000 */
[----:B------:R-:W-:Y:S01]  /*3c20*/  BPT.TRAP 0x1 ;  /* 0x000000040000795c */ /* 0x000fe20000300000 */
.L_x_678:
[----:B------:R-:W-:Y:S05]  /*3c30*/  BSYNC B0 ;  /* 0x0000000000007941 */ /* 0x000fea0003800000 */
.L_x_677:
[----:B------:R-:W5:Y:S01]  /*3c40*/  SYNCS.PHASECHK.TRANS64.TRYWAIT P5, [R66+URZ+0x28cb0], R75 ;  /* 0x028cb04b420075a7 */ /* 0x000f6200080a017f */
[----:B------:R-:W-:Y:S01]  /*3c50*/  BSSY B0, `(.L_x_679) ;  /* 0x0000003000007945 */ /* 0x000fe20003800000 */
[----:B------:R-:W-:-:S03]  /*3c60*/  ISETP.GE.AND P3, PT, R19, R68, PT ;  /* 0x000000441300720c */ /* 0x000fc60003f66270 */
[----:B-----5:R-:W-:Y:S10]  /*3c70*/  @!P5 BRA `(.L_x_680) ;  /* 0x0000013c0098d947 */ /* 0x020ff40003800000 */
.L_x_952:
[----:B------:R-:W-:Y:S05]  /*3c80*/  BSYNC B0 ;  /* 0x0000000000007941 */ /* 0x000fea0003800000 */
.L_x_679:
[----:B------:R-:W-:Y:S04]  /*3c90*/  BSSY B0, `(.L_x_681) ;  /* 0x0000051000007945 */ /* 0x000fe80003800000 */
[----:B------:R-:W-:Y:S05]  /*3ca0*/  @P3 BRA `(.L_x_682) ;  /* 0x00000004003c3947 */ /* 0x000fea0003800000 */
[----:B-1----:R-:W-:Y:S01]  /*3cb0*/  IMAD.WIDE R4, R45, 0x40, R42 ;  /* 0x000000402d047825 */ /* 0x002fe200078e022a */
[----:B------:R-:W-:Y:S01]  /*3cc0*/  ULDC.64 UR4, c[0x0][0x328] ;  /* 0x0000ca0000047ab9 */ /* 0x000fe20000000a00 */
[----:B------:R-:W-:Y:S02]  /*3cd0*/  LOP3.LUT P3, RZ, R188, 0x4, RZ, 0xc0, !PT ;  /* 0x00000004bcff7812 */ /* 0x000fe4000786c0ff */
[----:B------:R-:W-:Y:S02]  /*3ce0*/  IMAD R5, R5, UR4, RZ ;  /* 0x0000000405057c24 */ /* 0x000fe4000f8e02ff */
[----:B------:R-:W-:Y:S02]  /*3cf0*/  IMAD.MOV.U32 R72, RZ, RZ, R32 ;  /* 0x000000ffff487224 */ /* 0x000fe400078e0020 */
[C---:B------:R-:W-:Y:S02]  /*3d00*/  IMAD R5, R4.reuse, UR5, R5 ;  /* 0x0000000504057c24 */ /* 0x040fe4000f8e0205 */
[----:B------:R-:W-:Y:S01]  /*3d10*/  IMAD.WIDE.U32 R6, R4, UR4, R72 ;  /* 0x0000000404067c25 */ /* 0x000fe2000f8e0048 */
[----:B------:R-:W-:-:S03]  /*3d20*/  ULDC.64 UR4, c[0x0][0x318] ;  /* 0x0000c60000047ab9 */ /* 0x000fc60000000a00 */
[----:B------:R-:W-:Y:S01]  /*3d30*/  IMAD R9, R22, 0x8000, R61 ;  /* 0x0000800016097824 */ /* 0x000fe200078e023d */
[----:B---3--:R-:W-:Y:S01]  /*3d40*/  LEA R12, P5, R6, UR4, 0x1 ;  /* 0x00000004060c7c11 */ /* 0x008fe2000f8a08ff */
[----:B------:R-:W-:Y:S01]  /*3d50*/  IMAD.IADD R5, R7, 0x1, R5 ;  /* 0x0000000107057824 */ /* 0x000fe200078e0205 */
[----:B------:R-:W-:Y:S01]  /*3d60*/  ULDC UR4, c[0x0][0x320] ;  /* 0x0000c80000047ab9 */ /* 0x000fe20000000800 */
[----:B------:R-:W-:Y:S02]  /*3d70*/  VIADD R4, R16, 0x40 ;  /* 0x0000004010047836 */ /* 0x000fe40000000000 */
[C---:B------:R-:W-:Y:S01]  /*3d80*/  VIADD R15, R9.reuse, 0x20 ;  /* 0x00000020090f7836 */ /* 0x040fe20000000000 */
[----:B------:R-:W-:Y:S01]  /*3d90*/  LEA.HI.X R13, R6, UR5, R5, 0x1, P5 ;  /* 0x00000005060d7c11 */ /* 0x000fe2000a8f0c05 */
[C---:B------:R-:W-:Y:S01]  /*3da0*/  @P3 VIADD R15, R9.reuse, 0xffffffe0 ;  /* 0xffffffe0090f3836 */ /* 0x040fe20000000000 */
[----:B------:R-:W-:Y:S01]  /*3db0*/  ISETP.GE.AND P5, PT, R16, UR4, PT ;  /* 0x0000000410007c0c */ /* 0x000fe2000bfa6270 */
[----:B--2-4-:R-:W-:Y:S01]  /*3dc0*/  IMAD R29, R9, 0x2, R2 ;  /* 0x00000002091d7824 */ /* 0x014fe200078e0202 */
[----:B------:R-:W-:Y:S01]  /*3dd0*/  ISETP.GE.AND P3, PT, R4, UR4, PT ;  /* 0x0000000404007c0c */ /* 0x000fe2000bf66270 */
[----:B------:R-:W-:-:S02]  /*3de0*/  VIADD R14, R16, 0x80 ;  /* 0x00000080100e7836 */ /* 0x000fc40000000000 */
[----:B------:R-:W-:-:S08]  /*3df0*/  VIADD R28, R16, 0xc0 ;  /* 0x000000c0101c7836 */ /* 0x000fd00000000000 */
[----:B------:R-:W1:Y:S04]  /*3e00*/  @!P5 LDS.128 R4, [R29+0x400] ;  /* 0x000400001d04d984 */ /* 0x000e680000000c00 */
[----:B------:R-:W2:Y:S04]  /*3e10*/  @!P3 LDS.128 R8, [R29+0x2400] ;  /* 0x002400001d08b984 */ /* 0x000ea80000000c00 */
[----:B-1----:R-:W-:Y:S01]  /*3e20*/  @!P5 STG.E.128 desc[UR40][R12.64], R4 ;  /* 0x000000040c00d986 */ /* 0x002fe2000c101d28 */
[----:B------:R-:W-:Y:S01]  /*3e30*/  ISETP.GE.AND P5, PT, R14, UR4, PT ;  /* 0x000000040e007c0c */ /* 0x000fe2000bfa6270 */
[----:B------:R-:W-:-:S02]  /*3e40*/  VIADD R14, R16, 0x100 ;  /* 0x00000100100e7836 */ /* 0x000fc40000000000 */
[----:B--2---:R-:W-:Y:S01]  /*3e50*/  @!P3 STG.E.128 desc[UR40][R12.64+0x80], R8 ;  /* 0x000080080c00b986 */ /* 0x004fe2000c101d28 */
[----:B------:R-:W-:Y:S01]  /*3e60*/  ISETP.GE.AND P3, PT, R28, UR4, PT ;  /* 0x000000041c007c0c */ /* 0x000fe2000bf66270 */
        /* <DEDUP_REMOVED lines=16> */
[----:B------:R-:W-:Y:S02]  /*3f70*/  IMAD R28, R15, 0x2, R2 ;  /* 0x000000020f1c7824 */ /* 0x000fe400078e0202 */
[----:B------:R-:W-:-:S06]  /*3f80*/  VIADD R15, R16, 0xe0 ;  /* 0x000000e0100f7836 */ /* 0x000fcc0000000000 */
[----:B------:R-:W1:Y:S04]  /*3f90*/  @!P5 LDS.128 R4, [R29+0xc400] ;  /* 0x00c400001d04d984 */ /* 0x000e680000000c00 */
[----:B------:R-:W2:Y:S04]  /*3fa0*/  @!P3 LDS.128 R8, [R29+0xe400] ;  /* 0x00e400001d08b984 */ /* 0x000ea80000000c00 */
[----:B-1----:R-:W-:Y:S01]  /*3fb0*/  @!P5 STG.E.128 desc[UR40][R12.64+0x300], R4 ;  /* 0x000300040c00d986 */ /* 0x002fe2000c101d28 */
[----:B------:R-:W-:-:S03]  /*3fc0*/  ISETP.GE.AND P5, PT, R74, UR4, PT ;  /* 0x000000044a007c0c */ /* 0x000fc6000bfa6270 */
        /* <DEDUP_REMOVED lines=22> */
[----:B------:R-:W-:-:S03]  /*4130*/  ISETP.GE.AND P5, PT, R14, UR4, PT ;  /* 0x000000040e007c0c */ /* 0x000fc6000bfa6270 */
[----:B--2---:R-:W-:Y:S01]  /*4140*/  @!P3 STG.E.128 desc[UR40][R12.64+0x2c0], R8 ;  /* 0x0002c0080c00b986 */ /* 0x004fe2000c101d28 */
[----:B------:R-:W-:-:S09]  /*4150*/  ISETP.GE.AND P3, PT, R15, UR4, PT ;  /* 0x000000040f007c0c */ /* 0x000fd2000bf66270 */
[----:B------:R-:W1:Y:S04]  /*4160*/  @!P5 LDS.128 R4, [R28+0xc400] ;  /* 0x00c400001c04d984 */ /* 0x000e680000000c00 */
[----:B------:R-:W2:Y:S04]  /*4170*/  @!P3 LDS.128 R8, [R28+0xe400] ;  /* 0x00e400001c08b984 */ /* 0x000ea80000000c00 */
[----:B-1----:R1:W-:Y:S04]  /*4180*/  @!P5 STG.E.128 desc[UR40][R12.64+0x340], R4 ;  /* 0x000340040c00d986 */ /* 0x0023e8000c101d28 */
[----:B--2---:R1:W-:Y:S02]  /*4190*/  @!P3 STG.E.128 desc[UR40][R12.64+0x3c0], R8 ;  /* 0x0003c0080c00b986 */ /* 0x0043e4000c101d28 */
.L_x_682:
[----:B------:R-:W-:Y:S05]  /*41a0*/  BSYNC B0 ;  /* 0x0000000000007941 */ /* 0x000fea0003800000 */
.L_x_681:
[----:B------:R-:W-:Y:S01]  /*41b0*/  @!PT LDS RZ, [RZ] ;  /* 0x00000000fffff984 */ /* 0x000fe20000000800 */
[----:B------:R-:W-:Y:S01]  /*41c0*/  @!PT LDS RZ, [RZ] ;  /* 0x00000000fffff984 */ /* 0x000fe20000000800 */
[----:B------:R-:W-:Y:S01]  /*41d0*/  @!PT LDS RZ, [RZ] ;  /* 0x00000000fffff984 */ /* 0x000fe20000000800 */
[----:B------:R-:W-:Y:S01]  /*41e0*/  @!PT LDS RZ, [RZ] ;  /* 0x00000000fffff984 */ /* 0x000fe20000000800 */
[----:B------:R5:W-:Y:S06]  /*41f0*/  MEMBAR.ALL.CTA ;  /* 0x0000000000007992 */ /* 0x000bec0000008000 */
[----:B-----5:R-:W5:Y:S01]  /*4200*/  FENCE.VIEW.ASYNC.S ;  /* 0x00000000000073c6 */ /* 0x020f620000000000 */
[----:B0-----:R-:W-:Y:S01]  /*4210*/  @!P4 VIADD R66, R66, 0x28cc0 ;  /* 0x00028cc04242c836 */ /* 0x001fe20000000000 */
[----:B-----5:R0:W-:Y:S04]  /*4220*/  BAR.SYNC.DEFER_BLOCKING R59, 0x80 ;  /* 0x0002003b0000751d */ /* 0x0201e80000010000 */
[----:B------:R-:W-:Y:S01]  /*4230*/  @!P4 PRMT R66, RZ, 0x654, R66 ;  /* 0x00000654ff42c816 */ /* 0x000fe20000000042 */
[----:B------:R-:W-:Y:S01]  /*4240*/  VIADD R22, R22, 0x1 ;  /* 0x0000000116167836 */ /* 0x000fe20000000000 */
[----:B------:R-:W-:-:S02]  /*4250*/  PLOP3.LUT P3, PT, PT, PT, PT, 0x8, 0x0 ;  /* 0x000000000000781c */ /* 0x000fc40003f6e170 */
[----:B------:R0:W-:Y:S02]  /*4260*/  @!P4 SYNCS.ARRIVE.TRANS64.RED.A1T0 RZ, [R66+URZ], RZ ;  /* 0x000000ff42ffc9a7 */ /* 0x0001e4000810043f */
[----:B------:R-:W-:-:S04]  /*4270*/  ISETP.NE.AND P4, PT, R22, 0x2, PT ;  /* 0x000000021600780c */ /* 0x000fc80003f85270 */
[----:B-1----:R-:W-:Y:S02]  /*4280*/  SEL R4, RZ, 0x1, P4 ;  /* 0x00000001ff047807 */ /* 0x002fe40002000000 */
[----:B------:R-:W-:Y:S02]  /*4290*/  SEL R22, R22, RZ, P4 ;  /* 0x000000ff16167207 */ /* 0x000fe40002000000 */
[----:B------:R-:W-:Y:S01]  /*42a0*/  LOP3.LUT R185, R185, R4, RZ, 0x3c, !PT ;  /* 0x00000004b9b97212 */ /* 0x000fe200078e3cff */
[----:B0-----:R-:W-:Y:S06]  /*42b0*/  @P2 BRA `(.L_x_683) ;  /* 0xffffffdc00c42947 */ /* 0x001fec000383ffff */
.L_x_649:
[----:B------:R-:W2:Y:S01]  /*42c0*/  LDL R4, [R1] ;  /* 0x0000000001047983 */ /* 0x000ea20000100800 */
[----:B------:R-:W-:Y:S01]  /*42d0*/  BSSY B0, `(.L_x_684) ;  /* 0x000004d000007945 */ /* 0x000fe20003800000 */
        /* <DEDUP_REMOVED lines=16> */
[----:B------:R-:W-:Y:S01]  /*43e0*/  CS2R R120, SRZ ;  /* 0x0000000000787805 */ /* 0x000fe2000001ff00 */
[----:B------:R-:W-:Y:S01]  /*43f0*/  IMAD.MOV.U32 R119, RZ, RZ, RZ ;  /* 0x000000ffff777224 */ /* 0x000fe200078e00ff */
        /* <DEDUP_REMOVED lines=10> */
[----:B------:R-:W-:Y:S01]  /*44a0*/  CS2R R100, SRZ ;  /* 0x0000000000647805 */ /* 0x000fe2000001ff00 */
[----:B------:R-:W-:Y:S01]  /*44b0*/  IMAD.MOV.U32 R99, RZ, RZ, RZ ;  /* 0x000000ffff637224 */ /* 0x000fe200078e00ff */
[----:B------:R-:W-:Y:S01]  /*44c0*/  CS2R R40, SRZ ;  /* 0x0000000000287805 */ /* 0x000fe2000001ff00 */
[----:B------:R-:W-:Y:S01]  /*44d0*/  IMAD.MOV.U32 R97, RZ, RZ, RZ ;  /* 0x000000ffff617224 */ /* 0x000fe200078e00ff */
[----:B------:R-:W-:-:S02]  /*44e0*/  CS2R R94, SRZ ;  /* 0x00000000005e7805 */ /* 0x000fc4000001ff00 */
[----:B------:R-:W-:Y:S01]  /*44f0*/  CS2R R92, SRZ ;  /* 0x00000000005c7805 */ /* 0x000fe2000001ff00 */
[----:B------:R-:W-:Y:S01]  /*4500*/  IMAD.MOV.U32 R91, RZ, RZ, RZ ;  /* 0x000000ffff5b7224 */ /* 0x000fe200078e00ff */
[----:B------:R-:W-:Y:S02]  /*4510*/  CS2R R36, SRZ ;  /* 0x0000000000247805 */ /* 0x000fe4000001ff00 */
[----:B------:R-:W-:Y:S02]  /*4520*/  CS2R R152, SRZ ;  /* 0x0000000000987805 */ /* 0x000fe4000001ff00 */
[----:B------:R-:W-:Y:S02]  /*4530*/  CS2R R86, SRZ ;  /* 0x0000000000567805 */ /* 0x000fe4000001ff00 */
[----:B------:R-:W-:Y:S02]  /*4540*/  CS2R R156, SRZ ;  /* 0x00000000009c7805 */ /* 0x000fe4000001ff00 */
[----:B------:R-:W-:Y:S01]  /*4550*/  CS2R R82, SRZ ;  /* 0x0000000000527805 */ /* 0x000fe2000001ff00 */
[----:B------:R-:W-:Y:S01]  /*4560*/  IMAD.MOV.U32 R155, RZ, RZ, RZ ;  /* 0x000000ffff9b7224 */ /* 0x000fe200078e00ff */
[----:B------:R-:W-:-:S02]  /*4570*/  CS2R R158, SRZ ;  /* 0x00000000009e7805 */ /* 0x000fc4000001ff00 */
[----:B---3--:R-:W-:Y:S02]  /*4580*/  CS2R R78, SRZ ;  /* 0x00000000004e7805 */ /* 0x008fe4000001ff00 */
[----:B------:R-:W-:Y:S02]  /*4590*/  CS2R R160, SRZ ;  /* 0x0000000000a07805 */ /* 0x000fe4000001ff00 */
[----:B------:R-:W-:Y:S02]  /*45a0*/  CS2R R74, SRZ ;  /* 0x00000000004a7805 */ /* 0x000fe4000001ff00 */
[----:B------:R-:W-:Y:S01]  /*45b0*/  CS2R R162, SRZ ;  /* 0x0000000000a27805 */ /* 0x000fe2000001ff00 */
[----:B------:R-:W-:Y:S01]  /*45c0*/  IMAD.MOV.U32 R71, RZ, RZ, RZ ;  /* 0x000000ffff477224 */ /* 0x000fe200078e00ff */
        /* <DEDUP_REMOVED lines=8> */
[----:B------:R-:W-:-:S02]  /*4650*/  CS2R R54, SRZ ;  /* 0x0000000000367805 */ /* 0x000fc4000001ff00 */
[----:B------:R-:W-:Y:S02]  /*4660*/  CS2R R172, SRZ ;  /* 0x0000000000ac7805 */ /* 0x000fe4000001ff00 */
[----:B----4-:R-:W-:Y:S02]  /*4670*/  CS2R R50, SRZ ;  /* 0x0000000000327805 */ /* 0x010fe4000001ff00 */
[----:B------:R-:W-:Y:S02]  /*4680*/  CS2R R174, SRZ ;  /* 0x0000000000ae7805 */ /* 0x000fe4000001ff00 */
[----:B------:R-:W-:Y:S02]  /*4690*/  CS2R R46, SRZ ;  /* 0x00000000002e7805 */ /* 0x000fe4000001ff00 */
[----:B------:R-:W-:Y:S01]  /*46a0*/  CS2R R176, SRZ ;  /* 0x0000000000b07805 */ /* 0x000fe2000001ff00 */
[----:B------:R-:W-:Y:S01]  /*46b0*/  IMAD.MOV.U32 R43, RZ, RZ, RZ ;  /* 0x000000ffff2b7224 */ /* 0x000fe200078e00ff */
[----:B------:R-:W-:-:S02]  /*46c0*/  CS2R R32, SRZ ;  /* 0x0000000000207805 */ /* 0x000fc4000001ff00 */
[----:B------:R-:W-:Y:S02]  /*46d0*/  CS2R R178, SRZ ;  /* 0x0000000000b27805 */ /* 0x000fe4000001ff00 */
[----:B------:R-:W-:Y:S02]  /*46e0*/  CS2R R38, SRZ ;  /* 0x0000000000267805 */ /* 0x000fe4000001ff00 */
[----:B------:R-:W-:Y:S01]  /*46f0*/  CS2R R180, SRZ ;  /* 0x0000000000b47805 */ /* 0x000fe2000001ff00 */
[----:B------:R-:W-:Y:S01]  /*4700*/  IMAD.MOV.U32 R35, RZ, RZ, RZ ;  /* 0x000000ffff237224 */ /* 0x000fe200078e00ff */
[----:B--2---:R-:W-:Y:S01]  /*4710*/  CS2R R28, SRZ ;  /* 0x00000000001c7805 */ /* 0x004fe2000001ff00 */
[----:B------:R-:W-:Y:S02]  /*4720*/  IMAD.MOV.U32 R31, RZ, RZ, RZ ;  /* 0x000000ffff1f7224 */ /* 0x000fe400078e00ff */
[----:B------:R-:W-:Y:S02]  /*4730*/  IMAD.MOV.U32 R7, RZ, RZ, RZ ;  /* 0x000000ffff077224 */ /* 0x000fe400078e00ff */
[----:B------:R-:W-:-:S02]  /*4740*/  IMAD.MOV.U32 R0, RZ, RZ, RZ ;  /* 0x000000ffff007224 */ /* 0x000fc400078e00ff */
[----:B------:R-:W-:Y:S01]  /*4750*/  IMAD.MOV.U32 R5, RZ, RZ, RZ ;  /* 0x000000ffff057224 */ /* 0x000fe200078e00ff */
[----:B------:R-:W-:Y:S01]  /*4760*/  ISETP.NE.AND P0, PT, R4, 0x1, PT ;  /* 0x000000010400780c */ /* 0x000fe20003f05270 */
[----:B------:R-:W-:-:S12]  /*4770*/  @P3 BRA `(.L_x_685) ;  /* 0x0000000000083947 */ /* 0x000fd80003800000 */
[----:B------:R-:W0:Y:S02]  /*4780*/  FENCE.VIEW.ASYNC.G ;  /* 0x00000000000073c6 */ /* 0x000e240000000100 */
[----:B0-----:R-:W-:Y:S06]  /*4790*/  BAR.ARV 0xc, 0x180 ;  /* 0x0306000000007b1d */ /* 0x001fec0000002000 */
.L_x_685:
[----:B------:R-:W-:Y:S05]  /*47a0*/  BSYNC B0 ;  /* 0x0000000000007941 */ /* 0x000fea0003800000 */
.L_x_684:
[----:B------:R-:W-:Y:S01]  /*47b0*/  BSSY B7, `(.L_x_686) ;  /* 0x00007a2000077945 */ /* 0x000fe20003800000 */
[----:B------:R-:W-:Y:S02]  /*47c0*/  IMAD.MOV.U32 R12, RZ, RZ, RZ ;  /* 0x000000ffff0c7224 */ /* 0x000fe400078e00ff */
[----:B------:R-:W-:Y:S01]  /*47d0*/  IMAD.MOV.U32 R154, RZ, RZ, RZ ;  /* 0x000000ffff9a7224 */ /* 0x000fe200078e00ff */
[----:B------:R-:W-:Y:S06]  /*47e0*/  @!P0 BRA `(.L_x_687) ;  /* 0x0000001800b88947 */ /* 0x000fec0003800000 */
[----:B------:R-:W-:Y:S02]  /*47f0*/  ISETP.GE.AND P1, PT, R168, 0x1, PT ;  /* 0x00000001a800780c */ /* 0x000fe40003f26270 */
[----:B------:R-:W-:-:S11]  /*4800*/  PLOP3.LUT P0, PT, PT, PT, PT, 0x80, 0x0 ;  /* 0x000000000000781c */ /* 0x000fd60003f0f070 */
[----:B------:R-:W-:Y:S05]  /*4810*/  @!P1 BRA `(.L_x_688) ;  /* 0x00000078006c9947 */ /* 0x000fea0003800000 */
[----:B------:R-:W0:Y:S01]  /*4820*/  SHFL.IDX PT, R0, R213, RZ, 0x1f ;  /* 0x00001fffd5007589 */ /* 0x000e2200000e0000 */
[----:B------:R-:W-:Y:S02]  /*4830*/  ISETP.NE.AND P0, PT, R184, 0x3, PT ;  /* 0x00000003b800780c */ /* 0x000fe40003f05270 */
[----:B0-----:R-:W-:-:S04]  /*4840*/  LEA.HI R3, R0, R0, RZ, 0x1 ;  /* 0x0000000000037211 */ /* 0x001fc800078f08ff */
[----:B------:R-:W-:-:S05]  /*4850*/  LOP3.LUT R3, R3, 0x1fffe, RZ, 0xc0, !PT ;  /* 0x0001fffe03037812 */ /* 0x000fca00078ec0ff */
[----:B------:R-:W-:-:S04]  /*4860*/  IMAD.IADD R3, R0, 0x1, -R3 ;  /* 0x0000000100037824 */ /* 0x000fc800078e0a03 */
[----:B------:R-:W-:-:S04]  /*4870*/  IMAD R3, R3, 0x8000, R2 ;  /* 0x0000800003037824 */ /* 0x000fc800078e0202 */
[----:B------:R-:W-:-:S05]  /*4880*/  VIADD R3, R3, 0x400 ;  /* 0x0000040003037836 */ /* 0x000fca0000000000 */
[----:B------:R-:W-:-:S04]  /*4890*/  SHF.R.U32.HI R3, RZ, 0x4, R3 ;  /* 0x00000004ff037819 */ /* 0x000fc80000011603 */
[----:B------:R-:W-:-:S04]  /*48a0*/  LOP3.LUT R3, R3, 0x3fff, RZ, 0xc0, !PT ;  /* 0x00003fff03037812 */ /* 0x000fc800078ec0ff */
[----:B------:R-:W-:Y:S01]  /*48b0*/  LOP3.LUT R3, R3, 0x2000000, RZ, 0xfc, !PT ;  /* 0x0200000003037812 */ /* 0x000fe200078efcff */
[----:B------:R-:W-:Y:S06]  /*48c0*/  @!P0 BRA `(.L_x_689) ;  /* 0x0000000000048947 */ /* 0x000fec0003800000 */
[----:B------:R-:W-:Y:S01]  /*48d0*/  BPT.TRAP 0x1 ;  /* 0x000000040000795c */ /* 0x000fe20000300000 */
.L_x_689:
[----:B------:R-:W-:Y:S01]  /*48e0*/  IMAD R13, R18, 0x8, R2 ;  /* 0x00000008120d7824 */ /* 0x000fe200078e0202 */
[----:B------:R-:W-:Y:S01]  /*48f0*/  SHF.L.U32 R4, R23, 0x1f, RZ ;  /* 0x0000001f17047819 */ /* 0x000fe200000006ff */
[----:B------:R-:W-:Y:S01]  /*4900*/  VIADD R0, R2, 0x26800 ;  /* 0x0002680002007836 */ /* 0x000fe20000000000 */
[----:B------:R-:W-:Y:S01]  /*4910*/  BSSY B0, `(.L_x_690) ;  /* 0x0000008000007945 */ /* 0x000fe20003800000 */
[----:B------:R-:W-:Y:S01]  /*4920*/  IMAD R8, R18, 0x1000, R3 ;  /* 0x0000100012087824 */ /* 0x000fe200078e0203 */
[----:B------:R-:W0:Y:S01]  /*4930*/  SYNCS.PHASECHK.TRANS64.TRYWAIT P0, [R13+URZ+0x28c50], R4 ;  /* 0x028c50040d0075a7 */ /* 0x000e22000800017f */
[----:B------:R-:W-:Y:S01]  /*4940*/  IMAD.MOV.U32 R9, RZ, RZ, 0x40000040 ;  /* 0x40000040ff097424 */ /* 0x000fe200078e00ff */
[----:B------:R-:W-:-:S04]  /*4950*/  SHF.R.U32.HI R0, RZ, 0x4, R0 ;  /* 0x00000004ff007819 */ /* 0x000fc80000011600 */
[----:B------:R-:W-:-:S04]  /*4960*/  LOP3.LUT R0, R0, 0x3fff, RZ, 0xc0, !PT ;  /* 0x00003fff00007812 */ /* 0x000fc800078ec0ff */
[----:B------:R-:W-:Y:S01]  /*4970*/  LOP3.LUT R0, R0, 0x10000, RZ, 0xfc, !PT ;  /* 0x0001000000007812 */ /* 0x000fe200078efcff */
[----:B0-----:R-:W-:Y:S06]  /*4980*/  @!P0 BRA `(.L_x_691) ;  /* 0x0000013000688947 */ /* 0x001fec0003800000 */
.L_x_953:
[----:B------:R-:W-:Y:S05]  /*4990*/  BSYNC B0 ;  /* 0x0000000000007941 */ /* 0x000fea0003800000 */
.L_x_690:
[----:B------:R-:W-:Y:S01]  /*49a0*/  BAR.SYNC.DEFER_BLOCKING 0xe, 0x100 ;  /* 0x0384000000007b1d */ /* 0x000fe20000010000 */
[----:B0-----:R-:W-:Y:S01]  /*49b0*/  IMAD.MOV.U32 R4, RZ, RZ, R0 ;  /* 0x000000ffff047224 */ /* 0x001fe200078e0000 */
[----:B------:R-:W-:Y:S01]  /*49c0*/  R2UR UR6, R8 ;  /* 0x00000000080672ca */ /* 0x000fe200000e0000 */
[----:B------:R-:W-:Y:S01]  /*49d0*/  IMAD.MOV.U32 R5, RZ, RZ, 0x40000040 ;  /* 0x40000040ff057424 */ /* 0x000fe200078e00ff */
[----:B------:R-:W-:Y:S01]  /*49e0*/  R2UR UR7, R9 ;  /* 0x00000000090772ca */ /* 0x000fe200000e0000 */
[----:B------:R-:W-:Y:S01]  /*49f0*/  VIADD R6, R0, 0x2 ;  /* 0x0000000200067836 */ /* 0x000fe20000000000 */
[----:B------:R-:W-:Y:S01]  /*4a00*/  R2UR UR4, R4 ;  /* 0x00000000040472ca */ /* 0x000fe200000e0000 */
[C---:B------:R-:W-:Y:S01]  /*4a10*/  VIADD R4, R8.reuse, 0x80 ;  /* 0x0000008008047836 */ /* 0x040fe20000000000 */
[----:B------:R-:W-:Y:S01]  /*4a20*/  R2UR UR5, R5 ;  /* 0x00000000050572ca */ /* 0x000fe200000e0000 */
[----:B------:R-:W-:Y:S01]  /*4a30*/  IMAD.MOV.U32 R5, RZ, RZ, 0x40000040 ;  /* 0x40000040ff057424 */ /* 0x000fe200078e00ff */
[----:B------:R-:W0:Y:S01]  /*4a40*/  S2R R12, SR_TID.X ;  /* 0x00000000000c7919 */ /* 0x000e220000002100 */
[----:B------:R-:W-:Y:S01]  /*4a50*/  IMAD.MOV.U32 R7, RZ, RZ, 0x40000040 ;  /* 0x40000040ff077424 */ /* 0x000fe200078e00ff */
[----:B------:R-:W-:Y:S01]  /*4a60*/  BSSY B0, `(.L_x_692) ;  /* 0x00000f8000007945 */ /* 0x000fe20003800000 */
[----:B------:R-:W-:-:S02]  /*4a70*/  VIADD R10, R8, 0x100 ;  /* 0x00000100080a7836 */ /* 0x000fc40000000000 */
[----:B------:R-:W-:Y:S02]  /*4a80*/  IMAD.MOV.U32 R11, RZ, RZ, 0x40000040 ;  /* 0x40000040ff0b7424 */ /* 0x000fe400078e00ff */
[----:B------:R-:W-:Y:S01]  /*4a90*/  IMAD.MOV.U32 R9, RZ, RZ, 0x40000040 ;  /* 0x40000040ff097424 */ /* 0x000fe200078e00ff */
[----:B-----5:R-:W-:-:S06]  /*4aa0*/  WARPGROUP.ARRIVE ;  /* 0x00000000000079c5 */ /* 0x020fcc0000000000 */
[----:B------:R-:W-:Y:S01]  /*4ab0*/  HGMMA.64x256x16.F32.BF16 R24, gdesc[UR4].tnspB, RZ, !UPT, gsb0 ;  /* 0x43e00000041879f0 */ /* 0x000fe2000c0018ff */
[----:B------:R-:W-:Y:S01]  /*4ac0*/  R2UR UR6, R4 ;  /* 0x00000000040672ca */ /* 0x000fe200000e0000 */
[----:B------:R-:W-:Y:S01]  /*4ad0*/  VIADD R4, R0, 0x4 ;  /* 0x0000000400047836 */ /* 0x000fe20000000000 */
[----:B------:R-:W-:Y:S01]  /*4ae0*/  R2UR UR7, R5 ;  /* 0x00000000050772ca */ /* 0x000fe200000e0000 */
[----:B------:R-:W-:Y:S01]  /*4af0*/  IMAD.MOV.U32 R5, RZ, RZ, 0x40000040 ;  /* 0x40000040ff057424 */ /* 0x000fe200078e00ff */
[----:B------:R-:W-:Y:S02]  /*4b00*/  R2UR UR4, R6 ;  /* 0x00000000060472ca */ /* 0x000fe400000e0000 */
[----:B------:R-:W-:Y:S02]  /*4b10*/  R2UR UR5, R7 ;  /* 0x00000000070572ca */ /* 0x000fe400000e0000 */
[----:B0-----:R-:W-:-:S04]  /*4b20*/  LOP3.LUT R12, R12, 0x7f, RZ, 0xc0, !PT ;  /* 0x0000007f0c0c7812 */ /* 0x001fc800078ec0ff */
[----:B------:R-:W-:Y:S01]  /*4b30*/  ISETP.NE.AND P0, PT, R12, RZ, PT ;  /* 0x000000ff0c00720c */ /* 0x000fe20003f05270 */
[----:B------:R-:W-:Y:S02]  /*4b40*/  WARPGROUP.DEPBAR.LE gsb0, 0x0 ;  /* 0x00008000000079c5 */ /* 0x000fe40000010000 */
[----:B------:R-:W-:-:S12]  /*4b50*/  WARPGROUP.ARRIVE ;  /* 0x00000000000079c5 */ /* 0x000fd80000000000 */
[----:B------:R-:W-:Y:S01]  /*4b60*/  HGMMA.64x256x16.F32.BF16 R24, gdesc[UR4].tnspB, R24, gsb0 ;  /* 0x43e00000041879f0 */ /* 0x000fe20008001818 */
[----:B------:R-:W-:Y:S01]  /*4b70*/  R2UR UR6, R10 ;  /* 0x000000000a0672ca */ /* 0x000fe200000e0000 */
[----:B------:R-:W-:Y:S01]  /*4b80*/  VIADD R10, R8, 0x180 ;  /* 0x00000180080a7836 */ /* 0x000fe20000000000 */
[----:B------:R-:W-:Y:S01]  /*4b90*/  R2UR UR7, R11 ;  /* 0x000000000b0772ca */ /* 0x000fe200000e0000 */
[----:B------:R-:W-:Y:S01]  /*4ba0*/  VIADD R8, R0, 0x6 ;  /* 0x0000000600087836 */ /* 0x000fe20000000000 */
[----:B------:R-:W-:Y:S01]  /*4bb0*/  R2UR UR4, R4 ;  /* 0x00000000040472ca */ /* 0x000fe200000e0000 */
[----:B------:R-:W-:Y:S01]  /*4bc0*/  IMAD.MOV.U32 R11, RZ, RZ, 0x40000040 ;  /* 0x40000040ff0b7424 */ /* 0x000fe200078e00ff */
[----:B------:R-:W-:Y:S01]  /*4bd0*/  R2UR UR5, R5 ;  /* 0x00000000050572ca */ /* 0x000fe200000e0000 */
[----:B------:R-:W-:-:S05]  /*4be0*/  @!P0 VIADD R0, R13, 0x28c60 ;  /* 0x00028c600d008836 */ /* 0x000fca0000000000 */
[----:B------:R-:W-:Y:S01]  /*4bf0*/  @!P0 PRMT R0, RZ, 0x654, R0 ;  /* 0x00000654ff008816 */ /* 0x000fe20000000000 */
[----:B------:R-:W-:Y:S02]  /*4c00*/  WARPGROUP.DEPBAR.LE gsb0, 0x0 ;  /* 0x00008000000079c5 */ /* 0x000fe40000010000 */
[----:B------:R-:W-:-:S12]  /*4c10*/  WARPGROUP.ARRIVE ;  /* 0x00000000000079c5 */ /* 0x000fd80000000000 */
[----:B------:R-:W-:Y:S01]  /*4c20*/  HGMMA.64x256x16.F32.BF16 R24, gdesc[UR4].tnspB, R24, gsb0 ;  /* 0x43e00000041879f0 */ /* 0x000fe20008001818 */
[----:B------:R-:W-:Y:S02]  /*4c30*/  R2UR UR6, R10 ;  /* 0x000000000a0672ca */ /* 0x000fe400000e0000 */
[----:B------:R-:W-:Y:S02]  /*4c40*/  R2UR UR7, R11 ;  /* 0x000000000b0772ca */ /* 0x000fe400000e0000 */
[----:B------:R-:W-:Y:S02]  /*4c50*/  R2UR UR4, R8 ;  /* 0x00000000080472ca */ /* 0x000fe400000e0000 */
[----:B------:R-:W-:Y:S01]  /*4c60*/  R2UR UR5, R9 ;  /* 0x00000000090572ca */ /* 0x000fe200000e0000 */
[----:B------:R-:W-:Y:S02]  /*4c70*/  WARPGROUP.DEPBAR.LE gsb0, 0x0 ;  /* 0x00008000000079c5 */ /* 0x000fe40000010000 */
[----:B------:R-:W-:-:S15]  /*4c80*/  WARPGROUP.ARRIVE ;  /* 0x00000000000079c5 */ /* 0x000fde0000000000 */
[----:B------:R-:W-:-:S03]  /*4c90*/  NOP ;  /* 0x0000000000007918 */ /* 0x000fc60000000000 */
[----:B------:R-:W-:Y:S03]  /*4ca0*/  HGMMA.64x256x16.F32.BF16 R24, gdesc[UR4].tnspB, R24, gsb0 ;  /* 0x43e00000041879f0 */ /* 0x000fe60008001818 */
[----:B------:R-:W-:Y:S02]  /*4cb0*/  WARPGROUP.DEPBAR.LE gsb0, 0x0 ;  /* 0x00008000000079c5 */ /* 0x000fe40000010000 */
[----:B------:R-:W-:Y:S06]  /*4cc0*/  BAR.ARV 0xf, 0x100 ;  /* 0x03c4000000007b1d */ /* 0x000fec0000002000 */
[----:B------:R0:W-:Y:S01]  /*4cd0*/  @!P0 SYNCS.ARRIVE.TRANS64.RED.A1T0 RZ, [R0+URZ], RZ ;  /* 0x000000ff00ff89a7 */ /* 0x0001e2000810043f */
[----:B------:R-:W-:-:S13]  /*4ce0*/  ISETP.GE.AND P0, PT, R168, 0x41, PT ;  /* 0x00000041a800780c */ /* 0x000fda0003f06270 */
[----:B0-----:R-:W-:Y:S05]  /*4cf0*/  @!P0 BRA `(.L_x_693) ;  /* 0x0000000c00388947 */ /* 0x001fea0003800000 */
[----:B------:R-:W-:-:S07]  /*4d00*/  VIADD R182, R182, 0xfffffffe ;  /* 0xfffffffeb6b67836 */ /* 0x000fce0000000000 */
.L_x_699:
[----:B------:R-:W-:Y:S01]  /*4d10*/  BAR.SYNC.DEFER_BLOCKING 0xe, 0x100 ;  /* 0x0384000000007b1d */ /* 0x000fe20000010000 */
[----:B------:R-:W-:Y:S01]  /*4d20*/  IMAD R11, R18, 0x40, R191 ;  /* 0x00000040120b7824 */ /* 0x000fe200078e02bf */
[----:B------:R-:W-:Y:S01]  /*4d30*/  ISETP.NE.AND P2, PT, R184, 0x3, PT ;  /* 0x00000003b800780c */ /* 0x000fe20003f45270 */
[----:B------:R-:W-:Y:S01]  /*4d40*/  VIADD R18, R18, 0x1 ;  /* 0x0000000112127836 */ /* 0x000fe20000000000 */
[C---:B------:R-:W-:Y:S01]  /*4d50*/  ISETP.GT.AND P1, PT, R182.reuse, RZ, PT ;  /* 0x000000ffb600720c */ /* 0x040fe20003f24270 */
[----:B------:R-:W-:Y:S02]  /*4d60*/  IMAD R11, R11, 0x4, R2 ;  /* 0x000000040b0b7824 */ /* 0x000fe400078e0202 */
[----:B------:R-:W-:Y:S01]  /*4d70*/  VIADD R182, R182, 0xffffffff ;  /* 0xffffffffb6b67836 */ /* 0x000fe20000000000 */
[----:B------:R-:W-:-:S04]  /*4d80*/  ISETP.NE.AND P0, PT, R18, 0x2, PT ;  /* 0x000000021200780c */ /* 0x000fc80003f05270 */
[----:B------:R-:W-:Y:S02]  /*4d90*/  SEL R10, RZ, 0x1, P0 ;  /* 0x00000001ff0a7807 */ /* 0x000fe40000000000 */
[----:B------:R-:W-:Y:S02]  /*4da0*/  SEL R18, R18, RZ, P0 ;  /* 0x000000ff12127207 */ /* 0x000fe40000000000 */
[----:B------:R-:W-:Y:S01]  /*4db0*/  LOP3.LUT R23, R23, R10, RZ, 0x3c, !PT ;  /* 0x0000000a17177212 */ /* 0x000fe200078e3cff */
[----:B0-----:R-:W0:Y:S04]  /*4dc0*/  LDS R0, [R11+0x28800] ;  /* 0x028800000b007984 */ /* 0x001e280000000800 */
        /* <DEDUP_REMOVED lines=131> */
.L_x_694:
[----:B------:R-:W-:Y:S01]  /*5600*/  IMAD R0, R18, 0x8, R2 ;  /* 0x0000000812007824 */ /* 0x000fe200078e0202 */
[----:B------:R-:W-:-:S04]  /*5610*/  SHF.L.U32 R11, R23, 0x1f, RZ ;  /* 0x0000001f170b7819 */ /* 0x000fc800000006ff */
[----:B------:R0:W1:Y:S01]  /*5620*/  SYNCS.PHASECHK.TRANS64.TRYWAIT P0, [R0+URZ+0x28c50], R11 ;  /* 0x028c500b000075a7 */ /* 0x000062000800017f */
[----:B------:R-:W-:Y:S05]  /*5630*/  @!P2 BRA `(.L_x_695) ;  /* 0x000000000004a947 */ /* 0x000fea0003800000 */
[----:B------:R-:W-:Y:S01]  /*5640*/  BPT.TRAP 0x1 ;  /* 0x000000040000795c */ /* 0x000fe20000300000 */
.L_x_695:
[----:B------:R-:W-:Y:S04]  /*5650*/  BSSY B1, `(.L_x_696) ;  /* 0x0000004000017945 */ /* 0x000fe80003800000 */
[----:B-1----:R-:W-:Y:S05]  /*5660*/  @P0 BRA `(.L_x_697) ;  /* 0x0000000000080947 */ /* 0x002fea0003800000 */
[----:B------:R-:W1:Y:S02]  /*5670*/  SYNCS.PHASECHK.TRANS64.TRYWAIT P0, [R0+URZ+0x28c50], R11 ;  /* 0x028c500b000075a7 */ /* 0x000e64000800017f */
[----:B-1----:R-:W-:Y:S05]  /*5680*/  @!P0 BRA `(.L_x_698) ;  /* 0x00000124003c8947 */ /* 0x002fea0003800000 */
.L_x_697:
[----:B------:R-:W-:Y:S05]  /*5690*/  BSYNC B1 ;  /* 0x0000000000017941 */ /* 0x000fea0003800000 */
.L_x_696:
[----:B01----:R-:W-:Y:S01]  /*56a0*/  VIADD R0, R2, 0x26800 ;  /* 0x0002680002007836 */ /* 0x003fe20000000000 */
[----:B------:R-:W-:Y:S01]  /*56b0*/  WARPGROUP.ARRIVE ;  /* 0x00000000000079c5 */ /* 0x000fe20000000000 */
[----:B------:R-:W-:-:S05]  /*56c0*/  IMAD R10, R18, 0x1000, R3 ;  /* 0x00001000120a7824 */ /* 0x000fca00078e0203 */
[----:B------:R-:W0:Y:S01]  /*56d0*/  S2R R14, SR_TID.X ;  /* 0x00000000000e7919 */ /* 0x000e220000002100 */
[----:B------:R-:W-:Y:S01]  /*56e0*/  IMAD.MOV.U32 R11, RZ, RZ, 0x40000040 ;  /* 0x40000040ff0b7424 */ /* 0x000fe200078e00ff */
[----:B------:R-:W-:Y:S01]  /*56f0*/  SHF.R.U32.HI R0, RZ, 0x4, R0 ;  /* 0x00000004ff007819 */ /* 0x000fe20000011600 */
[----:B------:R-:W-:Y:S01]  /*5700*/  IMAD.MOV.U32 R13, RZ, RZ, 0x40000040 ;  /* 0x40000040ff0d7424 */ /* 0x000fe200078e00ff */
[----:B------:R-:W-:Y:S02]  /*5710*/  R2UR UR6, R10 ;  /* 0x000000000a0672ca */ /* 0x000fe400000e0000 */
[----:B------:R-:W-:Y:S02]  /*5720*/  LOP3.LUT R0, R0, 0x3fff, RZ, 0xc0, !PT ;  /* 0x00003fff00007812 */ /* 0x000fe400078ec0ff */
[----:B------:R-:W-:Y:S01]  /*5730*/  R2UR UR7, R11 ;  /* 0x000000000b0772ca */ /* 0x000fe200000e0000 */
[----:B------:R-:W-:Y:S01]  /*5740*/  IMAD.MOV.U32 R11, RZ, RZ, 0x40000040 ;  /* 0x40000040ff0b7424 */ /* 0x000fe200078e00ff */
[----:B------:R-:W-:-:S02]  /*5750*/  LOP3.LUT R12, R0, 0x10000, RZ, 0xfc, !PT ;  /* 0x00010000000c7812 */ /* 0x000fc400078efcff */
[----:B------:R-:W-:Y:S01]  /*5760*/  R2UR UR5, R13 ;  /* 0x000000000d0572ca */ /* 0x000fe200000e0000 */
[----:B------:R-:W-:Y:S01]  /*5770*/  IMAD.MOV.U32 R13, RZ, RZ, 0x40000040 ;  /* 0x40000040ff0d7424 */ /* 0x000fe200078e00ff */
[----:B------:R-:W-:Y:S01]  /*5780*/  R2UR UR4, R12 ;  /* 0x000000000c0472ca */ /* 0x000fe200000e0000 */
[----:B------:R-:W-:-:S12]  /*5790*/  VIADD R12, R10, 0x80 ;  /* 0x000000800a0c7836 */ /* 0x000fd80000000000 */
[----:B------:R-:W-:Y:S01]  /*57a0*/  HGMMA.64x256x16.F32.BF16 R24, gdesc[UR4].tnspB, R24, gsb0 ;  /* 0x43e00000041879f0 */ /* 0x000fe20008001818 */
[----:B------:R-:W-:Y:S02]  /*57b0*/  R2UR UR4, R6 ;  /* 0x00000000060472ca */ /* 0x000fe400000e0000 */
[----:B------:R-:W-:Y:S02]  /*57c0*/  R2UR UR5, R7 ;  /* 0x00000000070572ca */ /* 0x000fe400000e0000 */
[----:B------:R-:W-:Y:S01]  /*57d0*/  R2UR UR6, R12 ;  /* 0x000000000c0672ca */ /* 0x000fe200000e0000 */
[----:B------:R-:W-:Y:S01]  /*57e0*/  VIADD R12, R10, 0x100 ;  /* 0x000001000a0c7836 */ /* 0x000fe20000000000 */
[----:B------:R-:W-:Y:S01]  /*57f0*/  R2UR UR7, R13 ;  /* 0x000000000d0772ca */ /* 0x000fe200000e0000 */
[----:B------:R-:W-:Y:S01]  /*5800*/  IMAD.MOV.U32 R13, RZ, RZ, 0x40000040 ;  /* 0x40000040ff0d7424 */ /* 0x000fe200078e00ff */
[----:B0-----:R-:W-:Y:S01]  /*5810*/  LOP3.LUT R14, R14, 0x7f, RZ, 0xc0, !PT ;  /* 0x0000007f0e0e7812 */ /* 0x001fe200078ec0ff */
[----:B------:R-:W-:-:S03]  /*5820*/  VIADD R10, R10, 0x180 ;  /* 0x000001800a0a7836 */ /* 0x000fc60000000000 */
[----:B------:R-:W-:-:S13]  /*5830*/  ISETP.NE.AND P0, PT, R14, RZ, PT ;  /* 0x000000ff0e00720c */ /* 0x000fda0003f05270 */
[----:B------:R-:W-:-:S04]  /*5840*/  @!P0 IMAD R0, R18, 0x8, R2 ;  /* 0x0000000812008824 */ /* 0x000fc800078e0202 */
[----:B------:R-:W-:-:S05]  /*5850*/  @!P0 VIADD R0, R0, 0x28c60 ;  /* 0x00028c6000008836 */ /* 0x000fca0000000000 */
[----:B------:R-:W-:Y:S01]  /*5860*/  @!P0 PRMT R0, RZ, 0x654, R0 ;  /* 0x00000654ff008816 */ /* 0x000fe20000000000 */
[----:B------:R-:W-:Y:S02]  /*5870*/  WARPGROUP.DEPBAR.LE gsb0, 0x0 ;  /* 0x00008000000079c5 */ /* 0x000fe40000010000 */
[----:B------:R-:W-:-:S06]  /*5880*/  WARPGROUP.ARRIVE ;  /* 0x00000000000079c5 */ /* 0x000fcc0000000000 */
        /* <DEDUP_REMOVED lines=20> */
[----:B------:R-:W-:Y:S05]  /*59d0*/  @P1 BRA `(.L_x_699) ;  /* 0xfffffff000cc1947 */ /* 0x000fea000383ffff */
.L_x_693:
[----:B------:R-:W-:Y:S05]  /*59e0*/  BSYNC B0 ;  /* 0x0000000000007941 */ /* 0x000fea0003800000 */
.L_x_692:
[----:B------:R-:W-:Y:S01]  /*59f0*/  BAR.SYNC.DEFER_BLOCKING 0xe, 0x100 ;  /* 0x0384000000007b1d */ /* 0x000fe20000010000 */
[C---:B------:R-:W-:Y:S01]  /*5a00*/  IMAD R3, R18.reuse, 0x40, R191 ;  /* 0x0000004012037824 */ /* 0x040fe200078e02bf */
[----:B------:R-:W-:Y:S01]  /*5a10*/  PLOP3.LUT P0, PT, PT, PT, PT, 0x8, 0x0 ;  /* 0x000000000000781c */ /* 0x000fe20003f0e170 */
[----:B------:R-:W-:Y:S01]  /*5a20*/  VIADD R18, R18, 0x1 ;  /* 0x0000000112127836 */ /* 0x000fe20000000000 */
[----:B------:R-:W-:Y:S01]  /*5a30*/  CS2R R20, SRZ ;  /* 0x0000000000147805 */ /* 0x000fe2000001ff00 */
[----:B------:R-:W-:-:S03]  /*5a40*/  IMAD R3, R3, 0x4, R2 ;  /* 0x0000000403037824 */ /* 0x000fc600078e0202 */
        /* <DEDUP_REMOVED lines=9> */
[----:B------:R-:W-:Y:S01]  /*5ae0*/  FMUL.FTZ R154, R24, R0 ;  /* 0x00000000189a7220 */ /* 0x000fe20000410000 */
[-C--:B-1----:R-:W-:Y:S01]  /*5af0*/  FMUL.FTZ R9, R58, R2.reuse ;  /* 0x000000023a097220 */ /* 0x082fe20000410000 */
        /* <DEDUP_REMOVED lines=125> */
.L_x_687:
[----:B------:R-:W-:Y:S02]  /*62d0*/  ISETP.GE.AND P1, PT, R168, 0x1, PT ;  /* 0x00000001a800780c */ /* 0x000fe40003f26270 */
[----:B------:R-:W-:-:S11]  /*62e0*/  PLOP3.LUT P0, PT, PT, PT, PT, 0x80, 0x0 ;  /* 0x000000000000781c */ /* 0x000fd60003f0f070 */
[----:B------:R-:W-:Y:S05]  /*62f0*/  @!P1 BRA `(.L_x_688) ;  /* 0x0000005c00b49947 */ /* 0x000fea0003800000 */
[----:B------:R-:W0:Y:S01]  /*6300*/  SHFL.IDX PT, R0, R213, RZ, 0x1f ;  /* 0x00001fffd5007589 */ /* 0x000e2200000e0000 */
[----:B------:R-:W-:Y:S01]  /*6310*/  BSSY B6, `(.L_x_700) ;  /* 0x000001b000067945 */ /* 0x000fe20003800000 */
[----:B0-----:R-:W-:-:S04]  /*6320*/  LEA.HI R3, R0, R0, RZ, 0x1 ;  /* 0x0000000000037211 */ /* 0x001fc800078f08ff */
[----:B------:R-:W-:-:S05]  /*6330*/  LOP3.LUT R3, R3, 0x1fffe, RZ, 0xc0, !PT ;  /* 0x0001fffe03037812 */ /* 0x000fca00078ec0ff */
[----:B------:R-:W-:Y:S02]  /*6340*/  IMAD.IADD R3, R0, 0x1, -R3 ;  /* 0x0000000100037824 */ /* 0x000fe400078e0a03 */
[----:B------:R-:W-:Y:S02]  /*6350*/  VIADD R0, R2, 0x26800 ;  /* 0x0002680002007836 */ /* 0x000fe40000000000 */
[----:B------:R-:W-:-:S03]  /*6360*/  IMAD R3, R3, 0x8000, R2 ;  /* 0x0000800003037824 */ /* 0x000fc600078e0202 */
[----:B------:R-:W-:Y:S01]  /*6370*/  LOP3.LUT P0, RZ, R0, 0x3ff, RZ, 0xc0, !PT ;  /* 0x000003ff00ff7812 */ /* 0x000fe2000780c0ff */
[----:B------:R-:W-:-:S05]  /*6380*/  VIADD R3, R3, 0x400 ;  /* 0x0000040003037836 */ /* 0x000fca0000000000 */
[----:B------:R-:W-:-:S04]  /*6390*/  SHF.R.U32.HI R3, RZ, 0x4, R3 ;  /* 0x00000004ff037819 */ /* 0x000fc80000011603 */
[----:B------:R-:W-:-:S03]  /*63a0*/  LOP3.LUT R56, R3, 0x3fff, RZ, 0xc0, !PT ;  /* 0x00003fff03387812 */ /* 0x000fc600078ec0ff */
        /* <DEDUP_REMOVED lines=17> */
.L_x_701:
[----:B------:R-:W-:Y:S05]  /*64c0*/  BSYNC B6 ;  /* 0x0000000000067941 */ /* 0x000fea0003800000 */
.L_x_700:
[----:B------:R-:W-:Y:S02]  /*64d0*/  ULDC UR4, c[0x0][0x3f4] ;  /* 0x0000fd0000047ab9 */ /* 0x000fe40000000800 */
[----:B------:R-:W-:-:S13]  /*64e0*/  ISETP.LT.AND P0, PT, RZ, UR4, PT ;  /* 0x00000004ff007c0c */ /* 0x000fda000bf01270 */
[----:B------:R-:W-:Y:S05]  /*64f0*/  @P0 BRA `(.L_x_702) ;  /* 0x00000000003c0947 */ /* 0x000fea0003800000 */
[----:B------:R-:W-:-:S04]  /*6500*/  LEA.HI R0, R208, R208, RZ, 0x1 ;  /* 0x000000d0d0007211 */ /* 0x000fc800078f08ff */
[----:B------:R-:W-:-:S05]  /*6510*/  LOP3.LUT R3, R0, 0xfffffffe, RZ, 0xc0, !PT ;  /* 0xfffffffe00037812 */ /* 0x000fca00078ec0ff */
[----:B------:R-:W-:-:S05]  /*6520*/  IMAD.IADD R3, R208, 0x1, -R3 ;  /* 0x00000001d0037824 */ /* 0x000fca00078e0a03 */
[----:B------:R-:W-:-:S04]  /*6530*/  SHF.L.U32 R3, R3, 0x1f, RZ ;  /* 0x0000001f03037819 */ /* 0x000fc800000006ff */
[----:B------:R0:W1:Y:S03]  /*6540*/  SYNCS.PHASECHK.TRANS64.TRYWAIT P0, [R2+URZ+0x28c00], R3 ;  /* 0x028c0003020075a7 */ /* 0x000066000800017f */
[----:B-1----:R-:W-:Y:S05]  /*6550*/  @!P0 NANOSLEEP.SYNCS 0x989680 ;  /* 0x009896800000895d */ /* 0x002fea0003900000 */
[----:B------:R-:W1:Y:S01]  /*6560*/  @!P0 SYNCS.PHASECHK.TRANS64 P0, [R2+URZ+0x28c00], R3 ;  /* 0x028c0003020085a7 */ /* 0x000e62000800007f */
[----:B------:R-:W-:Y:S04]  /*6570*/  BSSY B0, `(.L_x_703) ;  /* 0x0000006000007945 */ /* 0x000fe80003800000 */
[----:B-1----:R-:W-:Y:S05]  /*6580*/  @P0 BRA `(.L_x_704) ;  /* 0x0000000000100947 */ /* 0x002fea0003800000 */
.L_x_705:
[----:B-1----:R1:W2:Y:S02]  /*6590*/  SYNCS.PHASECHK.TRANS64.TRYWAIT P0, [R2+URZ+0x28c00], R3 ;  /* 0x028c0003020075a7 */ /* 0x0022a4000800017f */
[----:B--2---:R-:W-:Y:S05]  /*65a0*/  @!P0 NANOSLEEP.SYNCS 0x989680 ;  /* 0x009896800000895d */ /* 0x004fea0003900000 */
[----:B------:R-:W2:Y:S02]  /*65b0*/  @!P0 SYNCS.PHASECHK.TRANS64 P0, [R2+URZ+0x28c00], R3 ;  /* 0x028c0003020085a7 */ /* 0x000ea4000800007f */
[----:B--2---:R-:W-:Y:S05]  /*65c0*/  @!P0 BRA `(.L_x_705) ;  /* 0xfffffffc00f08947 */ /* 0x004fea000383ffff */
.L_x_704:
[----:B------:R-:W-:Y:S05]  /*65d0*/  BSYNC B0 ;  /* 0x0000000000007941 */ /* 0x000fea0003800000 */
.L_x_703:
[----:B------:R-:W-:Y:S05]  /*65e0*/  BRA `(.L_x_706) ;  /* 0x0000002000807947 */ /* 0x000fea0003800000 */
.L_x_702:
[----:B-----5:R-:W-:Y:S01]  /*65f0*/  SHF.R.S32.HI R0, RZ, 0x1f, R27 ;  /* 0x0000001fff007819 */ /* 0x020fe2000001141b */
[----:B------:R-:W-:Y:S01]  /*6600*/  VIADD R3, R2, 0x20400 ;  /* 0x0002040002037836 */ /* 0x000fe20000000000 */
[----:B------:R-:W-:Y:S01]  /*6610*/  ULDC.64 UR4, c[0x0][0x3f8] ;  /* 0x0000fe0000047ab9 */ /* 0x000fe20000000a00 */
[----:B------:R-:W-:Y:S01]  /*6620*/  ULDC.64 UR6, c[0x0][0x408] ;  /* 0x0001020000067ab9 */ /* 0x000fe20000000a00 */
[----:B------:R-:W-:Y:S01]  /*6630*/  IMAD.WIDE.U32 R4, R27, UR4, RZ ;  /* 0x000000041b047c25 */ /* 0x000fe2000f8e00ff */
[----:B------:R-:W-:Y:S01]  /*6640*/  BSSY B6, `(.L_x_707) ;  /* 0x0000020000067945 */ /* 0x000fe20003800000 */
[----:B------:R-:W-:Y:S02]  /*6650*/  LOP3.LUT P0, RZ, R3, 0x3ff, RZ, 0xc0, !PT ;  /* 0x000003ff03ff7812 */ /* 0x000fe4000780c0ff */
[C---:B------:R-:W-:Y:S02]  /*6660*/  IMAD R6, R0.reuse, UR4, RZ ;  /* 0x0000000400067c24 */ /* 0x040fe4000f8e02ff */
[----:B------:R-:W-:-:S02]  /*6670*/  IMAD R0, R0, UR6, RZ ;  /* 0x0000000600007c24 */ /* 0x000fc4000f8e02ff */
[C---:B------:R-:W-:Y:S01]  /*6680*/  IMAD R3, R27.reuse, UR5, R6 ;  /* 0x000000051b037c24 */ /* 0x040fe2000f8e0206 */
[----:B------:R-:W-:Y:S01]  /*6690*/  ULDC.64 UR4, c[0x0][0x3e8] ;  /* 0x0000fa0000047ab9 */ /* 0x000fe20000000a00 */
[----:B------:R-:W-:Y:S01]  /*66a0*/  IMAD.WIDE.U32 R6, R27, UR6, RZ ;  /* 0x000000061b067c25 */ /* 0x000fe2000f8e00ff */
[----:B------:R-:W-:-:S03]  /*66b0*/  LEA R26, P1, R4, UR4, 0x1 ;  /* 0x00000004041a7c11 */ /* 0x000fc6000f8208ff */
[----:B------:R-:W-:Y:S01]  /*66c0*/  IMAD R29, R27, UR7, R0 ;  /* 0x000000071b1d7c24 */ /* 0x000fe2000f8e0200 */
[----:B------:R-:W-:Y:S01]  /*66d0*/  ULDC.64 UR6, c[0x0][0x400] ;  /* 0x0001000000067ab9 */ /* 0x000fe20000000a00 */
[----:B------:R-:W-:Y:S01]  /*66e0*/  IMAD.IADD R27, R3, 0x1, R5 ;  /* 0x00000001031b7824 */ /* 0x000fe200078e0205 */
[----:B------:R-:W-:Y:S01]  /*66f0*/  LEA R28, P2, R6, UR6, 0x1 ;  /* 0x00000006061c7c11 */ /* 0x000fe2000f8408ff */
[----:B------:R-:W-:-:S03]  /*6700*/  IMAD.IADD R29, R29, 0x1, R7 ;  /* 0x000000011d1d7824 */ /* 0x000fc600078e0207 */
[----:B------:R-:W-:Y:S02]  /*6710*/  LEA.HI.X R27, R4, UR5, R27, 0x1, P1 ;  /* 0x00000005041b7c11 */ /* 0x000fe400088f0c1b */
[----:B------:R-:W-:Y:S01]  /*6720*/  LEA.HI.X R29, R6, UR7, R29, 0x1, P2 ;  /* 0x00000007061d7c11 */ /* 0x000fe200090f0c1d */
[----:B------:R-:W-:Y:S06]  /*6730*/  @!P0 BRA `(.L_x_708) ;  /* 0x0000000000408947 */ /* 0x000fec0003800000 */
        /* <DEDUP_REMOVED lines=16> */
.L_x_708:
[----:B------:R-:W-:Y:S05]  /*6840*/  BSYNC B6 ;  /* 0x0000000000067941 */ /* 0x000fea0003800000 */
.L_x_707:
[----:B------:R-:W-:Y:S01]  /*6850*/  ULDC.U8 UR4, c[0x0][0x410] ;  /* 0x0001040000047ab9 */ /* 0x000fe20000000000 */
[----:B------:R-:W-:Y:S01]  /*6860*/  BSSY B0, `(.L_x_709) ;  /* 0x00001f0000007945 */ /* 0x000fe20003800000 */
[----:B------:R-:W-:Y:S01]  /*6870*/  ISETP.NE.AND P0, PT, RZ, UR4, PT ;  /* 0x00000004ff007c0c */ /* 0x000fe2000bf05270 */
[----:B------:R-:W-:-:S12]  /*6880*/  IMAD R6, R25, 0x40, R19 ;  /* 0x0000004019067824 */ /* 0x000fd800078e0213 */
[----:B------:R-:W-:Y:S05]  /*6890*/  @!P0 BRA `(.L_x_710) ;  /* 0x0000000c00f88947 */ /* 0x000fea0003800000 */
[----:B------:R-:W-:-:S03]  /*68a0*/  UMOV UR4, 0xffffffff ;  /* 0xffffffff00047882 */ /* 0x000fc60000000000 */
[----:B------:R-:W-:Y:S05]  /*68b0*/  BRA.DIV UR4, `(.L_x_711) ;  /* 0x0000011204c47947 */ /* 0x000fea000b800000 */
[----:B------:R0:W1:Y:S04]  /*68c0*/  SHFL.IDX PT, R0, R27, RZ, 0x1c1f ;  /* 0x001c1fff1b007589 */ /* 0x00006800000e0000 */
[----:B------:R0:W2:Y:S04]  /*68d0*/  SHFL.IDX PT, R3, R26, RZ, 0x1c1f ;  /* 0x001c1fff1a037589 */ /* 0x0000a800000e0000 */
[----:B------:R0:W3:Y:S04]  /*68e0*/  SHFL.IDX PT, R4, R29, RZ, 0x1c1f ;  /* 0x001c1fff1d047589 */ /* 0x0000e800000e0000 */
[----:B------:R0:W4:Y:S02]  /*68f0*/  SHFL.IDX PT, R14, R28, RZ, 0x1c1f ;  /* 0x001c1fff1c0e7589 */ /* 0x00012400000e0000 */
.L_x_959:
[----:B------:R-:W-:Y:S01]  /*6900*/  ULDC UR4, c[0x0][0x448] ;  /* 0x0001120000047ab9 */ /* 0x000fe20000000800 */
[----:B------:R-:W-:Y:S01]  /*6910*/  LEA.HI R5, R208, R208, RZ, 0x1 ;  /* 0x000000d0d0057211 */ /* 0x000fe200078f08ff */
[----:B------:R-:W-:Y:S01]  /*6920*/  IMAD R24, R24, UR4, RZ ;  /* 0x0000000418187c24 */ /* 0x000fe2000f8e02ff */
[----:B------:R-:W-:Y:S01]  /*6930*/  BSSY B1, `(.L_x_712) ;  /* 0x0000020000017945 */ /* 0x000fe20003800000 */
[----:B------:R-:W-:Y:S01]  /*6940*/  IMAD.SHL.U32 R12, R188, 0x40, RZ ;  /* 0x00000040bc0c7824 */ /* 0x000fe200078e00ff */
[----:B------:R-:W-:Y:S02]  /*6950*/  LOP3.LUT R5, R5, 0xfffffffe, RZ, 0xc0, !PT ;  /* 0xfffffffe05057812 */ /* 0x000fe400078ec0ff */
[----:B------:R-:W-:Y:S02]  /*6960*/  CS2R R8, SRZ ;  /* 0x0000000000087805 */ /* 0x000fe4000001ff00 */
[----:B------:R-:W-:Y:S02]  /*6970*/  ISETP.GE.AND P0, PT, R6, R24, PT ;  /* 0x000000180600720c */ /* 0x000fe40003f06270 */
[----:B------:R-:W-:-:S02]  /*6980*/  CS2R R6, SRZ ;  /* 0x0000000000067805 */ /* 0x000fc4000001ff00 */
[----:B------:R-:W-:Y:S01]  /*6990*/  LOP3.LUT R31, R12, 0x1c0, RZ, 0xc0, !PT ;  /* 0x000001c00c1f7812 */ /* 0x000fe200078ec0ff */
[----:B------:R-:W-:Y:S01]  /*69a0*/  IMAD.IADD R5, R208, 0x1, -R5 ;  /* 0x00000001d0057824 */ /* 0x000fe200078e0a05 */
[----:B------:R-:W-:Y:S02]  /*69b0*/  CS2R R10, SRZ ;  /* 0x00000000000a7805 */ /* 0x000fe4000001ff00 */
[----:B------:R-:W-:Y:S02]  /*69c0*/  CS2R R12, SRZ ;  /* 0x00000000000c7805 */ /* 0x000fe4000001ff00 */
[----:B------:R-:W-:-:S03]  /*69d0*/  SHF.L.U32 R5, R5, 0x1f, RZ ;  /* 0x0000001f05057819 */ /* 0x000fc600000006ff */
[----:B------:R-:W-:Y:S05]  /*69e0*/  @P0 BRA `(.L_x_713) ;  /* 0x0000000000500947 */ /* 0x000fea0003800000 */
[----:B------:R-:W-:Y:S01]  /*69f0*/  ULDC UR4, c[0x0][0x3f4] ;  /* 0x0000fd0000047ab9 */ /* 0x000fe20000000800 */
[----:B--2---:R-:W-:Y:S01]  /*6a00*/  IMAD.MOV.U32 R6, RZ, RZ, R3 ;  /* 0x000000ffff067224 */ /* 0x004fe200078e0003 */
[----:B------:R-:W-:Y:S01]  /*6a10*/  ISETP.GE.AND P3, PT, R190, UR4, PT ;  /* 0x00000004be007c0c */ /* 0x000fe2000bf66270 */
[----:B-1----:R-:W-:Y:S01]  /*6a20*/  IMAD.MOV.U32 R7, RZ, RZ, R0 ;  /* 0x000000ffff077224 */ /* 0x002fe200078e0000 */
[----:B------:R-:W-:Y:S01]  /*6a30*/  ISETP.GE.AND P2, PT, R186, UR4, PT ;  /* 0x00000004ba007c0c */ /* 0x000fe2000bf46270 */
[----:B---3--:R-:W-:Y:S01]  /*6a40*/  IMAD.MOV.U32 R15, RZ, RZ, R4 ;  /* 0x000000ffff0f7224 */ /* 0x008fe200078e0004 */
[----:B------:R-:W-:Y:S02]  /*6a50*/  CS2R R10, SRZ ;  /* 0x00000000000a7805 */ /* 0x000fe4000001ff00 */
[----:B------:R-:W-:Y:S02]  /*6a60*/  CS2R R12, SRZ ;  /* 0x00000000000c7805 */ /* 0x000fe4000001ff00 */
[----:B------:R-:W-:-:S05]  /*6a70*/  CS2R R8, SRZ ;  /* 0x0000000000087805 */ /* 0x000fca000001ff00 */
[-C--:B0-----:R-:W-:Y:S02]  /*6a80*/  @!P3 IADD3 R26, P0, R3, R218.reuse, RZ ;  /* 0x000000da031ab210 */ /* 0x081fe40007f1e0ff */
[----:B----4-:R-:W-:Y:S01]  /*6a90*/  @!P3 IADD3 R28, P1, R14, R218, RZ ;  /* 0x000000da0e1cb210 */ /* 0x010fe20007f3e0ff */
[----:B------:R-:W-:Y:S01]  /*6aa0*/  @!P2 IMAD.WIDE R20, R186, 0x2, R6 ;  /* 0x00000002ba14a825 */ /* 0x000fe200078e0206 */
[----:B------:R-:W-:-:S03]  /*6ab0*/  CS2R R6, SRZ ;  /* 0x0000000000067805 */ /* 0x000fc6000001ff00 */
[----:B------:R-:W-:Y:S01]  /*6ac0*/  @!P2 IMAD.WIDE R14, R186, 0x2, R14 ;  /* 0x00000002ba0ea825 */ /* 0x000fe200078e020e */
[----:B------:R0:W5:Y:S03]  /*6ad0*/  @!P2 LD.E.64 R10, desc[UR40][R20.64] ;  /* 0x00000028140aa980 */ /* 0x000166000c101b00 */
[--C-:B------:R-:W-:Y:S01]  /*6ae0*/  @!P3 IMAD.X R27, R0, 0x1, R217.reuse, P0 ;  /* 0x00000001001bb824 */ /* 0x100fe200000e06d9 */
[----:B------:R0:W5:Y:S01]  /*6af0*/  @!P2 LD.E.64 R6, desc[UR40][R14.64] ;  /* 0x000000280e06a980 */ /* 0x000162000c101b00 */
[----:B------:R-:W-:-:S03]  /*6b00*/  @!P3 IMAD.X R29, R4, 0x1, R217, P1 ;  /* 0x00000001041db824 */ /* 0x000fc600008e06d9 */
[----:B------:R0:W5:Y:S04]  /*6b10*/  @!P3 LD.E.64 R12, desc[UR40][R26.64] ;  /* 0x000000281a0cb980 */ /* 0x000168000c101b00 */
[----:B------:R0:W5:Y:S02]  /*6b20*/  @!P3 LD.E.64 R8, desc[UR40][R28.64] ;  /* 0x000000281c08b980 */ /* 0x000164000c101b00 */
.L_x_713:
[----:B------:R-:W-:Y:S05]  /*6b30*/  BSYNC B1 ;  /* 0x0000000000017941 */ /* 0x000fea0003800000 */
.L_x_712:
[----:B------:R-:W0:Y:S01]  /*6b40*/  SYNCS.PHASECHK.TRANS64.TRYWAIT P0, [R2+URZ+0x28c00], R5 ;  /* 0x028c0005020075a7 */ /* 0x000e22000800017f */
[----:B--2---:R-:W-:Y:S01]  /*6b50*/  LOP3.LUT R3, R31, 0x18, R16, 0xf8, !PT ;  /* 0x000000181f037812 */ /* 0x004fe200078ef810 */
[----:B-1----:R-:W-:Y:S01]  /*6b60*/  IMAD R0, R25, -0x40, R24 ;  /* 0xffffffc019007824 */ /* 0x002fe200078e0218 */
[----:B---3--:R-:W-:Y:S01]  /*6b70*/  SHF.R.U32.HI R4, RZ, 0x3, R31 ;  /* 0x00000003ff047819 */ /* 0x008fe2000001161f */
[----:B0---45:R-:W-:Y:S01]  /*6b80*/  IMAD.MOV.U32 R14, RZ, RZ, R12 ;  /* 0x000000ffff0e7224 */ /* 0x031fe200078e000c */
[----:B------:R-:W-:Y:S01]  /*6b90*/  SHF.R.U64 R24, R10, 0x10, R11 ;  /* 0x000000100a187819 */ /* 0x000fe2000000120b */
[----:B------:R-:W-:Y:S01]  /*6ba0*/  IMAD.MOV.U32 R15, RZ, RZ, R13 ;  /* 0x000000ffff0f7224 */ /* 0x000fe200078e000d */
[----:B------:R-:W-:Y:S01]  /*6bb0*/  LOP3.LUT R29, R3, R4, RZ, 0x3c, !PT ;  /* 0x00000004031d7212 */ /* 0x000fe200078e3cff */
[----:B------:R-:W-:Y:S01]  /*6bc0*/  IMAD.MOV.U32 R3, RZ, RZ, R10 ;  /* 0x000000ffff037224 */ /* 0x000fe200078e000a */
[--C-:B------:R-:W-:Y:S01]  /*6bd0*/  SHF.R.U32.HI R27, RZ, 0x10, R11.reuse ;  /* 0x00000010ff1b7819 */ /* 0x100fe2000001160b */
[----:B------:R-:W-:Y:S01]  /*6be0*/  IMAD.MOV.U32 R4, RZ, RZ, R11 ;  /* 0x000000ffff047224 */ /* 0x000fe200078e000b */
[----:B------:R-:W-:Y:S01]  /*6bf0*/  SHF.R.U64 R25, R12, 0x10, R13 ;  /* 0x000000100c197819 */ /* 0x000fe2000000120d */
[----:B------:R-:W-:Y:S01]  /*6c00*/  IMAD R29, R192, 0x200, R29 ;  /* 0x00000200c01d7824 */ /* 0x000fe200078e021d */
[----:B------:R-:W-:Y:S01]  /*6c10*/  PRMT R28, R3, 0x5410, R24 ;  /* 0x00005410031c7816 */ /* 0x000fe20000000018 */
[----:B------:R-:W-:Y:S01]  /*6c20*/  IMAD.MOV.U32 R10, RZ, RZ, R6 ;  /* 0x000000ffff0a7224 */ /* 0x000fe200078e0006 */
[----:B------:R-:W-:Y:S01]  /*6c30*/  SHF.R.U32.HI R20, RZ, 0x10, R13 ;  /* 0x00000010ff147819 */ /* 0x000fe2000001160d */
[----:B------:R-:W-:Y:S01]  /*6c40*/  IMAD R3, R29, 0x2, R2 ;  /* 0x000000021d037824 */ /* 0x000fe200078e0202 */
[--C-:B------:R-:W-:Y:S01]  /*6c50*/  SHF.R.U64 R21, R6, 0x10, R7.reuse ;  /* 0x0000001006157819 */ /* 0x100fe20000001207 */
[----:B------:R-:W-:Y:S01]  /*6c60*/  BSSY B1, `(.L_x_714) ;  /* 0x0000011000017945 */ /* 0x000fe20003800000 */
[----:B------:R-:W-:Y:S01]  /*6c70*/  VIMNMX R35, R0, 0x40, PT ;  /* 0x0000004000237848 */ /* 0x000fe20003fe0100 */
[--C-:B------:R-:W-:Y:S01]  /*6c80*/  IMAD.MOV.U32 R11, RZ, RZ, R7.reuse ;  /* 0x000000ffff0b7224 */ /* 0x100fe200078e0007 */
[----:B------:R-:W-:Y:S01]  /*6c90*/  SHF.R.U32.HI R12, RZ, 0x10, R7 ;  /* 0x00000010ff0c7819 */ /* 0x000fe20000011607 */
[----:B------:R-:W-:Y:S01]  /*6ca0*/  IMAD.MOV.U32 R6, RZ, RZ, R8 ;  /* 0x000000ffff067224 */ /* 0x000fe200078e0008 */
[--C-:B------:R-:W-:Y:S01]  /*6cb0*/  SHF.R.U64 R13, R8, 0x10, R9.reuse ;  /* 0x00000010080d7819 */ /* 0x100fe20000001209 */
[----:B------:R-:W-:Y:S01]  /*6cc0*/  IMAD.MOV.U32 R7, RZ, RZ, R9 ;  /* 0x000000ffff077224 */ /* 0x000fe200078e0009 */
[----:B------:R-:W-:Y:S01]  /*6cd0*/  PRMT R27, R4, 0x5410, R27 ;  /* 0x00005410041b7816 */ /* 0x000fe2000000001b */
[C---:B------:R-:W-:Y:S01]  /*6ce0*/  VIADD R4, R3.reuse, 0x20400 ;  /* 0x0002040003047836 */ /* 0x040fe20000000000 */
[----:B------:R-:W-:Y:S01]  /*6cf0*/  SHF.R.U32.HI R8, RZ, 0x10, R9 ;  /* 0x00000010ff087819 */ /* 0x000fe20000011609 */
[----:B------:R-:W-:Y:S01]  /*6d00*/  VIADD R0, R3, 0x20440 ;  /* 0x0002044003007836 */ /* 0x000fe20000000000 */
[----:B------:R-:W-:-:S02]  /*6d10*/  LOP3.LUT P2, RZ, R188, 0x4, RZ, 0xc0, !PT ;  /* 0x00000004bcff7812 */ /* 0x000fc4000784c0ff */
[----:B------:R-:W-:Y:S02]  /*6d20*/  ISETP.GE.AND P1, PT, R19, R35, PT ;  /* 0x000000231300720c */ /* 0x000fe40003f26270 */
[----:B------:R-:W-:Y:S02]  /*6d30*/  PRMT R29, R14, 0x5410, R25 ;  /* 0x000054100e1d7816 */ /* 0x000fe40000000019 */
[----:B------:R-:W-:Y:S02]  /*6d40*/  PRMT R30, R15, 0x5410, R20 ;  /* 0x000054100f1e7816 */ /* 0x000fe40000000014 */
[----:B------:R-:W-:Y:S01]  /*6d50*/  PRMT R31, R10, 0x5410, R21 ;  /* 0x000054100a1f7816 */ /* 0x000fe20000000015 */
[----:B------:R-:W-:Y:S06]  /*6d60*/  @!P0 BRA `(.L_x_715) ;  /* 0x0000011000088947 */ /* 0x000fec0003800000 */
.L_x_960:
[----:B------:R-:W-:Y:S05]  /*6d70*/  BSYNC B1 ;  /* 0x0000000000017941 */ /* 0x000fea0003800000 */
.L_x_714:
[----:B------:R-:W-:Y:S01]  /*6d80*/  BSSY B1, `(.L_x_716) ;  /* 0x0000059000017945 */ /* 0x000fe20003800000 */
[----:B------:R-:W-:Y:S01]  /*6d90*/  PRMT R32, R11, 0x5410, R12 ;  /* 0x000054100b207816 */ /* 0x000fe2000000000c */
[----:B------:R-:W-:Y:S01]  /*6da0*/  @P2 VIADD R0, R4, 0xffffffc0 ;  /* 0xffffffc004002836 */ /* 0x000fe20000000000 */
[----:B------:R-:W-:Y:S02]  /*6db0*/  PRMT R33, R6, 0x5410, R13 ;  /* 0x0000541006217816 */ /* 0x000fe4000000000d */
[----:B------:R-:W-:Y:S01]  /*6dc0*/  PRMT R34, R7, 0x5410, R8 ;  /* 0x0000541007227816 */ /* 0x000fe20000000008 */
[----:B------:R-:W-:Y:S06]  /*6dd0*/  @P1 BRA `(.L_x_717) ;  /* 0x00000004004c1947 */ /* 0x000fec0003800000 */
[----:B0-----:R-:W0:Y:S01]  /*6de0*/  LDC R5, c[0x0][0x3f4] ;  /* 0x0000fd00ff057b82 */ /* 0x001e220000000800 */
[----:B------:R-:W-:Y:S01]  /*6df0*/  BSSY B2, `(.L_x_718) ;  /* 0x000002a000027945 */ /* 0x000fe20003800000 */
[-C--:B0-----:R-:W-:Y:S02]  /*6e00*/  ISETP.GE.AND P0, PT, R186, R5.reuse, PT ;  /* 0x00000005ba00720c */ /* 0x081fe40003f06270 */
[----:B------:R-:W-:-:S11]  /*6e10*/  ISETP.GE.AND P1, PT, R190, R5, PT ;  /* 0x00000005be00720c */ /* 0x000fd60003f26270 */
[----:B------:R-:W-:Y:S05]  /*6e20*/  @P0 BRA `(.L_x_719) ;  /* 0x0000000000980947 */ /* 0x000fea0003800000 */
[----:B------:R-:W0:Y:S01]  /*6e30*/  LDS.128 R4, [R3+0x20400] ;  /* 0x0204000003047984 */ /* 0x000e220000000c00 */
[C---:B------:R-:W-:Y:S01]  /*6e40*/  IMAD.U32 R15, R31.reuse, 0x10000, RZ ;  /* 0x000100001f0f7824 */ /* 0x040fe200078e00ff */
[----:B------:R-:W-:Y:S01]  /*6e50*/  LOP3.LUT R14, R31, 0xffff0000, RZ, 0xc0, !PT ;  /* 0xffff00001f0e7812 */ /* 0x000fe200078ec0ff */
[C---:B------:R-:W-:Y:S01]  /*6e60*/  IMAD.U32 R13, R28.reuse, 0x10000, RZ ;  /* 0x000100001c0d7824 */ /* 0x040fe200078e00ff */
[----:B------:R-:W-:Y:S01]  /*6e70*/  LOP3.LUT R12, R28, 0xffff0000, RZ, 0xc0, !PT ;  /* 0xffff00001c0c7812 */ /* 0x000fe200078ec0ff */
[C---:B0-----:R-:W-:Y:S01]  /*6e80*/  IMAD.U32 R8, R4.reuse, 0x10000, RZ ;  /* 0x0001000004087824 */ /* 0x041fe200078e00ff */
[----:B------:R-:W-:Y:S01]  /*6e90*/  LOP3.LUT R4, R4, 0xffff0000, RZ, 0xc0, !PT ;  /* 0xffff000004047812 */ /* 0x000fe200078ec0ff */
[C---:B------:R-:W-:Y:S01]  /*6ea0*/  IMAD.U32 R9, R5.reuse, 0x10000, RZ ;  /* 0x0001000005097824 */ /* 0x040fe200078e00ff */
[----:B------:R-:W-:Y:S01]  /*6eb0*/  LOP3.LUT R5, R5, 0xffff0000, RZ, 0xc0, !PT ;  /* 0xffff000005057812 */ /* 0x000fe200078ec0ff */
[C---:B------:R-:W-:Y:S01]  /*6ec0*/  IMAD.U32 R10, R6.reuse, 0x10000, RZ ;  /* 0x00010000060a7824 */ /* 0x040fe200078e00ff */
[----:B------:R-:W-:Y:S01]  /*6ed0*/  LOP3.LUT R6, R6, 0xffff0000, RZ, 0xc0, !PT ;  /* 0xffff000006067812 */ /* 0x000fe200078ec0ff */
[C---:B------:R-:W-:Y:S01]  /*6ee0*/  FMUL.FTZ R21, R4.reuse, R15 ;  /* 0x0000000f04157220 */ /* 0x040fe20000410000 */
[----:B------:R-:W-:Y:S01]  /*6ef0*/  FMUL.FTZ R4, R4, R13 ;  /* 0x0000000d04047220 */ /* 0x000fe20000410000 */
[----:B------:R-:W-:-:S02]  /*6f00*/  IMAD.U32 R11, R7, 0x10000, RZ ;  /* 0x00010000070b7824 */ /* 0x000fc400078e00ff */
[----:B------:R-:W-:Y:S01]  /*6f10*/  FMUL.FTZ R24, R5, R14 ;  /* 0x0000000e05187220 */ /* 0x000fe20000410000 */
[C---:B------:R-:W-:Y:S01]  /*6f20*/  FFMA.FTZ R21, R8.reuse, R13, -R21 ;  /* 0x0000000d08157223 */ /* 0x040fe20000010815 */
[----:B------:R-:W-:Y:S01]  /*6f30*/  FFMA.FTZ R20, R8, R15, R4 ;  /* 0x0000000f08147223 */ /* 0x000fe20000010004 */
[----:B------:R-:W-:Y:S01]  /*6f40*/  LOP3.LUT R7, R7, 0xffff0000, RZ, 0xc0, !PT ;  /* 0xffff000007077812 */ /* 0x000fe200078ec0ff */
[-C--:B------:R-:W-:Y:S01]  /*6f50*/  FMUL.FTZ R26, R5, R12.reuse ;  /* 0x0000000c051a7220 */ /* 0x080fe20000410000 */
[C---:B------:R-:W-:Y:S01]  /*6f60*/  LOP3.LUT R8, R32.reuse, 0xffff0000, RZ, 0xc0, !PT ;  /* 0xffff000020087812 */ /* 0x040fe200078ec0ff */
[----:B------:R-:W-:Y:S01]  /*6f70*/  IMAD.U32 R13, R32, 0x10000, RZ ;  /* 0x00010000200d7824 */ /* 0x000fe200078e00ff */
[C---:B------:R-:W-:Y:S01]  /*6f80*/  LOP3.LUT R4, R27.reuse, 0xffff0000, RZ, 0xc0, !PT ;  /* 0xffff00001b047812 */ /* 0x040fe200078ec0ff */
[----:B------:R-:W-:Y:S02]  /*6f90*/  IMAD.U32 R5, R27, 0x10000, RZ ;  /* 0x000100001b057824 */ /* 0x000fe400078e00ff */
[C---:B------:R-:W-:Y:S01]  /*6fa0*/  FFMA.FTZ R24, R9.reuse, R12, -R24 ;  /* 0x0000000c09187223 */ /* 0x040fe20000010818 */
[----:B------:R-:W-:Y:S01]  /*6fb0*/  FFMA.FTZ R9, R9, R14, R26 ;  /* 0x0000000e09097223 */ /* 0x000fe2000001001a */
[C---:B------:R-:W-:Y:S01]  /*6fc0*/  FMUL.FTZ R15, R6.reuse, R13 ;  /* 0x0000000d060f7220 */ /* 0x040fe20000410000 */
[-C--:B------:R-:W-:Y:S01]  /*6fd0*/  FMUL.FTZ R12, R6, R5.reuse ;  /* 0x00000005060c7220 */ /* 0x080fe20000410000 */
[C---:B------:R-:W-:Y:S01]  /*6fe0*/  FMUL.FTZ R14, R7.reuse, R8 ;  /* 0x00000008070e7220 */ /* 0x040fe20000410000 */
[-C--:B------:R-:W-:Y:S01]  /*6ff0*/  FMUL.FTZ R25, R7, R4.reuse ;  /* 0x0000000407197220 */ /* 0x080fe20000410000 */
[C---:B------:R-:W-:Y:S01]  /*7000*/  FFMA.FTZ R6, R10.reuse, R5, -R15 ;  /* 0x000000050a067223 */ /* 0x040fe2000001080f */
[----:B------:R-:W-:Y:S01]  /*7010*/  FFMA.FTZ R13, R10, R13, R12 ;  /* 0x0000000d0a0d7223 */ /* 0x000fe2000001000c */
[C---:B------:R-:W-:Y:S01]  /*7020*/  FFMA.FTZ R7, R11.reuse, R4, -R14 ;  /* 0x000000040b077223 */ /* 0x040fe2000001080e */
[----:B------:R-:W-:Y:S01]  /*7030*/  FFMA.FTZ R8, R11, R8, R25 ;  /* 0x000000080b087223 */ /* 0x000fe20000010019 */
[----:B------:R-:W-:-:S02]  /*7040*/  F2FP.BF16.F32.PACK_AB R4, R20, R21 ;  /* 0x000000151404723e */ /* 0x000fc400000010ff */
[----:B------:R-:W-:Y:S02]  /*7050*/  F2FP.BF16.F32.PACK_AB R5, R9, R24 ;  /* 0x000000180905723e */ /* 0x000fe400000010ff */
[----:B------:R-:W-:Y:S02]  /*7060*/  F2FP.BF16.F32.PACK_AB R6, R13, R6 ;  /* 0x000000060d06723e */ /* 0x000fe400000010ff */
[----:B------:R-:W-:-:S05]  /*7070*/  F2FP.BF16.F32.PACK_AB R7, R8, R7 ;  /* 0x000000070807723e */ /* 0x000fca00000010ff */
[----:B------:R0:W-:Y:S02]  /*7080*/  STS.128 [R3+0x20400], R4 ;  /* 0x0204000403007388 */ /* 0x0001e40000000c00 */
.L_x_719:
[----:B------:R-:W-:Y:S05]  /*7090*/  BSYNC B2 ;  /* 0x0000000000027941 */ /* 0x000fea0003800000 */
.L_x_718:
[----:B------:R-:W-:Y:S05]  /*70a0*/  @P1 BRA `(.L_x_717) ;  /* 0x0000000000981947 */ /* 0x000fea0003800000 */
[----:B0-----:R-:W0:Y:S01]  /*70b0*/  LDS.128 R4, [R0] ;  /* 0x0000000000047984 */ /* 0x001e220000000c00 */
        /* <DEDUP_REMOVED lines=36> */
[----:B------:R1:W-:Y:S02]  /*7300*/  STS.128 [R0], R4 ;  /* 0x0000000400007388 */ /* 0x0003e40000000c00 */
.L_x_717:
[----:B------:R-:W-:Y:S05]  /*7310*/  BSYNC B1 ;  /* 0x0000000000017941 */ /* 0x000fea0003800000 */
.L_x_716:
[----:B------:R-:W-:-:S13]  /*7320*/  ISETP.GE.AND P0, PT, R226, R35, PT ;  /* 0x00000023e200720c */ /* 0x000fda0003f06270 */
[----:B------:R-:W-:Y:S05]  /*7330*/  @P0 BRA `(.L_x_720) ;  /* 0x0000001400080947 */ /* 0x000fea0003800000 */
[----:B01----:R-:W0:Y:S01]  /*7340*/  LDC R5, c[0x0][0x3f4] ;  /* 0x0000fd00ff057b82 */ /* 0x003e220000000800 */
        /* <DEDUP_REMOVED lines=9> */
[----:B------:R-:W-:Y:S02]  /*73e0*/  IMAD.U32 R24, R32, 0x10000, RZ ;  /* 0x0001000020187824 */ /* 0x000fe400078e00ff */
[C---:B0-----:R-:W-:Y:S01]  /*73f0*/  IMAD.U32 R8, R4.reuse, 0x10000, RZ ;  /* 0x0001000004087824 */ /* 0x041fe200078e00ff */
[----:B------:R-:W-:Y:S01]  /*7400*/  LOP3.LUT R4, R4, 0xffff0000, RZ, 0xc0, !PT ;  /* 0xffff000004047812 */ /* 0x000fe200078ec0ff */
[C---:B------:R-:W-:Y:S01]  /*7410*/  IMAD.U32 R9, R5.reuse, 0x10000, RZ ;  /* 0x0001000005097824 */ /* 0x040fe200078e00ff */
[----:B------:R-:W-:Y:S01]  /*7420*/  LOP3.LUT R5, R5, 0xffff0000, RZ, 0xc0, !PT ;  /* 0xffff000005057812 */ /* 0x000fe200078ec0ff */
[C---:B------:R-:W-:Y:S01]  /*7430*/  IMAD.U32 R10, R6.reuse, 0x10000, RZ ;  /* 0x00010000060a7824 */ /* 0x040fe200078e00ff */
[----:B------:R-:W-:Y:S01]  /*7440*/  LOP3.LUT R6, R6, 0xffff0000, RZ, 0xc0, !PT ;  /* 0xffff000006067812 */ /* 0x000fe200078ec0ff */
[-C--:B------:R-:W-:Y:S01]  /*7450*/  FMUL.FTZ R13, R20, R4.reuse ;  /* 0x00000004140d7220 */ /* 0x080fe20000410000 */
[----:B------:R-:W-:Y:S01]  /*7460*/  FMUL.FTZ R15, R14, R4 ;  /* 0x000000040e0f7220 */ /* 0x000fe20000410000 */
[----:B------:R-:W-:Y:S01]  /*7470*/  FMUL.FTZ R12, R31, R5 ;  /* 0x000000051f0c7220 */ /* 0x000fe20000410000 */
[----:B------:R-:W-:-:S02]  /*7480*/  IMAD.U32 R11, R7, 0x10000, RZ ;  /* 0x00010000070b7824 */ /* 0x000fc400078e00ff */
[-C--:B------:R-:W-:Y:S01]  /*7490*/  FFMA.FTZ R4, R14, R8.reuse, -R13 ;  /* 0x000000080e047223 */ /* 0x080fe2000001080d */
[----:B------:R-:W-:Y:S01]  /*74a0*/  FFMA.FTZ R15, R20, R8, R15 ;  /* 0x00000008140f7223 */ /* 0x000fe2000001000f */
[C---:B------:R-:W-:Y:S01]  /*74b0*/  FMUL.FTZ R8, R21.reuse, R5 ;  /* 0x0000000515087220 */ /* 0x040fe20000410000 */
[-C--:B------:R-:W-:Y:S01]  /*74c0*/  FFMA.FTZ R5, R21, R9.reuse, -R12 ;  /* 0x0000000915057223 */ /* 0x080fe2000001080c */
[----:B------:R-:W-:Y:S01]  /*74d0*/  IMAD.U32 R20, R27, 0x10000, RZ ;  /* 0x000100001b147824 */ /* 0x000fe200078e00ff */
[----:B------:R-:W-:Y:S01]  /*74e0*/  LOP3.LUT R7, R7, 0xffff0000, RZ, 0xc0, !PT ;  /* 0xffff000007077812 */ /* 0x000fe200078ec0ff */
[----:B------:R-:W-:Y:S01]  /*74f0*/  FFMA.FTZ R8, R31, R9, R8 ;  /* 0x000000091f087223 */ /* 0x000fe20000010008 */
[----:B------:R-:W-:Y:S01]  /*7500*/  LOP3.LUT R21, R32, 0xffff0000, RZ, 0xc0, !PT ;  /* 0xffff000020157812 */ /* 0x000fe200078ec0ff */
[-C--:B------:R-:W-:Y:S01]  /*7510*/  FMUL.FTZ R9, R24, R6.reuse ;  /* 0x0000000618097220 */ /* 0x080fe20000410000 */
[----:B------:R-:W-:Y:S01]  /*7520*/  LOP3.LUT R27, R27, 0xffff0000, RZ, 0xc0, !PT ;  /* 0xffff00001b1b7812 */ /* 0x000fe200078ec0ff */
[C---:B------:R-:W-:Y:S01]  /*7530*/  FMUL.FTZ R13, R20.reuse, R6 ;  /* 0x00000006140d7220 */ /* 0x040fe20000410000 */
[----:B------:R-:W-:Y:S01]  /*7540*/  F2FP.BF16.F32.PACK_AB R4, R15, R4 ;  /* 0x000000040f04723e */ /* 0x000fe200000010ff */
[-C--:B------:R-:W-:Y:S01]  /*7550*/  FMUL.FTZ R12, R21, R7.reuse ;  /* 0x00000007150c7220 */ /* 0x080fe20000410000 */
[-C--:B------:R-:W-:Y:S01]  /*7560*/  FFMA.FTZ R6, R20, R10.reuse, -R9 ;  /* 0x0000000a14067223 */ /* 0x080fe20000010809 */
[C---:B------:R-:W-:Y:S01]  /*7570*/  FMUL.FTZ R14, R27.reuse, R7 ;  /* 0x000000071b0e7220 */ /* 0x040fe20000410000 */
[----:B------:R-:W-:Y:S01]  /*7580*/  FFMA.FTZ R13, R24, R10, R13 ;  /* 0x0000000a180d7223 */ /* 0x000fe2000001000d */
[----:B------:R-:W-:Y:S01]  /*7590*/  FFMA.FTZ R7, R27, R11, -R12 ;  /* 0x0000000b1b077223 */ /* 0x000fe2000001080c */
[----:B------:R-:W-:Y:S01]  /*75a0*/  F2FP.BF16.F32.PACK_AB R5, R8, R5 ;  /* 0x000000050805723e */ /* 0x000fe200000010ff */
[----:B------:R-:W-:-:S02]  /*75b0*/  FFMA.FTZ R14, R21, R11, R14 ;  /* 0x0000000b150e7223 */ /* 0x000fc4000001000e */
[----:B------:R-:W-:-:S03]  /*75c0*/  F2FP.BF16.F32.PACK_AB R6, R13, R6 ;  /* 0x000000060d06723e */ /* 0x000fc600000010ff */
[----:B------:R-:W-:-:S05]  /*75d0*/  F2FP.BF16.F32.PACK_AB R7, R14, R7 ;  /* 0x000000070e07723e */ /* 0x000fca00000010ff */
[----:B------:R0:W-:Y:S02]  /*75e0*/  STS.128 [R3+0x21400], R4 ;  /* 0x0214000403007388 */ /* 0x0001e40000000c00 */
.L_x_722:
[----:B------:R-:W-:Y:S05]  /*75f0*/  BSYNC B1 ;  /* 0x0000000000017941 */ /* 0x000fea0003800000 */
.L_x_721:
[----:B------:R-:W-:Y:S05]  /*7600*/  @P1 BRA `(.L_x_720) ;  /* 0x0000001000541947 */ /* 0x000fea0003800000 */
[----:B0-----:R-:W0:Y:S01]  /*7610*/  LDS.128 R4, [R0+0x1000] ;  /* 0x0010000000047984 */ /* 0x001e220000000c00 */
[C---:B------:R-:W-:Y:S01]  /*7620*/  IMAD.U32 R15, R33.reuse, 0x10000, RZ ;  /* 0x00010000210f7824 */ /* 0x040fe200078e00ff */
[----:B------:R-:W-:Y:S01]  /*7630*/  LOP3.LUT R24, R33, 0xffff0000, RZ, 0xc0, !PT ;  /* 0xffff000021187812 */ /* 0x000fe200078ec0ff */
        /* <DEDUP_REMOVED lines=12> */
[C---:B------:R-:W-:Y:S01]  /*7700*/  IMAD.U32 R10, R7.reuse, 0x10000, RZ ;  /* 0x00010000070a7824 */ /* 0x040fe200078e00ff */
[----:B------:R-:W-:Y:S01]  /*7710*/  LOP3.LUT R7, R7, 0xffff0000, RZ, 0xc0, !PT ;  /* 0xffff000007077812 */ /* 0x000fe200078ec0ff */
[-C--:B------:R-:W-:Y:S01]  /*7720*/  FFMA.FTZ R4, R13, R3.reuse, -R12 ;  /* 0x000000030d047223 */ /* 0x080fe2000001080c */
[----:B------:R-:W-:Y:S01]  /*7730*/  FFMA.FTZ R3, R15, R3, R14 ;  /* 0x000000030f037223 */ /* 0x000fe2000001000e */
[----:B------:R-:W-:Y:S01]  /*7740*/  FMUL.FTZ R11, R24, R5 ;  /* 0x00000005180b7220 */ /* 0x000fe20000410000 */
[----:B------:R-:W-:-:S02]  /*7750*/  IMAD.U32 R15, R30, 0x10000, RZ ;  /* 0x000100001e0f7824 */ /* 0x000fc400078e00ff */
[----:B------:R-:W-:Y:S01]  /*7760*/  FMUL.FTZ R13, R20, R5 ;  /* 0x00000005140d7220 */ /* 0x000fe20000410000 */
[----:B------:R-:W-:Y:S01]  /*7770*/  LOP3.LUT R30, R30, 0xffff0000, RZ, 0xc0, !PT ;  /* 0xffff00001e1e7812 */ /* 0x000fe200078ec0ff */
[----:B------:R-:W-:Y:S01]  /*7780*/  FFMA.FTZ R5, R20, R8, -R11 ;  /* 0x0000000814057223 */ /* 0x000fe2000001080b */
[----:B------:R-:W-:Y:S01]  /*7790*/  FMUL.FTZ R12, R21, R6 ;  /* 0x00000006150c7220 */ /* 0x000fe20000410000 */
[----:B------:R-:W-:Y:S01]  /*77a0*/  FFMA.FTZ R8, R24, R8, R13 ;  /* 0x0000000818087223 */ /* 0x000fe2000001000d */
[-C--:B------:R-:W-:Y:S01]  /*77b0*/  FMUL.FTZ R11, R34, R7.reuse ;  /* 0x00000007220b7220 */ /* 0x080fe20000410000 */
[C---:B------:R-:W-:Y:S01]  /*77c0*/  FMUL.FTZ R14, R15.reuse, R6 ;  /* 0x000000060f0e7220 */ /* 0x040fe20000410000 */
[C---:B------:R-:W-:Y:S01]  /*77d0*/  FMUL.FTZ R13, R30.reuse, R7 ;  /* 0x000000071e0d7220 */ /* 0x040fe20000410000 */
[-C--:B------:R-:W-:Y:S01]  /*77e0*/  FFMA.FTZ R6, R15, R9.reuse, -R12 ;  /* 0x000000090f067223 */ /* 0x080fe2000001080c */
[-C--:B------:R-:W-:Y:S01]  /*77f0*/  FFMA.FTZ R7, R30, R10.reuse, -R11 ;  /* 0x0000000a1e077223 */ /* 0x080fe2000001080b */
[----:B------:R-:W-:Y:S01]  /*7800*/  FFMA.FTZ R9, R21, R9, R14 ;  /* 0x0000000915097223 */ /* 0x000fe2000001000e */
[----:B------:R-:W-:Y:S01]  /*7810*/  FFMA.FTZ R10, R34, R10, R13 ;  /* 0x0000000a220a7223 */ /* 0x000fe2000001000d */
[----:B------:R-:W-:-:S02]  /*7820*/  F2FP.BF16.F32.PACK_AB R4, R3, R4 ;  /* 0x000000040304723e */ /* 0x000fc400000010ff */
[----:B------:R-:W-:Y:S02]  /*7830*/  F2FP.BF16.F32.PACK_AB R5, R8, R5 ;  /* 0x000000050805723e */ /* 0x000fe400000010ff */
[----:B------:R-:W-:Y:S02]  /*7840*/  F2FP.BF16.F32.PACK_AB R6, R9, R6 ;  /* 0x000000060906723e */ /* 0x000fe400000010ff */
[----:B------:R-:W-:-:S05]  /*7850*/  F2FP.BF16.F32.PACK_AB R7, R10, R7 ;  /* 0x000000070a07723e */ /* 0x000fca00000010ff */
[----:B------:R2:W-:Y:S01]  /*7860*/  STS.128 [R0+0x1000], R4 ;  /* 0x0010000400007388 */ /* 0x0005e20000000c00 */
[----:B------:R-:W-:Y:S05]  /*7870*/  BRA `(.L_x_720) ;  /* 0x0000000c00b87947 */ /* 0x000fea0003800000 */
.L_x_710:
[----:B------:R-:W-:-:S03]  /*7880*/  UMOV UR4, 0xffffffff ;  /* 0xffffffff00047882 */ /* 0x000fc60000000000 */
[----:B------:R-:W-:Y:S05]  /*7890*/  BRA.DIV UR4, `(.L_x_723) ;  /* 0x0000010604507947 */ /* 0x000fea000b800000 */
[----:B------:R-:W0:Y:S04]  /*78a0*/  SHFL.IDX PT, R3, R27, RZ, 0x1c1f ;  /* 0x001c1fff1b037589 */ /* 0x000e2800000e0000 */
[----:B------:R-:W1:Y:S04]  /*78b0*/  SHFL.IDX PT, R0, R26, RZ, 0x1c1f ;  /* 0x001c1fff1a007589 */ /* 0x000e6800000e0000 */
[----:B------:R2:W3:Y:S04]  /*78c0*/  SHFL.IDX PT, R5, R29, RZ, 0x1c1f ;  /* 0x001c1fff1d057589 */ /* 0x0004e800000e0000 */
[----:B------:R2:W4:Y:S01]  /*78d0*/  SHFL.IDX PT, R14, R28, RZ, 0x1c1f ;  /* 0x001c1fff1c0e7589 */ /* 0x00052200000e0000 */
[----:B0-----:R-:W-:-:S02]  /*78e0*/  IMAD.MOV.U32 R13, RZ, RZ, R3 ;  /* 0x000000ffff0d7224 */ /* 0x001fc400078e0003 */
[----:B-12---:R-:W-:-:S07]  /*78f0*/  IMAD.MOV.U32 R12, RZ, RZ, R0 ;  /* 0x000000ffff0c7224 */ /* 0x006fce00078e0000 */
.L_x_966:
[----:B------:R-:W-:Y:S01]  /*7900*/  ULDC UR4, c[0x0][0x448] ;  /* 0x0001120000047ab9 */ /* 0x000fe20000000800 */
[----:B------:R-:W0:Y:S01]  /*7910*/  LDC R47, c[0x0][0x3f4] ;  /* 0x0000fd00ff2f7b82 */ /* 0x000e220000000800 */
[----:B------:R-:W-:Y:S01]  /*7920*/  IMAD R0, R24, UR4, RZ ;  /* 0x0000000418007c24 */ /* 0x000fe2000f8e02ff */
[----:B------:R-:W-:Y:S01]  /*7930*/  LEA.HI R3, R208, R208, RZ, 0x1 ;  /* 0x000000d0d0037211 */ /* 0x000fe200078f08ff */
[----:B------:R-:W-:Y:S01]  /*7940*/  BSSY B1, `(.L_x_724) ;  /* 0x0000013000017945 */ /* 0x000fe20003800000 */
[----:B---3--:R-:W-:Y:S01]  /*7950*/  IMAD.MOV.U32 R15, RZ, RZ, R5 ;  /* 0x000000ffff0f7224 */ /* 0x008fe200078e0005 */
[----:B------:R-:W-:Y:S02]  /*7960*/  CS2R R4, SRZ ;  /* 0x0000000000047805 */ /* 0x000fe4000001ff00 */
[----:B------:R-:W-:Y:S02]  /*7970*/  ISETP.GE.AND P0, PT, R6, R0, PT ;  /* 0x000000000600720c */ /* 0x000fe40003f06270 */
[----:B------:R-:W-:-:S02]  /*7980*/  CS2R R6, SRZ ;  /* 0x0000000000067805 */ /* 0x000fc4000001ff00 */
[----:B------:R-:W-:Y:S02]  /*7990*/  LOP3.LUT R3, R3, 0xfffffffe, RZ, 0xc0, !PT ;  /* 0xfffffffe03037812 */ /* 0x000fe400078ec0ff */
[----:B------:R-:W-:Y:S02]  /*79a0*/  CS2R R10, SRZ ;  /* 0x00000000000a7805 */ /* 0x000fe4000001ff00 */
[----:B------:R-:W-:Y:S01]  /*79b0*/  CS2R R8, SRZ ;  /* 0x0000000000087805 */ /* 0x000fe2000001ff00 */
[----:B------:R-:W-:-:S05]  /*79c0*/  IMAD.IADD R3, R208, 0x1, -R3 ;  /* 0x00000001d0037824 */ /* 0x000fca00078e0a03 */
[----:B------:R-:W-:Y:S01]  /*79d0*/  SHF.L.U32 R21, R3, 0x1f, RZ ;  /* 0x0000001f03157819 */ /* 0x000fe200000006ff */
[----:B------:R-:W-:Y:S06]  /*79e0*/  @P0 BRA `(.L_x_725) ;  /* 0x0000000000200947 */ /* 0x000fec0003800000 */
[----:B------:R-:W-:Y:S01]  /*79f0*/  ULDC UR4, c[0x0][0x3f4] ;  /* 0x0000fd0000047ab9 */ /* 0x000fe20000000800 */
[----:B------:R-:W-:Y:S02]  /*7a00*/  CS2R R6, SRZ ;  /* 0x0000000000067805 */ /* 0x000fe4000001ff00 */
[----:B------:R-:W-:-:S13]  /*7a10*/  ISETP.GE.AND P0, PT, R16, UR4, PT ;  /* 0x0000000410007c0c */ /* 0x000fda000bf06270 */
[----:B------:R-:W-:Y:S05]  /*7a20*/  @P0 BRA `(.L_x_725) ;  /* 0x0000000000100947 */ /* 0x000fea0003800000 */
[----:B------:R-:W-:-:S04]  /*7a30*/  IMAD.WIDE R12, R16, 0x2, R12 ;  /* 0x00000002100c7825 */ /* 0x000fc800078e020c */
[----:B----4-:R-:W-:Y:S01]  /*7a40*/  IMAD.WIDE R14, R16, 0x2, R14 ;  /* 0x00000002100e7825 */ /* 0x010fe200078e020e */
[----:B------:R1:W5:Y:S04]  /*7a50*/  LD.E.128 R8, desc[UR40][R12.64] ;  /* 0x000000280c087980 */ /* 0x000368000c101d00 */
[----:B------:R1:W5:Y:S02]  /*7a60*/  LD.E.128 R4, desc[UR40][R14.64] ;  /* 0x000000280e047980 */ /* 0x000364000c101d00 */
.L_x_725:
[----:B------:R-:W-:Y:S05]  /*7a70*/  BSYNC B1 ;  /* 0x0000000000017941 */ /* 0x000fea0003800000 */
.L_x_724:
[----:B------:R-:W2:Y:S01]  /*7a80*/  SYNCS.PHASECHK.TRANS64.TRYWAIT P1, [R2+URZ+0x28c00], R21 ;  /* 0x028c0015020075a7 */ /* 0x000ea2000802017f */
[----:B------:R-:W-:Y:S01]  /*7a90*/  IMAD R0, R25, -0x40, R0 ;  /* 0xffffffc019007824 */ /* 0x000fe200078e0200 */
[--C-:B-----5:R-:W-:Y:S01]  /*7aa0*/  SHF.R.U64 R24, R8, 0x10, R9.reuse ;  /* 0x0000001008187819 */ /* 0x120fe20000001209 */
[----:B-1----:R-:W-:Y:S01]  /*7ab0*/  IMAD.MOV.U32 R13, RZ, RZ, R8 ;  /* 0x000000ffff0d7224 */ /* 0x002fe200078e0008 */
[--C-:B------:R-:W-:Y:S01]  /*7ac0*/  SHF.R.U32.HI R27, RZ, 0x10, R9.reuse ;  /* 0x00000010ff1b7819 */ /* 0x100fe20000011609 */
[----:B----4-:R-:W-:Y:S01]  /*7ad0*/  IMAD.MOV.U32 R14, RZ, RZ, R9 ;  /* 0x000000ffff0e7224 */ /* 0x010fe200078e0009 */
[--C-:B------:R-:W-:Y:S01]  /*7ae0*/  SHF.R.U64 R20, R10, 0x10, R11.reuse ;  /* 0x000000100a147819 */ /* 0x100fe2000000120b */
[----:B------:R-:W-:Y:S01]  /*7af0*/  IMAD.MOV.U32 R3, RZ, RZ, R10 ;  /* 0x000000ffff037224 */ /* 0x000fe200078e000a */
[--C-:B------:R-:W-:Y:S01]  /*7b00*/  SHF.R.U32.HI R25, RZ, 0x10, R11.reuse ;  /* 0x00000010ff197819 */ /* 0x100fe2000001160b */
[----:B------:R-:W-:Y:S01]  /*7b10*/  IMAD.MOV.U32 R12, RZ, RZ, R11 ;  /* 0x000000ffff0c7224 */ /* 0x000fe200078e000b */
[--C-:B------:R-:W-:Y:S01]  /*7b20*/  SHF.R.U64 R15, R4, 0x10, R5.reuse ;  /* 0x00000010040f7819 */ /* 0x100fe20000001205 */
[----:B------:R-:W-:Y:S01]  /*7b30*/  IMAD.MOV.U32 R8, RZ, RZ, R4 ;  /* 0x000000ffff087224 */ /* 0x000fe200078e0004 */
[--C-:B------:R-:W-:Y:S01]  /*7b40*/  SHF.R.U32.HI R10, RZ, 0x10, R5.reuse ;  /* 0x00000010ff0a7819 */ /* 0x100fe20000011605 */
[----:B------:R-:W-:Y:S01]  /*7b50*/  IMAD.MOV.U32 R9, RZ, RZ, R5 ;  /* 0x000000ffff097224 */ /* 0x000fe200078e0005 */
[----:B0-----:R-:W-:Y:S01]  /*7b60*/  ISETP.GE.AND P0, PT, R16, R47, PT ;  /* 0x0000002f1000720c */ /* 0x001fe20003f06270 */
[----:B------:R-:W-:Y:S01]  /*7b70*/  IMAD.MOV.U32 R4, RZ, RZ, R6 ;  /* 0x000000ffff047224 */ /* 0x000fe200078e0006 */
[----:B------:R-:W-:Y:S01]  /*7b80*/  VIMNMX R0, R0, 0x40, PT ;  /* 0x0000004000007848 */ /* 0x000fe20003fe0100 */
[--C-:B------:R-:W-:Y:S01]  /*7b90*/  IMAD.MOV.U32 R5, RZ, RZ, R7.reuse ;  /* 0x000000ffff057224 */ /* 0x100fe200078e0007 */
[--C-:B------:R-:W-:Y:S01]  /*7ba0*/  SHF.R.U64 R11, R6, 0x10, R7.reuse ;  /* 0x00000010060b7819 */ /* 0x100fe20000001207 */
[----:B------:R-:W-:Y:S01]  /*7bb0*/  BSSY B1, `(.L_x_726) ;  /* 0x000000d000017945 */ /* 0x000fe20003800000 */
[----:B------:R-:W-:-:S02]  /*7bc0*/  SHF.R.U32.HI R6, RZ, 0x10, R7 ;  /* 0x00000010ff067819 */ /* 0x000fc40000011607 */
[-C--:B------:R-:W-:Y:S02]  /*7bd0*/  ISETP.GE.OR P2, PT, R19, R0.reuse, P0 ;  /* 0x000000001300720c */ /* 0x080fe40000746670 */
[----:B------:R-:W-:Y:S02]  /*7be0*/  ISETP.GE.OR P0, PT, R226, R0, P0 ;  /* 0x00000000e200720c */ /* 0x000fe40000706670 */
[----:B------:R-:W-:Y:S02]  /*7bf0*/  PRMT R40, R3, 0x5410, R20 ;  /* 0x0000541003287816 */ /* 0x000fe40000000014 */
[----:B------:R-:W-:Y:S02]  /*7c00*/  PRMT R38, R13, 0x5410, R24 ;  /* 0x000054100d267816 */ /* 0x000fe40000000018 */
[----:B------:R-:W-:Y:S02]  /*7c10*/  PRMT R0, R14, 0x5410, R27 ;  /* 0x000054100e007816 */ /* 0x000fe4000000001b */
[----:B------:R-:W-:-:S02]  /*7c20*/  PRMT R3, R12, 0x5410, R25 ;  /* 0x000054100c037816 */ /* 0x000fc40000000019 */
[----:B------:R-:W-:Y:S02]  /*7c30*/  PRMT R42, R8, 0x5410, R15 ;  /* 0x00005410082a7816 */ /* 0x000fe4000000000f */
[----:B------:R-:W-:Y:S02]  /*7c40*/  PRMT R43, R9, 0x5410, R10 ;  /* 0x00005410092b7816 */ /* 0x000fe4000000000a */
[----:B------:R-:W-:Y:S02]  /*7c50*/  PRMT R44, R4, 0x5410, R11 ;  /* 0x00005410042c7816 */ /* 0x000fe4000000000b */
[----:B------:R-:W-:Y:S01]  /*7c60*/  PRMT R45, R5, 0x5410, R6 ;  /* 0x00005410052d7816 */ /* 0x000fe20000000006 */
[----:B--2---:R-:W-:Y:S06]  /*7c70*/  @!P1 BRA `(.L_x_727) ;  /* 0x0000010000d09947 */ /* 0x004fec0003800000 */
.L_x_967:
[----:B------:R-:W-:Y:S05]  /*7c80*/  BSYNC B1 ;  /* 0x0000000000017941 */ /* 0x000fea0003800000 */
.L_x_726:
[----:B------:R-:W-:Y:S04]  /*7c90*/  BSSY B1, `(.L_x_728) ;  /* 0x000005a000017945 */ /* 0x000fe80003800000 */
[----:B------:R-:W-:Y:S05]  /*7ca0*/  @P2 BRA `(.L_x_729) ;  /* 0x0000000400602947 */ /* 0x000fea0003800000 */
[----:B------:R-:W-:Y:S01]  /*7cb0*/  IMAD.SHL.U32 R4, R188, 0x40, RZ ;  /* 0x00000040bc047824 */ /* 0x000fe200078e00ff */
[----:B------:R-:W-:Y:S01]  /*7cc0*/  LOP3.LUT R31, R42, 0xffff0000, RZ, 0xc0, !PT ;  /* 0xffff00002a1f7812 */ /* 0x000fe200078ec0ff */
[----:B------:R-:W-:Y:S02]  /*7cd0*/  IMAD.IADD R6, R16, 0x1, R47 ;  /* 0x0000000110067824 */ /* 0x000fe400078e022f */
[----:B------:R-:W-:Y:S01]  /*7ce0*/  IMAD.U32 R29, R42, 0x10000, RZ ;  /* 0x000100002a1d7824 */ /* 0x000fe200078e00ff */
[----:B------:R-:W-:Y:S01]  /*7cf0*/  LOP3.LUT R7, R4, 0x1c0, RZ, 0xc0, !PT ;  /* 0x000001c004077812 */ /* 0x000fe200078ec0ff */
[----:B------:R-:W-:-:S03]  /*7d00*/  IMAD.U32 R27, R38, 0x10000, RZ ;  /* 0x00010000261b7824 */ /* 0x000fc600078e00ff */
[----:B------:R-:W-:Y:S02]  /*7d10*/  SHF.R.U32.HI R9, RZ, 0x3, R7 ;  /* 0x00000003ff097819 */ /* 0x000fe40000011607 */
[C---:B------:R-:W-:Y:S02]  /*7d20*/  LOP3.LUT R6, R7.reuse, 0x38, R6, 0xf8, !PT ;  /* 0x0000003807067812 */ /* 0x040fe400078ef806 */
[----:B------:R-:W-:Y:S02]  /*7d30*/  LOP3.LUT R4, R7, 0x38, R16, 0xf8, !PT ;  /* 0x0000003807047812 */ /* 0x000fe400078ef810 */
[-C--:B------:R-:W-:Y:S02]  /*7d40*/  LOP3.LUT R7, R6, R9.reuse, RZ, 0x3c, !PT ;  /* 0x0000000906077212 */ /* 0x080fe400078e3cff */
[----:B------:R-:W-:-:S03]  /*7d50*/  LOP3.LUT R5, R4, R9, RZ, 0x3c, !PT ;  /* 0x0000000904057212 */ /* 0x000fc600078e3cff */
[C---:B------:R-:W-:Y:S02]  /*7d60*/  IMAD R9, R192.reuse, 0x200, R7 ;  /* 0x00000200c0097824 */ /* 0x040fe400078e0207 */
[----:B------:R-:W-:Y:S02]  /*7d70*/  IMAD R5, R192, 0x200, R5 ;  /* 0x00000200c0057824 */ /* 0x000fe400078e0205 */
[--C-:B------:R-:W-:Y:S02]  /*7d80*/  IMAD R36, R9, 0x2, R2.reuse ;  /* 0x0000000209247824 */ /* 0x100fe400078e0202 */
[----:B------:R-:W-:-:S03]  /*7d90*/  IMAD R34, R5, 0x2, R2 ;  /* 0x0000000205227824 */ /* 0x000fc600078e0202 */
[----:B------:R-:W1:Y:S04]  /*7da0*/  LDS.128 R8, [R36+0x20400] ;  /* 0x0204000024087984 */ /* 0x000e680000000c00 */
[----:B------:R-:W2:Y:S01]  /*7db0*/  LDS.128 R4, [R34+0x20400] ;  /* 0x0204000022047984 */ /* 0x000ea20000000c00 */
[C---:B-1----:R-:W-:Y:S01]  /*7dc0*/  IMAD.U32 R20, R8.reuse, 0x10000, RZ ;  /* 0x0001000008147824 */ /* 0x042fe200078e00ff */
[----:B------:R-:W-:Y:S01]  /*7dd0*/  LOP3.LUT R8, R8, 0xffff0000, RZ, 0xc0, !PT ;  /* 0xffff000008087812 */ /* 0x000fe200078ec0ff */
[C---:B------:R-:W-:Y:S01]  /*7de0*/  IMAD.U32 R24, R10.reuse, 0x10000, RZ ;  /* 0x000100000a187824 */ /* 0x040fe200078e00ff */
[----:B------:R-:W-:Y:S01]  /*7df0*/  LOP3.LUT R10, R10, 0xffff0000, RZ, 0xc0, !PT ;  /* 0xffff00000a0a7812 */ /* 0x000fe200078ec0ff */
[----:B--2---:R-:W-:Y:S02]  /*7e00*/  IMAD.U32 R12, R4, 0x10000, RZ ;  /* 0x00010000040c7824 */ /* 0x004fe400078e00ff */
[C---:B------:R-:W-:Y:S01]  /*7e10*/  FMUL.FTZ R33, R20.reuse, R29 ;  /* 0x0000001d14217220 */ /* 0x040fe20000410000 */
[----:B------:R-:W-:Y:S01]  /*7e20*/  FMUL.FTZ R35, R20, R27 ;  /* 0x0000001b14237220 */ /* 0x000fe20000410000 */
[----:B------:R-:W-:Y:S01]  /*7e30*/  LOP3.LUT R4, R4, 0xffff0000, RZ, 0xc0, !PT ;  /* 0xffff000004047812 */ /* 0x000fe200078ec0ff */
[----:B------:R-:W-:Y:S01]  /*7e40*/  FMUL.FTZ R37, R8, R31 ;  /* 0x0000001f08257220 */ /* 0x000fe20000410000 */
[----:B------:R-:W-:Y:S01]  /*7e50*/  FFMA.FTZ R20, R12, R27, -R33 ;  /* 0x0000001b0c147223 */ /* 0x000fe20000010821 */
[----:B------:R-:W-:Y:S01]  /*7e60*/  LOP3.LUT R27, R38, 0xffff0000, RZ, 0xc0, !PT ;  /* 0xffff0000261b7812 */ /* 0x000fe200078ec0ff */
[----:B------:R-:W-:-:S02]  /*7e70*/  IMAD.U32 R33, R44, 0x10000, RZ ;  /* 0x000100002c217824 */ /* 0x000fc400078e00ff */
[----:B------:R-:W-:Y:S01]  /*7e80*/  FFMA.FTZ R26, R12, R29, R35 ;  /* 0x0000001d0c1a7223 */ /* 0x000fe20000010023 */
[----:B------:R-:W-:Y:S01]  /*7e90*/  IMAD.U32 R29, R40, 0x10000, RZ ;  /* 0x00010000281d7824 */ /* 0x000fe200078e00ff */
[----:B------:R-:W-:Y:S01]  /*7ea0*/  LOP3.LUT R35, R44, 0xffff0000, RZ, 0xc0, !PT ;  /* 0xffff00002c237812 */ /* 0x000fe200078ec0ff */
[-C--:B------:R-:W-:Y:S01]  /*7eb0*/  FMUL.FTZ R39, R8, R27.reuse ;  /* 0x0000001b08277220 */ /* 0x080fe20000410000 */
[----:B------:R-:W-:Y:S01]  /*7ec0*/  FFMA.FTZ R37, R4, R27, -R37 ;  /* 0x0000001b04257223 */ /* 0x000fe20000010825 */
[----:B------:R-:W-:Y:S02]  /*7ed0*/  IMAD.U32 R14, R6, 0x10000, RZ ;  /* 0x00010000060e7824 */ /* 0x000fe400078e00ff */
[C---:B------:R-:W-:Y:S01]  /*7ee0*/  FMUL.FTZ R27, R24.reuse, R33 ;  /* 0x00000021181b7220 */ /* 0x040fe20000410000 */
[----:B------:R-:W-:Y:S01]  /*7ef0*/  FMUL.FTZ R24, R24, R29 ;  /* 0x0000001d18187220 */ /* 0x000fe20000410000 */
[----:B------:R-:W-:Y:S01]  /*7f00*/  LOP3.LUT R6, R6, 0xffff0000, RZ, 0xc0, !PT ;  /* 0xffff000006067812 */ /* 0x000fe200078ec0ff */
[----:B------:R-:W-:Y:S01]  /*7f10*/  FFMA.FTZ R39, R4, R31, R39 ;  /* 0x0000001f04277223 */ /* 0x000fe20000010027 */
[----:B------:R-:W-:Y:S01]  /*7f20*/  FFMA.FTZ R29, R14, R29, -R27 ;  /* 0x0000001d0e1d7223 */ /* 0x000fe2000001081b */
[----:B------:R-:W-:Y:S01]  /*7f30*/  LOP3.LUT R27, R40, 0xffff0000, RZ, 0xc0, !PT ;  /* 0xffff0000281b7812 */ /* 0x000fe200078ec0ff */
[----:B0-----:R-:W-:-:S02]  /*7f40*/  IMAD.U32 R21, R9, 0x10000, RZ ;  /* 0x0001000009157824 */ /* 0x001fc400078e00ff */
[----:B------:R-:W-:Y:S01]  /*7f50*/  FMUL.FTZ R31, R10, R35 ;  /* 0x000000230a1f7220 */ /* 0x000fe20000410000 */
[----:B------:R-:W-:Y:S02]  /*7f60*/  IMAD.U32 R12, R43, 0x10000, RZ ;  /* 0x000100002b0c7824 */ /* 0x000fe400078e00ff */
[----:B------:R-:W-:Y:S01]  /*7f70*/  FFMA.FTZ R33, R14, R33, R24 ;  /* 0x000000210e217223 */ /* 0x000fe20000010018 */
[-C--:B------:R-:W-:Y:S01]  /*7f80*/  FMUL.FTZ R41, R10, R27.reuse ;  /* 0x0000001b0a297220 */ /* 0x080fe20000410000 */
[----:B------:R-:W-:Y:S02]  /*7f90*/  IMAD.U32 R25, R11, 0x10000, RZ ;  /* 0x000100000b197824 */ /* 0x000fe400078e00ff */
[----:B------:R-:W-:Y:S01]  /*7fa0*/  FFMA.FTZ R28, R6, R27, -R31 ;  /* 0x0000001b061c7223 */ /* 0x000fe2000001081f */
[----:B------:R-:W-:Y:S02]  /*7fb0*/  IMAD.U32 R4, R0, 0x10000, RZ ;  /* 0x0001000000047824 */ /* 0x000fe400078e00ff */
[----:B------:R-:W-:Y:S01]  /*7fc0*/  FMUL.FTZ R14, R21, R12 ;  /* 0x0000000c150e7220 */ /* 0x000fe20000410000 */
[----:B------:R-:W-:-:S02]  /*7fd0*/  IMAD.U32 R10, R45, 0x10000, RZ ;  /* 0x000100002d0a7824 */ /* 0x000fc400078e00ff */
[----:B------:R-:W-:Y:S01]  /*7fe0*/  FFMA.FTZ R30, R6, R35, R41 ;  /* 0x00000023061e7223 */ /* 0x000fe20000010029 */
[----:B------:R-:W-:Y:S02]  /*7ff0*/  IMAD.U32 R8, R3, 0x10000, RZ ;  /* 0x0001000003087824 */ /* 0x000fe400078e00ff */
[----:B------:R-:W-:Y:S01]  /*8000*/  FMUL.FTZ R21, R21, R4 ;  /* 0x0000000415157220 */ /* 0x000fe20000410000 */
[----:B------:R-:W-:Y:S02]  /*8010*/  IMAD.U32 R13, R5, 0x10000, RZ ;  /* 0x00010000050d7824 */ /* 0x000fe400078e00ff */
[----:B------:R-:W-:Y:S01]  /*8020*/  FMUL.FTZ R6, R25, R10 ;  /* 0x0000000a19067220 */ /* 0x000fe20000410000 */
[----:B------:R-:W-:Y:S02]  /*8030*/  IMAD.U32 R15, R7, 0x10000, RZ ;  /* 0x00010000070f7824 */ /* 0x000fe400078e00ff */
[----:B------:R-:W-:Y:S01]  /*8040*/  FMUL.FTZ R24, R25, R8 ;  /* 0x0000000819187220 */ /* 0x000fe20000410000 */
[----:B------:R-:W-:Y:S01]  /*8050*/  FFMA.FTZ R21, R13, R12, R21 ;  /* 0x0000000c0d157223 */ /* 0x000fe20000010015 */
[----:B------:R-:W-:Y:S01]  /*8060*/  LOP3.LUT R9, R9, 0xffff0000, RZ, 0xc0, !PT ;  /* 0xffff000009097812 */ /* 0x000fe200078ec0ff */
[----:B------:R-:W-:Y:S01]  /*8070*/  FFMA.FTZ R25, R15, R8, -R6 ;  /* 0x000000080f197223 */ /* 0x000fe20000010806 */
[----:B------:R-:W-:Y:S01]  /*8080*/  LOP3.LUT R11, R11, 0xffff0000, RZ, 0xc0, !PT ;  /* 0xffff00000b0b7812 */ /* 0x000fe200078ec0ff */
[----:B------:R-:W-:Y:S01]  /*8090*/  FFMA.FTZ R14, R13, R4, -R14 ;  /* 0x000000040d0e7223 */ /* 0x000fe2000001080e */
[----:B------:R-:W-:Y:S01]  /*80a0*/  LOP3.LUT R8, R43, 0xffff0000, RZ, 0xc0, !PT ;  /* 0xffff00002b087812 */ /* 0x000fe200078ec0ff */
[----:B------:R-:W-:Y:S01]  /*80b0*/  FFMA.FTZ R15, R15, R10, R24 ;  /* 0x0000000a0f0f7223 */ /* 0x000fe20000010018 */
[----:B------:R-:W-:-:S02]  /*80c0*/  LOP3.LUT R12, R45, 0xffff0000, RZ, 0xc0, !PT ;  /* 0xffff00002d0c7812 */ /* 0x000fc400078ec0ff */
[----:B------:R-:W-:Y:S01]  /*80d0*/  LOP3.LUT R4, R0, 0xffff0000, RZ, 0xc0, !PT ;  /* 0xffff000000047812 */ /* 0x000fe200078ec0ff */
[----:B------:R-:W-:Y:S01]  /*80e0*/  FMUL.FTZ R10, R9, R8 ;  /* 0x00000008090a7220 */ /* 0x000fe20000410000 */
[----:B------:R-:W-:Y:S01]  /*80f0*/  LOP3.LUT R6, R3, 0xffff0000, RZ, 0xc0, !PT ;  /* 0xffff000003067812 */ /* 0x000fe200078ec0ff */
[----:B------:R-:W-:Y:S01]  /*8100*/  FMUL.FTZ R32, R11, R12 ;  /* 0x0000000c0b207220 */ /* 0x000fe20000410000 */
[----:B------:R-:W-:Y:S01]  /*8110*/  LOP3.LUT R5, R5, 0xffff0000, RZ, 0xc0, !PT ;  /* 0xffff000005057812 */ /* 0x000fe200078ec0ff */
[----:B------:R-:W-:Y:S01]  /*8120*/  FMUL.FTZ R13, R9, R4 ;  /* 0x00000004090d7220 */ /* 0x000fe20000410000 */
[----:B------:R-:W-:Y:S01]  /*8130*/  LOP3.LUT R7, R7, 0xffff0000, RZ, 0xc0, !PT ;  /* 0xffff000007077812 */ /* 0x000fe200078ec0ff */
[----:B------:R-:W-:Y:S02]  /*8140*/  FMUL.FTZ R11, R11, R6 ;  /* 0x000000060b0b7220 */ /* 0x000fe40000410000 */
[C---:B------:R-:W-:Y:S01]  /*8150*/  FFMA.FTZ R9, R5.reuse, R4, -R10 ;  /* 0x0000000405097223 */ /* 0x040fe2000001080a */
[----:B------:R-:W-:Y:S01]  /*8160*/  FFMA.FTZ R24, R5, R8, R13 ;  /* 0x0000000805187223 */ /* 0x000fe2000001000d */
[C---:B------:R-:W-:Y:S01]  /*8170*/  FFMA.FTZ R32, R7.reuse, R6, -R32 ;  /* 0x0000000607207223 */ /* 0x040fe20000010820 */
[----:B------:R-:W-:Y:S01]  /*8180*/  FFMA.FTZ R12, R7, R12, R11 ;  /* 0x0000000c070c7223 */ /* 0x000fe2000001000b */
[----:B------:R-:W-:-:S02]  /*8190*/  F2FP.BF16.F32.PACK_AB R4, R37, R20 ;  /* 0x000000142504723e */ /* 0x000fc400000010ff */
[----:B------:R-:W-:Y:S02]  /*81a0*/  F2FP.BF16.F32.PACK_AB R6, R28, R29 ;  /* 0x0000001d1c06723e */ /* 0x000fe400000010ff */
[----:B------:R-:W-:Y:S02]  /*81b0*/  F2FP.BF16.F32.PACK_AB R5, R9, R14 ;  /* 0x0000000e0905723e */ /* 0x000fe400000010ff */
[----:B------:R-:W-:Y:S02]  /*81c0*/  F2FP.BF16.F32.PACK_AB R7, R32, R25 ;  /* 0x000000192007723e */ /* 0x000fe400000010ff */
[----:B------:R-:W-:Y:S02]  /*81d0*/  F2FP.BF16.F32.PACK_AB R8, R39, R26 ;  /* 0x0000001a2708723e */ /* 0x000fe400000010ff */
[----:B------:R-:W-:Y:S01]  /*81e0*/  F2FP.BF16.F32.PACK_AB R10, R30, R33 ;  /* 0x000000211e0a723e */ /* 0x000fe200000010ff */
[----:B------:R1:W-:Y:S01]  /*81f0*/  STS.128 [R34+0x20400], R4 ;  /* 0x0204000422007388 */ /* 0x0003e20000000c00 */
[----:B------:R-:W-:-:S02]  /*8200*/  F2FP.BF16.F32.PACK_AB R9, R24, R21 ;  /* 0x000000151809723e */ /* 0x000fc400000010ff */
[----:B------:R-:W-:-:S05]  /*8210*/  F2FP.BF16.F32.PACK_AB R11, R12, R15 ;  /* 0x0000000f0c0b723e */ /* 0x000fca00000010ff */
[----:B------:R1:W-:Y:S02]  /*8220*/  STS.128 [R36+0x20400], R8 ;  /* 0x0204000824007388 */ /* 0x0003e40000000c00 */
.L_x_729:
[----:B------:R-:W-:Y:S05]  /*8230*/  BSYNC B1 ;  /* 0x0000000000017941 */ /* 0x000fea0003800000 */
.L_x_728:
[----:B------:R-:W-:Y:S05]  /*8240*/  @P0 BRA `(.L_x_720) ;  /* 0x0000000400440947 */ /* 0x000fea0003800000 */
[----:B------:R-:W-:Y:S01]  /*8250*/  IMAD.IADD R47, R16, 0x1, R47 ;  /* 0x00000001102f7824 */ /* 0x000fe200078e022f */
[----:B------:R-:W-:Y:S01]  /*8260*/  LOP3.LUT R35, R0, 0xffff0000, RZ, 0xc0, !PT ;  /* 0xffff000000237812 */ /* 0x000fe200078ec0ff */
[C---:B------:R-:W-:Y:S01]  /*8270*/  IMAD.U32 R29, R42.reuse, 0x10000, RZ ;  /* 0x000100002a1d7824 */ /* 0x040fe200078e00ff */
[----:B------:R-:W-:Y:S01]  /*8280*/  LOP3.LUT R42, R42, 0xffff0000, RZ, 0xc0, !PT ;  /* 0xffff00002a2a7812 */ /* 0x000fe200078ec0ff */
[----:B------:R-:W-:Y:S01]  /*8290*/  IMAD.U32 R27, R38, 0x10000, RZ ;  /* 0x00010000261b7824 */ /* 0x000fe200078e00ff */
[----:B-1----:R-:W-:Y:S01]  /*82a0*/  LOP3.LUT R4, R220, 0x38, R47, 0xf8, !PT ;  /* 0x00000038dc047812 */ /* 0x002fe200078ef82f */
[----:B------:R-:W-:Y:S01]  /*82b0*/  IMAD.U32 R34, R43, 0x10000, RZ ;  /* 0x000100002b227824 */ /* 0x000fe200078e00ff */
[----:B------:R-:W-:Y:S01]  /*82c0*/  LOP3.LUT R38, R38, 0xffff0000, RZ, 0xc0, !PT ;  /* 0xffff000026267812 */ /* 0x000fe200078ec0ff */
[----:B------:R-:W-:Y:S01]  /*82d0*/  IMAD.U32 R32, R0, 0x10000, RZ ;  /* 0x0001000000207824 */ /* 0x000fe200078e00ff */
[----:B------:R-:W-:Y:S01]  /*82e0*/  LOP3.LUT R4, R4, R235, RZ, 0x3c, !PT ;  /* 0x000000eb04047212 */ /* 0x000fe200078e3cff */
[C---:B------:R-:W-:Y:S01]  /*82f0*/  IMAD.U32 R33, R44.reuse, 0x10000, RZ ;  /* 0x000100002c217824 */ /* 0x040fe200078e00ff */
[----:B------:R-:W-:Y:S01]  /*8300*/  LOP3.LUT R44, R44, 0xffff0000, RZ, 0xc0, !PT ;  /* 0xffff00002c2c7812 */ /* 0x000fe200078ec0ff */
[C---:B------:R-:W-:Y:S01]  /*8310*/  IMAD.U32 R31, R40.reuse, 0x10000, RZ ;  /* 0x00010000281f7824 */ /* 0x040fe200078e00ff */
[----:B------:R-:W-:Y:S01]  /*8320*/  LOP3.LUT R40, R40, 0xffff0000, RZ, 0xc0, !PT ;  /* 0xffff000028287812 */ /* 0x000fe200078ec0ff */
[----:B------:R-:W-:Y:S01]  /*8330*/  IMAD.IADD R9, R221, 0x1, R4 ;  /* 0x00000001dd097824 */ /* 0x000fe200078e0204 */
[----:B------:R-:W-:Y:S01]  /*8340*/  LOP3.LUT R43, R43, 0xffff0000, RZ, 0xc0, !PT ;  /* 0xffff00002b2b7812 */ /* 0x000fe200078ec0ff */
[----:B------:R-:W1:Y:S02]  /*8350*/  LDS.128 R4, [R219+0x20400] ;  /* 0x02040000db047984 */ /* 0x000e640000000c00 */
[----:B------:R-:W-:-:S05]  /*8360*/  IMAD R12, R9, 0x2, R2 ;  /* 0x00000002090c7824 */ /* 0x000fca00078e0202 */
[----:B------:R-:W0:Y:S01]  /*8370*/  LDS.128 R8, [R12+0x20400] ;  /* 0x020400000c087984 */ /* 0x000e220000000c00 */
[C---:B-1----:R-:W-:Y:S01]  /*8380*/  IMAD.U32 R13, R4.reuse, 0x10000, RZ ;  /* 0x00010000040d7824 */ /* 0x042fe200078e00ff */
[----:B------:R-:W-:Y:S01]  /*8390*/  LOP3.LUT R4, R4, 0xffff0000, RZ, 0xc0, !PT ;  /* 0xffff000004047812 */ /* 0x000fe200078ec0ff */
        /* <DEDUP_REMOVED lines=17> */
[----:B------:R-:W-:Y:S01]  /*84b0*/  FFMA.FTZ R21, R38, R4, -R21 ;  /* 0x0000000426157223 */ /* 0x000fe20000010815 */
[-C--:B------:R-:W-:Y:S01]  /*84c0*/  FMUL.FTZ R27, R34, R24.reuse ;  /* 0x00000018221b7220 */ /* 0x080fe20000410000 */
[----:B------:R-:W-:Y:S01]  /*84d0*/  FMUL.FTZ R29, R32, R24 ;  /* 0x00000018201d7220 */ /* 0x000fe20000410000 */
[----:B------:R-:W-:Y:S01]  /*84e0*/  FFMA.FTZ R13, R42, R4, R13 ;  /* 0x000000042a0d7223 */ /* 0x000fe2000001000d */
[-C--:B------:R-:W-:Y:S01]  /*84f0*/  FMUL.FTZ R4, R33, R25.reuse ;  /* 0x0000001921047220 */ /* 0x080fe20000410000 */
[----:B------:R-:W-:Y:S01]  /*8500*/  LOP3.LUT R10, R10, 0xffff0000, RZ, 0xc0, !PT ;  /* 0xffff00000a0a7812 */ /* 0x000fe200078ec0ff */
[-C--:B------:R-:W-:Y:S01]  /*8510*/  FFMA.FTZ R27, R32, R14.reuse, -R27 ;  /* 0x0000000e201b7223 */ /* 0x080fe2000001081b */
[----:B------:R-:W-:Y:S01]  /*8520*/  FFMA.FTZ R29, R34, R14, R29 ;  /* 0x0000000e221d7223 */ /* 0x000fe2000001001d */
[C---:B------:R-:W-:Y:S01]  /*8530*/  FMUL.FTZ R14, R31.reuse, R25 ;  /* 0x000000191f0e7220 */ /* 0x040fe20000410000 */
[----:B------:R-:W-:Y:S01]  /*8540*/  FFMA.FTZ R8, R31, R15, -R4 ;  /* 0x0000000f1f087223 */ /* 0x000fe20000010804 */
[----:B------:R-:W-:-:S02]  /*8550*/  IMAD.U32 R26, R11, 0x10000, RZ ;  /* 0x000100000b1a7824 */ /* 0x000fc400078e00ff */
[-C--:B------:R-:W-:Y:S01]  /*8560*/  FMUL.FTZ R25, R44, R10.reuse ;  /* 0x0000000a2c197220 */ /* 0x080fe20000410000 */
[----:B------:R-:W-:Y:S02]  /*8570*/  IMAD.U32 R24, R45, 0x10000, RZ ;  /* 0x000100002d187824 */ /* 0x000fe400078e00ff */
[----:B------:R-:W-:Y:S01]  /*8580*/  FMUL.FTZ R31, R40, R10 ;  /* 0x0000000a281f7220 */ /* 0x000fe20000410000 */
[----:B------:R-:W-:Y:S01]  /*8590*/  IMAD.U32 R4, R3, 0x10000, RZ ;  /* 0x0001000003047824 */ /* 0x000fe200078e00ff */
[----:B------:R-:W-:Y:S01]  /*85a0*/  LOP3.LUT R11, R11, 0xffff0000, RZ, 0xc0, !PT ;  /* 0xffff00000b0b7812 */ /* 0x000fe200078ec0ff */
[----:B------:R-:W-:Y:S01]  /*85b0*/  FFMA.FTZ R10, R33, R15, R14 ;  /* 0x0000000f210a7223 */ /* 0x000fe2000001000e */
[----:B------:R-:W-:Y:S01]  /*85c0*/  LOP3.LUT R45, R45, 0xffff0000, RZ, 0xc0, !PT ;  /* 0xffff00002d2d7812 */ /* 0x000fe200078ec0ff */
[-C--:B------:R-:W-:Y:S01]  /*85d0*/  FMUL.FTZ R15, R24, R26.reuse ;  /* 0x0000001a180f7220 */ /* 0x080fe20000410000 */
[----:B------:R-:W-:Y:S01]  /*85e0*/  FMUL.FTZ R33, R4, R26 ;  /* 0x0000001a04217220 */ /* 0x000fe20000410000 */
[----:B------:R-:W-:Y:S01]  /*85f0*/  LOP3.LUT R3, R3, 0xffff0000, RZ, 0xc0, !PT ;  /* 0xffff000003037812 */ /* 0x000fe200078ec0ff */
[-C--:B------:R-:W-:Y:S01]  /*8600*/  FFMA.FTZ R25, R40, R6.reuse, -R25 ;  /* 0x0000000628197223 */ /* 0x080fe20000010819 */
[----:B------:R-:W-:Y:S01]  /*8610*/  FFMA.FTZ R31, R44, R6, R31 ;  /* 0x000000062c1f7223 */ /* 0x000fe2000001001f */
[-C--:B------:R-:W-:Y:S01]  /*8620*/  FFMA.FTZ R15, R4, R20.reuse, -R15 ;  /* 0x00000014040f7223 */ /* 0x080fe2000001080f */
[----:B------:R-:W-:Y:S01]  /*8630*/  FFMA.FTZ R33, R24, R20, R33 ;  /* 0x0000001418217223 */ /* 0x000fe20000010021 */
[----:B------:R-:W-:Y:S01]  /*8640*/  FMUL.FTZ R0, R43, R9 ;  /* 0x000000092b007220 */ /* 0x000fe20000410000 */
[----:B------:R-:W-:Y:S01]  /*8650*/  FMUL.FTZ R6, R45, R11 ;  /* 0x0000000b2d067220 */ /* 0x000fe20000410000 */
[----:B------:R-:W-:Y:S01]  /*8660*/  FMUL.FTZ R4, R35, R9 ;  /* 0x0000000923047220 */ /* 0x000fe20000410000 */
[----:B------:R-:W-:Y:S01]  /*8670*/  FMUL.FTZ R24, R3, R11 ;  /* 0x0000000b03187220 */ /* 0x000fe20000410000 */
[----:B------:R-:W-:Y:S01]  /*8680*/  FFMA.FTZ R0, R35, R5, -R0 ;  /* 0x0000000523007223 */ /* 0x000fe20000010800 */
[----:B------:R-:W-:Y:S01]  /*8690*/  FFMA.FTZ R20, R3, R7, -R6 ;  /* 0x0000000703147223 */ /* 0x000fe20000010806 */
[----:B------:R-:W-:Y:S01]  /*86a0*/  FFMA.FTZ R14, R43, R5, R4 ;  /* 0x000000052b0e7223 */ /* 0x000fe20000010004 */
        /* <DEDUP_REMOVED lines=11> */
.L_x_720:
[----:B------:R-:W-:Y:S05]  /*8760*/  BSYNC B0 ;  /* 0x0000000000007941 */ /* 0x000fea0003800000 */
.L_x_709:
[----:B------:R-:W-:Y:S01]  /*8770*/  @!PT LDS RZ, [RZ] ;  /* 0x00000000fffff984 */ /* 0x000fe20000000800 */
[----:B------:R-:W-:Y:S01]  /*8780*/  @!PT LDS RZ, [RZ] ;  /* 0x00000000fffff984 */ /* 0x000fe20000000800 */
[----:B------:R-:W-:Y:S01]  /*8790*/  @!PT LDS RZ, [RZ] ;  /* 0x00000000fffff984 */ /* 0x000fe20000000800 */
[----:B------:R-:W-:Y:S01]  /*87a0*/  @!PT LDS RZ, [RZ] ;  /* 0x00000000fffff984 */ /* 0x000fe20000000800 */
[----:B------:R4:W-:Y:S06]  /*87b0*/  MEMBAR.ALL.CTA ;  /* 0x0000000000007992 */ /* 0x0009ec0000008000 */
[----:B----4-:R-:W4:Y:S01]  /*87c0*/  FENCE.VIEW.ASYNC.S ;  /* 0x00000000000073c6 */ /* 0x010f220000000000 */
[----:B------:R-:W-:Y:S05]  /*87d0*/  WARPSYNC.ALL ;  /* 0x0000000000007948 */ /* 0x000fea0003800000 */
[----:B----4-:R-:W-:Y:S06]  /*87e0*/  BAR.SYNC.DEFER_BLOCKING 0xd, 0x80 ;  /* 0x0342000000007b1d */ /* 0x010fec0000010000 */
.L_x_706:
[----:B------:R-:W-:-:S13]  /*87f0*/  ISETP.NE.AND P0, PT, R184, 0x3, PT ;  /* 0x00000003b800780c */ /* 0x000fda0003f05270 */
[----:B------:R-:W-:Y:S05]  /*8800*/  @!P0 BRA `(.L_x_730) ;  /* 0x0000000000048947 */ /* 0x000fea0003800000 */
[----:B------:R-:W-:Y:S01]  /*8810*/  BPT.TRAP 0x1 ;  /* 0x000000040000795c */ /* 0x000fe20000300000 */
.L_x_730:
[----:B------:R-:W-:Y:S01]  /*8820*/  IMAD R15, R18, 0x8, R2 ;  /* 0x00000008120f7824 */ /* 0x000fe200078e0202 */
[----:B------:R-:W-:-:S04]  /*8830*/  SHF.L.U32 R58, R23, 0x1f, RZ ;  /* 0x0000001f173a7819 */ /* 0x000fc800000006ff */
[----:B------:R4:W0:Y:S01]  /*8840*/  SYNCS.PHASECHK.TRANS64.TRYWAIT P1, [R15+URZ+0x28c30], R58 ;  /* 0x028c303a0f0075a7 */ /* 0x000822000802017f */
[----:B------:R-:W-:Y:S05]  /*8850*/  @!P0 BRA `(.L_x_731) ;  /* 0x0000000000048947 */ /* 0x000fea0003800000 */
[----:B------:R-:W-:Y:S01]  /*8860*/  BPT.TRAP 0x1 ;  /* 0x000000040000795c */ /* 0x000fe20000300000 */
.L_x_731:
[C---:B-12---:R-:W-:Y:S02]  /*8870*/  VIADD R0, R2.reuse, 0x22400 ;  /* 0x0002240002007836 */ /* 0x046fe40000000000 */
[----:B0-----:R-:W-:-:S03]  /*8880*/  VIADD R3, R2, 0x20400 ;  /* 0x0002040002037836 */ /* 0x001fc60000000000 */
[----:B------:R-:W-:Y:S02]  /*8890*/  SHF.R.U32.HI R0, RZ, 0x4, R0 ;  /* 0x00000004ff007819 */ /* 0x000fe40000011600 */
[----:B------:R-:W-:Y:S02]  /*88a0*/  SHF.R.U32.HI R3, RZ, 0x4, R3 ;  /* 0x00000004ff037819 */ /* 0x000fe40000011603 */
[----:B------:R-:W-:Y:S02]  /*88b0*/  LOP3.LUT R0, R0, 0x3fff, RZ, 0xc0, !PT ;  /* 0x00003fff00007812 */ /* 0x000fe400078ec0ff */
[----:B------:R-:W-:Y:S02]  /*88c0*/  LOP3.LUT R3, R3, 0x3fff, RZ, 0xc0, !PT ;  /* 0x00003fff03037812 */ /* 0x000fe400078ec0ff */
[----:B------:R-:W-:Y:S01]  /*88d0*/  LOP3.LUT R0, R0, 0x10000, RZ, 0xfc, !PT ;  /* 0x0001000000007812 */ /* 0x000fe200078efcff */
[----:B------:R-:W-:Y:S06]  /*88e0*/  @P1 BRA `(.L_x_732) ;  /* 0x0000000000081947 */ /* 0x000fec0003800000 */
[----:B------:R-:W0:Y:S02]  /*88f0*/  SYNCS.PHASECHK.TRANS64.TRYWAIT P1, [R15+URZ+0x28c30], R58 ;  /* 0x028c303a0f0075a7 */ /* 0x000e24000802017f */
[----:B0-----:R-:W-:Y:S05]  /*8900*/  @!P1 BRA `(.L_x_733) ;  /* 0x000000f400c09947 */ /* 0x001fea0003800000 */
.L_x_732:
[----:B---3--:R-:W-:Y:S01]  /*8910*/  IMAD R10, R18, 0x200, R0 ;  /* 0x00000200120a7824 */ /* 0x008fe200078e0200 */
[----:B------:R-:W-:Y:S01]  /*8920*/  LOP3.LUT R4, R3, 0x10000, RZ, 0xfc, !PT ;  /* 0x0001000003047812 */ /* 0x000fe200078efcff */
[----:B------:R-:W-:Y:S01]  /*8930*/  IMAD.MOV.U32 R5, RZ, RZ, 0x40000040 ;  /* 0x40000040ff057424 */ /* 0x000fe200078e00ff */
[----:B------:R-:W-:Y:S05]  /*8940*/  WARPSYNC.ALL ;  /* 0x0000000000007948 */ /* 0x000fea0003800000 */
[----:B------:R-:W-:Y:S01]  /*8950*/  IMAD.MOV.U32 R11, RZ, RZ, 0x40000040 ;  /* 0x40000040ff0b7424 */ /* 0x000fe200078e00ff */
[C---:B------:R-:W-:Y:S01]  /*8960*/  R2UR UR4, R4.reuse ;  /* 0x00000000040472ca */ /* 0x040fe200000e0000 */
[----:B-----5:R-:W-:Y:S01]  /*8970*/  WARPGROUP.ARRIVE ;  /* 0x00000000000079c5 */ /* 0x020fe20000000000 */
[----:B------:R-:W-:Y:S01]  /*8980*/  R2UR UR5, R5 ;  /* 0x00000000050572ca */ /* 0x000fe200000e0000 */
[----:B------:R-:W-:Y:S01]  /*8990*/  VIADD R8, R4, 0x2 ;  /* 0x0000000204087836 */ /* 0x000fe20000000000 */
[C---:B------:R-:W-:Y:S01]  /*89a0*/  R2UR UR6, R10.reuse ;  /* 0x000000000a0672ca */ /* 0x040fe200000e0000 */
[----:B------:R-:W-:Y:S01]  /*89b0*/  VIADD R6, R10, 0x2 ;  /* 0x000000020a067836 */ /* 0x000fe20000000000 */
[----:B------:R-:W-:Y:S01]  /*89c0*/  R2UR UR7, R11 ;  /* 0x000000000b0772ca */ /* 0x000fe200000e0000 */
[----:B------:R-:W-:Y:S01]  /*89d0*/  IMAD.MOV.U32 R9, RZ, RZ, 0x40000040 ;  /* 0x40000040ff097424 */ /* 0x000fe200078e00ff */
[----:B------:R-:W1:Y:S01]  /*89e0*/  S2R R60, SR_TID.X ;  /* 0x00000000003c7919 */ /* 0x000e620000002100 */
[----:B------:R-:W-:-:S02]  /*89f0*/  IMAD.MOV.U32 R7, RZ, RZ, 0x40000040 ;  /* 0x40000040ff077424 */ /* 0x000fc400078e00ff */
[C---:B------:R-:W-:Y:S02]  /*8a00*/  VIADD R12, R10.reuse, 0x4 ;  /* 0x000000040a0c7836 */ /* 0x040fe40000000000 */
[----:B------:R-:W-:Y:S02]  /*8a10*/  IMAD.MOV.U32 R13, RZ, RZ, 0x40000040 ;  /* 0x40000040ff0d7424 */ /* 0x000fe400078e00ff */
[----:B------:R-:W-:Y:S02]  /*8a20*/  VIADD R10, R10, 0x6 ;  /* 0x000000060a0a7836 */ /* 0x000fe40000000000 */
[----:B------:R-:W-:Y:S02]  /*8a30*/  IMAD.MOV.U32 R5, RZ, RZ, 0x40000040 ;  /* 0x40000040ff057424 */ /* 0x000fe400078e00ff */
[----:B------:R-:W-:Y:S01]  /*8a40*/  HGMMA.64x64x16.F32.BF16 R24, gdesc[UR4], RZ, !UPT, gsb0 ;  /* 0x00e00000041879f0 */ /* 0x000fe2000c0018ff */
[----:B------:R-:W-:Y:S01]  /*8a50*/  R2UR UR4, R8 ;  /* 0x00000000080472ca */ /* 0x000fe200000e0000 */
[----:B------:R-:W-:Y:S01]  /*8a60*/  IMAD.MOV.U32 R11, RZ, RZ, 0x40000040 ;  /* 0x40000040ff0b7424 */ /* 0x000fe200078e00ff */
[----:B------:R-:W-:-:S02]  /*8a70*/  R2UR UR5, R9 ;  /* 0x00000000090572ca */ /* 0x000fc400000e0000 */
[----:B------:R-:W-:Y:S01]  /*8a80*/  R2UR UR6, R6 ;  /* 0x00000000060672ca */ /* 0x000fe200000e0000 */
[C---:B------:R-:W-:Y:S01]  /*8a90*/  VIADD R6, R4.reuse, 0x4 ;  /* 0x0000000404067836 */ /* 0x040fe20000000000 */
[----:B------:R-:W-:Y:S01]  /*8aa0*/  R2UR UR7, R7 ;  /* 0x00000000070772ca */ /* 0x000fe200000e0000 */
[----:B------:R-:W-:Y:S02]  /*8ab0*/  IMAD.MOV.U32 R7, RZ, RZ, 0x40000040 ;  /* 0x40000040ff077424 */ /* 0x000fe400078e00ff */
[----:B------:R-:W-:Y:S01]  /*8ac0*/  VIADD R4, R4, 0x6 ;  /* 0x0000000604047836 */ /* 0x000fe20000000000 */
[----:B-1----:R-:W-:Y:S01]  /*8ad0*/  LOP3.LUT R60, R60, 0x7f, RZ, 0xc0, !PT ;  /* 0x0000007f3c3c7812 */ /* 0x002fe200078ec0ff */
[----:B------:R-:W-:Y:S02]  /*8ae0*/  WARPGROUP.DEPBAR.LE gsb0, 0x0 ;  /* 0x00008000000079c5 */ /* 0x000fe40000010000 */
[----:B------:R-:W-:-:S06]  /*8af0*/  WARPGROUP.ARRIVE ;  /* 0x00000000000079c5 */ /* 0x000fcc0000000000 */
[----:B------:R-:W-:Y:S01]  /*8b00*/  HGMMA.64x64x16.F32.BF16 R24, gdesc[UR4], R24, gsb0 ;  /* 0x00e00000041879f0 */ /* 0x000fe20008001818 */
[----:B------:R-:W-:Y:S02]  /*8b10*/  R2UR UR4, R6 ;  /* 0x00000000060472ca */ /* 0x000fe400000e0000 */
[----:B------:R-:W-:Y:S02]  /*8b20*/  R2UR UR5, R7 ;  /* 0x00000000070572ca */ /* 0x000fe400000e0000 */
[----:B------:R-:W-:Y:S02]  /*8b30*/  R2UR UR6, R12 ;  /* 0x000000000c0672ca */ /* 0x000fe400000e0000 */
[----:B------:R-:W-:Y:S01]  /*8b40*/  R2UR UR7, R13 ;  /* 0x000000000d0772ca */ /* 0x000fe200000e0000 */
[----:B------:R-:W-:Y:S02]  /*8b50*/  WARPGROUP.DEPBAR.LE gsb0, 0x0 ;  /* 0x00008000000079c5 */ /* 0x000fe40000010000 */
[----:B------:R-:W-:-:S10]  /*8b60*/  WARPGROUP.ARRIVE ;  /* 0x00000000000079c5 */ /* 0x000fd40000000000 */
[----:B------:R-:W-:Y:S01]  /*8b70*/  HGMMA.64x64x16.F32.BF16 R24, gdesc[UR4], R24, gsb0 ;  /* 0x00e00000041879f0 */ /* 0x000fe20008001818 */
[----:B------:R-:W-:Y:S02]  /*8b80*/  R2UR UR4, R4 ;  /* 0x00000000040472ca */ /* 0x000fe400000e0000 */
[----:B------:R-:W-:Y:S02]  /*8b90*/  R2UR UR5, R5 ;  /* 0x00000000050572ca */ /* 0x000fe400000e0000 */
[----:B------:R-:W-:Y:S01]  /*8ba0*/  R2UR UR6, R10 ;  /* 0x000000000a0672ca */ /* 0x000fe200000e0000 */
[----:B------:R-:W-:Y:S01]  /*8bb0*/  IMAD R10, R182, -0x40, R168 ;  /* 0xffffffc0b60a7824 */ /* 0x000fe200078e02a8 */
[----:B------:R-:W-:-:S04]  /*8bc0*/  R2UR UR7, R11 ;  /* 0x000000000b0772ca */ /* 0x000fc800000e0000 */
[----:B------:R-:W-:-:S04]  /*8bd0*/  IADD3 R10, -R193, 0x40, R10 ;  /* 0x00000040c10a7810 */ /* 0x000fc80007ffe10a */
[C---:B------:R-:W-:Y:S02]  /*8be0*/  ISETP.GT.AND P5, PT, R10.reuse, RZ, PT ;  /* 0x000000ff0a00720c */ /* 0x040fe40003fa4270 */
[C---:B------:R-:W-:Y:S02]  /*8bf0*/  ISETP.GT.AND P4, PT, R10.reuse, 0x1, PT ;  /* 0x000000010a00780c */ /* 0x040fe40003f84270 */
[C---:B------:R-:W-:Y:S02]  /*8c00*/  ISETP.GT.AND P3, PT, R10.reuse, 0x8, PT ;  /* 0x000000080a00780c */ /* 0x040fe40003f64270 */
[C---:B------:R-:W-:Y:S02]  /*8c10*/  ISETP.GT.AND P2, PT, R10.reuse, 0x9, PT ;  /* 0x000000090a00780c */ /* 0x040fe40003f44270 */
[C---:B------:R-:W-:Y:S02]  /*8c20*/  ISETP.GT.AND P1, PT, R10.reuse, 0x10, PT ;  /* 0x000000100a00780c */ /* 0x040fe40003f24270 */
[----:B------:R-:W-:Y:S01]  /*8c30*/  ISETP.GT.AND P6, PT, R10, 0x11, PT ;  /* 0x000000110a00780c */ /* 0x000fe20003fc4270 */
[----:B------:R-:W-:-:S02]  /*8c40*/  WARPGROUP.DEPBAR.LE gsb0, 0x0 ;  /* 0x00008000000079c5 */ /* 0x000fc40000010000 */
[----:B------:R-:W-:-:S06]  /*8c50*/  WARPGROUP.ARRIVE ;  /* 0x00000000000079c5 */ /* 0x000fcc0000000000 */
[----:B------:R-:W-:Y:S01]  /*8c60*/  HGMMA.64x64x16.F32.BF16 R24, gdesc[UR4], R24, gsb0 ;  /* 0x00e00000041879f0 */ /* 0x000fe20008001818 */
[----:B------:R-:W-:Y:S02]  /*8c70*/  ULDC UR4, c[0x0][0x988] ;  /* 0x0002620000047ab9 */ /* 0x000fe40000000800 */
        /* <DEDUP_REMOVED lines=51> */
[----:B------:R-:W-:Y:S02]  /*8fb0*/  FMNMX.FTZ R10, R11, R27, !PT ;  /* 0x0000001b0b0a7209 */ /* 0x000fe40007810000 */
[----:B------:R-:W-:-:S02]  /*8fc0*/  FMNMX.FTZ R14, R53, R12, !PT ;  /* 0x0000000c350e7209 */ /* 0x000fc40007810000 */
[----:B------:R-:W-:Y:S02]  /*8fd0*/  FMNMX.FTZ R10, R21, R10, !PT ;  /* 0x0000000a150a7209 */ /* 0x000fe40007810000 */
[----:B------:R-:W-:Y:S01]  /*8fe0*/  FSEL R45, R46, -INF , P1 ;  /* 0xff8000002e2d7808 */ /* 0x000fe20000800000 */
[----:B------:R-:W1:Y:S01]  /*8ff0*/  SHFL.BFLY PT, R3, R14, 0x2, 0x1f ;  /* 0x0c401f000e037f89 */ /* 0x000e6200000e0000 */
[----:B------:R-:W-:Y:S02]  /*9000*/  FMNMX.FTZ R10, R31, R10, !PT ;  /* 0x0000000a1f0a7209 */ /* 0x000fe40007810000 */
[----:B------:R-:W-:Y:S02]  /*9010*/  FSEL R47, R47, -INF , P6 ;  /* 0xff8000002f2f7808 */ /* 0x000fe40003000000 */
[----:B------:R-:W-:Y:S02]  /*9020*/  FMNMX.FTZ R10, R33, R10, !PT ;  /* 0x0000000a210a7209 */ /* 0x000fe40007810000 */
[----:B------:R-:W-:-:S02]  /*9030*/  FSEL R49, R50, -INF , P5 ;  /* 0xff80000032317808 */ /* 0x000fc40002800000 */
[----:B------:R-:W-:Y:S02]  /*9040*/  FMNMX.FTZ R10, R35, R10, !PT ;  /* 0x0000000a230a7209 */ /* 0x000fe40007810000 */
[----:B------:R-:W-:Y:S02]  /*9050*/  FSEL R51, R51, -INF , P4 ;  /* 0xff80000033337808 */ /* 0x000fe40002000000 */
[----:B------:R-:W-:Y:S01]  /*9060*/  FMNMX.FTZ R12, R37, R10, !PT ;  /* 0x0000000a250c7209 */ /* 0x000fe20007810000 */
[----:B------:R-:W-:Y:S01]  /*9070*/  IMAD.U32 R10, RZ, RZ, UR4 ;  /* 0x00000004ff0a7e24 */ /* 0x000fe2000f8e00ff */
[----:B------:R-:W-:Y:S02]  /*9080*/  FSEL R55, R55, -INF , P2 ;  /* 0xff80000037377808 */ /* 0x000fe40001000000 */
[----:B------:R-:W-:-:S04]  /*9090*/  FMNMX.FTZ R12, R39, R12, !PT ;  /* 0x0000000c270c7209 */ /* 0x000fc80007810000 */
[----:B------:R-:W-:Y:S02]  /*90a0*/  FMNMX.FTZ R12, R41, R12, !PT ;  /* 0x0000000c290c7209 */ /* 0x000fe40007810000 */
[----:B-1----:R-:W-:Y:S02]  /*90b0*/  FMNMX.FTZ R20, R14, R3, !PT ;  /* 0x000000030e147209 */ /* 0x002fe40007810000 */
[----:B------:R-:W-:-:S03]  /*90c0*/  FMNMX.FTZ R12, R43, R12, !PT ;  /* 0x0000000c2b0c7209 */ /* 0x000fc60007810000 */
[----:B------:R-:W1:Y:S01]  /*90d0*/  SHFL.BFLY PT, R3, R20, 0x1, 0x1f ;  /* 0x0c201f0014037f89 */ /* 0x000e6200000e0000 */
[----:B------:R-:W-:-:S04]  /*90e0*/  FMNMX.FTZ R12, R45, R12, !PT ;  /* 0x0000000c2d0c7209 */ /* 0x000fc80007810000 */
[----:B------:R-:W-:-:S04]  /*90f0*/  FMNMX.FTZ R12, R47, R12, !PT ;  /* 0x0000000c2f0c7209 */ /* 0x000fc80007810000 */
[----:B------:R-:W-:-:S04]  /*9100*/  FMNMX.FTZ R12, R49, R12, !PT ;  /* 0x0000000c310c7209 */ /* 0x000fc80007810000 */
[----:B------:R-:W-:Y:S02]  /*9110*/  FMNMX.FTZ R12, R51, R12, !PT ;  /* 0x0000000c330c7209 */ /* 0x000fe40007810000 */
[----:B-1----:R-:W-:-:S04]  /*9120*/  FMNMX.FTZ R3, R20, R3, !PT ;  /* 0x0000000314037209 */ /* 0x002fc80007810000 */
[C---:B------:R-:W-:Y:S01]  /*9130*/  FSETP.NEU.FTZ.AND P1, PT, R3.reuse, -INF , PT ;  /* 0xff8000000300780b */ /* 0x040fe20003f3d000 */
[----:B------:R-:W-:-:S05]  /*9140*/  FMUL.FTZ R14, R3, R10 ;  /* 0x0000000a030e7220 */ /* 0x000fca0000410000 */
[----:B------:R-:W-:-:S05]  /*9150*/  FSEL R20, R14, RZ, P1 ;  /* 0x000000ff0e147208 */ /* 0x000fca0000800000 */
[-CC-:B------:R-:W-:Y:S01]  /*9160*/  FFMA.FTZ R14, R13, R10.reuse, -R20.reuse ;  /* 0x0000000a0d0e7223 */ /* 0x180fe20000010814 */
[----:B------:R-:W-:Y:S01]  /*9170*/  FSEL R13, R54, -INF , P3 ;  /* 0xff800000360d7808 */ /* 0x000fe20001800000 */
[-CC-:B------:R-:W-:Y:S01]  /*9180*/  FFMA.FTZ R24, R25, R10.reuse, -R20.reuse ;  /* 0x0000000a19187223 */ /* 0x180fe20000010814 */
[--C-:B------:R-:W-:Y:S01]  /*9190*/  FFMA.FTZ R57, R57, R10, -R20.reuse ;  /* 0x0000000a39397223 */ /* 0x100fe20000010814 */
[----:B------:R-:W-:Y:S01]  /*91a0*/  MUFU.EX2 R152, R14 ;  /* 0x0000000e00987308 */ /* 0x000fe20000000800 */
[----:B------:R-:W-:Y:S01]  /*91b0*/  FMNMX.FTZ R12, R13, R12, !PT ;  /* 0x0000000c0d0c7209 */ /* 0x000fe20007810000 */
[-CC-:B------:R-:W-:Y:S01]  /*91c0*/  FFMA.FTZ R29, R29, R10.reuse, -R20.reuse ;  /* 0x0000000a1d1d7223 */ /* 0x180fe20000010814 */
[-CC-:B------:R-:W-:Y:S01]  /*91d0*/  FFMA.FTZ R59, R59, R10.reuse, -R20.reuse ;  /* 0x0000000a3b3b7223 */ /* 0x180fe20000010814 */
[--C-:B------:R-:W-:Y:S01]  /*91e0*/  FFMA.FTZ R61, R61, R10, -R20.reuse ;  /* 0x0000000a3d3d7223 */ /* 0x100fe20000010814 */
[----:B------:R-:W-:Y:S01]  /*91f0*/  FMNMX.FTZ R12, R55, R12, !PT ;  /* 0x0000000c370c7209 */ /* 0x000fe20007810000 */
[-CC-:B------:R-:W-:Y:S01]  /*9200*/  FFMA.FTZ R63, R63, R10.reuse, -R20.reuse ;  /* 0x0000000a3f3f7223 */ /* 0x180fe20000010814 */
[-CC-:B------:R-:W-:Y:S01]  /*9210*/  FFMA.FTZ R65, R65, R10.reuse, -R20.reuse ;  /* 0x0000000a41417223 */ /* 0x180fe20000010814 */
[----:B------:R-:W1:Y:S01]  /*9220*/  MUFU.EX2 R81, R24 ;  /* 0x0000001800517308 */ /* 0x000e620000000800 */
[-CC-:B------:R-:W-:Y:S01]  /*9230*/  FFMA.FTZ R67, R67, R10.reuse, -R20.reuse ;  /* 0x0000000a43437223 */ /* 0x180fe20000010814 */
[----:B------:R-:W2:Y:S01]  /*9240*/  SHFL.BFLY PT, R25, R12, 0x2, 0x1f ;  /* 0x0c401f000c197f89 */ /* 0x000ea200000e0000 */
[-CC-:B------:R-:W-:Y:S01]  /*9250*/  FFMA.FTZ R69, R69, R10.reuse, -R20.reuse ;  /* 0x0000000a45457223 */ /* 0x180fe20000010814 */
[-CC-:B------:R-:W-:Y:S01]  /*9260*/  FFMA.FTZ R71, R71, R10.reuse, -R20.reuse ;  /* 0x0000000a47477223 */ /* 0x180fe20000010814 */
[-CC-:B------:R-:W-:Y:S01]  /*9270*/  FFMA.FTZ R73, R73, R10.reuse, -R20.reuse ;  /* 0x0000000a49497223 */ /* 0x180fe20000010814 */
[-CC-:B------:R-:W-:Y:S01]  /*9280*/  FFMA.FTZ R75, R75, R10.reuse, -R20.reuse ;  /* 0x0000000a4b4b7223 */ /* 0x180fe20000010814 */
[-CC-:B------:R-:W-:Y:S01]  /*9290*/  FFMA.FTZ R77, R77, R10.reuse, -R20.reuse ;  /* 0x0000000a4d4d7223 */ /* 0x180fe20000010814 */
[----:B------:R-:W3:Y:S01]  /*92a0*/  MUFU.EX2 R57, R57 ;  /* 0x0000003900397308 */ /* 0x000ee20000000800 */
[-CC-:B------:R-:W-:Y:S01]  /*92b0*/  FFMA.FTZ R79, R79, R10.reuse, -R20.reuse ;  /* 0x0000000a4f4f7223 */ /* 0x180fe20000010814 */
[----:B------:R-:W-:-:S06]  /*92c0*/  FFMA.FTZ R20, R53, R10, -R20 ;  /* 0x0000000a35147223 */ /* 0x000fcc0000010814 */
[----:B------:R-:W0:Y:S01]  /*92d0*/  MUFU.EX2 R154, R29 ;  /* 0x0000001d009a7308 */ /* 0x000e220000000800 */
[----:B-1----:R-:W-:Y:S01]  /*92e0*/  FADD.FTZ R40, R152, R81 ;  /* 0x0000005198287221 */ /* 0x002fe20000010000 */
[----:B------:R-:W-:-:S06]  /*92f0*/  F2FP.BF16.F32.PACK_AB R152, R81, R152 ;  /* 0x000000985198723e */ /* 0x000fcc00000010ff */
[----:B------:R-:W1:Y:S01]  /*9300*/  MUFU.EX2 R59, R59 ;  /* 0x0000003b003b7308 */ /* 0x000e620000000800 */
[----:B--2---:R-:W-:-:S05]  /*9310*/  FMNMX.FTZ R25, R12, R25, !PT ;  /* 0x000000190c197209 */ /* 0x004fca0007810000 */
[----:B------:R-:W2:Y:S02]  /*9320*/  SHFL.BFLY PT, R14, R25, 0x1, 0x1f ;  /* 0x0c201f00190e7f89 */ /* 0x000ea400000e0000 */
[----:B------:R-:W4:Y:S08]  /*9330*/  MUFU.EX2 R156, R61 ;  /* 0x0000003d009c7308 */ /* 0x000f300000000800 */
[----:B------:R-:W-:Y:S08]  /*9340*/  MUFU.EX2 R63, R63 ;  /* 0x0000003f003f7308 */ /* 0x000ff00000000800 */
[----:B------:R-:W-:Y:S01]  /*9350*/  MUFU.EX2 R158, R65 ;  /* 0x00000041009e7308 */ /* 0x000fe20000000800 */
[----:B--2---:R-:W-:-:S07]  /*9360*/  FMNMX.FTZ R14, R25, R14, !PT ;  /* 0x0000000e190e7209 */ /* 0x004fce0007810000 */
[----:B------:R-:W-:Y:S01]  /*9370*/  MUFU.EX2 R67, R67 ;  /* 0x0000004300437308 */ /* 0x000fe20000000800 */
[C---:B------:R-:W-:Y:S01]  /*9380*/  FSETP.NEU.FTZ.AND P1, PT, R14.reuse, -INF , PT ;  /* 0xff8000000e00780b */ /* 0x040fe20003f3d000 */
[----:B------:R-:W-:-:S06]  /*9390*/  FMUL.FTZ R25, R14, R10 ;  /* 0x0000000a0e197220 */ /* 0x000fcc0000410000 */
[----:B------:R-:W-:Y:S01]  /*93a0*/  MUFU.EX2 R160, R69 ;  /* 0x0000004500a07308 */ /* 0x000fe20000000800 */
[----:B------:R-:W-:Y:S01]  /*93b0*/  FSEL R26, R25, RZ, P1 ;  /* 0x000000ff191a7208 */ /* 0x000fe20000800000 */
[----:B---3--:R-:W-:Y:S01]  /*93c0*/  FADD.FTZ R25, R57, R40 ;  /* 0x0000002839197221 */ /* 0x008fe20000010000 */
[----:B------:R-:W-:-:S03]  /*93d0*/  ISETP.NE.AND P1, PT, R60, RZ, PT ;  /* 0x000000ff3c00720c */ /* 0x000fc60003f25270 */
[-CC-:B------:R-:W-:Y:S01]  /*93e0*/  FFMA.FTZ R11, R11, R10.reuse, -R26.reuse ;  /* 0x0000000a0b0b7223 */ /* 0x180fe2000001081a */
[-CC-:B------:R-:W-:Y:S01]  /*93f0*/  FFMA.FTZ R27, R27, R10.reuse, -R26.reuse ;  /* 0x0000000a1b1b7223 */ /* 0x180fe2000001081a */
[-CC-:B------:R-:W-:Y:S01]  /*9400*/  FFMA.FTZ R21, R21, R10.reuse, -R26.reuse ;  /* 0x0000000a15157223 */ /* 0x180fe2000001081a */
[-CC-:B------:R-:W-:Y:S01]  /*9410*/  FFMA.FTZ R31, R31, R10.reuse, -R26.reuse ;  /* 0x0000000a1f1f7223 */ /* 0x180fe2000001081a */
[----:B------:R2:W-:Y:S01]  /*9420*/  MUFU.EX2 R153, R11 ;  /* 0x0000000b00997308 */ /* 0x0005e20000000800 */
[-CC-:B------:R-:W-:Y:S01]  /*9430*/  FFMA.FTZ R33, R33, R10.reuse, -R26.reuse ;  /* 0x0000000a21217223 */ /* 0x180fe2000001081a */
[-CC-:B------:R-:W-:Y:S01]  /*9440*/  FFMA.FTZ R35, R35, R10.reuse, -R26.reuse ;  /* 0x0000000a23237223 */ /* 0x180fe2000001081a */
[-CC-:B------:R-:W-:Y:S01]  /*9450*/  FFMA.FTZ R37, R37, R10.reuse, -R26.reuse ;  /* 0x0000000a25257223 */ /* 0x180fe2000001081a */
[-CC-:B------:R-:W-:Y:S01]  /*9460*/  FFMA.FTZ R39, R39, R10.reuse, -R26.reuse ;  /* 0x0000000a27277223 */ /* 0x180fe2000001081a */
[----:B0-----:R-:W-:Y:S01]  /*9470*/  FADD.FTZ R42, R154, R25 ;  /* 0x000000199a2a7221 */ /* 0x001fe20000010000 */
[-CC-:B------:R-:W-:Y:S01]  /*9480*/  FFMA.FTZ R41, R41, R10.reuse, -R26.reuse ;  /* 0x0000000a29297223 */ /* 0x180fe2000001081a */
[----:B------:R-:W-:Y:S01]  /*9490*/  FFMA.FTZ R43, R43, R10, -R26 ;  /* 0x0000000a2b2b7223 */ /* 0x000fe2000001081a */
[----:B------:R1:W0:Y:S01]  /*94a0*/  MUFU.EX2 R28, R27 ;  /* 0x0000001b001c7308 */ /* 0x0002220000000800 */
[----:B--2---:R-:W-:-:S02]  /*94b0*/  @!P1 VIADD R11, R15, 0x28c40 ;  /* 0x00028c400f0b9836 */ /* 0x004fc40000000000 */
[-CC-:B------:R-:W-:Y:S01]  /*94c0*/  FFMA.FTZ R45, R45, R10.reuse, -R26.reuse ;  /* 0x0000000a2d2d7223 */ /* 0x180fe2000001081a */
[-CC-:B------:R-:W-:Y:S01]  /*94d0*/  FFMA.FTZ R47, R47, R10.reuse, -R26.reuse ;  /* 0x0000000a2f2f7223 */ /* 0x180fe2000001081a */
[-CC-:B------:R-:W-:Y:S01]  /*94e0*/  FFMA.FTZ R49, R49, R10.reuse, -R26.reuse ;  /* 0x0000000a31317223 */ /* 0x180fe2000001081a */
[-CC-:B------:R-:W-:Y:S01]  /*94f0*/  FFMA.FTZ R51, R51, R10.reuse, -R26.reuse ;  /* 0x0000000a33337223 */ /* 0x180fe2000001081a */
[----:B------:R-:W-:Y:S01]  /*9500*/  @!P1 PRMT R11, RZ, 0x654, R11 ;  /* 0x00000654ff0b9816 */ /* 0x000fe2000000000b */
[-C--:B------:R-:W-:Y:S01]  /*9510*/  FFMA.FTZ R13, R13, R10.reuse, -R26 ;  /* 0x0000000a0d0d7223 */ /* 0x080fe2000001081a */
[----:B------:R-:W2:Y:S01]  /*9520*/  MUFU.EX2 R21, R21 ;  /* 0x0000001500157308 */ /* 0x000ea20000000800 */
[----:B-1----:R-:W-:Y:S01]  /*9530*/  FADD.FTZ R27, R59, R42 ;  /* 0x0000002a3b1b7221 */ /* 0x002fe20000010000 */
[----:B------:R1:W-:Y:S01]  /*9540*/  @!P1 SYNCS.ARRIVE.TRANS64.RED.A1T0 RZ, [R11+URZ], RZ ;  /* 0x000000ff0bff99a7 */ /* 0x0003e2000810043f */
[----:B------:R-:W-:Y:S01]  /*9550*/  FFMA.FTZ R26, R55, R10, -R26 ;  /* 0x0000000a371a7223 */ /* 0x000fe2000001081a */
[----:B------:R-:W-:Y:S01]  /*9560*/  F2FP.BF16.F32.PACK_AB R154, R154, R57 ;  /* 0x000000399a9a723e */ /* 0x000fe200000010ff */
[C---:B----4-:R-:W-:Y:S01]  /*9570*/  FADD.FTZ R44, R156.reuse, R27 ;  /* 0x0000001b9c2c7221 */ /* 0x050fe20000010000 */
[----:B------:R-:W-:-:S02]  /*9580*/  F2FP.BF16.F32.PACK_AB R156, R156, R59 ;  /* 0x0000003b9c9c723e */ /* 0x000fc400000010ff */
[----:B------:R-:W3:Y:S01]  /*9590*/  MUFU.EX2 R30, R31 ;  /* 0x0000001f001e7308 */ /* 0x000ee20000000800 */
[----:B0-----:R-:W-:Y:S01]  /*95a0*/  FADD.FTZ R40, R153, R28 ;  /* 0x0000001c99287221 */ /* 0x001fe20000010000 */
[----:B------:R-:W-:-:S06]  /*95b0*/  F2FP.BF16.F32.PACK_AB R153, R28, R153 ;  /* 0x000000991c99723e */ /* 0x000fcc00000010ff */
[----:B------:R-:W1:Y:S01]  /*95c0*/  MUFU.EX2 R33, R33 ;  /* 0x0000002100217308 */ /* 0x000e620000000800 */
[----:B--2---:R-:W-:-:S07]  /*95d0*/  FADD.FTZ R25, R21, R40 ;  /* 0x0000002815197221 */ /* 0x004fce0000010000 */
[----:B------:R-:W0:Y:S01]  /*95e0*/  MUFU.EX2 R32, R35 ;  /* 0x0000002300207308 */ /* 0x000e220000000800 */
[C---:B---3--:R-:W-:Y:S01]  /*95f0*/  FADD.FTZ R42, R30.reuse, R25 ;  /* 0x000000191e2a7221 */ /* 0x048fe20000010000 */
[----:B------:R-:W-:Y:S01]  /*9600*/  FADD.FTZ R25, R63, R44 ;  /* 0x0000002c3f197221 */ /* 0x000fe20000010000 */
[----:B------:R-:W-:Y:S01]  /*9610*/  F2FP.BF16.F32.PACK_AB R155, R30, R21 ;  /* 0x000000151e9b723e */ /* 0x000fe200000010ff */
[----:B------:R-:W-:Y:S02]  /*9620*/  BAR.SYNC.DEFER_BLOCKING 0xf, 0x100 ;  /* 0x03c4000000007b1d */ /* 0x000fe40000010000 */
[C---:B------:R-:W-:Y:S01]  /*9630*/  FADD.FTZ R44, R158.reuse, R25 ;  /* 0x000000199e2c7221 */ /* 0x040fe20000010000 */
[----:B------:R-:W-:Y:S01]  /*9640*/  F2FP.BF16.F32.PACK_AB R158, R158, R63 ;  /* 0x0000003f9e9e723e */ /* 0x000fe200000010ff */
[----:B-1----:R-:W-:Y:S02]  /*9650*/  FADD.FTZ R11, R33, R42 ;  /* 0x0000002a210b7221 */ /* 0x002fe40000010000 */
[----:B------:R-:W1:Y:S01]  /*9660*/  MUFU.EX2 R37, R37 ;  /* 0x0000002500257308 */ /* 0x000e620000000800 */
[----:B------:R-:W-:-:S04]  /*9670*/  FADD.FTZ R25, R67, R44 ;  /* 0x0000002c43197221 */ /* 0x000fc80000010000 */
[C---:B------:R-:W-:Y:S01]  /*9680*/  FADD.FTZ R44, R160.reuse, R25 ;  /* 0x00000019a02c7221 */ /* 0x040fe20000010000 */
[----:B------:R-:W-:Y:S01]  /*9690*/  F2FP.BF16.F32.PACK_AB R160, R160, R67 ;  /* 0x00000043a0a0723e */ /* 0x000fe200000010ff */
[C---:B0-----:R-:W-:Y:S01]  /*96a0*/  FADD.FTZ R42, R32.reuse, R11 ;  /* 0x0000000b202a7221 */ /* 0x041fe20000010000 */
[----:B------:R-:W0:Y:S01]  /*96b0*/  MUFU.EX2 R34, R39 ;  /* 0x0000002700227308 */ /* 0x000e220000000800 */
[----:B------:R-:W-:-:S07]  /*96c0*/  F2FP.BF16.F32.PACK_AB R157, R32, R33 ;  /* 0x00000021209d723e */ /* 0x000fce00000010ff */
[----:B------:R-:W2:Y:S01]  /*96d0*/  MUFU.EX2 R41, R41 ;  /* 0x0000002900297308 */ /* 0x000ea20000000800 */
[----:B-1----:R-:W-:Y:S01]  /*96e0*/  FADD.FTZ R11, R37, R42 ;  /* 0x0000002a250b7221 */ /* 0x002fe20000010000 */
[----:B------:R1:W-:Y:S06]  /*96f0*/  STSM.16.M88.4 [R195+0x26800], R152 ;  /* 0x02680098c3007844 */ /* 0x0003ec0000000200 */
[----:B------:R-:W3:Y:S01]  /*9700*/  MUFU.EX2 R36, R43 ;  /* 0x0000002b00247308 */ /* 0x000ee20000000800 */
[C---:B0-----:R-:W-:Y:S01]  /*9710*/  FADD.FTZ R42, R34.reuse, R11 ;  /* 0x0000000b222a7221 */ /* 0x041fe20000010000 */
[----:B------:R-:W-:-:S05]  /*9720*/  F2FP.BF16.F32.PACK_AB R159, R34, R37 ;  /* 0x00000025229f723e */ /* 0x000fca00000010ff */
[----:B------:R1:W-:Y:S01]  /*9730*/  STSM.16.M88.4 [R196], R156 ;  /* 0x0000009cc4007844 */ /* 0x0003e20000000200 */
[----:B------:R-:W0:Y:S01]  /*9740*/  MUFU.EX2 R71, R71 ;  /* 0x0000004700477308 */ /* 0x000e220000000800 */
[----:B--2---:R-:W-:-:S07]  /*9750*/  FADD.FTZ R11, R41, R42 ;  /* 0x0000002a290b7221 */ /* 0x004fce0000010000 */
[----:B------:R-:W2:Y:S01]  /*9760*/  MUFU.EX2 R45, R45 ;  /* 0x0000002d002d7308 */ /* 0x000ea20000000800 */
[C---:B---3--:R-:W-:Y:S01]  /*9770*/  FADD.FTZ R28, R36.reuse, R11 ;  /* 0x0000000b241c7221 */ /* 0x048fe20000010000 */
[----:B------:R-:W-:-:S06]  /*9780*/  F2FP.BF16.F32.PACK_AB R161, R36, R41 ;  /* 0x0000002924a1723e */ /* 0x000fcc00000010ff */
[----:B------:R-:W3:Y:S01]  /*9790*/  MUFU.EX2 R12, R73 ;  /* 0x00000049000c7308 */ /* 0x000ee20000000800 */
[----:B0-----:R-:W-:-:S07]  /*97a0*/  FADD.FTZ R11, R71, R44 ;  /* 0x0000002c470b7221 */ /* 0x001fce0000010000 */
[----:B------:R-:W0:Y:S01]  /*97b0*/  MUFU.EX2 R38, R47 ;  /* 0x0000002f00267308 */ /* 0x000e220000000800 */
[----:B--2---:R-:W-:-:S07]  /*97c0*/  FADD.FTZ R21, R45, R28 ;  /* 0x0000001c2d157221 */ /* 0x004fce0000010000 */
[----:B------:R-:W-:Y:S01]  /*97d0*/  MUFU.EX2 R75, R75 ;  /* 0x0000004b004b7308 */ /* 0x000fe20000000800 */
[C---:B---3--:R-:W-:Y:S01]  /*97e0*/  F2FP.BF16.F32.PACK_AB R162, R12.reuse, R71 ;  /* 0x000000470ca2723e */ /* 0x048fe200000010ff */
[----:B------:R-:W-:-:S06]  /*97f0*/  FADD.FTZ R12, R12, R11 ;  /* 0x0000000b0c0c7221 */ /* 0x000fcc0000010000 */
[----:B------:R-:W2:Y:S01]  /*9800*/  MUFU.EX2 R24, R77 ;  /* 0x0000004d00187308 */ /* 0x000ea20000000800 */
[C---:B0-----:R-:W-:Y:S01]  /*9810*/  F2FP.BF16.F32.PACK_AB R163, R38.reuse, R45 ;  /* 0x0000002d26a3723e */ /* 0x041fe200000010ff */
[----:B------:R-:W-:-:S04]  /*9820*/  FADD.FTZ R38, R38, R21 ;  /* 0x0000001526267221 */ /* 0x000fc80000010000 */
[----:B------:R1:W-:Y:S02]  /*9830*/  STSM.16.M88.4 [R198], R160 ;  /* 0x000000a0c6007844 */ /* 0x0003e40000000200 */
[----:B------:R-:W-:Y:S08]  /*9840*/  MUFU.EX2 R49, R49 ;  /* 0x0000003100317308 */ /* 0x000ff00000000800 */
[----:B------:R-:W0:Y:S01]  /*9850*/  MUFU.EX2 R40, R51 ;  /* 0x0000003300287308 */ /* 0x000e220000000800 */
[----:B--2---:R-:W-:Y:S01]  /*9860*/  F2FP.BF16.F32.PACK_AB R164, R24, R75 ;  /* 0x0000004b18a4723e */ /* 0x004fe200000010ff */
[----:B------:R-:W-:-:S04]  /*9870*/  FADD.FTZ R75, R75, R12 ;  /* 0x0000000c4b4b7221 */ /* 0x000fc80000010000 */
[----:B------:R-:W-:Y:S02]  /*9880*/  FADD.FTZ R24, R24, R75 ;  /* 0x0000004b18187221 */ /* 0x000fe40000010000 */
[----:B------:R-:W2:Y:S08]  /*9890*/  MUFU.EX2 R79, R79 ;  /* 0x0000004f004f7308 */ /* 0x000eb00000000800 */
[----:B------:R-:W3:Y:S01]  /*98a0*/  MUFU.EX2 R20, R20 ;  /* 0x0000001400147308 */ /* 0x000ee20000000800 */
[----:B0-----:R-:W-:Y:S01]  /*98b0*/  F2FP.BF16.F32.PACK_AB R165, R40, R49 ;  /* 0x0000003128a5723e */ /* 0x001fe200000010ff */
[----:B------:R-:W-:-:S04]  /*98c0*/  FADD.FTZ R49, R49, R38 ;  /* 0x0000002631317221 */ /* 0x000fc80000010000 */
[----:B------:R-:W-:Y:S02]  /*98d0*/  FADD.FTZ R40, R40, R49 ;  /* 0x0000003128287221 */ /* 0x000fe40000010000 */
[----:B------:R-:W-:Y:S01]  /*98e0*/  MUFU.EX2 R13, R13 ;  /* 0x0000000d000d7308 */ /* 0x000fe20000000800 */
[----:B--2---:R-:W-:-:S07]  /*98f0*/  FADD.FTZ R11, R79, R24 ;  /* 0x000000184f0b7221 */ /* 0x004fce0000010000 */
[----:B------:R-:W0:Y:S01]  /*9900*/  MUFU.EX2 R26, R26 ;  /* 0x0000001a001a7308 */ /* 0x000e220000000800 */
[C---:B---3--:R-:W-:Y:S01]  /*9910*/  F2FP.BF16.F32.PACK_AB R166, R20.reuse, R79 ;  /* 0x0000004f14a6723e */ /* 0x048fe200000010ff */
[----:B------:R-:W-:Y:S01]  /*9920*/  FADD.FTZ R11, R20, R11 ;  /* 0x0000000b140b7221 */ /* 0x000fe20000010000 */
[----:B0-----:R-:W-:Y:S01]  /*9930*/  F2FP.BF16.F32.PACK_AB R167, R26, R13 ;  /* 0x0000000d1aa7723e */ /* 0x001fe200000010ff */
[----:B------:R-:W-:-:S04]  /*9940*/  FADD.FTZ R13, R13, R40 ;  /* 0x000000280d0d7221 */ /* 0x000fc80000010000 */
[----:B------:R1:W-:Y:S01]  /*9950*/  STSM.16.M88.4 [R197], R164 ;  /* 0x000000a4c5007844 */ /* 0x0003e20000000200 */
[----:B------:R-:W-:Y:S01]  /*9960*/  FADD.FTZ R12, R26, R13 ;  /* 0x0000000d1a0c7221 */ /* 0x000fe20000010000 */
[----:B------:R-:W-:Y:S06]  /*9970*/  @!P0 BRA `(.L_x_734) ;  /* 0x0000000000048947 */ /* 0x000fec0003800000 */
[----:B------:R-:W-:Y:S01]  /*9980*/  BPT.TRAP 0x1 ;  /* 0x000000040000795c */ /* 0x000fe20000300000 */
.L_x_734:
[----:B------:R0:W2:Y:S01]  /*9990*/  SYNCS.PHASECHK.TRANS64.TRYWAIT P2, [R15+URZ+0x28c50], R58 ;  /* 0x028c503a0f0075a7 */ /* 0x0000a2000804017f */
[----:B------:R-:W-:Y:S05]  /*99a0*/  @!P0 BRA `(.L_x_735) ;  /* 0x0000000000048947 */ /* 0x000fea0003800000 */
[----:B------:R-:W-:Y:S01]  /*99b0*/  BPT.TRAP 0x1 ;  /* 0x000000040000795c */ /* 0x000fe20000300000 */
.L_x_735:
[----:B------:R-:W-:Y:S01]  /*99c0*/  LOP3.LUT R13, R56, 0x2000000, RZ, 0xfc, !PT ;  /* 0x02000000380d7812 */ /* 0x000fe200078efcff */
[----:B------:R-:W-:Y:S01]  /*99d0*/  ULDC UR36, c[0x0][0x988] ;  /* 0x0002620000247ab9 */ /* 0x000fe20000000800 */
[----:B------:R-:W-:Y:S01]  /*99e0*/  BSSY B0, `(.L_x_736) ;  /* 0x0000006000007945 */ /* 0x000fe20003800000 */
[----:B------:R-:W-:Y:S02]  /*99f0*/  IMAD.MOV.U32 R21, RZ, RZ, 0x40000040 ;  /* 0x40000040ff157424 */ /* 0x000fe400078e00ff */
[----:B------:R-:W-:Y:S01]  /*9a00*/  IMAD R20, R18, 0x1000, R13 ;  /* 0x0000100012147824 */ /* 0x000fe200078e020d */
[----:B--2---:R-:W-:Y:S06]  /*9a10*/  @P2 BRA `(.L_x_737) ;  /* 0x0000000000082947 */ /* 0x004fec0003800000 */
[----:B------:R-:W2:Y:S02]  /*9a20*/  SYNCS.PHASECHK.TRANS64.TRYWAIT P2, [R15+URZ+0x28c50], R58 ;  /* 0x028c503a0f0075a7 */ /* 0x000ea4000804017f */
[----:B--2---:R-:W-:Y:S05]  /*9a30*/  @!P2 BRA `(.L_x_738) ;  /* 0x000000e40088a947 */ /* 0x004fea0003800000 */
.L_x_737:
[----:B------:R-:W-:Y:S05]  /*9a40*/  BSYNC B0 ;  /* 0x0000000000007941 */ /* 0x000fea0003800000 */
.L_x_736:
[----:B------:R-:W-:Y:S01]  /*9a50*/  R2UR UR6, R20 ;  /* 0x00000000140672ca */ /* 0x000fe200000e0000 */
[----:B0-2---:R-:W-:Y:S01]  /*9a60*/  WARPGROUP.ARRIVE ;  /* 0x00000000000079c5 */ /* 0x005fe20000000000 */
[----:B------:R-:W-:Y:S01]  /*9a70*/  R2UR UR7, R21 ;  /* 0x00000000150772ca */ /* 0x000fe200000e0000 */
[----:B------:R-:W-:Y:S01]  /*9a80*/  IMAD.MOV.U32 R21, RZ, RZ, 0x40000040 ;  /* 0x40000040ff157424 */ /* 0x000fe200078e00ff */
[----:B------:R-:W-:Y:S01]  /*9a90*/  ISETP.GE.AND P2, PT, R168, 0x41, PT ;  /* 0x00000041a800780c */ /* 0x000fe20003f46270 */
[----:B------:R-:W-:Y:S01]  /*9aa0*/  @!P1 VIADD R15, R15, 0x28c60 ;  /* 0x00028c600f0f9836 */ /* 0x000fe20000000000 */
[----:B------:R-:W-:Y:S04]  /*9ab0*/  BSSY B0, `(.L_x_739) ;  /* 0x00001c9000007945 */ /* 0x000fe80003800000 */
[----:B------:R-:W-:-:S05]  /*9ac0*/  @!P1 PRMT R15, RZ, 0x654, R15 ;  /* 0x00000654ff0f9816 */ /* 0x000fca000000000f */
[----:B------:R-:W-:Y:S03]  /*9ad0*/  HGMMA.64x256x16.F32.BF16 R24, R152, gdesc[UR4].tnspB, RZ, !UPT, gsb0 ;  /* 0x43e0000498187df0 */ /* 0x000fe6000c0018ff */
[----:B------:R-:W-:Y:S02]  /*9ae0*/  WARPGROUP.DEPBAR.LE gsb0, 0x0 ;  /* 0x00008000000079c5 */ /* 0x000fe40000010000 */
[----:B-1----:R-:W-:Y:S01]  /*9af0*/  VIADD R152, R20, 0x80 ;  /* 0x0000008014987836 */ /* 0x002fe20000000000 */
[----:B------:R-:W-:Y:S01]  /*9b00*/  WARPGROUP.ARRIVE ;  /* 0x00000000000079c5 */ /* 0x000fe20000000000 */
[----:B------:R-:W-:-:S03]  /*9b10*/  IMAD.MOV.U32 R153, RZ, RZ, 0x40000040 ;  /* 0x40000040ff997424 */ /* 0x000fc600078e00ff */
[----:B------:R-:W-:Y:S01]  /*9b20*/  R2UR UR6, R152 ;  /* 0x00000000980672ca */ /* 0x000fe200000e0000 */
[C---:B------:R-:W-:Y:S01]  /*9b30*/  VIADD R152, R20.reuse, 0x100 ;  /* 0x0000010014987836 */ /* 0x040fe20000000000 */
[----:B------:R-:W-:Y:S01]  /*9b40*/  R2UR UR7, R153 ;  /* 0x00000000990772ca */ /* 0x000fe200000e0000 */
[----:B------:R-:W-:Y:S02]  /*9b50*/  IMAD.MOV.U32 R153, RZ, RZ, 0x40000040 ;  /* 0x40000040ff997424 */ /* 0x000fe400078e00ff */
[----:B------:R-:W-:-:S13]  /*9b60*/  VIADD R20, R20, 0x180 ;  /* 0x0000018014147836 */ /* 0x000fda0000000000 */
[----:B------:R-:W-:Y:S01]  /*9b70*/  HGMMA.64x256x16.F32.BF16 R24, R156, gdesc[UR4].tnspB, R24, gsb0 ;  /* 0x43e000049c187df0 */ /* 0x000fe20008001818 */
[----:B------:R-:W-:Y:S02]  /*9b80*/  R2UR UR6, R152 ;  /* 0x00000000980672ca */ /* 0x000fe400000e0000 */
[----:B------:R-:W-:Y:S01]  /*9b90*/  R2UR UR7, R153 ;  /* 0x00000000990772ca */ /* 0x000fe200000e0000 */
[----:B------:R-:W-:Y:S02]  /*9ba0*/  WARPGROUP.DEPBAR.LE gsb0, 0x0 ;  /* 0x00008000000079c5 */ /* 0x000fe40000010000 */
[----:B------:R-:W-:-:S15]  /*9bb0*/  WARPGROUP.ARRIVE ;  /* 0x00000000000079c5 */ /* 0x000fde0000000000 */
[----:B------:R-:W-:-:S07]  /*9bc0*/  NOP ;  /* 0x0000000000007918 */ /* 0x000fce0000000000 */
[----:B------:R-:W-:Y:S01]  /*9bd0*/  HGMMA.64x256x16.F32.BF16 R24, R160, gdesc[UR4].tnspB, R24, gsb0 ;  /* 0x43e00004a0187df0 */ /* 0x000fe20008001818 */
[----:B------:R-:W-:Y:S02]  /*9be0*/  R2UR UR6, R20 ;  /* 0x00000000140672ca */ /* 0x000fe400000e0000 */
[----:B------:R-:W-:Y:S01]  /*9bf0*/  R2UR UR7, R21 ;  /* 0x00000000150772ca */ /* 0x000fe200000e0000 */
[----:B------:R-:W-:Y:S02]  /*9c00*/  WARPGROUP.DEPBAR.LE gsb0, 0x0 ;  /* 0x00008000000079c5 */ /* 0x000fe40000010000 */
[----:B------:R-:W-:-:S15]  /*9c10*/  WARPGROUP.ARRIVE ;  /* 0x00000000000079c5 */ /* 0x000fde0000000000 */
[----:B------:R-:W-:-:S07]  /*9c20*/  NOP ;  /* 0x0000000000007918 */ /* 0x000fce0000000000 */
        /* <DEDUP_REMOVED lines=11> */
[----:B------:R-:W-:Y:S05]  /*9ce0*/  @!P2 BRA `(.L_x_740) ;  /* 0x000000180094a947 */ /* 0x000fea0003800000 */
[----:B0-----:R-:W-:Y:S02]  /*9cf0*/  VIADD R15, R182, 0xfffffffe ;  /* 0xfffffffeb60f7836 */ /* 0x001fe40000000000 */
[----:B------:R-:W-:Y:S02]  /*9d00*/  IMAD.MOV.U32 R21, RZ, RZ, R14 ;  /* 0x000000ffff157224 */ /* 0x000fe400078e000e */
[----:B------:R-:W-:Y:S02]  /*9d10*/  IMAD.MOV.U32 R225, RZ, RZ, R3 ;  /* 0x000000ffffe17224 */ /* 0x000fe400078e0003 */
[----:B------:R-:W-:-:S07]  /*9d20*/  IMAD.MOV.U32 R224, RZ, RZ, R18 ;  /* 0x000000ffffe07224 */ /* 0x000fce00078e0012 */
.L_x_751:
[----:B------:R-:W-:Y:S01]  /*9d30*/  VIADD R18, R224, 0x1 ;  /* 0x00000001e0127836 */ /* 0x000fe20000000000 */
[C---:B------:R-:W-:Y:S01]  /*9d40*/  ISETP.GT.AND P2, PT, R15.reuse, RZ, PT ;  /* 0x000000ff0f00720c */ /* 0x040fe20003f44270 */
[----:B------:R-:W-:-:S03]  /*9d50*/  VIADD R15, R15, 0xffffffff ;  /* 0xffffffff0f0f7836 */ /* 0x000fc60000000000 */
[----:B------:R-:W-:-:S04]  /*9d60*/  ISETP.NE.AND P3, PT, R18, 0x2, PT ;  /* 0x000000021200780c */ /* 0x000fc80003f65270 */
[----:B------:R-:W-:Y:S02]  /*9d70*/  SEL R10, RZ, 0x1, P3 ;  /* 0x00000001ff0a7807 */ /* 0x000fe40001800000 */
[----:B------:R-:W-:Y:S02]  /*9d80*/  SEL R18, R18, RZ, P3 ;  /* 0x000000ff12127207 */ /* 0x000fe40001800000 */
[----:B------:R-:W-:Y:S01]  /*9d90*/  LOP3.LUT R23, R23, R10, RZ, 0x3c, !PT ;  /* 0x0000000a17177212 */ /* 0x000fe200078e3cff */
[----:B-1----:R-:W-:Y:S06]  /*9da0*/  @!P0 BRA `(.L_x_741) ;  /* 0x0000000000048947 */ /* 0x002fec0003800000 */
[----:B------:R-:W-:Y:S01]  /*9db0*/  BPT.TRAP 0x1 ;  /* 0x000000040000795c */ /* 0x000fe20000300000 */
.L_x_741:
[----:B------:R-:W-:Y:S01]  /*9dc0*/  IMAD R216, R18, 0x8, R2 ;  /* 0x0000000812d87824 */ /* 0x000fe200078e0202 */
[----:B------:R-:W-:-:S04]  /*9dd0*/  SHF.L.U32 R20, R23, 0x1f, RZ ;  /* 0x0000001f17147819 */ /* 0x000fc800000006ff */
[----:B------:R0:W1:Y:S01]  /*9de0*/  SYNCS.PHASECHK.TRANS64.TRYWAIT P3, [R216+URZ+0x28c30], R20 ;  /* 0x028c3014d80075a7 */ /* 0x000062000806017f */
[----:B------:R-:W-:Y:S05]  /*9df0*/  @!P0 BRA `(.L_x_742) ;  /* 0x0000000000048947 */ /* 0x000fea0003800000 */
[----:B------:R-:W-:Y:S01]  /*9e00*/  BPT.TRAP 0x1 ;  /* 0x000000040000795c */ /* 0x000fe20000300000 */
.L_x_742:
[----:B------:R-:W-:Y:S01]  /*9e10*/  VIADD R3, R2, 0x20400 ;  /* 0x0002040002037836 */ /* 0x000fe20000000000 */
[----:B------:R-:W-:Y:S01]  /*9e20*/  BSSY B1, `(.L_x_743) ;  /* 0x0000009000017945 */ /* 0x000fe20003800000 */
[----:B------:R-:W-:Y:S02]  /*9e30*/  IMAD R156, R18, 0x200, R0 ;  /* 0x00000200129c7824 */ /* 0x000fe400078e0200 */
[----:B------:R-:W-:Y:S01]  /*9e40*/  IMAD.MOV.U32 R157, RZ, RZ, 0x40000040 ;  /* 0x40000040ff9d7424 */ /* 0x000fe200078e00ff */
[----:B------:R-:W-:-:S04]  /*9e50*/  SHF.R.U32.HI R3, RZ, 0x4, R3 ;  /* 0x00000004ff037819 */ /* 0x000fc80000011603 */
[----:B------:R-:W-:-:S04]  /*9e60*/  LOP3.LUT R3, R3, 0x3fff, RZ, 0xc0, !PT ;  /* 0x00003fff03037812 */ /* 0x000fc800078ec0ff */
[----:B------:R-:W-:Y:S01]  /*9e70*/  LOP3.LUT R152, R3, 0x10000, RZ, 0xfc, !PT ;  /* 0x0001000003987812 */ /* 0x000fe200078efcff */
[----:B-1----:R-:W-:Y:S06]  /*9e80*/  @P3 BRA `(.L_x_744) ;  /* 0x0000000000083947 */ /* 0x002fec0003800000 */
[----:B------:R-:W1:Y:S02]  /*9e90*/  SYNCS.PHASECHK.TRANS64.TRYWAIT P3, [R216+URZ+0x28c30], R20 ;  /* 0x028c3014d80075a7 */ /* 0x000e64000806017f */
[----:B-1----:R-:W-:Y:S05]  /*9ea0*/  @!P3 BRA `(.L_x_745) ;  /* 0x000000e00080b947 */ /* 0x002fea0003800000 */
.L_x_744:
[----:B------:R-:W-:Y:S05]  /*9eb0*/  BSYNC B1 ;  /* 0x0000000000017941 */ /* 0x000fea0003800000 */
.L_x_743:
[----:B------:R-:W-:Y:S01]  /*9ec0*/  IMAD.MOV.U32 R153, RZ, RZ, 0x40000040 ;  /* 0x40000040ff997424 */ /* 0x000fe200078e00ff */
[----:B------:R-:W-:Y:S01]  /*9ed0*/  R2UR UR4, R152 ;  /* 0x00000000980472ca */ /* 0x000fe200000e0000 */
[C---:B------:R-:W-:Y:S01]  /*9ee0*/  VIADD R154, R156.reuse, 0x2 ;  /* 0x000000029c9a7836 */ /* 0x040fe20000000000 */
[C---:B------:R-:W-:Y:S01]  /*9ef0*/  R2UR UR6, R156.reuse ;  /* 0x000000009c0672ca */ /* 0x040fe200000e0000 */
[C---:B------:R-:W-:Y:S01]  /*9f00*/  VIADD R152, R156.reuse, 0x4 ;  /* 0x000000049c987836 */ /* 0x040fe20000000000 */
[----:B------:R-:W-:Y:S01]  /*9f10*/  R2UR UR7, R157 ;  /* 0x000000009d0772ca */ /* 0x000fe200000e0000 */
[----:B------:R-:W-:Y:S01]  /*9f20*/  VIADD R156, R156, 0x6 ;  /* 0x000000069c9c7836 */ /* 0x000fe20000000000 */
[----:B------:R-:W-:Y:S01]  /*9f30*/  R2UR UR5, R153 ;  /* 0x00000000990572ca */ /* 0x000fe200000e0000 */
[----:B------:R-:W-:Y:S01]  /*9f40*/  IMAD.MOV.U32 R155, RZ, RZ, 0x40000040 ;  /* 0x40000040ff9b7424 */ /* 0x000fe200078e00ff */
[----:B------:R-:W-:Y:S01]  /*9f50*/  R2UR UR10, R154 ;  /* 0x000000009a0a72ca */ /* 0x000fe200000e0000 */
[----:B------:R-:W-:Y:S01]  /*9f60*/  IMAD.MOV.U32 R157, RZ, RZ, 0x40000040 ;  /* 0x40000040ff9d7424 */ /* 0x000fe200078e00ff */
[----:B------:R-:W-:-:S02]  /*9f70*/  R2UR UR14, R152 ;  /* 0x00000000980e72ca */ /* 0x000fc400000e0000 */
[----:B------:R-:W-:Y:S02]  /*9f80*/  R2UR UR11, R155 ;  /* 0x000000009b0b72ca */ /* 0x000fe400000e0000 */
[----:B------:R-:W-:Y:S02]  /*9f90*/  R2UR UR15, R153 ;  /* 0x00000000990f72ca */ /* 0x000fe400000e0000 */
[----:B------:R-:W-:Y:S02]  /*9fa0*/  R2UR UR18, R156 ;  /* 0x000000009c1272ca */ /* 0x000fe400000e0000 */
[----:B------:R-:W-:Y:S02]  /*9fb0*/  R2UR UR19, R157 ;  /* 0x000000009d1372ca */ /* 0x000fe400000e0000 */
[----:B------:R-:W-:Y:S01]  /*9fc0*/  WARPGROUP.ARRIVE ;  /* 0x00000000000079c5 */ /* 0x000fe20000000000 */
[----:B------:R-:W-:Y:S02]  /*9fd0*/  R2UR UR8, R8 ;  /* 0x00000000080872ca */ /* 0x000fe400000e0000 */
[----:B------:R-:W-:-:S02]  /*9fe0*/  R2UR UR9, R9 ;  /* 0x00000000090972ca */ /* 0x000fc400000e0000 */
[----:B------:R-:W-:Y:S01]  /*9ff0*/  R2UR UR12, R6 ;  /* 0x00000000060c72ca */ /* 0x000fe200000e0000 */
[----:B------:R-:W-:Y:S01]  /*a000*/  HGMMA.64x64x16.F32.BF16 R152, gdesc[UR4], RZ, !UPT, gsb0 ;  /* 0x00e00000049879f0 */ /* 0x000fe2000c0018ff */
[----:B------:R-:W-:Y:S02]  /*a010*/  R2UR UR13, R7 ;  /* 0x00000000070d72ca */ /* 0x000fe400000e0000 */
[----:B------:R-:W-:Y:S02]  /*a020*/  R2UR UR16, R4 ;  /* 0x00000000041072ca */ /* 0x000fe400000e0000 */
[----:B------:R-:W-:Y:S01]  /*a030*/  R2UR UR17, R5 ;  /* 0x00000000051172ca */ /* 0x000fe200000e0000 */
        /* <DEDUP_REMOVED lines=25> */
[----:B------:R-:W-:-:S05]  /*a1d0*/  FMNMX.FTZ R3, R181, R10, !PT ;  /* 0x0000000ab5037209 */ /* 0x000fca0007810000 */
[----:B------:R-:W2:Y:S02]  /*a1e0*/  SHFL.BFLY PT, R10, R3, 0x2, 0x1f ;  /* 0x0c401f00030a7f89 */ /* 0x000ea400000e0000 */
[----:B--2---:R-:W-:-:S05]  /*a1f0*/  FMNMX.FTZ R3, R3, R10, !PT ;  /* 0x0000000a03037209 */ /* 0x004fca0007810000 */
[----:B------:R-:W2:Y:S02]  /*a200*/  SHFL.BFLY PT, R10, R3, 0x1, 0x1f ;  /* 0x0c201f00030a7f89 */ /* 0x000ea400000e0000 */
[----:B--2---:R-:W-:Y:S01]  /*a210*/  FMNMX.FTZ R3, R3, R10, !PT ;  /* 0x0000000a03037209 */ /* 0x004fe20007810000 */
[----:B------:R-:W-:-:S04]  /*a220*/  IMAD.U32 R10, RZ, RZ, UR36 ;  /* 0x00000024ff0a7e24 */ /* 0x000fc8000f8e00ff */
[C---:B------:R-:W-:Y:S01]  /*a230*/  FMUL.FTZ R14, R3.reuse, R10 ;  /* 0x0000000a030e7220 */ /* 0x040fe20000410000 */
[----:B------:R-:W-:-:S03]  /*a240*/  FADD.FTZ R225, -R3, R225 ;  /* 0x000000e103e17221 */ /* 0x000fc60000010100 */
        /* <DEDUP_REMOVED lines=17> */
[----:B------:R-:W-:Y:S01]  /*a360*/  FMUL.FTZ R225, R225, R10 ;  /* 0x0000000ae1e17220 */ /* 0x000fe20000410000 */
[----:B------:R-:W-:Y:S02]  /*a370*/  MUFU.EX2 R152, R152 ;  /* 0x0000009800987308 */ /* 0x000fe40000000800 */
[----:B------:R-:W-:-:S04]  /*a380*/  @!P1 PRMT R14, RZ, 0x654, R14 ;  /* 0x00000654ff0e9816 */ /* 0x000fc8000000000e */
[----:B------:R2:W-:Y:S02]  /*a390*/  @!P1 SYNCS.ARRIVE.TRANS64.RED.A1T0 RZ, [R14+URZ], RZ ;  /* 0x000000ff0eff99a7 */ /* 0x0005e4000810043f */
[----:B------:R-:W3:Y:S01]  /*a3a0*/  MUFU.EX2 R225, R225 ;  /* 0x000000e100e17308 */ /* 0x000ee20000000800 */
[----:B--2---:R-:W-:-:S07]  /*a3b0*/  IMAD.MOV R14, RZ, RZ, -R194 ;  /* 0x000000ffff0e7224 */ /* 0x004fce00078e0ac2 */
[----:B------:R-:W2:Y:S01]  /*a3c0*/  MUFU.EX2 R153, R153 ;  /* 0x0000009900997308 */ /* 0x000ea20000000800 */
[----:B------:R-:W-:Y:S02]  /*a3d0*/  ISETP.NE.AND P3, PT, R193, R14, PT ;  /* 0x0000000ec100720c */ /* 0x000fe40003f65270 */
[----:B------:R-:W-:-:S05]  /*a3e0*/  FMNMX.FTZ R14, R154, R21, !PT ;  /* 0x000000159a0e7209 */ /* 0x000fca0007810000 */
[----:B------:R-:W4:Y:S01]  /*a3f0*/  MUFU.EX2 R156, R156 ;  /* 0x0000009c009c7308 */ /* 0x000f220000000800 */
[----:B---3--:R-:W-:Y:S01]  /*a400*/  FFMA.FTZ R11, R225, R11, R152 ;  /* 0x0000000be10b7223 */ /* 0x008fe20000010098 */
[-C--:B------:R-:W-:Y:S01]  /*a410*/  FMUL.FTZ R24, R24, R225.reuse ;  /* 0x000000e118187220 */ /* 0x080fe20000410000 */
[-C--:B------:R-:W-:Y:S01]  /*a420*/  FMUL.FTZ R25, R25, R225.reuse ;  /* 0x000000e119197220 */ /* 0x080fe20000410000 */
[-C--:B------:R-:W-:Y:S01]  /*a430*/  FMUL.FTZ R28, R28, R225.reuse ;  /* 0x000000e11c1c7220 */ /* 0x080fe20000410000 */
[-C--:B------:R-:W-:Y:S01]  /*a440*/  FMUL.FTZ R29, R29, R225.reuse ;  /* 0x000000e11d1d7220 */ /* 0x080fe20000410000 */
[-C--:B------:R-:W-:Y:S01]  /*a450*/  FMUL.FTZ R32, R32, R225.reuse ;  /* 0x000000e120207220 */ /* 0x080fe20000410000 */
[-C--:B------:R-:W-:Y:S01]  /*a460*/  FMUL.FTZ R33, R33, R225.reuse ;  /* 0x000000e121217220 */ /* 0x080fe20000410000 */
[-C--:B------:R-:W-:Y:S01]  /*a470*/  FMUL.FTZ R36, R36, R225.reuse ;  /* 0x000000e124247220 */ /* 0x080fe20000410000 */
[----:B------:R-:W-:Y:S02]  /*a480*/  @!P3 IMAD R237, R224, 0x40, R191 ;  /* 0x00000040e0edb824 */ /* 0x000fe400078e02bf */
[C---:B--2---:R-:W-:Y:S01]  /*a490*/  FADD.FTZ R11, R153.reuse, R11 ;  /* 0x0000000b990b7221 */ /* 0x044fe20000010000 */
[----:B------:R-:W-:Y:S01]  /*a4a0*/  F2FP.BF16.F32.PACK_AB R152, R153, R152 ;  /* 0x000000989998723e */ /* 0x000fe200000010ff */
[-C--:B------:R-:W-:Y:S01]  /*a4b0*/  FMUL.FTZ R37, R37, R225.reuse ;  /* 0x000000e125257220 */ /* 0x080fe20000410000 */
[----:B------:R-:W-:Y:S01]  /*a4c0*/  @!P3 IMAD R153, R237, 0x4, R2 ;  /* 0x00000004ed99b824 */ /* 0x000fe200078e0202 */
[----:B------:R-:W-:Y:S01]  /*a4d0*/  FMNMX.FTZ R237, R155, R14, !PT ;  /* 0x0000000e9bed7209 */ /* 0x000fe20007810000 */
[-C--:B------:R-:W-:Y:S01]  /*a4e0*/  FMUL.FTZ R40, R40, R225.reuse ;  /* 0x000000e128287220 */ /* 0x080fe20000410000 */
[-C--:B------:R-:W-:Y:S01]  /*a4f0*/  FMUL.FTZ R41, R41, R225.reuse ;  /* 0x000000e129297220 */ /* 0x080fe20000410000 */
[----:B------:R-:W-:Y:S01]  /*a500*/  FMUL.FTZ R44, R44, R225 ;  /* 0x000000e12c2c7220 */ /* 0x000fe20000410000 */
[----:B------:R-:W-:Y:S01]  /*a510*/  FMNMX.FTZ R14, R158, R237, !PT ;  /* 0x000000ed9e0e7209 */ /* 0x000fe20007810000 */
[-C--:B------:R-:W-:Y:S01]  /*a520*/  FMUL.FTZ R45, R45, R225.reuse ;  /* 0x000000e12d2d7220 */ /* 0x080fe20000410000 */
[-C--:B------:R-:W-:Y:S01]  /*a530*/  FMUL.FTZ R48, R48, R225.reuse ;  /* 0x000000e130307220 */ /* 0x080fe20000410000 */
[-C--:B------:R-:W-:Y:S01]  /*a540*/  FMUL.FTZ R49, R49, R225.reuse ;  /* 0x000000e131317220 */ /* 0x080fe20000410000 */
        /* <DEDUP_REMOVED lines=59> */
[----:B------:R-:W3:Y:S01]  /*a900*/  MUFU.EX2 R157, R157 ;  /* 0x0000009d009d7308 */ /* 0x000ee20000000800 */
[----:B----4-:R-:W-:-:S07]  /*a910*/  FADD.FTZ R236, R156, R11 ;  /* 0x0000000b9cec7221 */ /* 0x010fce0000010000 */
[----:B------:R-:W-:Y:S01]  /*a920*/  MUFU.EX2 R160, R160 ;  /* 0x000000a000a07308 */ /* 0x000fe20000000800 */
[----:B--2---:R-:W-:-:S04]  /*a930*/  FMNMX.FTZ R225, R175, R14, !PT ;  /* 0x0000000eafe17209 */ /* 0x004fc80007810000 */
[----:B------:R-:W-:-:S03]  /*a940*/  FMNMX.FTZ R14, R178, R225, !PT ;  /* 0x000000e1b20e7209 */ /* 0x000fc60007810000 */
[----:B------:R-:W-:Y:S01]  /*a950*/  MUFU.EX2 R161, R161 ;  /* 0x000000a100a17308 */ /* 0x000fe20000000800 */
[----:B------:R-:W-:Y:S01]  /*a960*/  FMNMX.FTZ R225, R179, R14, !PT ;  /* 0x0000000eb3e17209 */ /* 0x000fe20007810000 */
[----:B---3--:R-:W-:-:S03]  /*a970*/  FADD.FTZ R11, R157, R236 ;  /* 0x000000ec9d0b7221 */ /* 0x008fc60000010000 */
[----:B------:R-:W-:-:S03]  /*a980*/  FMNMX.FTZ R14, R182, R225, !PT ;  /* 0x000000e1b60e7209 */ /* 0x000fc60007810000 */
[----:B------:R-:W-:Y:S01]  /*a990*/  MUFU.EX2 R164, R164 ;  /* 0x000000a400a47308 */ /* 0x000fe20000000800 */
[----:B------:R-:W-:-:S05]  /*a9a0*/  FMNMX.FTZ R14, R183, R14, !PT ;  /* 0x0000000eb70e7209 */ /* 0x000fca0007810000 */
[----:B------:R-:W2:Y:S02]  /*a9b0*/  SHFL.BFLY PT, R224, R14, 0x2, 0x1f ;  /* 0x0c401f000ee07f89 */ /* 0x000ea400000e0000 */
[----:B------:R-:W-:Y:S08]  /*a9c0*/  MUFU.EX2 R165, R165 ;  /* 0x000000a500a57308 */ /* 0x000ff00000000800 */
[----:B------:R-:W-:Y:S08]  /*a9d0*/  MUFU.EX2 R168, R168 ;  /* 0x000000a800a87308 */ /* 0x000ff00000000800 */
[----:B------:R-:W-:Y:S01]  /*a9e0*/  MUFU.EX2 R169, R169 ;  /* 0x000000a900a97308 */ /* 0x000fe20000000800 */
[----:B--2---:R-:W-:-:S07]  /*a9f0*/  FMNMX.FTZ R14, R14, R224, !PT ;  /* 0x000000e00e0e7209 */ /* 0x004fce0007810000 */
[----:B------:R-:W-:Y:S01]  /*aa00*/  MUFU.EX2 R172, R172 ;  /* 0x000000ac00ac7308 */ /* 0x000fe20000000800 */
[----:B------:R-:W2:Y:S07]  /*aa10*/  SHFL.BFLY PT, R224, R14, 0x1, 0x1f ;  /* 0x0c201f000ee07f89 */ /* 0x000eae00000e0000 */
[----:B------:R-:W-:Y:S08]  /*aa20*/  MUFU.EX2 R173, R173 ;  /* 0x000000ad00ad7308 */ /* 0x000ff00000000800 */
[----:B------:R-:W-:Y:S08]  /*aa30*/  MUFU.EX2 R176, R176 ;  /* 0x000000b000b07308 */ /* 0x000ff00000000800 */
[----:B------:R-:W-:Y:S01]  /*aa40*/  MUFU.EX2 R177, R177 ;  /* 0x000000b100b17308 */ /* 0x000fe20000000800 */
[----:B--2---:R-:W-:-:S05]  /*aa50*/  FMNMX.FTZ R14, R14, R224, !PT ;  /* 0x000000e00e0e7209 */ /* 0x004fca0007810000 */
[----:B------:R-:W-:Y:S02]  /*aa60*/  FADD.FTZ R21, -R14, R21 ;  /* 0x000000150e157221 */ /* 0x000fe40000010100 */
[----:B------:R-:W-:Y:S02]  /*aa70*/  MUFU.EX2 R180, R180 ;  /* 0x000000b400b47308 */ /* 0x000fe40000000800 */
[----:B------:R-:W-:-:S06]  /*aa80*/  FMUL.FTZ R21, R21, R10 ;  /* 0x0000000a15157220 */ /* 0x000fcc0000410000 */
[----:B------:R-:W2:Y:S02]  /*aa90*/  MUFU.EX2 R21, R21 ;  /* 0x0000001500157308 */ /* 0x000ea40000000800 */
        /* <DEDUP_REMOVED lines=38> */
[----:B------:R2:W3:Y:S01]  /*ad00*/  MUFU.EX2 R153, R154 ;  /* 0x0000009a00997308 */ /* 0x0004e20000000800 */
        /* <DEDUP_REMOVED lines=8> */
[----:B--2---:R-:W-:Y:S01]  /*ad90*/  F2FP.BF16.F32.PACK_AB R154, R157, R156 ;  /* 0x0000009c9d9a723e */ /* 0x004fe200000010ff */
[----:B------:R-:W-:Y:S01]  /*ada0*/  FADD.FTZ R156, R160, R11 ;  /* 0x0000000ba09c7221 */ /* 0x000fe20000010000 */
[-C--:B------:R-:W-:Y:S01]  /*adb0*/  FMUL.FTZ R78, R78, R21.reuse ;  /* 0x000000154e4e7220 */ /* 0x080fe20000410000 */
[-C--:B------:R-:W-:Y:S01]  /*adc0*/  FMUL.FTZ R79, R79, R21.reuse ;  /* 0x000000154f4f7220 */ /* 0x080fe20000410000 */
[----:B------:R-:W-:Y:S01]  /*add0*/  FMUL.FTZ R82, R82, R21 ;  /* 0x0000001552527220 */ /* 0x000fe20000410000 */
[C---:B------:R-:W-:Y:S01]  /*ade0*/  FADD.FTZ R11, R161.reuse, R156 ;  /* 0x0000009ca10b7221 */ /* 0x040fe20000010000 */
[----:B------:R-:W-:Y:S01]  /*adf0*/  F2FP.BF16.F32.PACK_AB R156, R161, R160 ;  /* 0x000000a0a19c723e */ /* 0x000fe200000010ff */
[----:B------:R2:W4:Y:S01]  /*ae00*/  MUFU.EX2 R181, R158 ;  /* 0x0000009e00b57308 */ /* 0x0005220000000800 */
[----:B---3--:R-:W-:Y:S01]  /*ae10*/  FFMA.FTZ R12, R21, R12, R153 ;  /* 0x0000000c150c7223 */ /* 0x008fe20000010099 */
[----:B------:R-:W-:Y:S01]  /*ae20*/  F2FP.BF16.F32.PACK_AB R153, R155, R153 ;  /* 0x000000999b99723e */ /* 0x000fe200000010ff */
[-C--:B------:R-:W-:Y:S01]  /*ae30*/  FMUL.FTZ R83, R83, R21.reuse ;  /* 0x0000001553537220 */ /* 0x080fe20000410000 */
[-C--:B------:R-:W-:Y:S01]  /*ae40*/  FMUL.FTZ R86, R86, R21.reuse ;  /* 0x0000001556567220 */ /* 0x080fe20000410000 */
[----:B------:R-:W-:Y:S01]  /*ae50*/  FADD.FTZ R12, R155, R12 ;  /* 0x0000000c9b0c7221 */ /* 0x000fe20000010000 */
[-C--:B------:R-:W-:Y:S01]  /*ae60*/  FMUL.FTZ R87, R87, R21.reuse ;  /* 0x0000001557577220 */ /* 0x080fe20000410000 */
[-C--:B------:R-:W-:Y:S01]  /*ae70*/  FMUL.FTZ R90, R90, R21.reuse ;  /* 0x000000155a5a7220 */ /* 0x080fe20000410000 */
[----:B------:R-:W3:Y:S01]  /*ae80*/  MUFU.EX2 R159, R159 ;  /* 0x0000009f009f7308 */ /* 0x000ee20000000800 */
[----:B--2---:R-:W-:Y:S01]  /*ae90*/  FADD.FTZ R158, R164, R11 ;  /* 0x0000000ba49e7221 */ /* 0x004fe20000010000 */
[-C--:B------:R-:W-:Y:S01]  /*aea0*/  FMUL.FTZ R91, R91, R21.reuse ;  /* 0x000000155b5b7220 */ /* 0x080fe20000410000 */
[-C--:B------:R-:W-:Y:S01]  /*aeb0*/  FMUL.FTZ R94, R94, R21.reuse ;  /* 0x000000155e5e7220 */ /* 0x080fe20000410000 */
[-C--:B------:R-:W-:Y:S01]  /*aec0*/  FMUL.FTZ R95, R95, R21.reuse ;  /* 0x000000155f5f7220 */ /* 0x080fe20000410000 */
[C---:B------:R-:W-:Y:S01]  /*aed0*/  FADD.FTZ R11, R165.reuse, R158 ;  /* 0x0000009ea50b7221 */ /* 0x040fe20000010000 */
[----:B------:R-:W-:Y:S01]  /*aee0*/  F2FP.BF16.F32.PACK_AB R158, R165, R164 ;  /* 0x000000a4a59e723e */ /* 0x000fe200000010ff */
[-C--:B------:R-:W-:Y:S01]  /*aef0*/  FMUL.FTZ R98, R98, R21.reuse ;  /* 0x0000001562627220 */ /* 0x080fe20000410000 */
[----:B------:R2:W5:Y:S01]  /*af00*/  MUFU.EX2 R225, R162 ;  /* 0x000000a200e17308 */ /* 0x0005620000000800 */
[----:B----4-:R-:W-:Y:S01]  /*af10*/  FADD.FTZ R12, R181, R12 ;  /* 0x0000000cb50c7221 */ /* 0x010fe20000010000 */
[----:B------:R-:W-:Y:S01]  /*af20*/  FADD.FTZ R160, R168, R11 ;  /* 0x0000000ba8a07221 */ /* 0x000fe20000010000 */
[-C--:B------:R-:W-:Y:S01]  /*af30*/  FMUL.FTZ R99, R99, R21.reuse ;  /* 0x0000001563637220 */ /* 0x080fe20000410000 */
[-C--:B------:R-:W-:Y:S01]  /*af40*/  FMUL.FTZ R102, R102, R21.reuse ;  /* 0x0000001566667220 */ /* 0x080fe20000410000 */
[----:B------:R-:W-:Y:S01]  /*af50*/  FMUL.FTZ R103, R103, R21 ;  /* 0x0000001567677220 */ /* 0x000fe20000410000 */
[C---:B------:R-:W-:Y:S01]  /*af60*/  FADD.FTZ R11, R169.reuse, R160 ;  /* 0x000000a0a90b7221 */ /* 0x040fe20000010000 */
[----:B------:R-:W-:Y:S01]  /*af70*/  F2FP.BF16.F32.PACK_AB R160, R169, R168 ;  /* 0x000000a8a9a0723e */ /* 0x000fe200000010ff */
[----:B------:R-:W4:Y:S01]  /*af80*/  MUFU.EX2 R163, R163 ;  /* 0x000000a300a37308 */ /* 0x000f220000000800 */
[C---:B---3--:R-:W-:Y:S01]  /*af90*/  FADD.FTZ R12, R159.reuse, R12 ;  /* 0x0000000c9f0c7221 */ /* 0x048fe20000010000 */
[----:B------:R-:W-:Y:S01]  /*afa0*/  F2FP.BF16.F32.PACK_AB R155, R159, R181 ;  /* 0x000000b59f9b723e */ /* 0x000fe200000010ff */
[----:B------:R-:W-:Y:S01]  /*afb0*/  BAR.SYNC.DEFER_BLOCKING 0xf, 0x100 ;  /* 0x03c4000000007b1d */ /* 0x000fe20000010000 */
[----:B--2---:R-:W-:Y:S01]  /*afc0*/  FADD.FTZ R162, R172, R11 ;  /* 0x0000000baca27221 */ /* 0x004fe20000010000 */
[-C--:B------:R-:W-:Y:S01]  /*afd0*/  FMUL.FTZ R106, R106, R21.reuse ;  /* 0x000000156a6a7220 */ /* 0x080fe20000410000 */
[-C--:B------:R-:W-:Y:S01]  /*afe0*/  FMUL.FTZ R107, R107, R21.reuse ;  /* 0x000000156b6b7220 */ /* 0x080fe20000410000 */
[-C--:B------:R-:W-:Y:S01]  /*aff0*/  FMUL.FTZ R110, R110, R21.reuse ;  /* 0x000000156e6e7220 */ /* 0x080fe20000410000 */
[----:B------:R-:W-:Y:S01]  /*b000*/  FADD.FTZ R11, R173, R162 ;  /* 0x000000a2ad0b7221 */ /* 0x000fe20000010000 */
[----:B------:R-:W2:Y:S01]  /*b010*/  MUFU.EX2 R224, R224 ;  /* 0x000000e000e07308 */ /* 0x000ea20000000800 */
[----:B-----5:R-:W-:Y:S01]  /*b020*/  FADD.FTZ R12, R225, R12 ;  /* 0x0000000ce10c7221 */ /* 0x020fe20000010000 */
[----:B------:R-:W-:Y:S01]  /*b030*/  F2FP.BF16.F32.PACK_AB R162, R173, R172 ;  /* 0x000000acada2723e */ /* 0x000fe200000010ff */
[----:B------:R-:W-:Y:S01]  /*b040*/  FADD.FTZ R164, R176, R11 ;  /* 0x0000000bb0a47221 */ /* 0x000fe20000010000 */
[-C--:B------:R-:W-:Y:S01]  /*b050*/  FMUL.FTZ R111, R111, R21.reuse ;  /* 0x000000156f6f7220 */ /* 0x080fe20000410000 */
[-C--:B------:R-:W-:Y:S01]  /*b060*/  FMUL.FTZ R114, R114, R21.reuse ;  /* 0x0000001572727220 */ /* 0x080fe20000410000 */
[-C--:B------:R-:W-:Y:S01]  /*b070*/  FMUL.FTZ R115, R115, R21.reuse ;  /* 0x0000001573737220 */ /* 0x080fe20000410000 */
[----:B------:R-:W-:Y:S01]  /*b080*/  FADD.FTZ R11, R177, R164 ;  /* 0x000000a4b10b7221 */ /* 0x000fe20000010000 */
[----:B------:R-:W3:Y:S01]  /*b090*/  MUFU.EX2 R167, R167 ;  /* 0x000000a700a77308 */ /* 0x000ee20000000800 */
[----:B----4-:R-:W-:Y:S01]  /*b0a0*/  FADD.FTZ R157, R163, R12 ;  /* 0x0000000ca39d7221 */ /* 0x010fe20000010000 */
[----:B------:R-:W-:Y:S01]  /*b0b0*/  F2FP.BF16.F32.PACK_AB R164, R177, R176 ;  /* 0x000000b0b1a4723e */ /* 0x000fe200000010ff */
[----:B------:R-:W-:Y:S01]  /*b0c0*/  FADD.FTZ R11, R180, R11 ;  /* 0x0000000bb40b7221 */ /* 0x000fe20000010000 */
[-C--:B------:R-:W-:Y:S01]  /*b0d0*/  FMUL.FTZ R118, R118, R21.reuse ;  /* 0x0000001576767220 */ /* 0x080fe20000410000 */
[-C--:B------:R-:W-:Y:S01]  /*b0e0*/  FMUL.FTZ R119, R119, R21.reuse ;  /* 0x0000001577777220 */ /* 0x080fe20000410000 */
[----:B------:R-:W-:Y:S01]  /*b0f0*/  FMUL.FTZ R122, R122, R21 ;  /* 0x000000157a7a7220 */ /* 0x000fe20000410000 */
[----:B------:R-:W-:Y:S01]  /*b100*/  FADD.FTZ R11, R166, R11 ;  /* 0x0000000ba60b7221 */ /* 0x000fe20000010000 */
[----:B------:R-:W4:Y:S01]  /*b110*/  MUFU.EX2 R161, R170 ;  /* 0x000000aa00a17308 */ /* 0x000f220000000800 */
[----:B--2---:R-:W-:Y:S01]  /*b120*/  FADD.FTZ R168, R224, R157 ;  /* 0x0000009de0a87221 */ /* 0x004fe20000010000 */
[----:B------:R-:W-:Y:S01]  /*b130*/  F2FP.BF16.F32.PACK_AB R157, R163, R225 ;  /* 0x000000e1a39d723e */ /* 0x000fe200000010ff */
[----:B------:R2:W-:Y:S01]  /*b140*/  STSM.16.M88.4 [R195+0x26800], R152 ;  /* 0x02680098c3007844 */ /* 0x0005e20000000200 */
[----:B------:R-:W-:Y:S01]  /*b150*/  F2FP.BF16.F32.PACK_AB R166, R166, R180 ;  /* 0x000000b4a6a6723e */ /* 0x000fe200000010ff */
[-C--:B------:R-:W-:Y:S01]  /*b160*/  FMUL.FTZ R123, R123, R21.reuse ;  /* 0x000000157b7b7220 */ /* 0x080fe20000410000 */
[-C--:B------:R-:W-:Y:S01]  /*b170*/  FMUL.FTZ R126, R126, R21.reuse ;  /* 0x000000157e7e7220 */ /* 0x080fe20000410000 */
[-C--:B------:R-:W-:Y:S01]  /*b180*/  FMUL.FTZ R127, R127, R21.reuse ;  /* 0x000000157f7f7220 */ /* 0x080fe20000410000 */
[----:B------:R-:W5:Y:S01]  /*b190*/  MUFU.EX2 R171, R171 ;  /* 0x000000ab00ab7308 */ /* 0x000f620000000800 */
        /* <DEDUP_REMOVED lines=8> */
[----:B----4-:R-:W-:Y:S01]  /*b220*/  FADD.FTZ R168, R161, R168 ;  /* 0x000000a8a1a87221 */ /* 0x010fe20000010000 */
[-C--:B------:R-:W-:Y:S01]  /*b230*/  FMUL.FTZ R142, R142, R21.reuse ;  /* 0x000000158e8e7220 */ /* 0x080fe20000410000 */
[-C--:B------:R-:W-:Y:S01]  /*b240*/  FMUL.FTZ R143, R143, R21.reuse ;  /* 0x000000158f8f7220 */ /* 0x080fe20000410000 */
[-C--:B------:R-:W-:Y:S01]  /*b250*/  FMUL.FTZ R146, R146, R21.reuse ;  /* 0x0000001592927220 */ /* 0x080fe20000410000 */
[-C--:B------:R-:W-:Y:S01]  /*b260*/  FMUL.FTZ R147, R147, R21.reuse ;  /* 0x0000001593937220 */ /* 0x080fe20000410000 */
[-C--:B------:R-:W-:Y:S01]  /*b270*/  FMUL.FTZ R150, R150, R21.reuse ;  /* 0x0000001596967220 */ /* 0x080fe20000410000 */
[----:B------:R-:W-:Y:S01]  /*b280*/  FMUL.FTZ R151, R151, R21 ;  /* 0x0000001597977220 */ /* 0x000fe20000410000 */
[----:B------:R-:W4:Y:S01]  /*b290*/  MUFU.EX2 R175, R175 ;  /* 0x000000af00af7308 */ /* 0x000f220000000800 */
[C---:B-----5:R-:W-:Y:S01]  /*b2a0*/  FADD.FTZ R159, R171.reuse, R168 ;  /* 0x000000a8ab9f7221 */ /* 0x060fe20000010000 */
[----:B------:R-:W-:-:S06]  /*b2b0*/  F2FP.BF16.F32.PACK_AB R161, R171, R161 ;  /* 0x000000a1aba1723e */ /* 0x000fcc00000010ff */
[----:B------:R-:W5:Y:S01]  /*b2c0*/  MUFU.EX2 R165, R178 ;  /* 0x000000b200a57308 */ /* 0x000f620000000800 */
[----:B---3--:R-:W-:Y:S01]  /*b2d0*/  FADD.FTZ R168, R174, R159 ;  /* 0x0000009faea87221 */ /* 0x008fe20000010000 */
[----:B------:R-:W-:-:S05]  /*b2e0*/  F2FP.BF16.F32.PACK_AB R159, R167, R224 ;  /* 0x000000e0a79f723e */ /* 0x000fca00000010ff */
[----:B------:R2:W-:Y:S01]  /*b2f0*/  STSM.16.M88.4 [R196], R156 ;  /* 0x0000009cc4007844 */ /* 0x0005e20000000200 */
[----:B------:R-:W3:Y:S01]  /*b300*/  MUFU.EX2 R12, R179 ;  /* 0x000000b3000c7308 */ /* 0x000ee20000000800 */
[----:B----4-:R-:W-:-:S07]  /*b310*/  FADD.FTZ R168, R175, R168 ;  /* 0x000000a8afa87221 */ /* 0x010fce0000010000 */
[----:B------:R-:W4:Y:S01]  /*b320*/  MUFU.EX2 R182, R182 ;  /* 0x000000b600b67308 */ /* 0x000f220000000800 */
[----:B-----5:R-:W-:-:S07]  /*b330*/  FADD.FTZ R163, R165, R168 ;  /* 0x000000a8a5a37221 */ /* 0x020fce0000010000 */
[----:B------:R-:W5:Y:S01]  /*b340*/  MUFU.EX2 R183, R183 ;  /* 0x000000b700b77308 */ /* 0x000f620000000800 */
[C---:B---3--:R-:W-:Y:S01]  /*b350*/  FADD.FTZ R167, R12.reuse, R163 ;  /* 0x000000a30ca77221 */ /* 0x048fe20000010000 */
[----:B------:R-:W-:Y:S02]  /*b360*/  F2FP.BF16.F32.PACK_AB R163, R175, R174 ;  /* 0x000000aeafa3723e */ /* 0x000fe400000010ff */
[----:B------:R-:W-:-:S03]  /*b370*/  F2FP.BF16.F32.PACK_AB R165, R12, R165 ;  /* 0x000000a50ca5723e */ /* 0x000fc600000010ff */
[----:B------:R2:W-:Y:S01]  /*b380*/  STSM.16.M88.4 [R198], R160 ;  /* 0x000000a0c6007844 */ /* 0x0005e20000000200 */
[----:B----4-:R-:W-:Y:S01]  /*b390*/  FADD.FTZ R168, R182, R167 ;  /* 0x000000a7b6a87221 */ /* 0x010fe20000010000 */
[----:B-----5:R-:W-:-:S03]  /*b3a0*/  F2FP.BF16.F32.PACK_AB R167, R183, R182 ;  /* 0x000000b6b7a7723e */ /* 0x020fc600000010ff */
[----:B------:R-:W-:Y:S02]  /*b3b0*/  FADD.FTZ R12, R183, R168 ;  /* 0x000000a8b70c7221 */ /* 0x000fe40000010000 */
[----:B------:R2:W-:Y:S01]  /*b3c0*/  STSM.16.M88.4 [R197], R164 ;  /* 0x000000a4c5007844 */ /* 0x0005e20000000200 */
[----:B------:R-:W-:Y:S05]  /*b3d0*/  @!P0 BRA `(.L_x_746) ;  /* 0x0000000000048947 */ /* 0x000fea0003800000 */
[----:B------:R-:W-:Y:S01]  /*b3e0*/  BPT.TRAP 0x1 ;  /* 0x000000040000795c */ /* 0x000fe20000300000 */
.L_x_746:
[----:B------:R3:W4:Y:S01]  /*b3f0*/  SYNCS.PHASECHK.TRANS64.TRYWAIT P3, [R216+URZ+0x28c50], R20 ;  /* 0x028c5014d80075a7 */ /* 0x000722000806017f */
[----:B------:R-:W-:Y:S05]  /*b400*/  @!P0 BRA `(.L_x_747) ;  /* 0x0000000000048947 */ /* 0x000fea0003800000 */
[----:B------:R-:W-:Y:S01]  /*b410*/  BPT.TRAP 0x1 ;  /* 0x000000040000795c */ /* 0x000fe20000300000 */
.L_x_747:
[----:B------:R-:W-:Y:S04]  /*b420*/  BSSY B1, `(.L_x_748) ;  /* 0x0000004000017945 */ /* 0x000fe80003800000 */
[----:B----4-:R-:W-:Y:S05]  /*b430*/  @P3 BRA `(.L_x_749) ;  /* 0x0000000000083947 */ /* 0x010fea0003800000 */
[----:B------:R-:W4:Y:S02]  /*b440*/  SYNCS.PHASECHK.TRANS64.TRYWAIT P3, [R216+URZ+0x28c50], R20 ;  /* 0x028c5014d80075a7 */ /* 0x000f24000806017f */
[----:B----4-:R-:W-:Y:S05]  /*b450*/  @!P3 BRA `(.L_x_750) ;  /* 0x000000cc0028b947 */ /* 0x010fea0003800000 */
.L_x_749:
[----:B------:R-:W-:Y:S05]  /*b460*/  BSYNC B1 ;  /* 0x0000000000017941 */ /* 0x000fea0003800000 */
.L_x_748:
[----:B01-34-:R-:W-:Y:S01]  /*b470*/  IMAD R20, R18, 0x1000, R13 ;  /* 0x0000100012147824 */ /* 0x01bfe200078e020d */
[----:B------:R-:W-:Y:S01]  /*b480*/  WARPGROUP.ARRIVE ;  /* 0x00000000000079c5 */ /* 0x000fe20000000000 */
[----:B------:R-:W-:Y:S02]  /*b490*/  IMAD.MOV.U32 R21, RZ, RZ, 0x40000040 ;  /* 0x40000040ff157424 */ /* 0x000fe400078e00ff */
[----:B------:R-:W-:Y:S01]  /*b4a0*/  @!P1 VIADD R216, R216, 0x28c60 ;  /* 0x00028c60d8d89836 */ /* 0x000fe20000000000 */
[----:B------:R-:W-:Y:S01]  /*b4b0*/  R2UR UR6, R20 ;  /* 0x00000000140672ca */ /* 0x000fe200000e0000 */
[----:B------:R-:W-:Y:S01]  /*b4c0*/  IMAD.MOV.U32 R225, RZ, RZ, R3 ;  /* 0x000000ffffe17224 */ /* 0x000fe200078e0003 */
[----:B------:R-:W-:Y:S01]  /*b4d0*/  R2UR UR7, R21 ;  /* 0x00000000150772ca */ /* 0x000fe200000e0000 */
[----:B------:R-:W-:Y:S01]  /*b4e0*/  IMAD.MOV.U32 R21, RZ, RZ, 0x40000040 ;  /* 0x40000040ff157424 */ /* 0x000fe200078e00ff */
[----:B------:R-:W-:Y:S01]  /*b4f0*/  @!P1 PRMT R216, RZ, 0x654, R216 ;  /* 0x00000654ffd89816 */ /* 0x000fe200000000d8 */
[----:B------:R-:W-:-:S10]  /*b500*/  IMAD.MOV.U32 R224, RZ, RZ, R18 ;  /* 0x000000ffffe07224 */ /* 0x000fd400078e0012 */
[----:B------:R-:W-:Y:S03]  /*b510*/  HGMMA.64x256x16.F32.BF16 R24, R152, gdesc[UR4].tnspB, R24, gsb0 ;  /* 0x43e0000498187df0 */ /* 0x000fe60008001818 */
[----:B------:R-:W-:Y:S02]  /*b520*/  WARPGROUP.DEPBAR.LE gsb0, 0x0 ;  /* 0x00008000000079c5 */ /* 0x000fe40000010000 */
[----:B--2---:R-:W-:Y:S01]  /*b530*/  VIADD R152, R20, 0x80 ;  /* 0x0000008014987836 */ /* 0x004fe20000000000 */
        /* <DEDUP_REMOVED lines=16> */
[----:B------:R-:W-:Y:S01]  /*b640*/  IMAD.MOV.U32 R21, RZ, RZ, R14 ;  /* 0x000000ffff157224 */ /* 0x000fe200078e000e */
[----:B------:R-:W-:Y:S02]  /*b650*/  WARPGROUP.DEPBAR.LE gsb0, 0x0 ;  /* 0x00008000000079c5 */ /* 0x000fe40000010000 */
[----:B------:R-:W-:-:S15]  /*b660*/  WARPGROUP.ARRIVE ;  /* 0x00000000000079c5 */ /* 0x000fde0000000000 */
[----:B------:R-:W-:-:S06]  /*b670*/  NOP ;  /* 0x0000000000007918 */ /* 0x000fcc0000000000 */
        /* <DEDUP_REMOVED lines=12> */
.L_x_740:
[----:B------:R-:W-:Y:S05]  /*b740*/  BSYNC B0 ;  /* 0x0000000000007941 */ /* 0x000fea0003800000 */
.L_x_739:
[----:B------:R-:W2:Y:S01]  /*b750*/  SHFL.BFLY PT, R0, R11, 0x2, 0x1f ;  /* 0x0c401f000b007f89 */ /* 0x000ea200000e0000 */
[----:B------:R-:W-:Y:S02]  /*b760*/  IMAD.MOV R6, RZ, RZ, -R194 ;  /* 0x000000ffff067224 */ /* 0x000fe400078e0ac2 */
[----:B------:R-:W-:Y:S01]  /*b770*/  IMAD.MOV.U32 R21, RZ, RZ, -0x800000 ;  /* 0xff800000ff157424 */ /* 0x000fe200078e00ff */
[----:B------:R-:W3:Y:S01]  /*b780*/  SHFL.BFLY PT, R7, R12, 0x2, 0x1f ;  /* 0x0c401f000c077f89 */ /* 0x000ee200000e0000 */
[----:B------:R-:W-:Y:S01]  /*b790*/  IMAD.MOV.U32 R20, RZ, RZ, -0x800000 ;  /* 0xff800000ff147424 */ /* 0x000fe200078e00ff */
[----:B------:R-:W-:Y:S08]  /*b7a0*/  BAR.ARV 0x8, 0x100 ;  /* 0x0204000000007b1d */ /* 0x000ff00000002000 */
[----:B------:R-:W-:Y:S01]  /*b7b0*/  BAR.SYNC.DEFER_BLOCKING 0xf, 0x100 ;  /* 0x03c4000000007b1d */ /* 0x000fe20000010000 */
[----:B------:R-:W-:Y:S01]  /*b7c0*/  ISETP.NE.AND P0, PT, R193, R6, PT ;  /* 0x00000006c100720c */ /* 0x000fe20003f05270 */
[----:B------:R-:W-:-:S02]  /*b7d0*/  IMAD.MOV.U32 R6, RZ, RZ, RZ ;  /* 0x000000ffff067224 */ /* 0x000fc400078e00ff */
[----:B------:R-:W-:Y:S02]  /*b7e0*/  VIADD R208, R208, 0x1 ;  /* 0x00000001d0d07836 */ /* 0x000fe40000000000 */
[----:B--2---:R-:W-:Y:S01]  /*b7f0*/  FADD.FTZ R4, R0, R11 ;  /* 0x0000000b00047221 */ /* 0x004fe20000010000 */
[----:B---3--:R-:W-:-:S04]  /*b800*/  FADD.FTZ R7, R7, R12 ;  /* 0x0000000c07077221 */ /* 0x008fc80000010000 */
[----:B------:R-:W2:Y:S04]  /*b810*/  SHFL.BFLY PT, R5, R4, 0x1, 0x1f ;  /* 0x0c201f0004057f89 */ /* 0x000ea800000e0000 */
[----:B------:R-:W3:Y:S01]  /*b820*/  SHFL.BFLY PT, R0, R7, 0x1, 0x1f ;  /* 0x0c201f0007007f89 */ /* 0x000ee200000e0000 */
[----:B--2---:R-:W-:Y:S01]  /*b830*/  FADD.FTZ R9, R4, R5 ;  /* 0x0000000504097221 */ /* 0x004fe20000010000 */
[----:B------:R-:W-:Y:S02]  /*b840*/  IMAD.MOV.U32 R5, RZ, RZ, RZ ;  /* 0x000000ffff057224 */ /* 0x000fe400078e00ff */
[C---:B------:R-:W-:Y:S02]  /*b850*/  VIADD R4, R18.reuse, 0x1 ;  /* 0x0000000112047836 */ /* 0x040fe40000000000 */
[----:B---3--:R-:W-:Y:S01]  /*b860*/  FADD.FTZ R0, R7, R0 ;  /* 0x0000000007007221 */ /* 0x008fe20000010000 */
[----:B------:R-:W-:Y:S01]  /*b870*/  FSETP.NE.FTZ.AND P2, PT, R9, RZ, PT ;  /* 0x000000ff0900720b */ /* 0x000fe20003f55000 */
[----:B------:R-:W-:Y:S01]  /*b880*/  @!P0 IMAD R7, R18, 0x40, R191 ;  /* 0x0000004012078824 */ /* 0x000fe200078e02bf */
[----:B------:R-:W-:-:S02]  /*b890*/  ISETP.NE.AND P1, PT, R4, 0x2, PT ;  /* 0x000000020400780c */ /* 0x000fc40003f25270 */
[----:B------:R-:W-:Y:S01]  /*b8a0*/  FSETP.NE.FTZ.AND P3, PT, R0, RZ, PT ;  /* 0x000000ff0000720b */ /* 0x000fe20003f75000 */
[----:B------:R-:W-:Y:S01]  /*b8b0*/  @!P0 IMAD R7, R7, 0x4, R2 ;  /* 0x0000000407078824 */ /* 0x000fe200078e0202 */
[----:B------:R-:W-:-:S04]  /*b8c0*/  SEL R8, RZ, 0x1, P1 ;  /* 0x00000001ff087807 */ /* 0x000fc80000800000 */
[----:B------:R-:W-:-:S03]  /*b8d0*/  LOP3.LUT R23, R23, R8, RZ, 0x3c, !PT ;  /* 0x0000000817177212 */ /* 0x000fc600078e3cff */
[----:B------:R-:W2:Y:S01]  /*b8e0*/  @P2 MUFU.RCP R5, R9 ;  /* 0x0000000900052308 */ /* 0x000ea20000001000 */
[----:B------:R-:W-:-:S03]  /*b8f0*/  @P2 FMUL.FTZ R18, R10, 0.69314718246459960938 ;  /* 0x3f3172180a122820 */ /* 0x000fc60000410000 */
[----:B------:R-:W-:-:S04]  /*b900*/  @P3 FMUL.FTZ R10, R10, 0.69314718246459960938 ;  /* 0x3f3172180a0a3820 */ /* 0x000fc80000410000 */
[----:B------:R-:W3:Y:S08]  /*b910*/  @P3 MUFU.RCP R6, R0 ;  /* 0x0000000000063308 */ /* 0x000ef00000001000 */
[----:B------:R4:W5:Y:S01]  /*b920*/  @P2 MUFU.LG2 R2, R9 ;  /* 0x0000000900022308 */ /* 0x0009620000000c00 */
[-C--:B--2---:R-:W-:Y:S01]  /*b930*/  FMUL.FTZ R154, R24, R5.reuse ;  /* 0x00000005189a7220 */ /* 0x084fe20000410000 */
[----:B------:R2:W-:Y:S01]  /*b940*/  @!P0 STS [R7+0x28800], R5 ;  /* 0x0288000507008388 */ /* 0x0005e20000000800 */
[-C--:B------:R-:W-:Y:S01]  /*b950*/  FMUL.FTZ R12, R25, R5.reuse ;  /* 0x00000005190c7220 */ /* 0x080fe20000410000 */
[-C--:B------:R-:W-:Y:S01]  /*b960*/  FMUL.FTZ R181, R32, R5.reuse ;  /* 0x0000000520b57220 */ /* 0x080fe20000410000 */
[-C--:B------:R-:W-:Y:S01]  /*b970*/  FMUL.FTZ R180, R36, R5.reuse ;  /* 0x0000000524b47220 */ /* 0x080fe20000410000 */
[-C--:B------:R-:W-:Y:S01]  /*b980*/  FMUL.FTZ R178, R40, R5.reuse ;  /* 0x0000000528b27220 */ /* 0x080fe20000410000 */
[-C--:B------:R-:W-:Y:S01]  /*b990*/  FMUL.FTZ R28, R28, R5.reuse ;  /* 0x000000051c1c7220 */ /* 0x080fe20000410000 */
[----:B------:R1:W0:Y:S01]  /*b9a0*/  @P3 MUFU.LG2 R24, R0 ;  /* 0x0000000000183308 */ /* 0x0002220000000c00 */
[----:B---3--:R3:W-:Y:S01]  /*b9b0*/  @!P0 STS [R7+0x28820], R6 ;  /* 0x0288200607008388 */ /* 0x0087e20000000800 */
[-C--:B----4-:R-:W-:Y:S01]  /*b9c0*/  FMUL.FTZ R9, R58, R6.reuse ;  /* 0x000000063a097220 */ /* 0x090fe20000410000 */
[-C--:B------:R-:W-:Y:S01]  /*b9d0*/  FMUL.FTZ R13, R66, R6.reuse ;  /* 0x00000006420d7220 */ /* 0x080fe20000410000 */
[-C--:B------:R-:W-:Y:S01]  /*b9e0*/  FMUL.FTZ R8, R29, R5.reuse ;  /* 0x000000051d087220 */ /* 0x080fe20000410000 */
[-C--:B------:R-:W-:Y:S01]  /*b9f0*/  FMUL.FTZ R179, R33, R5.reuse ;  /* 0x0000000521b37220 */ /* 0x080fe20000410000 */
[-C--:B------:R-:W-:Y:S01]  /*ba00*/  FMUL.FTZ R177, R37, R5.reuse ;  /* 0x0000000525b17220 */ /* 0x080fe20000410000 */
[-C--:B------:R-:W-:Y:S01]  /*ba10*/  FMUL.FTZ R32, R41, R5.reuse ;  /* 0x0000000529207220 */ /* 0x080fe20000410000 */
[-C--:B------:R-:W-:Y:S01]  /*ba20*/  FMUL.FTZ R176, R44, R5.reuse ;  /* 0x000000052cb07220 */ /* 0x080fe20000410000 */
[-C--:B-1----:R-:W-:Y:S01]  /*ba30*/  FMUL.FTZ R0, R27, R6.reuse ;  /* 0x000000061b007220 */ /* 0x082fe20000410000 */
[----:B-----5:R-:W-:Y:S01]  /*ba40*/  @P2 FMUL.FTZ R25, R2, 0.69314718246459960938 ;  /* 0x3f31721802192820 */ /* 0x020fe20000410000 */
[-C--:B------:R-:W-:Y:S01]  /*ba50*/  FMUL.FTZ R174, R45, R5.reuse ;  /* 0x000000052dae7220 */ /* 0x080fe20000410000 */
        /* <DEDUP_REMOVED lines=56> */
[----:B------:R-:W-:Y:S01]  /*bde0*/  @P2 FFMA.FTZ R21, R18, R3, R25 ;  /* 0x0000000312152223 */ /* 0x000fe20000010019 */
[----:B------:R-:W-:Y:S01]  /*bdf0*/  PLOP3.LUT P0, PT, PT, PT, PT, 0x8, 0x0 ;  /* 0x000000000000781c */ /* 0x000fe20003f0e170 */
[-C--:B--2---:R-:W-:Y:S01]  /*be00*/  FMUL.FTZ R5, R26, R6.reuse ;  /* 0x000000061a057220 */ /* 0x084fe20000410000 */
[-C--:B---3--:R-:W-:Y:S01]  /*be10*/  FMUL.FTZ R7, R30, R6.reuse ;  /* 0x000000061e077220 */ /* 0x088fe20000410000 */
        /* <DEDUP_REMOVED lines=57> */
[----:B------:R-:W-:Y:S01]  /*c1b0*/  SEL R18, R4, RZ, P1 ;  /* 0x000000ff04127207 */ /* 0x000fe20000800000 */
[----:B------:R-:W-:Y:S06]  /*c1c0*/  BAR.ARV 0xe, 0x100 ;  /* 0x0384000000007b1d */ /* 0x000fec0000002000 */
.L_x_688:
[----:B------:R-:W-:Y:S05]  /*c1d0*/  BSYNC B7 ;  /* 0x0000000000077941 */ /* 0x000fea0003800000 */
.L_x_686:
[----:B------:R-:W0:Y:S08]  /*c1e0*/  S2UR UR5, SR_CgaCtaId ;  /* 0x00000000000579c3 */ /* 0x000e300000008800 */
[----:B------:R-:W-:Y:S06]  /*c1f0*/  BAR.SYNC.DEFER_BLOCKING 0x5, 0x180 ;  /* 0x0146000000007b1d */ /* 0x000fec0000010000 */
[----:B------:R-:W-:Y:S01]  /*c200*/  UMOV UR4, 0x400 ;  /* 0x0000040000047882 */ /* 0x000fe20000000000 */
[----:B------:R-:W-:Y:S01]  /*c210*/  BSSY B0, `(.L_x_752) ;  /* 0x00002d8000007945 */ /* 0x000fe20003800000 */
[----:B0-----:R-:W-:-:S06]  /*c220*/  ULEA UR4, UR5, UR4, 0x18 ;  /* 0x0000000405047291 */ /* 0x001fcc000f8ec03f */
[----:B------:R-:W-:-:S05]  /*c230*/  IMAD.U32 R2, RZ, RZ, UR4 ;  /* 0x00000004ff027e24 */ /* 0x000fca000f8e00ff */
[----:B-----5:R0:W1:Y:S01]  /*c240*/  LDS.128 R24, [R2+0x28cd0] ;  /* 0x028cd00002187984 */ /* 0x0200620000000c00 */
[----:B------:R-:W-:Y:S06]  /*c250*/  BAR.ARV 0x4, 0x180 ;  /* 0x0106000000007b1d */ /* 0x000fec0000002000 */
[----:B------:R-:W-:Y:S05]  /*c260*/  @P0 BRA `(.L_x_753) ;  /* 0x0000001c00f40947 */ /* 0x000fea0003800000 */
[----:B------:R-:W2:Y:S01]  /*c270*/  S2R R3, SR_SWINHI ;  /* 0x0000000000037919 */ /* 0x000ea20000002f00 */
[----:B------:R-:W-:Y:S01]  /*c280*/  F2FP.BF16.F32.PACK_AB R5, R0, R5 ;  /* 0x000000050005723e */ /* 0x000fe200000010ff */
[----:B------:R-:W-:Y:S01]  /*c290*/  ULDC.64 UR4, c[0x0][0xc00] ;  /* 0x0003000000047ab9 */ /* 0x000fe20000000a00 */
[----:B------:R-:W-:Y:S02]  /*c2a0*/  F2FP.BF16.F32.PACK_AB R4, R12, R154 ;  /* 0x0000009a0c04723e */ /* 0x000fe400000010ff */
[----:B------:R-:W-:Y:S02]  /*c2b0*/  F2FP.BF16.F32.PACK_AB R6, R8, R28 ;  /* 0x0000001c0806723e */ /* 0x000fe400000010ff */
        /* <DEDUP_REMOVED lines=13> */
[----:B------:R-:W-:Y:S02]  /*c390*/  MOV R44, R2 ;  /* 0x00000002002c7202 */ /* 0x000fe40000000f00 */
[----:B--2---:R-:W-:-:S02]  /*c3a0*/  MOV R45, R3 ;  /* 0x00000003002d7202 */ /* 0x004fc40000000f00 */
[----:B------:R-:W-:Y:S02]  /*c3b0*/  F2FP.BF16.F32.PACK_AB R41, R99, R41 ;  /* 0x000000296329723e */ /* 0x000fe400000010ff */
[----:B------:R-:W-:Y:S01]  /*c3c0*/  F2FP.BF16.F32.PACK_AB R43, R103, R102 ;  /* 0x00000066672b723e */ /* 0x000fe200000010ff */
[----:B------:R-:W-:Y:S01]  /*c3d0*/  IMAD.WIDE R48, R223, 0x2, R44 ;  /* 0x00000002df307825 */ /* 0x000fe200078e022c */
[----:B------:R-:W-:Y:S02]  /*c3e0*/  F2FP.BF16.F32.PACK_AB R105, R58, R106 ;  /* 0x0000006a3a69723e */ /* 0x000fe400000010ff */
[----:B------:R-:W-:Y:S02]  /*c3f0*/  F2FP.BF16.F32.PACK_AB R112, R113, R112 ;  /* 0x000000707170723e */ /* 0x000fe400000010ff */
[C---:B------:R-:W-:Y:S02]  /*c400*/  LOP3.LUT R53, R48.reuse, 0x380, RZ, 0xc0, !PT ;  /* 0x0000038030357812 */ /* 0x040fe400078ec0ff */
[----:B------:R-:W-:-:S02]  /*c410*/  IADD3 R0, P1, R48, 0x20, RZ ;  /* 0x0000002030007810 */ /* 0x000fc40007f3e0ff */
[----:B------:R-:W-:Y:S02]  /*c420*/  SHF.R.U64 R53, R53, 0x3, RZ ;  /* 0x0000000335357819 */ /* 0x000fe400000012ff */
[C---:B------:R-:W-:Y:S02]  /*c430*/  IADD3 R3, P0, R48.reuse, 0x40, RZ ;  /* 0x0000004030037810 */ /* 0x040fe40007f1e0ff */
[----:B------:R-:W-:Y:S01]  /*c440*/  LOP3.LUT R52, R53, R48, RZ, 0x3c, !PT ;  /* 0x0000003035347212 */ /* 0x000fe200078e3cff */
[--C-:B------:R-:W-:Y:S01]  /*c450*/  IMAD.MOV.U32 R53, RZ, RZ, R49.reuse ;  /* 0x000000ffff357224 */ /* 0x100fe200078e0031 */
[----:B------:R-:W-:Y:S01]  /*c460*/  IADD3 R10, P4, R48, 0x60, RZ ;  /* 0x00000060300a7810 */ /* 0x000fe20007f9e0ff */
[----:B------:R-:W-:Y:S01]  /*c470*/  IMAD.X R31, RZ, RZ, R49, P0 ;  /* 0x000000ffff1f7224 */ /* 0x000fe200000e0631 */
[----:B------:R-:W-:Y:S02]  /*c480*/  LOP3.LUT R183, R0, 0x380, RZ, 0xc0, !PT ;  /* 0x0000038000b77812 */ /* 0x000fe400078ec0ff */
[----:B------:R-:W-:-:S02]  /*c490*/  LOP3.LUT R30, R3, 0x380, RZ, 0xc0, !PT ;  /* 0x00000380031e7812 */ /* 0x000fc400078ec0ff */
[----:B------:R-:W-:Y:S01]  /*c4a0*/  MOV R12, R52 ;  /* 0x00000034000c7202 */ /* 0x000fe20000000f00 */
[----:B------:R-:W-:Y:S01]  /*c4b0*/  BAR.SYNC.DEFER_BLOCKING 0x1, 0x100 ;  /* 0x0044000000007b1d */ /* 0x000fe20000010000 */
[----:B------:R-:W-:Y:S01]  /*c4c0*/  LOP3.LUT R225, R10, 0x380, RZ, 0xc0, !PT ;  /* 0x000003800ae17812 */ /* 0x000fe200078ec0ff */
[--C-:B------:R-:W-:Y:S01]  /*c4d0*/  IMAD.X R53, RZ, RZ, R49.reuse, P4 ;  /* 0x000000ffff357224 */ /* 0x100fe200020e0631 */
[----:B------:R-:W-:Y:S02]  /*c4e0*/  SHF.R.U64 R183, R183, 0x3, RZ ;  /* 0x00000003b7b77819 */ /* 0x000fe400000012ff */
[----:B------:R-:W-:Y:S02]  /*c4f0*/  IADD3 R60, P6, R48, 0x2020, RZ ;  /* 0x00002020303c7810 */ /* 0x000fe40007fde0ff */
[----:B------:R-:W-:Y:S02]  /*c500*/  SHF.R.U64 R30, R30, 0x3, RZ ;  /* 0x000000031e1e7819 */ /* 0x000fe400000012ff */
[----:B------:R-:W-:Y:S01]  /*c510*/  IADD3 R56, P3, R48, 0x2000, RZ ;  /* 0x0000200030387810 */ /* 0x000fe20007f7e0ff */
[----:B------:R-:W-:Y:S01]  /*c520*/  IMAD.X R61, RZ, RZ, R49, P6 ;  /* 0x000000ffff3d7224 */ /* 0x000fe200030e0631 */
[----:B------:R-:W-:-:S02]  /*c530*/  SHF.R.U64 R225, R225, 0x3, RZ ;  /* 0x00000003e1e17819 */ /* 0x000fc400000012ff */
[----:B------:R-:W-:Y:S01]  /*c540*/  IADD3 R8, P5, R48, 0x2040, RZ ;  /* 0x0000204030087810 */ /* 0x000fe20007fbe0ff */
[--C-:B------:R-:W-:Y:S01]  /*c550*/  IMAD.X R57, RZ, RZ, R49.reuse, P3 ;  /* 0x000000ffff397224 */ /* 0x100fe200018e0631 */
[----:B------:R-:W-:Y:S02]  /*c560*/  LOP3.LUT R30, R30, R3, RZ, 0x3c, !PT ;  /* 0x000000031e1e7212 */ /* 0x000fe400078e3cff */
[----:B------:R-:W-:Y:S01]  /*c570*/  LOP3.LUT R52, R225, R10, RZ, 0x3c, !PT ;  /* 0x0000000ae1347212 */ /* 0x000fe200078e3cff */
[----:B------:R-:W-:Y:S01]  /*c580*/  IMAD.X R65, RZ, RZ, R49, P5 ;  /* 0x000000ffff417224 */ /* 0x000fe200028e0631 */
[----:B------:R-:W-:Y:S02]  /*c590*/  LOP3.LUT R3, R56, 0x380, RZ, 0xc0, !PT ;  /* 0x0000038038037812 */ /* 0x000fe400078ec0ff */
[----:B------:R-:W-:Y:S02]  /*c5a0*/  LOP3.LUT R225, R8, 0x380, RZ, 0xc0, !PT ;  /* 0x0000038008e17812 */ /* 0x000fe400078ec0ff */
[C---:B------:R-:W-:Y:S01]  /*c5b0*/  IADD3 R68, P2, R48.reuse, 0x2060, RZ ;  /* 0x0000206030447810 */ /* 0x040fe20007f5e0ff */
[----:B------:R2:W-:Y:S01]  /*c5c0*/  STSM.16.M88.4 [R12], R4 ;  /* 0x000000040c007844 */ /* 0x0005e20000000200 */
[----:B------:R-:W-:-:S02]  /*c5d0*/  IADD3 R42, P0, R48, 0x4020, RZ ;  /* 0x00004020302a7810 */ /* 0x000fc40007f1e0ff */
[----:B------:R-:W-:Y:S01]  /*c5e0*/  SHF.R.U64 R3, R3, 0x3, RZ ;  /* 0x0000000303037819 */ /* 0x000fe200000012ff */
[--C-:B------:R-:W-:Y:S01]  /*c5f0*/  IMAD.X R69, RZ, RZ, R49.reuse, P2 ;  /* 0x000000ffff457224 */ /* 0x100fe200010e0631 */
[----:B------:R-:W-:Y:S01]  /*c600*/  SHF.R.U64 R225, R225, 0x3, RZ ;  /* 0x00000003e1e17819 */ /* 0x000fe200000012ff */
[--C-:B------:R-:W-:Y:S01]  /*c610*/  IMAD.X R77, RZ, RZ, R49.reuse, P0 ;  /* 0x000000ffff4d7224 */ /* 0x100fe200000e0631 */
[----:B------:R-:W-:Y:S02]  /*c620*/  IADD3 R70, P4, R48, 0x4040, RZ ;  /* 0x0000404030467810 */ /* 0x000fe40007f9e0ff */
[----:B------:R-:W-:Y:S02]  /*c630*/  LOP3.LUT R237, R68, 0x380, RZ, 0xc0, !PT ;  /* 0x0000038044ed7812 */ /* 0x000fe400078ec0ff */
[----:B------:R-:W-:Y:S01]  /*c640*/  LOP3.LUT R56, R3, R56, RZ, 0x3c, !PT ;  /* 0x0000003803387212 */ /* 0x000fe200078e3cff */
[----:B------:R-:W-:Y:S01]  /*c650*/  IMAD.X R81, RZ, RZ, R49, P4 ;  /* 0x000000ffff517224 */ /* 0x000fe200020e0631 */
[----:B------:R-:W-:-:S02]  /*c660*/  LOP3.LUT R64, R225, R8, RZ, 0x3c, !PT ;  /* 0x00000008e1407212 */ /* 0x000fc400078e3cff */
[----:B------:R-:W-:Y:S01]  /*c670*/  LOP3.LUT R225, R70, 0x380, RZ, 0xc0, !PT ;  /* 0x0000038046e17812 */ /* 0x000fe200078ec0ff */
[--C-:B--2---:R-:W-:Y:S01]  /*c680*/  IMAD.X R7, RZ, RZ, R49.reuse, P1 ;  /* 0x000000ffff077224 */ /* 0x104fe200008e0631 */
[----:B------:R-:W-:Y:S02]  /*c690*/  LOP3.LUT R6, R183, R0, RZ, 0x3c, !PT ;  /* 0x00000000b7067212 */ /* 0x000fe400078e3cff */
[----:B------:R-:W-:Y:S02]  /*c6a0*/  LOP3.LUT R183, R60, 0x380, RZ, 0xc0, !PT ;  /* 0x000003803cb77812 */ /* 0x000fe400078ec0ff */
[----:B------:R-:W-:Y:S02]  /*c6b0*/  IADD3 R28, P1, R48, 0x4000, RZ ;  /* 0x00004000301c7810 */ /* 0x000fe40007f3e0ff */
[----:B------:R-:W-:Y:S02]  /*c6c0*/  SHF.R.U64 R183, R183, 0x3, RZ ;  /* 0x00000003b7b77819 */ /* 0x000fe400000012ff */
[----:B------:R-:W-:Y:S01]  /*c6d0*/  LOP3.LUT R3, R28, 0x380, RZ, 0xc0, !PT ;  /* 0x000003801c037812 */ /* 0x000fe200078ec0ff */
[----:B------:R-:W-:Y:S01]  /*c6e0*/  IMAD.X R73, RZ, RZ, R49, P1 ;  /* 0x000000ffff497224 */ /* 0x000fe200008e0631 */
[----:B------:R-:W-:-:S02]  /*c6f0*/  LOP3.LUT R60, R183, R60, RZ, 0x3c, !PT ;  /* 0x0000003cb73c7212 */ /* 0x000fc400078e3cff */
[----:B------:R-:W-:Y:S02]  /*c700*/  LOP3.LUT R183, R42, 0x380, RZ, 0xc0, !PT ;  /* 0x000003802ab77812 */ /* 0x000fe400078ec0ff */
[----:B------:R-:W-:Y:S02]  /*c710*/  SHF.R.U64 R237, R237, 0x3, RZ ;  /* 0x00000003eded7819 */ /* 0x000fe400000012ff */
[C---:B------:R-:W-:Y:S02]  /*c720*/  IADD3 R34, P3, R48.reuse, 0x4060, RZ ;  /* 0x0000406030227810 */ /* 0x040fe40007f7e0ff */
[----:B------:R-:W-:Y:S02]  /*c730*/  SHF.R.U64 R183, R183, 0x3, RZ ;  /* 0x00000003b7b77819 */ /* 0x000fe400000012ff */
[----:B------:R-:W-:Y:S01]  /*c740*/  IADD3 R14, P5, R48, 0x6020, RZ ;  /* 0x00006020300e7810 */ /* 0x000fe20007fbe0ff */
[----:B------:R-:W-:Y:S01]  /*c750*/  IMAD.X R85, RZ, RZ, R49, P3 ;  /* 0x000000ffff557224 */ /* 0x000fe200018e0631 */
[----:B------:R-:W-:-:S02]  /*c760*/  SHF.R.U64 R3, R3, 0x3, RZ ;  /* 0x0000000303037819 */ /* 0x000fc400000012ff */
[C---:B------:R-:W-:Y:S01]  /*c770*/  IADD3 R4, P6, R48.reuse, 0x6000, RZ ;  /* 0x0000600030047810 */ /* 0x040fe20007fde0ff */
[--C-:B------:R-:W-:Y:S01]  /*c780*/  IMAD.X R111, RZ, RZ, R49.reuse, P5 ;  /* 0x000000ffff6f7224 */ /* 0x100fe200028e0631 */
[----:B------:R-:W-:Y:S02]  /*c790*/  SHF.R.U64 R225, R225, 0x3, RZ ;  /* 0x00000003e1e17819 */ /* 0x000fe400000012ff */
[----:B-1----:R-:W-:Y:S01]  /*c7a0*/  IADD3 R24, P2, R48, 0x6040, RZ ;  /* 0x0000604030187810 */ /* 0x002fe20007f5e0ff */
[--C-:B------:R-:W-:Y:S01]  /*c7b0*/  IMAD.X R89, RZ, RZ, R49.reuse, P6 ;  /* 0x000000ffff597224 */ /* 0x100fe200030e0631 */
[----:B------:R-:W-:Y:S02]  /*c7c0*/  LOP3.LUT R68, R237, R68, RZ, 0x3c, !PT ;  /* 0x00000044ed447212 */ /* 0x000fe400078e3cff */
[----:B------:R-:W-:Y:S01]  /*c7d0*/  LOP3.LUT R237, R34, 0x380, RZ, 0xc0, !PT ;  /* 0x0000038022ed7812 */ /* 0x000fe200078ec0ff */
[----:B------:R-:W-:Y:S01]  /*c7e0*/  IMAD.X R5, RZ, RZ, R49, P2 ;  /* 0x000000ffff057224 */ /* 0x000fe200010e0631 */
[----:B------:R-:W-:-:S02]  /*c7f0*/  LOP3.LUT R76, R183, R42, RZ, 0x3c, !PT ;  /* 0x0000002ab74c7212 */ /* 0x000fc400078e3cff */
[----:B------:R-:W-:Y:S02]  /*c800*/  LOP3.LUT R72, R3, R28, RZ, 0x3c, !PT ;  /* 0x0000001c03487212 */ /* 0x000fe400078e3cff */
[----:B------:R-:W-:Y:S02]  /*c810*/  LOP3.LUT R183, R14, 0x380, RZ, 0xc0, !PT ;  /* 0x000003800eb77812 */ /* 0x000fe400078ec0ff */
[----:B------:R-:W-:Y:S02]  /*c820*/  LOP3.LUT R80, R225, R70, RZ, 0x3c, !PT ;  /* 0x00000046e1507212 */ /* 0x000fe400078e3cff */
[----:B------:R-:W-:Y:S02]  /*c830*/  LOP3.LUT R3, R4, 0x380, RZ, 0xc0, !PT ;  /* 0x0000038004037812 */ /* 0x000fe400078ec0ff */
[----:B------:R-:W-:Y:S02]  /*c840*/  LOP3.LUT R225, R24, 0x380, RZ, 0xc0, !PT ;  /* 0x0000038018e17812 */ /* 0x000fe400078ec0ff */
[----:B------:R-:W-:-:S02]  /*c850*/  SHF.R.U64 R237, R237, 0x3, RZ ;  /* 0x00000003eded7819 */ /* 0x000fc400000012ff */
[----:B------:R-:W-:Y:S02]  /*c860*/  IADD3 R12, P1, R48, 0x6060, RZ ;  /* 0x00006060300c7810 */ /* 0x000fe40007f3e0ff */
[----:B------:R-:W-:Y:S02]  /*c870*/  SHF.R.U64 R183, R183, 0x3, RZ ;  /* 0x00000003b7b77819 */ /* 0x000fe400000012ff */
[----:B------:R-:W-:Y:S01]  /*c880*/  SHF.R.U64 R3, R3, 0x3, RZ ;  /* 0x0000000303037819 */ /* 0x000fe200000012ff */
[----:B------:R-:W-:Y:S01]  /*c890*/  IMAD.X R49, RZ, RZ, R49, P1 ;  /* 0x000000ffff317224 */ /* 0x000fe200008e0631 */
[----:B------:R-:W-:Y:S02]  /*c8a0*/  SHF.R.U64 R225, R225, 0x3, RZ ;  /* 0x00000003e1e17819 */ /* 0x000fe400000012ff */
[----:B------:R-:W-:Y:S02]  /*c8b0*/  LOP3.LUT R84, R237, R34, RZ, 0x3c, !PT ;  /* 0x00000022ed547212 */ /* 0x000fe400078e3cff */
[----:B------:R-:W-:-:S02]  /*c8c0*/  LOP3.LUT R237, R12, 0x380, RZ, 0xc0, !PT ;  /* 0x000003800ced7812 */ /* 0x000fc400078ec0ff */
[----:B------:R-:W-:Y:S02]  /*c8d0*/  LOP3.LUT R110, R183, R14, RZ, 0x3c, !PT ;  /* 0x0000000eb76e7212 */ /* 0x000fe400078e3cff */
[----:B------:R-:W-:Y:S02]  /*c8e0*/  LOP3.LUT R88, R3, R4, RZ, 0x3c, !PT ;  /* 0x0000000403587212 */ /* 0x000fe400078e3cff */
[----:B------:R-:W-:Y:S02]  /*c8f0*/  MOV R14, R30 ;  /* 0x0000001e000e7202 */ /* 0x000fe40000000f00 */
[----:B------:R-:W-:Y:S01]  /*c900*/  LOP3.LUT R4, R225, R24, RZ, 0x3c, !PT ;  /* 0x00000018e1047212 */ /* 0x000fe200078e3cff */
[----:B------:R-:W-:Y:S01]  /*c910*/  IMAD.MOV.U32 R24, RZ, RZ, RZ ;  /* 0x000000ffff187224 */ /* 0x000fe200078e00ff */
[----:B------:R-:W-:Y:S02]  /*c920*/  MOV R3, R6 ;  /* 0x0000000600037202 */ /* 0x000fe40000000f00 */
[----:B------:R-:W-:-:S02]  /*c930*/  F2FP.BF16.F32.PACK_AB R28, R179, R181 ;  /* 0x000000b5b31c723e */ /* 0x000fc400000010ff */
[----:B------:R-:W-:Y:S02]  /*c940*/  F2FP.BF16.F32.PACK_AB R30, R177, R180 ;  /* 0x000000b4b11e723e */ /* 0x000fe400000010ff */
[----:B------:R-:W-:Y:S02]  /*c950*/  F2FP.BF16.F32.PACK_AB R31, R39, R38 ;  /* 0x00000026271f723e */ /* 0x000fe400000010ff */
[----:B------:R-:W-:Y:S02]  /*c960*/  F2FP.BF16.F32.PACK_AB R34, R174, R176 ;  /* 0x000000b0ae22723e */ /* 0x000fe400000010ff */
[----:B------:R-:W-:Y:S01]  /*c970*/  SHF.R.U64 R237, R237, 0x3, RZ ;  /* 0x00000003eded7819 */ /* 0x000fe200000012ff */
[----:B------:R-:W-:Y:S01]  /*c980*/  STSM.16.M88.4 [R3], R28 ;  /* 0x0000001c03007844 */ /* 0x000fe20000000200 */
[----:B------:R-:W-:Y:S02]  /*c990*/  MOV R0, R4 ;  /* 0x0000000400007202 */ /* 0x000fe40000000f00 */
[----:B------:R-:W-:Y:S01]  /*c9a0*/  MOV R52, R52 ;  /* 0x0000003400347202 */ /* 0x000fe20000000f00 */
[----:B------:R1:W-:Y:S01]  /*c9b0*/  STSM.16.M88.4 [R14], R32 ;  /* 0x000000200e007844 */ /* 0x0003e20000000200 */
[----:B------:R-:W-:-:S02]  /*c9c0*/  F2FP.BF16.F32.PACK_AB R4, R172, R175 ;  /* 0x000000afac04723e */ /* 0x000fc400000010ff */
[----:B------:R-:W-:Y:S02]  /*c9d0*/  F2FP.BF16.F32.PACK_AB R5, R51, R50 ;  /* 0x000000323305723e */ /* 0x000fe400000010ff */
[----:B------:R-:W-:Y:S02]  /*c9e0*/  F2FP.BF16.F32.PACK_AB R6, R170, R173 ;  /* 0x000000adaa06723e */ /* 0x000fe400000010ff */
[----:B------:R-:W-:Y:S02]  /*c9f0*/  F2FP.BF16.F32.PACK_AB R7, R55, R54 ;  /* 0x000000363707723e */ /* 0x000fe400000010ff */
[----:B------:R-:W-:Y:S02]  /*ca00*/  LOP3.LUT R48, R237, R12, RZ, 0x3c, !PT ;  /* 0x0000000ced307212 */ /* 0x000fe400078e3cff */
[----:B------:R-:W-:Y:S01]  /*ca10*/  MOV R56, R56 ;  /* 0x0000003800387202 */ /* 0x000fe20000000f00 */
[----:B------:R2:W-:Y:S01]  /*ca20*/  STSM.16.M88.4 [R52], R4 ;  /* 0x0000000434007844 */ /* 0x0005e20000000200 */
[----:B------:R-:W-:-:S02]  /*ca30*/  F2FP.BF16.F32.PACK_AB R8, R167, R171 ;  /* 0x000000aba708723e */ /* 0x000fc400000010ff */
[----:B------:R-:W-:Y:S02]  /*ca40*/  F2FP.BF16.F32.PACK_AB R10, R165, R169 ;  /* 0x000000a9a50a723e */ /* 0x000fe400000010ff */
[----:B------:R-:W-:Y:S02]  /*ca50*/  MOV R60, R60 ;  /* 0x0000003c003c7202 */ /* 0x000fe40000000f00 */
[----:B------:R-:W-:Y:S01]  /*ca60*/  F2FP.BF16.F32.PACK_AB R12, R163, R166 ;  /* 0x000000a6a30c723e */ /* 0x000fe200000010ff */
[----:B------:R-:W-:Y:S01]  /*ca70*/  STSM.16.M88.4 [R56], R8 ;  /* 0x0000000838007844 */ /* 0x000fe20000000200 */
[----:B-1----:R-:W-:Y:S02]  /*ca80*/  F2FP.BF16.F32.PACK_AB R14, R161, R164 ;  /* 0x000000a4a10e723e */ /* 0x002fe400000010ff */
[----:B------:R-:W-:Y:S02]  /*ca90*/  MOV R64, R64 ;  /* 0x0000004000407202 */ /* 0x000fe40000000f00 */
[----:B------:R-:W-:Y:S01]  /*caa0*/  F2FP.BF16.F32.PACK_AB R28, R159, R162 ;  /* 0x000000a29f1c723e */ /* 0x000fe200000010ff */
[----:B------:R-:W-:Y:S01]  /*cab0*/  STSM.16.M88.4 [R60], R12 ;  /* 0x0000000c3c007844 */ /* 0x000fe20000000200 */
[----:B------:R-:W-:-:S02]  /*cac0*/  F2FP.BF16.F32.PACK_AB R29, R75, R74 ;  /* 0x0000004a4b1d723e */ /* 0x000fc400000010ff */
[----:B------:R-:W-:Y:S02]  /*cad0*/  F2FP.BF16.F32.PACK_AB R30, R157, R160 ;  /* 0x000000a09d1e723e */ /* 0x000fe400000010ff */
[----:B------:R-:W-:Y:S02]  /*cae0*/  F2FP.BF16.F32.PACK_AB R31, R79, R78 ;  /* 0x0000004e4f1f723e */ /* 0x000fe400000010ff */
[----:B------:R-:W-:Y:S02]  /*caf0*/  MOV R68, R68 ;  /* 0x0000004400447202 */ /* 0x000fe40000000f00 */
[----:B------:R-:W-:Y:S01]  /*cb00*/  F2FP.BF16.F32.PACK_AB R32, R155, R158 ;  /* 0x0000009e9b20723e */ /* 0x000fe200000010ff */
[----:B------:R-:W-:Y:S01]  /*cb10*/  STSM.16.M88.4 [R64], R28 ;  /* 0x0000001c40007844 */ /* 0x000fe20000000200 */
[----:B------:R-:W-:Y:S02]  /*cb20*/  F2FP.BF16.F32.PACK_AB R33, R83, R82 ;  /* 0x000000525321723e */ /* 0x000fe400000010ff */
[----:B------:R-:W-:-:S02]  /*cb30*/  F2FP.BF16.F32.PACK_AB R34, R152, R156 ;  /* 0x0000009c9822723e */ /* 0x000fc400000010ff */
[----:B------:R-:W-:Y:S02]  /*cb40*/  F2FP.BF16.F32.PACK_AB R35, R87, R86 ;  /* 0x000000565723723e */ /* 0x000fe400000010ff */
[----:B------:R-:W-:Y:S02]  /*cb50*/  MOV R72, R72 ;  /* 0x0000004800487202 */ /* 0x000fe40000000f00 */
[----:B------:R-:W-:Y:S01]  /*cb60*/  F2FP.BF16.F32.PACK_AB R38, R93, R92 ;  /* 0x0000005c5d26723e */ /* 0x000fe200000010ff */
[----:B------:R-:W-:Y:S01]  /*cb70*/  STSM.16.M88.4 [R68], R32 ;  /* 0x0000002044007844 */ /* 0x000fe20000000200 */
[----:B------:R-:W-:Y:S02]  /*cb80*/  F2FP.BF16.F32.PACK_AB R39, R95, R94 ;  /* 0x0000005e5f27723e */ /* 0x000fe400000010ff */
[----:B------:R-:W-:Y:S02]  /*cb90*/  MOV R76, R76 ;  /* 0x0000004c004c7202 */ /* 0x000fe40000000f00 */
[----:B------:R-:W-:Y:S01]  /*cba0*/  F2FP.BF16.F32.PACK_AB R42, R101, R100 ;  /* 0x00000064652a723e */ /* 0x000fe200000010ff */
[----:B------:R-:W-:Y:S01]  /*cbb0*/  STSM.16.M88.4 [R72], R36 ;  /* 0x0000002448007844 */ /* 0x000fe20000000200 */
[----:B------:R-:W-:-:S02]  /*cbc0*/  MOV R80, R80 ;  /* 0x0000005000507202 */ /* 0x000fc40000000f00 */
[----:B------:R-:W-:Y:S01]  /*cbd0*/  F2FP.BF16.F32.PACK_AB R106, R109, R108 ;  /* 0x0000006c6d6a723e */ /* 0x000fe200000010ff */
[----:B------:R-:W-:Y:S01]  /*cbe0*/  STSM.16.M88.4 [R76], R40 ;  /* 0x000000284c007844 */ /* 0x000fe20000000200 */
[----:B------:R-:W-:Y:S02]  /*cbf0*/  F2FP.BF16.F32.PACK_AB R107, R62, R107 ;  /* 0x0000006b3e6b723e */ /* 0x000fe400000010ff */
[----:B------:R-:W-:Y:S02]  /*cc00*/  F2FP.BF16.F32.PACK_AB R113, R66, R114 ;  /* 0x000000724271723e */ /* 0x000fe400000010ff */
[----:B------:R-:W-:Y:S01]  /*cc10*/  F2FP.BF16.F32.PACK_AB R120, R121, R120 ;  /* 0x000000787978723e */ /* 0x000fe200000010ff */
[----:B------:R-:W-:Y:S01]  /*cc20*/  STSM.16.M88.4 [R80], R104 ;  /* 0x0000006850007844 */ /* 0x000fe20000000200 */
[----:B------:R-:W-:Y:S02]  /*cc30*/  MOV R84, R84 ;  /* 0x0000005400547202 */ /* 0x000fe40000000f00 */
[----:B------:R-:W-:-:S02]  /*cc40*/  F2FP.BF16.F32.PACK_AB R114, R117, R116 ;  /* 0x000000747572723e */ /* 0x000fc400000010ff */
[----:B------:R-:W-:Y:S02]  /*cc50*/  F2FP.BF16.F32.PACK_AB R115, R119, R115 ;  /* 0x000000737773723e */ /* 0x000fe400000010ff */
[----:B------:R-:W-:Y:S02]  /*cc60*/  F2FP.BF16.F32.PACK_AB R121, R123, R122 ;  /* 0x0000007a7b79723e */ /* 0x000fe400000010ff */
[----:B------:R-:W-:Y:S01]  /*cc70*/  F2FP.BF16.F32.PACK_AB R128, R129, R128 ;  /* 0x000000808180723e */ /* 0x000fe200000010ff */
[----:B------:R-:W-:Y:S01]  /*cc80*/  STSM.16.M88.4 [R84], R112 ;  /* 0x0000007054007844 */ /* 0x000fe20000000200 */
[----:B------:R-:W-:Y:S02]  /*cc90*/  MOV R88, R88 ;  /* 0x0000005800587202 */ /* 0x000fe40000000f00 */
[----:B------:R-:W-:Y:S02]  /*cca0*/  F2FP.BF16.F32.PACK_AB R122, R125, R124 ;  /* 0x0000007c7d7a723e */ /* 0x000fe400000010ff */
[----:B------:R-:W-:-:S02]  /*ccb0*/  F2FP.BF16.F32.PACK_AB R123, R127, R126 ;  /* 0x0000007e7f7b723e */ /* 0x000fc400000010ff */
[----:B------:R-:W-:Y:S02]  /*ccc0*/  F2FP.BF16.F32.PACK_AB R129, R131, R130 ;  /* 0x000000828381723e */ /* 0x000fe400000010ff */
[----:B------:R-:W-:Y:S01]  /*ccd0*/  F2FP.BF16.F32.PACK_AB R136, R137, R136 ;  /* 0x000000888988723e */ /* 0x000fe200000010ff */
[----:B------:R-:W-:Y:S01]  /*cce0*/  STSM.16.M88.4 [R88], R120 ;  /* 0x0000007858007844 */ /* 0x000fe20000000200 */
[----:B------:R-:W-:Y:S02]  /*ccf0*/  ISETP.NE.U32.AND P0, PT, RZ, UR4, PT ;  /* 0x00000004ff007c0c */ /* 0x000fe4000bf05070 */
[----:B--2---:R-:W-:Y:S02]  /*cd00*/  IADD3 R6, P1, R200, UR4, RZ ;  /* 0x00000004c8067c10 */ /* 0x004fe4000ff3e0ff */
[----:B------:R-:W-:Y:S02]  /*cd10*/  MOV R110, R110 ;  /* 0x0000006e006e7202 */ /* 0x000fe40000000f00 */
[----:B------:R-:W-:-:S02]  /*cd20*/  F2FP.BF16.F32.PACK_AB R130, R133, R132 ;  /* 0x000000848582723e */ /* 0x000fc400000010ff */
[----:B------:R-:W-:Y:S02]  /*cd30*/  F2FP.BF16.F32.PACK_AB R131, R135, R134 ;  /* 0x000000868783723e */ /* 0x000fe400000010ff */
[----:B------:R-:W-:Y:S02]  /*cd40*/  F2FP.BF16.F32.PACK_AB R137, R139, R138 ;  /* 0x0000008a8b89723e */ /* 0x000fe400000010ff */
[----:B------:R-:W-:Y:S01]  /*cd50*/  F2FP.BF16.F32.PACK_AB R144, R145, R144 ;  /* 0x000000909190723e */ /* 0x000fe200000010ff */
[----:B------:R-:W-:Y:S01]  /*cd60*/  STSM.16.M88.4 [R110], R128 ;  /* 0x000000806e007844 */ /* 0x000fe20000000200 */
[----:B------:R-:W-:Y:S02]  /*cd70*/  F2FP.BF16.F32.PACK_AB R138, R141, R140 ;  /* 0x0000008c8d8a723e */ /* 0x000fe400000010ff */
[----:B------:R-:W-:Y:S02]  /*cd80*/  F2FP.BF16.F32.PACK_AB R139, R143, R142 ;  /* 0x0000008e8f8b723e */ /* 0x000fe400000010ff */
[----:B------:R-:W-:-:S02]  /*cd90*/  F2FP.BF16.F32.PACK_AB R145, R147, R146 ;  /* 0x000000929391723e */ /* 0x000fc400000010ff */
[----:B------:R-:W-:Y:S01]  /*cda0*/  MOV R48, R48 ;  /* 0x0000003000307202 */ /* 0x000fe20000000f00 */
[----:B------:R1:W-:Y:S01]  /*cdb0*/  STSM.16.M88.4 [R0], R136 ;  /* 0x0000008800007844 */ /* 0x0003e20000000200 */
[----:B------:R-:W-:Y:S02]  /*cdc0*/  F2FP.BF16.F32.PACK_AB R146, R149, R148 ;  /* 0x000000949592723e */ /* 0x000fe400000010ff */
[----:B------:R-:W-:Y:S02]  /*cdd0*/  F2FP.BF16.F32.PACK_AB R147, R151, R150 ;  /* 0x000000969793723e */ /* 0x000fe400000010ff */
[----:B------:R-:W-:Y:S02]  /*cde0*/  ISETP.NE.AND.EX P0, PT, RZ, UR5, PT, P0 ;  /* 0x00000005ff007c0c */ /* 0x000fe4000bf05300 */
[----:B------:R-:W-:Y:S01]  /*cdf0*/  IADD3.X R7, R201, UR5, RZ, P1, !PT ;  /* 0x00000005c9077c10 */ /* 0x000fe20008ffe4ff */
[----:B------:R-:W-:Y:S01]  /*ce00*/  ULDC.64 UR4, c[0x0][0xc08] ;  /* 0x0003020000047ab9 */ /* 0x000fe20000000a00 */
[----:B------:R2:W-:Y:S01]  /*ce10*/  STSM.16.M88.4 [R48], R144 ;  /* 0x0000009030007844 */ /* 0x0005e20000000200 */
[----:B------:R-:W-:Y:S01]  /*ce20*/  BAR.SYNC.DEFER_BLOCKING 0x1, 0x100 ;  /* 0x0044000000007b1d */ /* 0x000fe20000010000 */
[----:B------:R-:W-:-:S04]  /*ce30*/  ISETP.NE.U32.AND P6, PT, RZ, UR4, PT ;  /* 0x00000004ff007c0c */ /* 0x000fc8000bfc5070 */
[----:B------:R-:W-:-:S13]  /*ce40*/  ISETP.NE.AND.EX P6, PT, RZ, UR5, PT, P6 ;  /* 0x00000005ff007c0c */ /* 0x000fda000bfc5360 */
[----:B------:R-:W-:Y:S01]  /*ce50*/  @P6 IADD3 R200, P4, R200, UR4, RZ ;  /* 0x00000004c8c86c10 */ /* 0x000fe2000ff9e0ff */
[----:B------:R-:W-:Y:S02]  /*ce60*/  ULDC UR4, c[0x0][0xa88] ;  /* 0x0002a20000047ab9 */ /* 0x000fe40000000800 */
[----:B-1----:R-:W-:Y:S01]  /*ce70*/  IMAD.U32 R0, RZ, RZ, UR4 ;  /* 0x00000004ff007e24 */ /* 0x002fe2000f8e00ff */
[----:B------:R-:W-:Y:S01]  /*ce80*/  @P6 IADD3.X R201, R201, UR5, RZ, P4, !PT ;  /* 0x00000005c9c96c10 */ /* 0x000fe2000a7fe4ff */
[----:B------:R1:W5:Y:S01]  /*ce90*/  @P0 LDG.E R24, desc[UR40][R6.64] ;  /* 0x0000002806180981 */ /* 0x000362000c1e1900 */
[----:B------:R-:W-:-:S03]  /*cea0*/  IMAD R5, R211, 0x40, R189 ;  /* 0x00000040d3057824 */ /* 0x000fc600078e02bd */
[----:B------:R1:W5:Y:S01]  /*ceb0*/  @P6 LDG.E R0, desc[UR40][R200.64] ;  /* 0x00000028c8006981 */ /* 0x000362000c1e1900 */
[----:B------:R-:W-:-:S03]  /*cec0*/  IMAD.WIDE R4, R5, 0x2, R44 ;  /* 0x0000000205047825 */ /* 0x000fc600078e022c */
[C---:B------:R-:W-:Y:S02]  /*ced0*/  IADD3 R9, P1, R4.reuse, 0x1000, RZ ;  /* 0x0000100004097810 */ /* 0x040fe40007f3e0ff */
[C---:B------:R-:W-:Y:S02]  /*cee0*/  IADD3 R13, P2, R4.reuse, 0x2000, RZ ;  /* 0x00002000040d7810 */ /* 0x040fe40007f5e0ff */
[C---:B------:R-:W-:Y:S02]  /*cef0*/  IADD3 R29, P3, R4.reuse, 0x3000, RZ ;  /* 0x00003000041d7810 */ /* 0x040fe40007f7e0ff */
[----:B------:R-:W-:Y:S02]  /*cf00*/  IADD3 R33, P4, R4, 0x4000, RZ ;  /* 0x0000400004217810 */ /* 0x000fe40007f9e0ff */
        /* <DEDUP_REMOVED lines=8> */
[----:B------:R-:W-:Y:S02]  /*cf90*/  IADD3 R37, P5, R4, 0x5000, RZ ;  /* 0x0000500004257810 */ /* 0x000fe40007fbe0ff */
        /* <DEDUP_REMOVED lines=8> */
[----:B------:R-:W-:-:S02]  /*d020*/  P2R R10, PR, RZ, 0x20 ;  /* 0x00000020ff0a7803 */ /* 0x000fc40000000000 */
[C---:B------:R-:W-:Y:S02]  /*d030*/  IADD3 R41, P1, R4.reuse, 0x6000, RZ ;  /* 0x0000600004297810 */ /* 0x040fe40007f3e0ff */
[C---:B------:R-:W-:Y:S02]  /*d040*/  IADD3 R45, P2, R4.reuse, 0x7000, RZ ;  /* 0x00007000042d7810 */ /* 0x040fe40007f5e0ff */
[C---:B------:R-:W-:Y:S02]  /*d050*/  IADD3 R49, P3, R4.reuse, 0x8000, RZ ;  /* 0x0000800004317810 */ /* 0x040fe40007f7e0ff */
[C---:B------:R-:W-:Y:S02]  /*d060*/  IADD3 R53, P4, R4.reuse, 0x9000, RZ ;  /* 0x0000900004357810 */ /* 0x040fe40007f9e0ff */
[----:B------:R-:W-:Y:S02]  /*d070*/  IADD3 R57, P5, R4, 0xa000, RZ ;  /* 0x0000a00004397810 */ /* 0x000fe40007fbe0ff */
[----:B------:R-:W-:-:S02]  /*d080*/  LOP3.LUT R36, R37, 0x380, RZ, 0xc0, !PT ;  /* 0x0000038025247812 */ /* 0x000fc400078ec0ff */
[----:B------:R-:W-:Y:S02]  /*d090*/  LOP3.LUT R40, R41, 0x380, RZ, 0xc0, !PT ;  /* 0x0000038029287812 */ /* 0x000fe400078ec0ff */
[----:B------:R-:W-:Y:S02]  /*d0a0*/  LOP3.LUT R44, R45, 0x380, RZ, 0xc0, !PT ;  /* 0x000003802d2c7812 */ /* 0x000fe400078ec0ff */
[----:B--2---:R-:W-:Y:S02]  /*d0b0*/  LOP3.LUT R48, R49, 0x380, RZ, 0xc0, !PT ;  /* 0x0000038031307812 */ /* 0x004fe400078ec0ff */
[----:B------:R-:W-:Y:S02]  /*d0c0*/  LOP3.LUT R52, R53, 0x380, RZ, 0xc0, !PT ;  /* 0x0000038035347812 */ /* 0x000fe400078ec0ff */
[----:B------:R-:W-:Y:S02]  /*d0d0*/  LOP3.LUT R56, R57, 0x380, RZ, 0xc0, !PT ;  /* 0x0000038039387812 */ /* 0x000fe400078ec0ff */
[----:B------:R-:W-:-:S02]  /*d0e0*/  SHF.R.U64 R36, R36, 0x3, RZ ;  /* 0x0000000324247819 */ /* 0x000fc400000012ff */
[----:B------:R-:W-:Y:S02]  /*d0f0*/  SHF.R.U64 R40, R40, 0x3, RZ ;  /* 0x0000000328287819 */ /* 0x000fe400000012ff */
[----:B------:R-:W-:Y:S02]  /*d100*/  SHF.R.U64 R44, R44, 0x3, RZ ;  /* 0x000000032c2c7819 */ /* 0x000fe400000012ff */
[----:B------:R-:W-:Y:S02]  /*d110*/  SHF.R.U64 R48, R48, 0x3, RZ ;  /* 0x0000000330307819 */ /* 0x000fe400000012ff */
[----:B------:R-:W-:Y:S02]  /*d120*/  SHF.R.U64 R52, R52, 0x3, RZ ;  /* 0x0000000334347819 */ /* 0x000fe400000012ff */
[----:B------:R-:W-:Y:S02]  /*d130*/  SHF.R.U64 R56, R56, 0x3, RZ ;  /* 0x0000000338387819 */ /* 0x000fe400000012ff */
[----:B------:R-:W-:-:S02]  /*d140*/  LOP3.LUT R36, R36, R37, RZ, 0x3c, !PT ;  /* 0x0000002524247212 */ /* 0x000fc400078e3cff */
[----:B------:R-:W-:Y:S02]  /*d150*/  LOP3.LUT R40, R40, R41, RZ, 0x3c, !PT ;  /* 0x0000002928287212 */ /* 0x000fe400078e3cff */
[----:B------:R-:W-:Y:S02]  /*d160*/  LOP3.LUT R44, R44, R45, RZ, 0x3c, !PT ;  /* 0x0000002d2c2c7212 */ /* 0x000fe400078e3cff */
[----:B------:R-:W-:Y:S02]  /*d170*/  LOP3.LUT R48, R48, R49, RZ, 0x3c, !PT ;  /* 0x0000003130307212 */ /* 0x000fe400078e3cff */
[----:B------:R-:W-:Y:S02]  /*d180*/  LOP3.LUT R52, R52, R53, RZ, 0x3c, !PT ;  /* 0x0000003534347212 */ /* 0x000fe400078e3cff */
[----:B------:R-:W-:Y:S01]  /*d190*/  LOP3.LUT R56, R56, R57, RZ, 0x3c, !PT ;  /* 0x0000003938387212 */ /* 0x000fe200078e3cff */
[----:B-1----:R-:W-:Y:S06]  /*d1a0*/  @P6 BRA `(.L_x_754) ;  /* 0x0000000000106947 */ /* 0x002fec0003800000 */
[----:B------:R-:W-:Y:S05]  /*d1b0*/  @!P0 BRA `(.L_x_754) ;  /* 0x00000000000c8947 */ /* 0x000fea0003800000 */
[----:B------:R-:W2:Y:S04]  /*d1c0*/  LDG.E R3, desc[UR40][R6.64] ;  /* 0x0000002806037981 */ /* 0x000ea8000c1e1900 */
[----:B-----5:R-:W2:Y:S02]  /*d1d0*/  LDG.E R0, desc[UR40][R6.64+0x4] ;  /* 0x0000042806007981 */ /* 0x020ea4000c1e1900 */
[----:B--2---:R-:W-:-:S07]  /*d1e0*/  IMAD.IADD R0, R0, 0x1, -R3 ;  /* 0x0000000100007824 */ /* 0x004fce00078e0a03 */
.L_x_754:
[----:B------:R-:W1:Y:S01]  /*d1f0*/  SHFL.IDX PT, R3, R213, RZ, 0x1f ;  /* 0x00001fffd5037589 */ /* 0x000e6200000e0000 */
[----:B------:R-:W-:Y:S01]  /*d200*/  ISETP.NE.AND P6, PT, R10, RZ, PT ;  /* 0x000000ff0a00720c */ /* 0x000fe20003fc5270 */
[--C-:B------:R-:W-:Y:S01]  /*d210*/  IMAD.X R57, RZ, RZ, R5.reuse, P5 ;  /* 0x000000ffff397224 */ /* 0x100fe200028e0605 */
[C---:B------:R-:W-:Y:S01]  /*d220*/  LOP3.LUT R7, R4.reuse, 0x380, RZ, 0xc0, !PT ;  /* 0x0000038004077812 */ /* 0x040fe200078ec0ff */
[--C-:B------:R-:W-:Y:S01]  /*d230*/  IMAD.X R41, RZ, RZ, R5.reuse, P1 ;  /* 0x000000ffff297224 */ /* 0x100fe200008e0605 */
[C---:B------:R-:W-:Y:S01]  /*d240*/  IADD3 R65, P1, R4.reuse, 0xc000, RZ ;  /* 0x0000c00004417810 */ /* 0x040fe20007f3e0ff */
[--C-:B------:R-:W-:Y:S01]  /*d250*/  IMAD.X R37, RZ, RZ, R5.reuse, P6 ;  /* 0x000000ffff257224 */ /* 0x100fe200030e0605 */
[C---:B------:R-:W-:Y:S01]  /*d260*/  IADD3 R61, P6, R4.reuse, 0xb000, RZ ;  /* 0x0000b000043d7810 */ /* 0x040fe20007fde0ff */
[--C-:B------:R-:W-:Y:S01]  /*d270*/  IMAD.X R45, RZ, RZ, R5.reuse, P2 ;  /* 0x000000ffff2d7224 */ /* 0x100fe200010e0605 */
[C---:B------:R-:W-:Y:S01]  /*d280*/  IADD3 R69, P2, R4.reuse, 0xd000, RZ ;  /* 0x0000d00004457810 */ /* 0x040fe20007f5e0ff */
[--C-:B------:R-:W-:Y:S01]  /*d290*/  IMAD.X R49, RZ, RZ, R5.reuse, P3 ;  /* 0x000000ffff317224 */ /* 0x100fe200018e0605 */
[C---:B------:R-:W-:Y:S01]  /*d2a0*/  IADD3 R73, P3, R4.reuse, 0xe000, RZ ;  /* 0x0000e00004497810 */ /* 0x040fe20007f7e0ff */
[----:B------:R-:W-:Y:S01]  /*d2b0*/  IMAD.X R53, RZ, RZ, R5, P4 ;  /* 0x000000ffff357224 */ /* 0x000fe200020e0605 */
[----:B------:R-:W-:-:S02]  /*d2c0*/  IADD3 R10, P4, R4, 0xf000, RZ ;  /* 0x0000f000040a7810 */ /* 0x000fc40007f9e0ff */
[----:B------:R-:W-:Y:S02]  /*d2d0*/  LOP3.LUT R60, R61, 0x380, RZ, 0xc0, !PT ;  /* 0x000003803d3c7812 */ /* 0x000fe400078ec0ff */
[----:B------:R-:W-:Y:S01]  /*d2e0*/  LOP3.LUT R64, R65, 0x380, RZ, 0xc0, !PT ;  /* 0x0000038041407812 */ /* 0x000fe200078ec0ff */
[----:B------:R-:W-:Y:S01]  /*d2f0*/  IMAD.X R77, RZ, RZ, R5, P4 ;  /* 0x000000ffff4d7224 */ /* 0x000fe200020e0605 */
[----:B------:R-:W-:Y:S02]  /*d300*/  LOP3.LUT R68, R69, 0x380, RZ, 0xc0, !PT ;  /* 0x0000038045447812 */ /* 0x000fe400078ec0ff */
[----:B------:R-:W-:Y:S02]  /*d310*/  LOP3.LUT R72, R73, 0x380, RZ, 0xc0, !PT ;  /* 0x0000038049487812 */ /* 0x000fe400078ec0ff */
[----:B------:R-:W-:Y:S02]  /*d320*/  SHF.R.U64 R60, R60, 0x3, RZ ;  /* 0x000000033c3c7819 */ /* 0x000fe400000012ff */
[----:B-1----:R-:W-:-:S02]  /*d330*/  ISETP.NE.AND P5, PT, R3, RZ, PT ;  /* 0x000000ff0300720c */ /* 0x002fc40003fa5270 */
[----:B------:R-:W-:Y:S02]  /*d340*/  LOP3.LUT R3, R10, 0x380, RZ, 0xc0, !PT ;  /* 0x000003800a037812 */ /* 0x000fe400078ec0ff */
[----:B------:R-:W-:Y:S02]  /*d350*/  SHF.R.U64 R64, R64, 0x3, RZ ;  /* 0x0000000340407819 */ /* 0x000fe400000012ff */
[----:B------:R-:W-:Y:S02]  /*d360*/  SHF.R.U64 R68, R68, 0x3, RZ ;  /* 0x0000000344447819 */ /* 0x000fe400000012ff */
[----:B------:R-:W-:Y:S02]  /*d370*/  SHF.R.U64 R72, R72, 0x3, RZ ;  /* 0x0000000348487819 */ /* 0x000fe400000012ff */
[----:B------:R-:W-:Y:S02]  /*d380*/  SHF.R.U64 R7, R7, 0x3, RZ ;  /* 0x0000000307077819 */ /* 0x000fe400000012ff */
[----:B------:R-:W-:-:S02]  /*d390*/  SHF.R.U64 R3, R3, 0x3, RZ ;  /* 0x0000000303037819 */ /* 0x000fc400000012ff */
        /* <DEDUP_REMOVED lines=9> */
[----:B------:R-:W-:Y:S01]  /*d430*/  IMAD.MOV.U32 R7, RZ, RZ, R5 ;  /* 0x000000ffff077224 */ /* 0x000fe200078e0005 */
[----:B------:R-:W-:-:S02]  /*d440*/  LOP3.LUT R76, R3, R10, RZ, 0x3c, !PT ;  /* 0x0000000a034c7212 */ /* 0x000fc400078e3cff */
[----:B------:R-:W-:Y:S02]  /*d450*/  SHF.R.S32.HI R80, RZ, 0x1f, R199 ;  /* 0x0000001fff507819 */ /* 0x000fe400000114c7 */
[----:B------:R-:W-:Y:S02]  /*d460*/  SEL R83, R202, RZ, !P0 ;  /* 0x000000ffca537207 */ /* 0x000fe40004000000 */
[----:B------:R-:W-:Y:S02]  /*d470*/  SEL R212, R212, RZ, !P0 ;  /* 0x000000ffd4d47207 */ /* 0x000fe40004000000 */
[----:B-----5:R-:W-:Y:S01]  /*d480*/  SHF.R.S32.HI R81, RZ, 0x1f, R24 ;  /* 0x0000001fff517819 */ /* 0x020fe20000011418 */
[----:B------:R-:W-:Y:S06]  /*d490*/  @P5 BRA `(.L_x_755) ;  /* 0x0000000000b85947 */ /* 0x000fec0003800000 */
[----:B------:R-:W1:Y:S01]  /*d4a0*/  LDC R31, c[0x0][0xbe8] ;  /* 0x0002fa00ff1f7b82 */ /* 0x000e620000000800 */
[----:B------:R-:W-:Y:S01]  /*d4b0*/  ULDC.64 UR4, c[0x0][0xb90] ;  /* 0x0002e40000047ab9 */ /* 0x000fe20000000a00 */
[----:B------:R-:W-:Y:S02]  /*d4c0*/  IMAD R30, R209, 0x40, R222 ;  /* 0x00000040d11e7824 */ /* 0x000fe400078e02de */
[----:B------:R-:W-:Y:S02]  /*d4d0*/  IMAD R10, R80, UR4, RZ ;  /* 0x00000004500a7c24 */ /* 0x000fe4000f8e02ff */
[----:B------:R-:W-:Y:S02]  /*d4e0*/  IMAD.MOV.U32 R4, RZ, RZ, R24 ;  /* 0x000000ffff047224 */ /* 0x000fe400078e0018 */
[----:B------:R-:W-:Y:S02]  /*d4f0*/  IMAD R11, R199, UR5, R10 ;  /* 0x00000005c70b7c24 */ /* 0x000fe4000f8e020a */
[----:B------:R-:W-:-:S02]  /*d500*/  IMAD.MOV.U32 R5, RZ, RZ, R81 ;  /* 0x000000ffff057224 */ /* 0x000fc400078e0051 */
[----:B------:R-:W-:Y:S02]  /*d510*/  IMAD.MOV R34, RZ, RZ, -R194 ;  /* 0x000000ffff227224 */ /* 0x000fe400078e0ac2 */
[----:B------:R-:W-:Y:S01]  /*d520*/  IMAD.WIDE.U32 R4, R199, UR4, R4 ;  /* 0x00000004c7047c25 */ /* 0x000fe2000f8e0004 */
[----:B------:R-:W-:-:S03]  /*d530*/  ULDC.64 UR4, c[0x0][0xb98] ;  /* 0x0002e60000047ab9 */ /* 0x000fc60000000a00 */
[----:B------:R-:W-:Y:S02]  /*d540*/  IMAD.IADD R5, R5, 0x1, R11 ;  /* 0x0000000105057824 */ /* 0x000fe400078e020b */
[----:B------:R-:W-:Y:S02]  /*d550*/  IMAD R35, R209, 0x40, R191 ;  /* 0x00000040d1237824 */ /* 0x000fe400078e02bf */
[----:B------:R-:W-:Y:S01]  /*d560*/  IMAD.WIDE.U32 R4, R83, UR4, R4 ;  /* 0x0000000453047c25 */ /* 0x000fe2000f8e0004 */
[----:B-1----:R-:W-:-:S13]  /*d570*/  ISETP.NE.AND P0, PT, R31, 0x1, PT ;  /* 0x000000011f00780c */ /* 0x002fda0003f05270 */
[----:B------:R-:W1:Y:S08]  /*d580*/  @P0 LDC R3, c[0x0][0xbec] ;  /* 0x0002fb00ff030b82 */ /* 0x000e700000000800 */
[----:B------:R-:W2:Y:S01]  /*d590*/  @P0 LDC R15, c[0x0][0xbf0] ;  /* 0x0002fc00ff0f0b82 */ /* 0x000ea20000000800 */
[----:B-1----:R-:W-:-:S04]  /*d5a0*/  @P0 IMAD.HI.U32 R10, R30, R3, RZ ;  /* 0x000000031e0a0227 */ /* 0x002fc800078e00ff */
[----:B------:R-:W-:Y:S01]  /*d5b0*/  IMAD.MOV.U32 R3, RZ, RZ, R30 ;  /* 0x000000ffff037224 */ /* 0x000fe200078e001e */
[----:B--2---:R-:W-:Y:S01]  /*d5c0*/  @P0 SHF.R.U32.HI R3, RZ, R15, R10 ;  /* 0x0000000fff030219 */ /* 0x004fe2000001160a */
[----:B------:R-:W-:-:S03]  /*d5d0*/  IMAD R10, R212, UR4, RZ ;  /* 0x00000004d40a7c24 */ /* 0x000fc6000f8e02ff */
[--C-:B------:R-:W-:Y:S01]  /*d5e0*/  SHF.R.S32.HI R15, RZ, 0x1f, R3.reuse ;  /* 0x0000001fff0f7819 */ /* 0x100fe20000011403 */
[----:B------:R-:W-:Y:S01]  /*d5f0*/  IMAD.MOV R14, RZ, RZ, -R3 ;  /* 0x000000ffff0e7224 */ /* 0x000fe200078e0a03 */
[----:B------:R-:W-:Y:S01]  /*d600*/  IADD3 R4, P0, R3, R4, RZ ;  /* 0x0000000403047210 */ /* 0x000fe20007f1e0ff */
[----:B------:R-:W-:Y:S01]  /*d610*/  IMAD R10, R83, UR5, R10 ;  /* 0x00000005530a7c24 */ /* 0x000fe2000f8e020a */
[----:B------:R-:W-:Y:S01]  /*d620*/  ULDC.64 UR4, c[0x0][0xb88] ;  /* 0x0002e20000047ab9 */ /* 0x000fe20000000a00 */
[----:B------:R-:W-:Y:S02]  /*d630*/  IMAD R11, R31, R14, R30 ;  /* 0x0000000e1f0b7224 */ /* 0x000fe400078e021e */
[----:B------:R-:W-:Y:S01]  /*d640*/  IMAD R30, R0, R31, RZ ;  /* 0x0000001f001e7224 */ /* 0x000fe200078e02ff */
[----:B------:R-:W-:Y:S02]  /*d650*/  IADD3.X R5, R15, R5, R10, P0, !PT ;  /* 0x000000050f057210 */ /* 0x000fe400007fe40a */
[----:B------:R-:W-:Y:S01]  /*d660*/  SHF.R.S32.HI R3, RZ, 0x1f, R11 ;  /* 0x0000001fff037819 */ /* 0x000fe2000001140b */
[----:B------:R-:W-:-:S04]  /*d670*/  IMAD.WIDE.U32 R4, R11, UR4, R4 ;  /* 0x000000040b047c25 */ /* 0x000fc8000f8e0004 */
[----:B------:R-:W-:-:S04]  /*d680*/  IMAD R10, R3, UR4, RZ ;  /* 0x00000004030a7c24 */ /* 0x000fc8000f8e02ff */
[----:B------:R-:W-:Y:S01]  /*d690*/  IMAD R3, R11, UR5, R10 ;  /* 0x000000050b037c24 */ /* 0x000fe2000f8e020a */
[----:B------:R-:W-:Y:S02]  /*d6a0*/  ULDC.64 UR4, c[0x0][0xb50] ;  /* 0x0002d40000047ab9 */ /* 0x000fe40000000a00 */
[----:B------:R-:W-:Y:S01]  /*d6b0*/  LEA R14, P0, R4, UR4, 0x2 ;  /* 0x00000004040e7c11 */ /* 0x000fe2000f8010ff */
[----:B------:R-:W-:-:S04]  /*d6c0*/  IMAD.IADD R3, R5, 0x1, R3 ;  /* 0x0000000105037824 */ /* 0x000fc800078e0203 */
[----:B------:R-:W-:Y:S01]  /*d6d0*/  SHFL.IDX PT, R10, R14, 0x1, 0x1c1f ;  /* 0x003c1f000e0a7f89 */ /* 0x000fe200000e0000 */
[----:B------:R-:W-:Y:S01]  /*d6e0*/  LEA.HI.X R15, R4, UR5, R3, 0x2, P0 ;  /* 0x00000005040f7c11 */ /* 0x000fe200080f1403 */
[----:B------:R-:W-:Y:S01]  /*d6f0*/  VIADD R3, R35, 0x8 ;  /* 0x0000000823037836 */ /* 0x000fe20000000000 */
[----:B------:R-:W-:Y:S01]  /*d700*/  ISETP.NE.AND P0, PT, R193, R34, PT ;  /* 0x00000022c100720c */ /* 0x000fe20003f05270 */
[----:B------:R-:W-:Y:S03]  /*d710*/  SHFL.IDX PT, R4, R14, RZ, 0x1c1f ;  /* 0x001c1fff0e047589 */ /* 0x000fe600000e0000 */
[-C--:B------:R-:W-:Y:S01]  /*d720*/  ISETP.GE.OR P1, PT, R35, R30.reuse, P0 ;  /* 0x0000001e2300720c */ /* 0x080fe20000726670 */
[----:B------:R-:W1:Y:S01]  /*d730*/  SHFL.IDX PT, R5, R15, RZ, 0x1c1f ;  /* 0x001c1fff0f057589 */ /* 0x000e6200000e0000 */
[----:B------:R-:W-:-:S03]  /*d740*/  ISETP.GE.OR P0, PT, R3, R30, P0 ;  /* 0x0000001e0300720c */ /* 0x000fc60000706670 */
[----:B------:R-:W2:Y:S08]  /*d750*/  SHFL.IDX PT, R11, R15, 0x1, 0x1c1f ;  /* 0x003c1f000f0b7f89 */ /* 0x000eb000000e0000 */
[----:B-1----:R1:W-:Y:S04]  /*d760*/  @!P1 ST.E desc[UR40][R4.64], R21 ;  /* 0x0000001504009985 */ /* 0x0023e8000c101928 */
[----:B--2---:R1:W-:Y:S02]  /*d770*/  @!P0 ST.E desc[UR40][R10.64], R20 ;  /* 0x000000140a008985 */ /* 0x0043e4000c101928 */
.L_x_755:
[----:B------:R-:W2:Y:S01]  /*d780*/  LDC R85, c[0x0][0xbe8] ;  /* 0x0002fa00ff557b82 */ /* 0x000ea20000000800 */
[----:B------:R-:W-:Y:S01]  /*d790*/  ULDC.64 UR4, c[0x0][0xaa0] ;  /* 0x0002a80000047ab9 */ /* 0x000fe20000000a00 */
[----:B-1----:R-:W5:Y:S01]  /*d7a0*/  LD.E.128 R4, desc[UR40][R6.64] ;  /* 0x0000002806047980 */ /* 0x002f62000c101d00 */
[----:B------:R-:W-:-:S03]  /*d7b0*/  IMAD R3, R81, UR4, RZ ;  /* 0x0000000451037c24 */ /* 0x000fc6000f8e02ff */
[----:B------:R-:W5:Y:S02]  /*d7c0*/  LD.E.128 R8, desc[UR40][R8.64] ;  /* 0x0000002808087980 */ /* 0x000f64000c101d00 */
[----:B------:R-:W1:Y:S02]  /*d7d0*/  LDC R88, c[0x0][0xac8] ;  /* 0x0002b200ff587b82 */ /* 0x000e640000000800 */
[----:B------:R-:W5:Y:S04]  /*d7e0*/  LD.E.128 R12, desc[UR40][R12.64] ;  /* 0x000000280c0c7980 */ /* 0x000f68000c101d00 */
[----:B------:R-:W5:Y:S04]  /*d7f0*/  LD.E.128 R28, desc[UR40][R28.64] ;  /* 0x000000281c1c7980 */ /* 0x000f68000c101d00 */
[----:B------:R-:W5:Y:S04]  /*d800*/  LD.E.128 R32, desc[UR40][R32.64] ;  /* 0x0000002820207980 */ /* 0x000f68000c101d00 */
[----:B------:R-:W5:Y:S01]  /*d810*/  LD.E.128 R36, desc[UR40][R36.64] ;  /* 0x0000002824247980 */ /* 0x000f62000c101d00 */
[----:B--2---:R-:W-:Y:S01]  /*d820*/  ISETP.NE.AND P1, PT, R85, 0x1, PT ;  /* 0x000000015500780c */ /* 0x004fe20003f25270 */
[----:B------:R-:W-:-:S02]  /*d830*/  IMAD R3, R24, UR5, R3 ;  /* 0x0000000518037c24 */ /* 0x000fc4000f8e0203 */
[----:B------:R-:W5:Y:S01]  /*d840*/  LD.E.128 R40, desc[UR40][R40.64] ;  /* 0x0000002828287980 */ /* 0x000f62000c101d00 */
[----:B------:R-:W-:Y:S01]  /*d850*/  IMAD.WIDE.U32 R20, R24, UR4, RZ ;  /* 0x0000000418147c25 */ /* 0x000fe2000f8e00ff */
[----:B------:R-:W-:Y:S02]  /*d860*/  ULDC.64 UR4, c[0x0][0xae8] ;  /* 0x0002ba0000047ab9 */ /* 0x000fe40000000a00 */
[----:B------:R-:W5:Y:S04]  /*d870*/  LD.E.128 R44, desc[UR40][R44.64] ;  /* 0x000000282c2c7980 */ /* 0x000f68000c101d00 */
[----:B------:R-:W5:Y:S02]  /*d880*/  LD.E.128 R48, desc[UR40][R48.64] ;  /* 0x0000002830307980 */ /* 0x000f64000c101d00 */
[----:B------:R-:W2:Y:S01]  /*d890*/  @P1 LDC R81, c[0x0][0xbec] ;  /* 0x0002fb00ff511b82 */ /* 0x000ea20000000800 */
[----:B------:R-:W-:Y:S01]  /*d8a0*/  IMAD.IADD R21, R21, 0x1, R3 ;  /* 0x0000000115157824 */ /* 0x000fe200078e0203 */
[----:B------:R-:W5:Y:S01]  /*d8b0*/  LD.E.128 R52, desc[UR40][R52.64] ;  /* 0x0000002834347980 */ /* 0x000f62000c101d00 */
[----:B------:R-:W-:-:S03]  /*d8c0*/  IMAD R24, R80, UR4, RZ ;  /* 0x0000000450187c24 */ /* 0x000fc6000f8e02ff */
[----:B------:R-:W5:Y:S02]  /*d8d0*/  LD.E.128 R56, desc[UR40][R56.64] ;  /* 0x0000002838387980 */ /* 0x000f64000c101d00 */
[----:B------:R-:W3:Y:S01]  /*d8e0*/  @P1 LDC R87, c[0x0][0xbf0] ;  /* 0x0002fc00ff571b82 */ /* 0x000ee20000000800 */
[C---:B------:R-:W-:Y:S01]  /*d8f0*/  IMAD R3, R199.reuse, UR5, R24 ;  /* 0x00000005c7037c24 */ /* 0x040fe2000f8e0218 */
[----:B------:R-:W5:Y:S01]  /*d900*/  LD.E.128 R60, desc[UR40][R60.64] ;  /* 0x000000283c3c7980 */ /* 0x000f62000c101d00 */
[----:B------:R-:W-:Y:S01]  /*d910*/  IMAD.WIDE.U32 R20, R199, UR4, R20 ;  /* 0x00000004c7147c25 */ /* 0x000fe2000f8e0014 */
[----:B------:R-:W-:Y:S02]  /*d920*/  ULDC.64 UR4, c[0x0][0xaf0] ;  /* 0x0002bc0000047ab9 */ /* 0x000fe40000000a00 */
[----:B------:R-:W5:Y:S01]  /*d930*/  LD.E.128 R64, desc[UR40][R64.64] ;  /* 0x0000002840407980 */ /* 0x000f62000c101d00 */
[----:B------:R-:W-:Y:S02]  /*d940*/  IMAD R24, R210, 0x20, R211 ;  /* 0x00000020d2187824 */ /* 0x000fe400078e02d3 */
[----:B------:R-:W-:Y:S01]  /*d950*/  IMAD.IADD R21, R21, 0x1, R3 ;  /* 0x0000000115157824 */ /* 0x000fe200078e0203 */
[----:B------:R-:W5:Y:S01]  /*d960*/  LD.E.128 R68, desc[UR40][R68.64] ;  /* 0x0000002844447980 */ /* 0x000f62000c101d00 */
[----:B------:R-:W-:-:S02]  /*d970*/  IMAD R3, R212, UR4, RZ ;  /* 0x00000004d4037c24 */ /* 0x000fc4000f8e02ff */
[----:B------:R-:W-:Y:S01]  /*d980*/  IMAD R82, R209, 0x40, R24 ;  /* 0x00000040d1527824 */ /* 0x000fe200078e0218 */
[----:B-1----:R-:W-:Y:S01]  /*d990*/  ISETP.GE.AND P0, PT, R207, R88, PT ;  /* 0x00000058cf00720c */ /* 0x002fe20003f06270 */
[C---:B------:R-:W-:Y:S01]  /*d9a0*/  IMAD R3, R83.reuse, UR5, R3 ;  /* 0x0000000553037c24 */ /* 0x040fe2000f8e0203 */
[----:B------:R-:W5:Y:S01]  /*d9b0*/  LD.E.128 R72, desc[UR40][R72.64] ;  /* 0x0000002848487980 */ /* 0x000f62000c101d00 */
[----:B------:R-:W-:-:S03]  /*d9c0*/  IMAD.WIDE.U32 R20, R83, UR4, R20 ;  /* 0x0000000453147c25 */ /* 0x000fc6000f8e0014 */
[----:B------:R-:W5:Y:S01]  /*d9d0*/  LD.E.128 R76, desc[UR40][R76.64] ;  /* 0x000000284c4c7980 */ /* 0x000f62000c101d00 */
[----:B--2---:R-:W-:Y:S01]  /*d9e0*/  @P1 IMAD.HI.U32 R24, R82, R81, RZ ;  /* 0x0000005152181227 */ /* 0x004fe200078e00ff */
[----:B------:R-:W-:Y:S01]  /*d9f0*/  SEL R80, RZ, 0xffffffff, P0 ;  /* 0xffffffffff507807 */ /* 0x000fe20000000000 */
[----:B------:R-:W-:Y:S01]  /*da00*/  ULDC.64 UR4, c[0x0][0xae0] ;  /* 0x0002b80000047ab9 */ /* 0x000fe20000000a00 */
[-C--:B------:R-:W-:Y:S01]  /*da10*/  ISETP.GE.AND P0, PT, R206, R88.reuse, PT ;  /* 0x00000058ce00720c */ /* 0x080fe20003f06270 */
[----:B------:R-:W-:Y:S01]  /*da20*/  IMAD.IADD R21, R21, 0x1, R3 ;  /* 0x0000000115157824 */ /* 0x000fe200078e0203 */
[----:B------:R-:W-:Y:S01]  /*da30*/  @!PT LDS RZ, [RZ] ;  /* 0x00000000fffff984 */ /* 0x000fe20000000800 */
[----:B------:R-:W-:Y:S01]  /*da40*/  @!PT LDS RZ, [RZ] ;  /* 0x00000000fffff984 */ /* 0x000fe20000000800 */
[----:B------:R-:W-:Y:S01]  /*da50*/  @!PT LDS RZ, [RZ] ;  /* 0x00000000fffff984 */ /* 0x000fe20000000800 */
[----:B------:R-:W-:Y:S01]  /*da60*/  @!PT LDS RZ, [RZ] ;  /* 0x00000000fffff984 */ /* 0x000fe20000000800 */
[----:B------:R1:W-:Y:S06]  /*da70*/  MEMBAR.ALL.CTA ;  /* 0x0000000000007992 */ /* 0x0003ec0000008000 */
[----:B-1----:R-:W1:Y:S01]  /*da80*/  FENCE.VIEW.ASYNC.S ;  /* 0x00000000000073c6 */ /* 0x002e620000000000 */
[----:B------:R-:W-:Y:S01]  /*da90*/  IMAD.MOV.U32 R3, RZ, RZ, R82 ;  /* 0x000000ffff037224 */ /* 0x000fe200078e0052 */
[----:B---3--:R-:W-:Y:S01]  /*daa0*/  @P1 SHF.R.U32.HI R3, RZ, R87, R24 ;  /* 0x00000057ff031219 */ /* 0x008fe20000011618 */
[----:B------:R-:W-:Y:S01]  /*dab0*/  IMAD.SHL.U32 R83, R80, 0x2, RZ ;  /* 0x0000000250537824 */ /* 0x000fe200078e00ff */
[-C--:B------:R-:W-:Y:S01]  /*dac0*/  ISETP.GE.AND P1, PT, R189, R88.reuse, PT ;  /* 0x00000058bd00720c */ /* 0x080fe20003f26270 */
[----:B------:R-:W-:Y:S01]  /*dad0*/  IMAD R92, R0, R85, RZ ;  /* 0x00000055005c7224 */ /* 0x000fe200078e02ff */
[----:B------:R-:W-:Y:S01]  /*dae0*/  SEL R80, RZ, 0xffffffff, P0 ;  /* 0xffffffffff507807 */ /* 0x000fe20000000000 */
[----:B------:R-:W-:Y:S01]  /*daf0*/  IMAD.MOV R81, RZ, RZ, -R3 ;  /* 0x000000ffff517224 */ /* 0x000fe200078e0a03 */
[----:B------:R-:W-:Y:S01]  /*db00*/  SEL R24, RZ, 0x1, P1 ;  /* 0x00000001ff187807 */ /* 0x000fe20000800000 */
[----:B------:R-:W-:Y:S01]  /*db10*/  IMAD.WIDE.U32 R20, R3, UR4, R20 ;  /* 0x0000000403147c25 */ /* 0x000fe2000f8e0014 */
[-C--:B------:R-:W-:Y:S01]  /*db20*/  ISETP.GE.AND P0, PT, R205, R88.reuse, PT ;  /* 0x00000058cd00720c */ /* 0x080fe20003f06270 */
[----:B------:R-:W-:Y:S01]  /*db30*/  BSSY B1, `(.L_x_756) ;  /* 0x000004a000017945 */ /* 0x000fe20003800000 */
[----:B------:R-:W-:Y:S01]  /*db40*/  LOP3.LUT R24, R83, 0x2, R24, 0xe2, !PT ;  /* 0x0000000253187812 */ /* 0x000fe200078ee218 */
[----:B------:R-:W-:Y:S01]  /*db50*/  IMAD.SHL.U32 R83, R80, 0x4, RZ ;  /* 0x0000000450537824 */ /* 0x000fe200078e00ff */
[----:B------:R-:W-:Y:S01]  /*db60*/  SEL R80, RZ, 0xffffffff, P0 ;  /* 0xffffffffff507807 */ /* 0x000fe20000000000 */
[----:B------:R-:W-:Y:S01]  /*db70*/  IMAD R81, R85, R81, R82 ;  /* 0x0000005155517224 */ /* 0x000fe200078e0252 */
[-C--:B------:R-:W-:Y:S01]  /*db80*/  ISETP.GE.AND P0, PT, R204, R88.reuse, PT ;  /* 0x00000058cc00720c */ /* 0x080fe20003f06270 */
[----:B------:R-:W-:Y:S01]  /*db90*/  IMAD R91, R209, 0x40, R211 ;  /* 0x00000040d15b7824 */ /* 0x000fe200078e02d3 */
[----:B------:R-:W-:Y:S01]  /*dba0*/  SHF.R.S32.HI R82, RZ, 0x1f, R3 ;  /* 0x0000001fff527819 */ /* 0x000fe20000011403 */
[----:B------:R-:W-:Y:S01]  /*dbb0*/  VIADD R0, R2, 0x28c20 ;  /* 0x00028c2002007836 */ /* 0x000fe20000000000 */
[----:B------:R-:W-:Y:S01]  /*dbc0*/  LOP3.LUT R24, R83, 0x4, R24, 0xe2, !PT ;  /* 0x0000000453187812 */ /* 0x000fe200078ee218 */
[----:B------:R-:W-:Y:S01]  /*dbd0*/  IMAD.SHL.U32 R83, R80, 0x8, RZ ;  /* 0x0000000850537824 */ /* 0x000fe200078e00ff */
[----:B------:R-:W-:Y:S01]  /*dbe0*/  SEL R80, RZ, 0xffffffff, P0 ;  /* 0xffffffffff507807 */ /* 0x000fe20000000000 */
[----:B------:R-:W-:Y:S01]  /*dbf0*/  IMAD R82, R82, UR4, RZ ;  /* 0x0000000452527c24 */ /* 0x000fe2000f8e02ff */
[----:B------:R-:W-:-:S02]  /*dc00*/  ISETP.GE.AND P0, PT, R203, R88, PT ;  /* 0x00000058cb00720c */ /* 0x000fc40003f06270 */
[----:B------:R-:W-:Y:S01]  /*dc10*/  LOP3.LUT R24, R83, 0x8, R24, 0xe2, !PT ;  /* 0x0000000853187812 */ /* 0x000fe200078ee218 */
[----:B------:R-:W-:Y:S01]  /*dc20*/  IMAD.SHL.U32 R87, R80, 0x10, RZ ;  /* 0x0000001050577824 */ /* 0x000fe200078e00ff */
[----:B------:R-:W-:Y:S01]  /*dc30*/  SHF.R.S32.HI R80, RZ, 0x1f, R81 ;  /* 0x0000001fff507819 */ /* 0x000fe20000011451 */
[----:B------:R-:W-:Y:S01]  /*dc40*/  IMAD R83, R3, UR5, R82 ;  /* 0x0000000503537c24 */ /* 0x000fe2000f8e0252 */
[----:B------:R-:W-:Y:S01]  /*dc50*/  ULDC.64 UR4, c[0x0][0xad8] ;  /* 0x0002b60000047ab9 */ /* 0x000fe20000000a00 */
[----:B------:R-:W-:Y:S02]  /*dc60*/  SEL R3, RZ, 0xffffffff, P0 ;  /* 0xffffffffff037807 */ /* 0x000fe40000000000 */
[----:B------:R-:W-:Y:S01]  /*dc70*/  IMAD.IADD R21, R21, 0x1, R83 ;  /* 0x0000000115157824 */ /* 0x000fe200078e0253 */
[----:B------:R-:W-:Y:S01]  /*dc80*/  ISETP.GE.AND P1, PT, R91, R92, PT ;  /* 0x0000005c5b00720c */ /* 0x000fe20003f26270 */
[----:B------:R-:W-:Y:S01]  /*dc90*/  IMAD R80, R80, UR4, RZ ;  /* 0x0000000450507c24 */ /* 0x000fe2000f8e02ff */
[----:B------:R-:W-:Y:S01]  /*dca0*/  LOP3.LUT R24, R87, 0x10, R24, 0xe2, !PT ;  /* 0x0000001057187812 */ /* 0x000fe200078ee218 */
[----:B------:R-:W-:Y:S01]  /*dcb0*/  IMAD.WIDE.U32 R20, R81, UR4, R20 ;  /* 0x0000000451147c25 */ /* 0x000fe2000f8e0014 */
[----:B------:R-:W-:-:S02]  /*dcc0*/  ISETP.GE.AND P0, PT, R215, R88, PT ;  /* 0x00000058d700720c */ /* 0x000fc40003f06270 */
[----:B------:R-:W-:Y:S01]  /*dcd0*/  PRMT R0, RZ, 0x654, R0 ;  /* 0x00000654ff007816 */ /* 0x000fe20000000000 */
[----:B------:R-:W-:Y:S01]  /*dce0*/  IMAD R83, R81, UR5, R80 ;  /* 0x0000000551537c24 */ /* 0x000fe2000f8e0250 */
[----:B------:R-:W-:Y:S01]  /*dcf0*/  ULDC.64 UR4, c[0x0][0xa80] ;  /* 0x0002a00000047ab9 */ /* 0x000fe20000000a00 */
[----:B------:R-:W-:Y:S01]  /*dd00*/  IMAD.SHL.U32 R3, R3, 0x20, RZ ;  /* 0x0000002003037824 */ /* 0x000fe200078e00ff */
[----:B------:R-:W-:Y:S01]  /*dd10*/  LEA R89, P2, R20, UR4, 0x1 ;  /* 0x0000000414597c11 */ /* 0x000fe2000f8408ff */
[----:B------:R-:W-:Y:S01]  /*dd20*/  IMAD.IADD R21, R21, 0x1, R83 ;  /* 0x0000000115157824 */ /* 0x000fe200078e0253 */
[----:B-1----:R1:W-:Y:S02]  /*dd30*/  SYNCS.ARRIVE.TRANS64.RED.A1T0 RZ, [R0+URZ], RZ ;  /* 0x000000ff00ff79a7 */ /* 0x0023e4000810043f */
[----:B------:R-:W-:Y:S01]  /*dd40*/  LOP3.LUT R24, R3, 0x20, R24, 0xe2, !PT ;  /* 0x0000002003187812 */ /* 0x000fe200078ee218 */
[----:B------:R1:W2:Y:S01]  /*dd50*/  SHFL.IDX PT, R80, R89, RZ, 0x181f ;  /* 0x00181fff59507589 */ /* 0x0002a200000e0000 */
[----:B------:R-:W-:-:S02]  /*dd60*/  SEL R3, RZ, 0x40, P0 ;  /* 0x00000040ff037807 */ /* 0x000fc40000000000 */
[----:B------:R-:W-:Y:S02]  /*dd70*/  ISETP.GE.AND P0, PT, R214, R88, PT ;  /* 0x00000058d600720c */ /* 0x000fe40003f06270 */
[----:B------:R-:W-:Y:S02]  /*dd80*/  LEA.HI.X R90, R20, UR5, R21, 0x1, P2 ;  /* 0x00000005145a7c11 */ /* 0x000fe400090f0c15 */
[----:B------:R-:W-:Y:S02]  /*dd90*/  LOP3.LUT R3, R24, R3, RZ, 0xfc, !PT ;  /* 0x0000000318037212 */ /* 0x000fe400078efcff */
[----:B------:R-:W-:Y:S01]  /*dda0*/  SEL R24, RZ, 0x80, P0 ;  /* 0x00000080ff187807 */ /* 0x000fe20000000000 */
[----:B------:R1:W3:Y:S03]  /*ddb0*/  SHFL.IDX PT, R81, R90, RZ, 0x181f ;  /* 0x00181fff5a517589 */ /* 0x0002e600000e0000 */
[----:B------:R-:W-:Y:S01]  /*ddc0*/  LOP3.LUT R24, R3, R24, RZ, 0xfc, !PT ;  /* 0x0000001803187212 */ /* 0x000fe200078efcff */
[----:B------:R-:W-:Y:S06]  /*ddd0*/  @P1 BRA `(.L_x_757) ;  /* 0x00000000007c1947 */ /* 0x000fec0003800000 */
[-C--:B------:R-:W-:Y:S02]  /*dde0*/  ISETP.GE.AND P1, PT, R207, R88.reuse, PT ;  /* 0x00000058cf00720c */ /* 0x080fe40003f26270 */
[-C--:B------:R-:W-:Y:S02]  /*ddf0*/  ISETP.GE.AND P0, PT, R189, R88.reuse, PT ;  /* 0x00000058bd00720c */ /* 0x080fe40003f06270 */
[-C--:B------:R-:W-:Y:S02]  /*de00*/  ISETP.GE.AND P5, PT, R206, R88.reuse, PT ;  /* 0x00000058ce00720c */ /* 0x080fe40003fa6270 */
[----:B------:R-:W-:-:S07]  /*de10*/  ISETP.GE.AND P3, PT, R205, R88, PT ;  /* 0x00000058cd00720c */ /* 0x000fce0003f66270 */
[----:B--2---:R-:W-:Y:S02]  /*de20*/  @!P1 LEA R82, P2, R207, R80, 0x1 ;  /* 0x00000050cf529211 */ /* 0x004fe400078408ff */
[----:B---3--:R-:W-:Y:S02]  /*de30*/  @!P0 IMAD.WIDE R20, R189, 0x2, R80 ;  /* 0x00000002bd148825 */ /* 0x008fe400078e0250 */
[----:B------:R-:W-:Y:S02]  /*de40*/  @!P1 LEA.HI.X R83, R207, R81, R233, 0x1, P2 ;  /* 0x00000051cf539211 */ /* 0x000fe400010f0ce9 */
[----:B------:R-:W-:Y:S01]  /*de50*/  ISETP.GE.AND P2, PT, R204, R88, PT ;  /* 0x00000058cc00720c */ /* 0x000fe20003f46270 */
[----:B-----5:R2:W-:Y:S01]  /*de60*/  @!P0 ST.E.128 desc[UR40][R20.64], R4 ;  /* 0x0000000414008985 */ /* 0x0205e2000c101d28 */
[----:B------:R-:W-:Y:S02]  /*de70*/  @!P5 LEA R84, P4, R206, R80, 0x1 ;  /* 0x00000050ce54d211 */ /* 0x000fe400078808ff */
[----:B------:R-:W-:Y:S01]  /*de80*/  LOP3.LUT P0, RZ, R3, 0x40, RZ, 0xc0, !PT ;  /* 0x0000004003ff7812 */ /* 0x000fe2000780c0ff */
[----:B------:R3:W-:Y:S01]  /*de90*/  @!P1 ST.E.128 desc[UR40][R82.64], R12 ;  /* 0x0000000c52009985 */ /* 0x0007e2000c101d28 */
[----:B------:R-:W-:-:S02]  /*dea0*/  ISETP.GE.AND P1, PT, R203, R88, PT ;  /* 0x00000058cb00720c */ /* 0x000fc40003f26270 */
[-C--:B------:R-:W-:Y:S02]  /*deb0*/  @!P5 LEA.HI.X R85, R206, R81.reuse, R232, 0x1, P4 ;  /* 0x00000051ce55d211 */ /* 0x080fe400020f0ce8 */
[----:B------:R-:W-:Y:S02]  /*dec0*/  LOP3.LUT P4, RZ, R24, 0x80, RZ, 0xc0, !PT ;  /* 0x0000008018ff7812 */ /* 0x000fe4000788c0ff */
[CC--:B------:R-:W-:Y:S01]  /*ded0*/  @!P3 LEA R86, P6, R205.reuse, R80.reuse, 0x1 ;  /* 0x00000050cd56b211 */ /* 0x0c0fe200078c08ff */
[----:B------:R4:W-:Y:S03]  /*dee0*/  @!P5 ST.E.128 desc[UR40][R84.64], R32 ;  /* 0x000000205400d985 */ /* 0x0009e6000c101d28 */
[----:B------:R-:W-:Y:S02]  /*def0*/  @!P3 LEA.HI.X R87, R205, R81, R231, 0x1, P6 ;  /* 0x00000051cd57b211 */ /* 0x000fe400030f0ce7 */
[----:B--2---:R-:W-:-:S03]  /*df00*/  @!P2 LEA R4, P5, R204, R80, 0x1 ;  /* 0x00000050cc04a211 */ /* 0x004fc600078a08ff */
[----:B------:R4:W-:Y:S01]  /*df10*/  @!P3 ST.E.128 desc[UR40][R86.64], R40 ;  /* 0x000000285600b985 */ /* 0x0009e2000c101d28 */
[-C--:B------:R-:W-:Y:S02]  /*df20*/  @!P1 LEA R6, P6, R203, R80.reuse, 0x1 ;  /* 0x00000050cb069211 */ /* 0x080fe400078c08ff */
[-C--:B---3--:R-:W-:Y:S02]  /*df30*/  @P0 LEA R12, P3, R215, R80.reuse, 0x1 ;  /* 0x00000050d70c0211 */ /* 0x088fe400078608ff */
        /* <DEDUP_REMOVED lines=9> */
.L_x_757:
[----:B------:R-:W-:Y:S05]  /*dfd0*/  BSYNC B1 ;  /* 0x0000000000017941 */ /* 0x000fea0003800000 */
.L_x_756:
[----:B-1----:R-:W-:Y:S01]  /*dfe0*/  VIADD R0, R91, 0x20 ;  /* 0x000000205b007836 */ /* 0x002fe20000000000 */
[----:B----45:R1:W4:Y:S04]  /*dff0*/  SHFL.IDX PT, R7, R90, 0x1, 0x181f ;  /* 0x00381f005a077f89 */ /* 0x03032800000e0000 */
[----:B------:R-:W-:Y:S01]  /*e000*/  ISETP.GE.AND P0, PT, R0, R92, PT ;  /* 0x0000005c0000720c */ /* 0x000fe20003f06270 */
[----:B------:R1:W0:-:S12]  /*e010*/  SHFL.IDX PT, R6, R89, 0x1, 0x181f ;  /* 0x00381f0059067f89 */ /* 0x00021800000e0000 */
[----:B-1----:R-:W-:Y:S05]  /*e020*/  @P0 BRA `(.L_x_758) ;  /* 0x0000000c00d80947 */ /* 0x002fea0003800000 */
[-C--:B------:R-:W-:Y:S02]  /*e030*/  ISETP.GE.AND P5, PT, R207, R88.reuse, PT ;  /* 0x00000058cf00720c */ /* 0x080fe40003fa6270 */
[-C--:B------:R-:W-:Y:S02]  /*e040*/  ISETP.GE.AND P6, PT, R189, R88.reuse, PT ;  /* 0x00000058bd00720c */ /* 0x080fe40003fc6270 */
[-C--:B------:R-:W-:Y:S02]  /*e050*/  ISETP.GE.AND P3, PT, R206, R88.reuse, PT ;  /* 0x00000058ce00720c */ /* 0x080fe40003f66270 */
[-C--:B------:R-:W-:Y:S02]  /*e060*/  ISETP.GE.AND P2, PT, R205, R88.reuse, PT ;  /* 0x00000058cd00720c */ /* 0x080fe40003f46270 */
[-C--:B------:R-:W-:Y:S02]  /*e070*/  ISETP.GE.AND P1, PT, R204, R88.reuse, PT ;  /* 0x00000058cc00720c */ /* 0x080fe40003f26270 */
[----:B------:R-:W-:-:S03]  /*e080*/  ISETP.GE.AND P0, PT, R203, R88, PT ;  /* 0x00000058cb00720c */ /* 0x000fc60003f06270 */
[-C--:B0-----:R-:W-:Y:S02]  /*e090*/  @!P5 LEA R12, P4, R207, R6.reuse, 0x1 ;  /* 0x00000006cf0cd211 */ /* 0x081fe400078808ff */
[----:B----4-:R-:W-:Y:S02]  /*e0a0*/  @!P6 IMAD.WIDE R4, R189, 0x2, R6 ;  /* 0x00000002bd04e825 */ /* 0x010fe400078e0206 */
[----:B------:R-:W-:Y:S02]  /*e0b0*/  @!P5 LEA.HI.X R13, R207, R7, R233, 0x1, P4 ;  /* 0x00000007cf0dd211 */ /* 0x000fe400020f0ce9 */
[----:B------:R-:W-:Y:S01]  /*e0c0*/  LOP3.LUT P4, RZ, R3, 0x40, RZ, 0xc0, !PT ;  /* 0x0000004003ff7812 */ /* 0x000fe2000788c0ff */
[----:B------:R0:W-:Y:S01]  /*e0d0*/  @!P6 ST.E.128 desc[UR40][R4.64], R8 ;  /* 0x000000080400e985 */ /* 0x0001e2000c101d28 */
[----:B------:R-:W-:-:S03]  /*e0e0*/  @!P3 LEA R14, P6, R206, R6, 0x1 ;  /* 0x00000006ce0eb211 */ /* 0x000fc600078c08ff */
[----:B------:R1:W-:Y:S01]  /*e0f0*/  @!P5 ST.E.128 desc[UR40][R12.64], R28 ;  /* 0x0000001c0c00d985 */ /* 0x0003e2000c101d28 */
[-C--:B------:R-:W-:Y:S02]  /*e100*/  @!P3 LEA.HI.X R15, R206, R7.reuse, R232, 0x1, P6 ;  /* 0x00000007ce0fb211 */ /* 0x080fe400030f0ce8 */
[-C--:B------:R-:W-:Y:S02]  /*e110*/  @!P2 LEA R20, P5, R205, R6.reuse, 0x1 ;  /* 0x00000006cd14a211 */ /* 0x080fe400078a08ff */
[CC--:B------:R-:W-:Y:S01]  /*e120*/  @!P1 LEA R32, P6, R204.reuse, R6.reuse, 0x1 ;  /* 0x00000006cc209211 */ /* 0x0c0fe200078c08ff */
[----:B------:R1:W-:Y:S01]  /*e130*/  @!P3 ST.E.128 desc[UR40][R14.64], R36 ;  /* 0x000000240e00b985 */ /* 0x0003e2000c101d28 */
[----:B------:R-:W-:Y:S02]  /*e140*/  @!P0 LEA R34, P3, R203, R6, 0x1 ;  /* 0x00000006cb228211 */ /* 0x000fe400078608ff */
[-C--:B------:R-:W-:Y:S02]  /*e150*/  @!P2 LEA.HI.X R21, R205, R7.reuse, R231, 0x1, P5 ;  /* 0x00000007cd15a211 */ /* 0x080fe400028f0ce7 */
[----:B------:R-:W-:-:S02]  /*e160*/  @!P1 LEA.HI.X R33, R204, R7, R230, 0x1, P6 ;  /* 0x00000007cc219211 */ /* 0x000fc400030f0ce6 */
[----:B------:R-:W-:Y:S01]  /*e170*/  @!P0 LEA.HI.X R35, R203, R7, R229, 0x1, P3 ;  /* 0x00000007cb238211 */ /* 0x000fe200018f0ce5 */
[----:B------:R1:W-:Y:S01]  /*e180*/  @!P2 ST.E.128 desc[UR40][R20.64], R44 ;  /* 0x0000002c1400a985 */ /* 0x0003e2000c101d28 */
[----:B0-----:R-:W-:-:S03]  /*e190*/  @P4 LEA R4, P5, R215, R6, 0x1 ;  /* 0x00000006d7044211 */ /* 0x001fc600078a08ff */
[----:B------:R1:W-:Y:S01]  /*e1a0*/  @!P1 ST.E.128 desc[UR40][R32.64], R52 ;  /* 0x0000003420009985 */ /* 0x0003e2000c101d28 */
[----:B------:R-:W-:-:S03]  /*e1b0*/  @P4 LEA.HI.X R5, R215, R7, R228, 0x1, P5 ;  /* 0x00000007d7054211 */ /* 0x000fc600028f0ce4 */
[----:B------:R1:W-:Y:S01]  /*e1c0*/  @!P0 ST.E.128 desc[UR40][R34.64], R60 ;  /* 0x0000003c22008985 */ /* 0x0003e2000c101d28 */
[----:B------:R-:W-:-:S03]  /*e1d0*/  LOP3.LUT P0, RZ, R24, 0x80, RZ, 0xc0, !PT ;  /* 0x0000008018ff7812 */ /* 0x000fc6000780c0ff */
[----:B------:R1:W-:Y:S10]  /*e1e0*/  @P4 ST.E.128 desc[UR40][R4.64], R68 ;  /* 0x0000004404004985 */ /* 0x0003f4000c101d28 */
[----:B------:R-:W-:Y:S05]  /*e1f0*/  @!P0 BRA `(.L_x_758) ;  /* 0x0000000c00648947 */ /* 0x000fea0003800000 */
[----:B-1----:R-:W-:-:S04]  /*e200*/  LEA R4, P0, R214, R6, 0x1 ;  /* 0x00000006d6047211 */ /* 0x002fc800078008ff */
[----:B------:R-:W-:-:S05]  /*e210*/  LEA.HI.X R5, R214, R7, R227, 0x1, P0 ;  /* 0x00000007d6057211 */ /* 0x000fca00000f0ce3 */
[----:B------:R0:W-:Y:S01]  /*e220*/  ST.E.128 desc[UR40][R4.64], R76 ;  /* 0x0000004c04007985 */ /* 0x0001e2000c101d28 */
[----:B------:R-:W-:Y:S05]  /*e230*/  BRA `(.L_x_758) ;  /* 0x0000000c00547947 */ /* 0x000fea0003800000 */
.L_x_753:
[----:B------:R-:W-:Y:S01]  /*e240*/  ULDC.64 UR4, c[0x0][0xc00] ;  /* 0x0003000000047ab9 */ /* 0x000fe20000000a00 */
[----:B------:R-:W-:Y:S01]  /*e250*/  IMAD.MOV.U32 R3, RZ, RZ, RZ ;  /* 0x000000ffff037224 */ /* 0x000fe200078e00ff */
[----:B------:R-:W-:Y:S01]  /*e260*/  ISETP.NE.U32.AND P0, PT, RZ, UR4, PT ;  /* 0x00000004ff007c0c */ /* 0x000fe2000bf05070 */
[----:B------:R-:W2:Y:S01]  /*e270*/  LDC R29, c[0x0][0xbe8] ;  /* 0x0002fa00ff1d7b82 */ /* 0x000ea20000000800 */
[----:B------:R-:W-:Y:S02]  /*e280*/  IADD3 R4, P1, R200, UR4, RZ ;  /* 0x00000004c8047c10 */ /* 0x000fe4000ff3e0ff */
[----:B------:R-:W-:Y:S02]  /*e290*/  ISETP.NE.AND.EX P0, PT, RZ, UR5, PT, P0 ;  /* 0x00000005ff007c0c */ /* 0x000fe4000bf05300 */
[----:B------:R-:W-:Y:S01]  /*e2a0*/  IADD3.X R5, R201, UR5, RZ, P1, !PT ;  /* 0x00000005c9057c10 */ /* 0x000fe20008ffe4ff */
[----:B------:R-:W-:Y:S02]  /*e2b0*/  ULDC.64 UR4, c[0x0][0xc08] ;  /* 0x0003020000047ab9 */ /* 0x000fe40000000a00 */
[----:B------:R-:W-:-:S04]  /*e2c0*/  ISETP.NE.U32.AND P1, PT, RZ, UR4, PT ;  /* 0x00000004ff007c0c */ /* 0x000fc8000bf25070 */
[----:B------:R-:W-:-:S04]  /*e2d0*/  ISETP.NE.AND.EX P1, PT, RZ, UR5, PT, P1 ;  /* 0x00000005ff007c0c */ /* 0x000fc8000bf25310 */
[----:B------:R3:W5:Y:S09]  /*e2e0*/  @P0 LDG.E R3, desc[UR40][R4.64] ;  /* 0x0000002804030981 */ /* 0x000772000c1e1900 */
[----:B------:R-:W-:Y:S01]  /*e2f0*/  @P1 IADD3 R200, P2, R200, UR4, RZ ;  /* 0x00000004c8c81c10 */ /* 0x000fe2000ff5e0ff */
[----:B------:R-:W-:-:S02]  /*e300*/  ULDC UR4, c[0x0][0xa88] ;  /* 0x0002a20000047ab9 */ /* 0x000fc40000000800 */
[----:B------:R-:W-:Y:S01]  /*e310*/  IMAD.U32 R0, RZ, RZ, UR4 ;  /* 0x00000004ff007e24 */ /* 0x000fe2000f8e00ff */
[----:B------:R-:W-:-:S05]  /*e320*/  @P1 IADD3.X R201, R201, UR5, RZ, P2, !PT ;  /* 0x00000005c9c91c10 */ /* 0x000fca00097fe4ff */
[----:B------:R3:W5:Y:S01]  /*e330*/  @P1 LDG.E R0, desc[UR40][R200.64] ;  /* 0x00000028c8001981 */ /* 0x000762000c1e1900 */
[----:B------:R-:W-:Y:S01]  /*e340*/  ISETP.GE.AND P2, PT, R234, 0x40, PT ;  /* 0x00000040ea00780c */ /* 0x000fe20003f46270 */
[----:B------:R-:W-:-:S12]  /*e350*/  @P1 BRA `(.L_x_759) ;  /* 0x0000000000101947 */ /* 0x000fd80003800000 */
[----:B------:R-:W-:Y:S05]  /*e360*/  @!P0 BRA `(.L_x_759) ;  /* 0x00000000000c8947 */ /* 0x000fea0003800000 */
[----:B------:R-:W4:Y:S04]  /*e370*/  LDG.E R7, desc[UR40][R4.64] ;  /* 0x0000002804077981 */ /* 0x000f28000c1e1900 */
[----:B-----5:R-:W4:Y:S02]  /*e380*/  LDG.E R0, desc[UR40][R4.64+0x4] ;  /* 0x0000042804007981 */ /* 0x020f24000c1e1900 */
[----:B----4-:R-:W-:-:S07]  /*e390*/  IMAD.IADD R0, R0, 0x1, -R7 ;  /* 0x0000000100007824 */ /* 0x010fce00078e0a07 */
.L_x_759:
[----:B------:R-:W-:Y:S01]  /*e3a0*/  BSSY B1, `(.L_x_760) ;  /* 0x000002e000017945 */ /* 0x000fe20003800000 */
[----:B------:R-:W-:Y:S02]  /*e3b0*/  SHF.R.S32.HI R13, RZ, 0x1f, R199 ;  /* 0x0000001fff0d7819 */ /* 0x000fe400000114c7 */
[----:B------:R-:W-:Y:S02]  /*e3c0*/  SEL R15, R202, RZ, !P0 ;  /* 0x000000ffca0f7207 */ /* 0x000fe40004000000 */
[----:B------:R-:W-:Y:S02]  /*e3d0*/  SEL R212, R212, RZ, !P0 ;  /* 0x000000ffd4d47207 */ /* 0x000fe40004000000 */
[----:B-----5:R-:W-:Y:S01]  /*e3e0*/  SHF.R.S32.HI R10, RZ, 0x1f, R3 ;  /* 0x0000001fff0a7819 */ /* 0x020fe20000011403 */
[----:B------:R-:W-:Y:S06]  /*e3f0*/  @P2 BRA `(.L_x_761) ;  /* 0x0000000000a02947 */ /* 0x000fec0003800000 */
[----:B---3--:R-:W3:Y:S01]  /*e400*/  S2R R4, SR_TID.X ;  /* 0x0000000000047919 */ /* 0x008ee20000002100 */
[----:B------:R-:W4:Y:S02]  /*e410*/  LDC R11, c[0x0][0xbe8] ;  /* 0x0002fa00ff0b7b82 */ /* 0x000f240000000800 */
[----:B----4-:R-:W-:Y:S02]  /*e420*/  IMAD R5, R0, R11, RZ ;  /* 0x0000000b00057224 */ /* 0x010fe400078e02ff */
[----:B---3--:R-:W-:-:S04]  /*e430*/  IMAD R4, R209, 0x40, R4 ;  /* 0x00000040d1047824 */ /* 0x008fc800078e0204 */
[----:B------:R-:W-:-:S05]  /*e440*/  VIADD R12, R4, 0xffffff80 ;  /* 0xffffff80040c7836 */ /* 0x000fca0000000000 */
[----:B------:R-:W-:-:S13]  /*e450*/  ISETP.GE.AND P0, PT, R12, R5, PT ;  /* 0x000000050c00720c */ /* 0x000fda0003f06270 */
[----:B------:R-:W-:Y:S05]  /*e460*/  @P0 BRA `(.L_x_761) ;  /* 0x0000000000840947 */ /* 0x000fea0003800000 */
[----:B------:R-:W-:Y:S01]  /*e470*/  ISETP.NE.AND P0, PT, R11, 0x1, PT ;  /* 0x000000010b00780c */ /* 0x000fe20003f05270 */
[----:B------:R-:W-:Y:S01]  /*e480*/  ULDC.64 UR4, c[0x0][0xb90] ;  /* 0x0002e40000047ab9 */ /* 0x000fe20000000a00 */
[----:B------:R-:W-:Y:S02]  /*e490*/  IMAD.MOV.U32 R4, RZ, RZ, R3 ;  /* 0x000000ffff047224 */ /* 0x000fe400078e0003 */
[----:B------:R-:W-:Y:S02]  /*e4a0*/  IMAD R8, R13, UR4, RZ ;  /* 0x000000040d087c24 */ /* 0x000fe4000f8e02ff */
[----:B------:R-:W-:Y:S02]  /*e4b0*/  IMAD.MOV.U32 R5, RZ, RZ, R10 ;  /* 0x000000ffff057224 */ /* 0x000fe400078e000a */
[----:B------:R-:W-:Y:S02]  /*e4c0*/  IMAD.MOV.U32 R7, RZ, RZ, R12 ;  /* 0x000000ffff077224 */ /* 0x000fe400078e000c */
[----:B------:R-:W-:-:S03]  /*e4d0*/  IMAD.WIDE.U32 R4, R199, UR4, R4 ;  /* 0x00000004c7047c25 */ /* 0x000fc6000f8e0004 */
[----:B------:R-:W3:Y:S08]  /*e4e0*/  @P0 LDC R9, c[0x0][0xbec] ;  /* 0x0002fb00ff090b82 */ /* 0x000ef00000000800 */
[----:B------:R-:W4:Y:S01]  /*e4f0*/  @P0 LDC R21, c[0x0][0xbf0] ;  /* 0x0002fc00ff150b82 */ /* 0x000f220000000800 */
[----:B---3--:R-:W-:-:S04]  /*e500*/  @P0 IMAD.HI.U32 R6, R12, R9, RZ ;  /* 0x000000090c060227 */ /* 0x008fc800078e00ff */
[----:B------:R-:W-:Y:S01]  /*e510*/  IMAD R9, R199, UR5, R8 ;  /* 0x00000005c7097c24 */ /* 0x000fe2000f8e0208 */
[----:B------:R-:W-:Y:S01]  /*e520*/  ULDC.64 UR4, c[0x0][0xb98] ;  /* 0x0002e60000047ab9 */ /* 0x000fe20000000a00 */
[----:B----4-:R-:W-:Y:S02]  /*e530*/  @P0 SHF.R.U32.HI R7, RZ, R21, R6 ;  /* 0x00000015ff070219 */ /* 0x010fe40000011606 */
[----:B------:R-:W-:Y:S02]  /*e540*/  IMAD.IADD R5, R5, 0x1, R9 ;  /* 0x0000000105057824 */ /* 0x000fe400078e0209 */
[----:B------:R-:W-:Y:S02]  /*e550*/  IMAD R6, R212, UR4, RZ ;  /* 0x00000004d4067c24 */ /* 0x000fe4000f8e02ff */
[----:B------:R-:W-:Y:S02]  /*e560*/  IMAD.MOV R9, RZ, RZ, -R7 ;  /* 0x000000ffff097224 */ /* 0x000fe400078e0a07 */
[----:B------:R-:W-:-:S04]  /*e570*/  IMAD.WIDE.U32 R4, R15, UR4, R4 ;  /* 0x000000040f047c25 */ /* 0x000fc8000f8e0004 */
[----:B------:R-:W-:Y:S01]  /*e580*/  IMAD R9, R11, R9, R12 ;  /* 0x000000090b097224 */ /* 0x000fe200078e020c */
[----:B------:R-:W-:Y:S01]  /*e590*/  SHF.R.S32.HI R11, RZ, 0x1f, R7 ;  /* 0x0000001fff0b7819 */ /* 0x000fe20000011407 */
[----:B------:R-:W-:Y:S01]  /*e5a0*/  IMAD R8, R15, UR5, R6 ;  /* 0x000000050f087c24 */ /* 0x000fe2000f8e0206 */
[----:B------:R-:W-:Y:S01]  /*e5b0*/  IADD3 R4, P0, R7, R4, RZ ;  /* 0x0000000407047210 */ /* 0x000fe20007f1e0ff */
[----:B------:R-:W-:Y:S01]  /*e5c0*/  ULDC.64 UR4, c[0x0][0xb88] ;  /* 0x0002e20000047ab9 */ /* 0x000fe20000000a00 */
[----:B------:R-:W-:Y:S02]  /*e5d0*/  SHF.R.S32.HI R6, RZ, 0x1f, R9 ;  /* 0x0000001fff067819 */ /* 0x000fe40000011409 */
[----:B------:R-:W-:-:S03]  /*e5e0*/  IADD3.X R5, R11, R5, R8, P0, !PT ;  /* 0x000000050b057210 */ /* 0x000fc600007fe408 */
[----:B------:R-:W-:Y:S02]  /*e5f0*/  IMAD R6, R6, UR4, RZ ;  /* 0x0000000406067c24 */ /* 0x000fe4000f8e02ff */
[----:B------:R-:W-:-:S04]  /*e600*/  IMAD.WIDE.U32 R4, R9, UR4, R4 ;  /* 0x0000000409047c25 */ /* 0x000fc8000f8e0004 */
[----:B------:R-:W-:Y:S01]  /*e610*/  IMAD R7, R9, UR5, R6 ;  /* 0x0000000509077c24 */ /* 0x000fe2000f8e0206 */
[----:B------:R-:W-:Y:S02]  /*e620*/  ULDC.64 UR4, c[0x0][0xb50] ;  /* 0x0002d40000047ab9 */ /* 0x000fe40000000a00 */
[----:B------:R-:W-:Y:S01]  /*e630*/  LEA R6, P0, R4, UR4, 0x2 ;  /* 0x0000000404067c11 */ /* 0x000fe2000f8010ff */
[----:B------:R-:W-:-:S05]  /*e640*/  IMAD.IADD R5, R5, 0x1, R7 ;  /* 0x0000000105057824 */ /* 0x000fca00078e0207 */
[----:B------:R-:W-:Y:S01]  /*e650*/  LEA.HI.X R7, R4, UR5, R5, 0x2, P0 ;  /* 0x0000000504077c11 */ /* 0x000fe200080f1405 */
[----:B------:R-:W-:-:S05]  /*e660*/  IMAD.MOV.U32 R5, RZ, RZ, -0x800000 ;  /* 0xff800000ff057424 */ /* 0x000fca00078e00ff */
[----:B------:R4:W-:Y:S02]  /*e670*/  STG.E desc[UR40][R6.64], R5 ;  /* 0x0000000506007986 */ /* 0x0009e4000c101928 */
.L_x_761:
[----:B------:R-:W-:Y:S05]  /*e680*/  BSYNC B1 ;  /* 0x0000000000017941 */ /* 0x000fea0003800000 */
.L_x_760:
[----:B--2---:R-:W-:Y:S01]  /*e690*/  ISETP.NE.AND P0, PT, R29, 0x1, PT ;  /* 0x000000011d00780c */ /* 0x004fe20003f05270 */
[----:B-1----:R-:W1:Y:S01]  /*e6a0*/  LDC R24, c[0x0][0xac8] ;  /* 0x0002b200ff187b82 */ /* 0x002e620000000800 */
[----:B------:R-:W-:Y:S01]  /*e6b0*/  ULDC.64 UR4, c[0x0][0xaa0] ;  /* 0x0002a80000047ab9 */ /* 0x000fe20000000a00 */
[----:B------:R-:W-:Y:S01]  /*e6c0*/  IMAD R31, R0, R29, RZ ;  /* 0x0000001d001f7224 */ /* 0x000fe200078e02ff */
[----:B------:R-:W-:Y:S01]  /*e6d0*/  BSSY B1, `(.L_x_762) ;  /* 0x0000067000017945 */ /* 0x000fe20003800000 */
[----:B----4-:R-:W-:Y:S02]  /*e6e0*/  IMAD R6, R10, UR4, RZ ;  /* 0x000000040a067c24 */ /* 0x010fe4000f8e02ff */
[----:B---3--:R-:W-:-:S04]  /*e6f0*/  IMAD.WIDE.U32 R4, R3, UR4, RZ ;  /* 0x0000000403047c25 */ /* 0x008fc8000f8e00ff */
[----:B------:R-:W-:Y:S01]  /*e700*/  IMAD R3, R3, UR5, R6 ;  /* 0x0000000503037c24 */ /* 0x000fe2000f8e0206 */
[----:B------:R-:W-:Y:S01]  /*e710*/  ULDC.64 UR4, c[0x0][0xae8] ;  /* 0x0002ba0000047ab9 */ /* 0x000fe20000000a00 */
[----:B------:R-:W2:Y:S01]  /*e720*/  @P0 LDC R7, c[0x0][0xbec] ;  /* 0x0002fb00ff070b82 */ /* 0x000ea20000000800 */
[----:B------:R-:W-:Y:S02]  /*e730*/  IMAD R6, R13, UR4, RZ ;  /* 0x000000040d067c24 */ /* 0x000fe4000f8e02ff */
[----:B------:R-:W-:Y:S02]  /*e740*/  IMAD.IADD R5, R5, 0x1, R3 ;  /* 0x0000000105057824 */ /* 0x000fe400078e0203 */
[C---:B------:R-:W-:Y:S02]  /*e750*/  IMAD R3, R199.reuse, UR5, R6 ;  /* 0x00000005c7037c24 */ /* 0x040fe4000f8e0206 */
[----:B------:R-:W-:Y:S01]  /*e760*/  IMAD.WIDE.U32 R4, R199, UR4, R4 ;  /* 0x00000004c7047c25 */ /* 0x000fe2000f8e0004 */
[----:B------:R-:W3:Y:S01]  /*e770*/  @P0 LDC R9, c[0x0][0xbf0] ;  /* 0x0002fc00ff090b82 */ /* 0x000ee20000000800 */
[----:B------:R-:W-:-:S02]  /*e780*/  ULDC.64 UR4, c[0x0][0xaf0] ;  /* 0x0002bc0000047ab9 */ /* 0x000fc40000000a00 */
[----:B------:R-:W-:Y:S01]  /*e790*/  IMAD R6, R210, 0x20, R211 ;  /* 0x00000020d2067824 */ /* 0x000fe200078e02d3 */
[-C--:B-1----:R-:W-:Y:S01]  /*e7a0*/  ISETP.GE.AND P1, PT, R207, R24.reuse, PT ;  /* 0x00000018cf00720c */ /* 0x082fe20003f26270 */
[----:B------:R-:W-:Y:S01]  /*e7b0*/  IMAD.IADD R5, R5, 0x1, R3 ;  /* 0x0000000105057824 */ /* 0x000fe200078e0203 */
[-C--:B------:R-:W-:Y:S01]  /*e7c0*/  ISETP.GE.AND P2, PT, R189, R24.reuse, PT ;  /* 0x00000018bd00720c */ /* 0x080fe20003f46270 */
[----:B------:R-:W-:Y:S01]  /*e7d0*/  IMAD R3, R212, UR4, RZ ;  /* 0x00000004d4037c24 */ /* 0x000fe2000f8e02ff */
[----:B------:R-:W-:Y:S01]  /*e7e0*/  SEL R10, RZ, 0xffffffff, P1 ;  /* 0xffffffffff0a7807 */ /* 0x000fe20000800000 */
[----:B------:R-:W-:Y:S01]  /*e7f0*/  IMAD R8, R209, 0x40, R6 ;  /* 0x00000040d1087824 */ /* 0x000fe200078e0206 */
[----:B------:R-:W-:Y:S01]  /*e800*/  ISETP.GE.AND P1, PT, R205, R24, PT ;  /* 0x00000018cd00720c */ /* 0x000fe20003f26270 */
[C---:B------:R-:W-:Y:S02]  /*e810*/  IMAD R3, R15.reuse, UR5, R3 ;  /* 0x000000050f037c24 */ /* 0x040fe4000f8e0203 */
[----:B------:R-:W-:Y:S01]  /*e820*/  IMAD.WIDE.U32 R4, R15, UR4, R4 ;  /* 0x000000040f047c25 */ /* 0x000fe2000f8e0004 */
[----:B------:R-:W-:Y:S01]  /*e830*/  SEL R11, RZ, 0xffffffff, P1 ;  /* 0xffffffffff0b7807 */ /* 0x000fe20000800000 */
[----:B------:R-:W-:-:S02]  /*e840*/  ULDC.64 UR4, c[0x0][0xae0] ;  /* 0x0002b80000047ab9 */ /* 0x000fc40000000a00 */
[----:B--2---:R-:W-:Y:S01]  /*e850*/  @P0 IMAD.HI.U32 R6, R8, R7, RZ ;  /* 0x0000000708060227 */ /* 0x004fe200078e00ff */
[----:B------:R-:W-:Y:S02]  /*e860*/  SEL R7, RZ, 0x1, P2 ;  /* 0x00000001ff077807 */ /* 0x000fe40001000000 */
[-C--:B------:R-:W-:Y:S01]  /*e870*/  ISETP.GE.AND P2, PT, R206, R24.reuse, PT ;  /* 0x00000018ce00720c */ /* 0x080fe20003f46270 */
[----:B------:R-:W-:Y:S02]  /*e880*/  IMAD.SHL.U32 R10, R10, 0x2, RZ ;  /* 0x000000020a0a7824 */ /* 0x000fe400078e00ff */
[----:B------:R-:W-:Y:S02]  /*e890*/  IMAD.IADD R5, R5, 0x1, R3 ;  /* 0x0000000105057824 */ /* 0x000fe400078e0203 */
[----:B------:R-:W-:Y:S01]  /*e8a0*/  IMAD.MOV.U32 R3, RZ, RZ, R8 ;  /* 0x000000ffff037224 */ /* 0x000fe200078e0008 */
[----:B---3--:R-:W-:Y:S01]  /*e8b0*/  @P0 SHF.R.U32.HI R3, RZ, R9, R6 ;  /* 0x00000009ff030219 */ /* 0x008fe20000011606 */
[----:B------:R-:W-:Y:S01]  /*e8c0*/  IMAD.SHL.U32 R11, R11, 0x8, RZ ;  /* 0x000000080b0b7824 */ /* 0x000fe200078e00ff */
[----:B------:R-:W-:Y:S01]  /*e8d0*/  LOP3.LUT R9, R10, 0x2, R7, 0xe2, !PT ;  /* 0x000000020a097812 */ /* 0x000fe200078ee207 */
[----:B------:R-:W-:Y:S01]  /*e8e0*/  IMAD R30, R209, 0x40, R211 ;  /* 0x00000040d11e7824 */ /* 0x000fe200078e02d3 */
[----:B------:R-:W-:Y:S01]  /*e8f0*/  SEL R10, RZ, 0xffffffff, P2 ;  /* 0xffffffffff0a7807 */ /* 0x000fe20001000000 */
[--C-:B------:R-:W-:Y:S01]  /*e900*/  IMAD.MOV R7, RZ, RZ, -R3.reuse ;  /* 0x000000ffff077224 */ /* 0x100fe200078e0a03 */
[----:B------:R-:W-:Y:S01]  /*e910*/  SHF.R.S32.HI R6, RZ, 0x1f, R3 ;  /* 0x0000001fff067819 */ /* 0x000fe20000011403 */
[----:B------:R-:W-:Y:S01]  /*e920*/  IMAD.WIDE.U32 R4, R3, UR4, R4 ;  /* 0x0000000403047c25 */ /* 0x000fe2000f8e0004 */
[----:B------:R-:W-:-:S02]  /*e930*/  ISETP.GE.AND P0, PT, R204, R24, PT ;  /* 0x00000018cc00720c */ /* 0x000fc40003f06270 */
[-C--:B------:R-:W-:Y:S01]  /*e940*/  ISETP.GE.AND P2, PT, R214, R24.reuse, PT ;  /* 0x00000018d600720c */ /* 0x080fe20003f46270 */
[----:B------:R-:W-:Y:S02]  /*e950*/  IMAD.SHL.U32 R10, R10, 0x4, RZ ;  /* 0x000000040a0a7824 */ /* 0x000fe400078e00ff */
[----:B------:R-:W-:Y:S02]  /*e960*/  IMAD R6, R6, UR4, RZ ;  /* 0x0000000406067c24 */ /* 0x000fe4000f8e02ff */
[----:B------:R-:W-:Y:S01]  /*e970*/  IMAD R7, R29, R7, R8 ;  /* 0x000000071d077224 */ /* 0x000fe200078e0208 */
[----:B------:R-:W-:Y:S01]  /*e980*/  LOP3.LUT R0, R10, 0x4, R9, 0xe2, !PT ;  /* 0x000000040a007812 */ /* 0x000fe200078ee209 */
[----:B------:R-:W-:Y:S01]  /*e990*/  IMAD R9, R3, UR5, R6 ;  /* 0x0000000503097c24 */ /* 0x000fe2000f8e0206 */
[----:B------:R-:W-:Y:S01]  /*e9a0*/  SEL R6, RZ, 0xffffffff, P0 ;  /* 0xffffffffff067807 */ /* 0x000fe20000000000 */
[----:B------:R-:W-:Y:S01]  /*e9b0*/  ULDC.64 UR4, c[0x0][0xad8] ;  /* 0x0002b60000047ab9 */ /* 0x000fe20000000a00 */
[----:B------:R-:W-:Y:S01]  /*e9c0*/  LOP3.LUT R3, R11, 0x8, R0, 0xe2, !PT ;  /* 0x000000080b037812 */ /* 0x000fe200078ee200 */
[----:B------:R-:W-:Y:S01]  /*e9d0*/  IMAD.IADD R5, R5, 0x1, R9 ;  /* 0x0000000105057824 */ /* 0x000fe200078e0209 */
[----:B------:R-:W-:Y:S01]  /*e9e0*/  SHF.R.S32.HI R0, RZ, 0x1f, R7 ;  /* 0x0000001fff007819 */ /* 0x000fe20000011407 */
[----:B------:R-:W-:Y:S01]  /*e9f0*/  IMAD.SHL.U32 R6, R6, 0x10, RZ ;  /* 0x0000001006067824 */ /* 0x000fe200078e00ff */
[----:B------:R-:W-:Y:S01]  /*ea00*/  ISETP.GE.AND P0, PT, R203, R24, PT ;  /* 0x00000018cb00720c */ /* 0x000fe20003f06270 */
[----:B------:R-:W-:-:S03]  /*ea10*/  IMAD.WIDE.U32 R4, R7, UR4, R4 ;  /* 0x0000000407047c25 */ /* 0x000fc6000f8e0004 */
[----:B------:R-:W-:Y:S01]  /*ea20*/  SEL R8, RZ, 0xffffffff, P0 ;  /* 0xffffffffff087807 */ /* 0x000fe20000000000 */
[----:B------:R-:W-:Y:S01]  /*ea30*/  IMAD R0, R0, UR4, RZ ;  /* 0x0000000400007c24 */ /* 0x000fe2000f8e02ff */
[----:B------:R-:W-:Y:S02]  /*ea40*/  ISETP.GE.AND P0, PT, R215, R24, PT ;  /* 0x00000018d700720c */ /* 0x000fe40003f06270 */
[----:B------:R-:W-:Y:S01]  /*ea50*/  LOP3.LUT R6, R6, 0x10, R3, 0xe2, !PT ;  /* 0x0000001006067812 */ /* 0x000fe200078ee203 */
[----:B------:R-:W-:Y:S01]  /*ea60*/  IMAD R3, R7, UR5, R0 ;  /* 0x0000000507037c24 */ /* 0x000fe2000f8e0200 */
[----:B------:R-:W-:Y:S01]  /*ea70*/  SEL R7, RZ, 0x40, P0 ;  /* 0x00000040ff077807 */ /* 0x000fe20000000000 */
[----:B------:R-:W-:Y:S01]  /*ea80*/  IMAD.SHL.U32 R9, R8, 0x20, RZ ;  /* 0x0000002008097824 */ /* 0x000fe200078e00ff */
[----:B------:R-:W-:Y:S01]  /*ea90*/  ISETP.GE.AND P0, PT, R30, R31, PT ;  /* 0x0000001f1e00720c */ /* 0x000fe20003f06270 */
[----:B------:R-:W-:Y:S01]  /*eaa0*/  ULDC.64 UR4, c[0x0][0xa80] ;  /* 0x0002a00000047ab9 */ /* 0x000fe20000000a00 */
[----:B------:R-:W-:Y:S01]  /*eab0*/  IMAD.IADD R3, R5, 0x1, R3 ;  /* 0x0000000105037824 */ /* 0x000fe200078e0203 */
[----:B------:R-:W-:-:S02]  /*eac0*/  LEA R20, P1, R4, UR4, 0x1 ;  /* 0x0000000404147c11 */ /* 0x000fc4000f8208ff */
[----:B------:R-:W-:Y:S02]  /*ead0*/  LOP3.LUT R6, R9, 0x20, R6, 0xe2, !PT ;  /* 0x0000002009067812 */ /* 0x000fe400078ee206 */
[----:B------:R-:W-:Y:S02]  /*eae0*/  LEA.HI.X R3, R4, UR5, R3, 0x1, P1 ;  /* 0x0000000504037c11 */ /* 0x000fe400088f0c03 */
[----:B------:R-:W-:Y:S02]  /*eaf0*/  LOP3.LUT R21, R6, R7, RZ, 0xfc, !PT ;  /* 0x0000000706157212 */ /* 0x000fe400078efcff */
[----:B------:R-:W-:Y:S01]  /*eb00*/  SEL R0, RZ, 0x80, P2 ;  /* 0x00000080ff007807 */ /* 0x000fe20001000000 */
[----:B------:R1:W2:Y:S03]  /*eb10*/  SHFL.IDX PT, R6, R20, RZ, 0x181f ;  /* 0x00181fff14067589 */ /* 0x0002a600000e0000 */
[----:B------:R-:W-:Y:S01]  /*eb20*/  LOP3.LUT R28, R21, R0, RZ, 0xfc, !PT ;  /* 0x00000000151c7212 */ /* 0x000fe200078efcff */
[----:B------:R1:W3:Y:S01]  /*eb30*/  SHFL.IDX PT, R7, R3, RZ, 0x181f ;  /* 0x00181fff03077589 */ /* 0x0002e200000e0000 */
[----:B------:R-:W-:Y:S05]  /*eb40*/  @P0 BRA `(.L_x_763) ;  /* 0x00000000007c0947 */ /* 0x000fea0003800000 */
[-C--:B------:R-:W-:Y:S02]  /*eb50*/  ISETP.GE.AND P2, PT, R207, R24.reuse, PT ;  /* 0x00000018cf00720c */ /* 0x080fe40003f46270 */
[-C--:B------:R-:W-:Y:S02]  /*eb60*/  ISETP.GE.AND P1, PT, R189, R24.reuse, PT ;  /* 0x00000018bd00720c */ /* 0x080fe40003f26270 */
[-C--:B------:R-:W-:Y:S02]  /*eb70*/  ISETP.GE.AND P5, PT, R206, R24.reuse, PT ;  /* 0x00000018ce00720c */ /* 0x080fe40003fa6270 */
[----:B------:R-:W-:-:S07]  /*eb80*/  ISETP.GE.AND P3, PT, R205, R24, PT ;  /* 0x00000018cd00720c */ /* 0x000fce0003f66270 */
[-C--:B--2---:R-:W-:Y:S02]  /*eb90*/  @!P2 LEA R8, P0, R207, R6.reuse, 0x1 ;  /* 0x00000006cf08a211 */ /* 0x084fe400078008ff */
[----:B---3--:R-:W-:Y:S02]  /*eba0*/  @!P1 IMAD.WIDE R4, R189, 0x2, R6 ;  /* 0x00000002bd049825 */ /* 0x008fe400078e0206 */
[----:B------:R-:W-:Y:S02]  /*ebb0*/  @!P2 LEA.HI.X R9, R207, R7, R233, 0x1, P0 ;  /* 0x00000007cf09a211 */ /* 0x000fe400000f0ce9 */
[----:B------:R-:W-:Y:S01]  /*ebc0*/  @!P5 LEA R10, P4, R206, R6, 0x1 ;  /* 0x00000006ce0ad211 */ /* 0x000fe200078808ff */
[----:B------:R-:W-:Y:S01]  /*ebd0*/  @!P1 ST.E.128 desc[UR40][R4.64], RZ ;  /* 0x000000ff04009985 */ /* 0x000fe2000c101d28 */
[-C--:B------:R-:W-:Y:S02]  /*ebe0*/  ISETP.GE.AND P1, PT, R203, R24.reuse, PT ;  /* 0x00000018cb00720c */ /* 0x080fe40003f26270 */
[----:B------:R-:W-:Y:S01]  /*ebf0*/  LOP3.LUT P0, RZ, R21, 0x40, RZ, 0xc0, !PT ;  /* 0x0000004015ff7812 */ /* 0x000fe2000780c0ff */
[----:B------:R2:W-:Y:S01]  /*ec00*/  @!P2 ST.E.128 desc[UR40][R8.64], RZ ;  /* 0x000000ff0800a985 */ /* 0x0005e2000c101d28 */
[----:B------:R-:W-:-:S02]  /*ec10*/  ISETP.GE.AND P2, PT, R204, R24, PT ;  /* 0x00000018cc00720c */ /* 0x000fc40003f46270 */
[-C--:B------:R-:W-:Y:S02]  /*ec20*/  @!P5 LEA.HI.X R11, R206, R7.reuse, R232, 0x1, P4 ;  /* 0x00000007ce0bd211 */ /* 0x080fe400020f0ce8 */
[----:B------:R-:W-:Y:S02]  /*ec30*/  LOP3.LUT P4, RZ, R28, 0x80, RZ, 0xc0, !PT ;  /* 0x000000801cff7812 */ /* 0x000fe4000788c0ff */
[CC--:B------:R-:W-:Y:S01]  /*ec40*/  @!P3 LEA R12, P6, R205.reuse, R6.reuse, 0x1 ;  /* 0x00000006cd0cb211 */ /* 0x0c0fe200078c08ff */
[----:B------:R4:W-:Y:S03]  /*ec50*/  @!P5 ST.E.128 desc[UR40][R10.64], RZ ;  /* 0x000000ff0a00d985 */ /* 0x0009e6000c101d28 */
[----:B------:R-:W-:Y:S02]  /*ec60*/  @!P3 LEA.HI.X R13, R205, R7, R231, 0x1, P6 ;  /* 0x00000007cd0db211 */ /* 0x000fe400030f0ce7 */
[----:B--2---:R-:W-:-:S02]  /*ec70*/  @!P1 LEA R8, P6, R203, R6, 0x1 ;  /* 0x00000006cb089211 */ /* 0x004fc400078c08ff */
[CC--:B------:R-:W-:Y:S01]  /*ec80*/  @!P2 LEA R4, P5, R204.reuse, R6.reuse, 0x1 ;  /* 0x00000006cc04a211 */ /* 0x0c0fe200078a08ff */
        /* <DEDUP_REMOVED lines=11> */
.L_x_763:
[----:B------:R-:W-:Y:S05]  /*ed40*/  BSYNC B1 ;  /* 0x0000000000017941 */ /* 0x000fea0003800000 */
.L_x_762:
[----:B------:R-:W-:Y:S01]  /*ed50*/  VIADD R0, R30, 0x20 ;  /* 0x000000201e007836 */ /* 0x000fe20000000000 */
[----:B---34-:R3:W4:Y:S04]  /*ed60*/  SHFL.IDX PT, R7, R3, 0x1, 0x181f ;  /* 0x00381f0003077f89 */ /* 0x01872800000e0000 */
[----:B------:R-:W-:Y:S01]  /*ed70*/  ISETP.GE.AND P0, PT, R0, R31, PT ;  /* 0x0000001f0000720c */ /* 0x000fe20003f06270 */
[----:B--2---:R3:W2:-:S12]  /*ed80*/  SHFL.IDX PT, R6, R20, 0x1, 0x181f ;  /* 0x00381f0014067f89 */ /* 0x00469800000e0000 */
[----:B---3--:R-:W-:Y:S05]  /*ed90*/  @P0 BRA `(.L_x_758) ;  /* 0x00000000007c0947 */ /* 0x008fea0003800000 */
[-C--:B------:R-:W-:Y:S02]  /*eda0*/  ISETP.GE.AND P6, PT, R189, R24.reuse, PT ;  /* 0x00000018bd00720c */ /* 0x080fe40003fc6270 */
[-C--:B------:R-:W-:Y:S02]  /*edb0*/  ISETP.GE.AND P5, PT, R207, R24.reuse, PT ;  /* 0x00000018cf00720c */ /* 0x080fe40003fa6270 */
[-C--:B------:R-:W-:Y:S02]  /*edc0*/  ISETP.GE.AND P4, PT, R206, R24.reuse, PT ;  /* 0x00000018ce00720c */ /* 0x080fe40003f86270 */
[-C--:B------:R-:W-:Y:S02]  /*edd0*/  ISETP.GE.AND P3, PT, R205, R24.reuse, PT ;  /* 0x00000018cd00720c */ /* 0x080fe40003f66270 */
[-C--:B------:R-:W-:Y:S02]  /*ede0*/  ISETP.GE.AND P2, PT, R204, R24.reuse, PT ;  /* 0x00000018cc00720c */ /* 0x080fe40003f46270 */
[----:B------:R-:W-:-:S03]  /*edf0*/  ISETP.GE.AND P1, PT, R203, R24, PT ;  /* 0x00000018cb00720c */ /* 0x000fc60003f26270 */
[----:B--2-4-:R-:W-:Y:S02]  /*ee00*/  @!P6 IMAD.WIDE R4, R189, 0x2, R6 ;  /* 0x00000002bd04e825 */ /* 0x014fe400078e0206 */
[----:B------:R-:W-:-:S03]  /*ee10*/  @!P5 LEA R8, P0, R207, R6, 0x1 ;  /* 0x00000006cf08d211 */ /* 0x000fc600078008ff */
[----:B------:R2:W-:Y:S01]  /*ee20*/  @!P6 ST.E.128 desc[UR40][R4.64], RZ ;  /* 0x000000ff0400e985 */ /* 0x0005e2000c101d28 */
[CC--:B------:R-:W-:Y:S02]  /*ee30*/  @!P4 LEA R10, P6, R206.reuse, R6.reuse, 0x1 ;  /* 0x00000006ce0ac211 */ /* 0x0c0fe400078c08ff */
[-C--:B------:R-:W-:Y:S02]  /*ee40*/  @!P5 LEA.HI.X R9, R207, R7.reuse, R233, 0x1, P0 ;  /* 0x00000007cf09d211 */ /* 0x080fe400000f0ce9 */
[----:B------:R-:W-:Y:S02]  /*ee50*/  LOP3.LUT P0, RZ, R21, 0x40, RZ, 0xc0, !PT ;  /* 0x0000004015ff7812 */ /* 0x000fe4000780c0ff */
[----:B------:R-:W-:Y:S01]  /*ee60*/  @!P4 LEA.HI.X R11, R206, R7, R232, 0x1, P6 ;  /* 0x00000007ce0bc211 */ /* 0x000fe200030f0ce8 */
[----:B------:R3:W-:Y:S01]  /*ee70*/  @!P5 ST.E.128 desc[UR40][R8.64], RZ ;  /* 0x000000ff0800d985 */ /* 0x0007e2000c101d28 */
[----:B------:R-:W-:Y:S02]  /*ee80*/  LOP3.LUT P6, RZ, R28, 0x80, RZ, 0xc0, !PT ;  /* 0x000000801cff7812 */ /* 0x000fe400078cc0ff */
[-C--:B------:R-:W-:Y:S01]  /*ee90*/  @!P3 LEA R12, P5, R205, R6.reuse, 0x1 ;  /* 0x00000006cd0cb211 */ /* 0x080fe200078a08ff */
[----:B------:R3:W-:Y:S01]  /*eea0*/  @!P4 ST.E.128 desc[UR40][R10.64], RZ ;  /* 0x000000ff0a00c985 */ /* 0x0007e2000c101d28 */
[----:B------:R-:W-:-:S02]  /*eeb0*/  @!P2 LEA R14, P4, R204, R6, 0x1 ;  /* 0x00000006cc0ea211 */ /* 0x000fc400078808ff */
[-C--:B------:R-:W-:Y:S02]  /*eec0*/  @!P3 LEA.HI.X R13, R205, R7.reuse, R231, 0x1, P5 ;  /* 0x00000007cd0db211 */ /* 0x080fe400028f0ce7 */
[-C--:B--2---:R-:W-:Y:S02]  /*eed0*/  @!P1 LEA R4, P5, R203, R6.reuse, 0x1 ;  /* 0x00000006cb049211 */ /* 0x084fe400078a08ff */
[-C--:B------:R-:W-:Y:S01]  /*eee0*/  @!P2 LEA.HI.X R15, R204, R7.reuse, R230, 0x1, P4 ;  /* 0x00000007cc0fa211 */ /* 0x080fe200020f0ce6 */
[----:B------:R3:W-:Y:S01]  /*eef0*/  @!P3 ST.E.128 desc[UR40][R12.64], RZ ;  /* 0x000000ff0c00b985 */ /* 0x0007e2000c101d28 */
[-C--:B-1----:R-:W-:Y:S02]  /*ef00*/  @P0 LEA R20, P3, R215, R6.reuse, 0x1 ;  /* 0x00000006d7140211 */ /* 0x082fe400078608ff */
[----:B------:R-:W-:Y:S01]  /*ef10*/  @P6 LEA R6, P4, R214, R6, 0x1 ;  /* 0x00000006d6066211 */ /* 0x000fe200078808ff */
[----:B------:R3:W-:Y:S01]  /*ef20*/  @!P2 ST.E.128 desc[UR40][R14.64], RZ ;  /* 0x000000ff0e00a985 */ /* 0x0007e2000c101d28 */
[----:B------:R-:W-:-:S02]  /*ef30*/  @!P1 LEA.HI.X R5, R203, R7, R229, 0x1, P5 ;  /* 0x00000007cb059211 */ /* 0x000fc400028f0ce5 */
[-C--:B------:R-:W-:Y:S02]  /*ef40*/  @P0 LEA.HI.X R21, R215, R7.reuse, R228, 0x1, P3 ;  /* 0x00000007d7150211 */ /* 0x080fe400018f0ce4 */
[----:B------:R-:W-:Y:S01]  /*ef50*/  @P6 LEA.HI.X R7, R214, R7, R227, 0x1, P4 ;  /* 0x00000007d6076211 */ /* 0x000fe200020f0ce3 */
[----:B------:R3:W-:Y:S04]  /*ef60*/  @!P1 ST.E.128 desc[UR40][R4.64], RZ ;  /* 0x000000ff04009985 */ /* 0x0007e8000c101d28 */
[----:B------:R3:W-:Y:S04]  /*ef70*/  @P0 ST.E.128 desc[UR40][R20.64], RZ ;  /* 0x000000ff14000985 */ /* 0x0007e8000c101d28 */
[----:B------:R3:W-:Y:S02]  /*ef80*/  @P6 ST.E.128 desc[UR40][R6.64], RZ ;  /* 0x000000ff06006985 */ /* 0x0007e4000c101d28 */
.L_x_758:
[----:B------:R-:W-:Y:S05]  /*ef90*/  BSYNC B0 ;  /* 0x0000000000007941 */ /* 0x000fea0003800000 */
.L_x_752:
[----:B------:R-:W-:Y:S02]  /*efa0*/  ULDC UR4, c[0x0][0xc3c] ;  /* 0x00030f0000047ab9 */ /* 0x000fe40000000800 */
[----:B------:R-:W-:-:S13]  /*efb0*/  ISETP.GE.AND P0, PT, R27, UR4, PT ;  /* 0x000000041b007c0c */ /* 0x000fda000bf06270 */
[----:B------:R-:W-:Y:S05]  /*efc0*/  @!P0 BRA `(.L_x_764) ;  /* 0xffffff2000988947 */ /* 0x000fea000383ffff */
[----:B------:R-:W-:Y:S05]  /*efd0*/  BRA `(.L_x_645) ;  /* 0x00000088007c7947 */ /* 0x000fea0003800000 */
.L_x_643:
[----:B------:R-:W-:-:S08]  /*efe0*/  NOP ;  /* 0x0000000000007918 */ /* 0x000fd00000000000 */
[----:B------:R-:W0:-:S00]  /*eff0*/  USETMAXREG.DEALLOC.CTAPOOL 0x18 ;  /* 0x00000018000079c8 */ /* 0x000e0000080e0500 */
[----:B0-----:R-:W2:Y:S01]  /*f000*/  LDL.LU R2, [R1+0x1c] ;  /* 0x00001c0001027983 */ /* 0x001ea20000300800 */
[----:B------:R-:W-:-:S06]  /*f010*/  LOP3.LUT R0, R0, 0x3, RZ, 0xc0, !PT ;  /* 0x0000000300007812 */ /* 0x000fcc00078ec0ff */
[----:B------:R-:W0:Y:S02]  /*f020*/  SHFL.IDX PT, R0, R0, RZ, 0x1f ;  /* 0x00001fff00007589 */ /* 0x000e2400000e0000 */
[----:B0-----:R-:W-:Y:S01]  /*f030*/  ISETP.NE.AND P0, PT, R0, RZ, PT ;  /* 0x000000ff0000720c */ /* 0x001fe20003f05270 */
[----:B------:R-:W-:Y:S01]  /*f040*/  IMAD.MOV.U32 R0, RZ, RZ, RZ ;  /* 0x000000ffff007224 */ /* 0x000fe200078e00ff */
[----:B--2---:R-:W-:-:S11]  /*f050*/  LOP3.LUT R2, R2, 0xfffffffd, RZ, 0xc0, !PT ;  /* 0xfffffffd02027812 */ /* 0x004fd600078ec0ff */
[----:B------:R-:W-:-:S05]  /*f060*/  @P0 LOP3.LUT R2, R2, 0x2, RZ, 0xfc, !PT ;  /* 0x0000000202020812 */ /* 0x000fca00078efcff */
[----:B------:R0:W-:Y:S01]  /*f070*/  STL [R1+0x1c], R2 ;  /* 0x00001c0201007387 */ /* 0x0001e20000100800 */
        /* <DEDUP_REMOVED lines=8> */
.L_x_765:
        /* <DEDUP_REMOVED lines=42> */
.L_x_771:
        /* <DEDUP_REMOVED lines=12> */
.L_x_770:
[----:B------:R-:W-:Y:S05]  /*f460*/  BSYNC B0 ;  /* 0x0000000000007941 */ /* 0x000fea0003800000 */
.L_x_769:
        /* <DEDUP_REMOVED lines=22> */
.L_x_767:
        /* <DEDUP_REMOVED lines=16> */
.L_x_772:
[----:B-1----:R-:W-:Y:S01]  /*f6d0*/  IMAD R16, R16, UR5, R7 ;  /* 0x0000000510107c24 */ /* 0x002fe2000f8e0207 */
[----:B------:R-:W-:Y:S01]  /*f6e0*/  IABS R6, R0 ;  /* 0x0000000000067213 */ /* 0x000fe20000000000 */
[----:B------:R-:W-:Y:S02]  /*f6f0*/  IMAD R7, R11, R4, RZ ;  /* 0x000000040b077224 */ /* 0x000fe400078e02ff */
[----:B0-----:R-:W-:Y:S01]  /*f700*/  IMAD.MOV.U32 R2, RZ, RZ, RZ ;  /* 0x000000ffff027224 */ /* 0x001fe200078e00ff */
[----:B------:R-:W-:Y:S01]  /*f710*/  IADD3 R17, -R16, UR6, RZ ;  /* 0x0000000610117c10 */ /* 0x000fe2000fffe1ff */
[----:B------:R-:W-:Y:S02]  /*f720*/  IMAD.MOV R6, RZ, RZ, -R6 ;  /* 0x000000ffff067224 */ /* 0x000fe400078e0a06 */
[----:B------:R-:W-:Y:S01]  /*f730*/  IMAD.HI.U32 R2, R3, R7, R2 ;  /* 0x0000000703027227 */ /* 0x000fe200078e0002 */
[----:B------:R-:W-:-:S03]  /*f740*/  IABS R3, R17 ;  /* 0x0000001100037213 */ /* 0x000fc60000000000 */
[----:B------:R-:W-:Y:S02]  /*f750*/  VIADD R19, R19, UR4 ;  /* 0x0000000413137c36 */ /* 0x000fe40008000000 */
        /* <DEDUP_REMOVED lines=16> */
.L_x_768:
[----:B------:R-:W-:Y:S02]  /*f860*/  IMAD.MOV.U32 R17, RZ, RZ, RZ ;  /* 0x000000ffff117224 */ /* 0x000fe400078e00ff */
[----:B------:R-:W-:Y:S02]  /*f870*/  IMAD.U32 R16, RZ, RZ, UR6 ;  /* 0x00000006ff107e24 */ /* 0x000fe4000f8e00ff */
[----:B------:R-:W-:-:S07]  /*f880*/  IMAD.MOV.U32 R18, RZ, RZ, RZ ;  /* 0x000000ffff127224 */ /* 0x000fce00078e00ff */
.L_x_773:
[----:B------:R-:W-:-:S13]  /*f890*/  ISETP.NE.AND P0, PT, R5, RZ, PT ;  /* 0x000000ff0500720c */ /* 0x000fda0003f05270 */
[----:B------:R-:W0:Y:S01]  /*f8a0*/  @!P0 S2R R3, SR_CgaCtaId ;  /* 0x0000000000038919 */ /* 0x000e220000008800 */
[----:B------:R-:W-:-:S04]  /*f8b0*/  @!P0 MOV R0, 0x400 ;  /* 0x0000040000008802 */ /* 0x000fc80000000f00 */
[----:B0-----:R-:W-:-:S05]  /*f8c0*/  @!P0 LEA R0, R3, R0, 0x18 ;  /* 0x0000000003008211 */ /* 0x001fca00078ec0ff */
[----:B------:R2:W-:Y:S01]  /*f8d0*/  @!P0 STS.128 [R0+0x28cd0], R16 ;  /* 0x028cd01000008388 */ /* 0x0005e20000000c00 */
[----:B------:R-:W-:Y:S06]  /*f8e0*/  BAR.ARV 0x5, 0x180 ;  /* 0x0146000000007b1d */ /* 0x000fec0000002000 */
.L_x_766:
[----:B--2---:R-:W-:Y:S01]  /*f8f0*/  IMAD.MOV.U32 R0, RZ, RZ, 0x1 ;  /* 0x00000001ff007424 */ /* 0x004fe200078e00ff */
[----:B------:R2:W-:Y:S01]  /*f900*/  STL [R1+0x38], RZ ;  /* 0x000038ff01007387 */ /* 0x0005e20000100800 */
[----:B------:R-:W-:Y:S02]  /*f910*/  ULDC UR4, c[0x0][0xc3c] ;  /* 0x00030f0000047ab9 */ /* 0x000fe40000000800 */
[----:B-1----:R-:W-:Y:S01]  /*f920*/  ISETP.GE.AND P0, PT, R19, UR4, PT ;  /* 0x0000000413007c0c */ /* 0x002fe2000bf06270 */
[----:B------:R2:W-:Y:S04]  /*f930*/  STL [R1+0x14], R0 ;  /* 0x0000140001007387 */ /* 0x0005e80000100800 */
[----:B------:R2:W-:Y:S08]  /*f940*/  STL [R1+0x8], RZ ;  /* 0x000008ff01007387 */ /* 0x0005f00000100800 */
[----:B--2---:R-:W-:Y:S05]  /*f950*/  @P0 BRA `(.L_x_774) ;  /* 0x0000007c00340947 */ /* 0x004fea0003800000 */
[----:B------:R-:W1:Y:S01]  /*f960*/  S2R R5, SR_TID.X ;  /* 0x0000000000057919 */ /* 0x000e620000002100 */
[----:B------:R-:W2:Y:S01]  /*f970*/  S2UR UR5, SR_CgaCtaId ;  /* 0x00000000000579c3 */ /* 0x000ea20000008800 */
[----:B------:R-:W-:Y:S01]  /*f980*/  UMOV UR4, 0x400 ;  /* 0x0000040000047882 */ /* 0x000fe20000000000 */
[----:B------:R-:W-:Y:S01]  /*f990*/  BSSY B8, `(.L_x_774) ;  /* 0x00007c9000087945 */ /* 0x000fe20003800000 */
[----:B------:R-:W-:Y:S01]  /*f9a0*/  ULDC.64 UR38, c[0x0][0x198] ;  /* 0x0000660000267ab9 */ /* 0x000fe20000000a00 */
[----:B------:R-:W-:Y:S01]  /*f9b0*/  ULDC UR36, c[0x0][0xc] ;  /* 0x0000030000247ab9 */ /* 0x000fe20000000800 */
[----:B--2---:R-:W-:Y:S01]  /*f9c0*/  ULEA UR4, UR5, UR4, 0x18 ;  /* 0x0000000405047291 */ /* 0x004fe2000f8ec03f */
[C---:B-1----:R-:W-:Y:S01]  /*f9d0*/  IMAD.SHL.U32 R0, R5.reuse, 0x8, RZ ;  /* 0x0000000805007824 */ /* 0x042fe200078e00ff */
[----:B------:R-:W-:-:S04]  /*f9e0*/  LOP3.LUT R4, R5, 0x7f, RZ, 0xc0, !PT ;  /* 0x0000007f05047812 */ /* 0x000fc800078ec0ff */
[----:B0-----:R-:W-:-:S04]  /*f9f0*/  LOP3.LUT R2, R0, 0x1f8, RZ, 0xc0, !PT ;  /* 0x000001f800027812 */ /* 0x001fc800078ec0ff */
        /* <DEDUP_REMOVED lines=13> */
[----:B------:R0:W-:Y:S04]  /*fad0*/  STL [R1+0xc], RZ ;  /* 0x00000cff01007387 */ /* 0x0001e80000100800 */
[----:B------:R0:W-:Y:S04]  /*fae0*/  STL [R1+0x18], R0 ;  /* 0x0000180001007387 */ /* 0x0001e80000100800 */
[----:B------:R0:W-:Y:S02]  /*faf0*/  STL [R1+0x38], RZ ;  /* 0x000038ff01007387 */ /* 0x0001e40000100800 */
.L_x_938:
[----:B01----:R-:W0:Y:S02]  /*fb00*/  LDC.64 R2, c[0x0][0xc88] ;  /* 0x00032200ff027b82 */ /* 0x003e240000000a00 */
[----:B0-----:R-:W-:-:S05]  /*fb10*/  IMAD.WIDE R2, R19, 0x4, R2 ;  /* 0x0000000413027825 */ /* 0x001fca00078e0202 */
[----:B--2---:R-:W2:Y:S01]  /*fb20*/  LDG.E R13, desc[UR40][R2.64] ;  /* 0x00000028020d7981 */ /* 0x004ea2000c1e1900 */
[----:B------:R-:W-:Y:S05]  /*fb30*/  YIELD ;  /* 0x0000000000007946 */ /* 0x000fea0003800000 */
[----:B------:R-:W-:Y:S01]  /*fb40*/  ULDC.64 UR4, c[0x0][0xa28] ;  /* 0x00028a0000047ab9 */ /* 0x000fe20000000a00 */
[----:B------:R-:W-:Y:S01]  /*fb50*/  IMAD.MOV.U32 R0, RZ, RZ, RZ ;  /* 0x000000ffff007224 */ /* 0x000fe200078e00ff */
[----:B------:R-:W-:Y:S01]  /*fb60*/  ISETP.NE.U32.AND P0, PT, RZ, UR4, PT ;  /* 0x00000004ff007c0c */ /* 0x000fe2000bf05070 */
[----:B------:R-:W-:Y:S01]  /*fb70*/  ULDC.64 UR10, c[0x0][0xa18] ;  /* 0x00028600000a7ab9 */ /* 0x000fe20000000a00 */
        /* <DEDUP_REMOVED lines=9> */
[----:B------:R0:W-:Y:S01]  /*fc10*/  STL [R1+0x48], R4 ;  /* 0x0000480401007387 */ /* 0x0001e20000100800 */
[----:B------:R-:W-:Y:S02]  /*fc20*/  ISETP.NE.U32.AND P2, PT, RZ, UR4, PT ;  /* 0x00000004ff007c0c */ /* 0x000fe4000bf45070 */
[----:B------:R-:W-:Y:S01]  /*fc30*/  SHF.L.U64.HI R14, R13, 0x2, R4 ;  /* 0x000000020d0e7819 */ /* 0x000fe20000010204 */
[----:B-----5:R1:W5:Y:S01]  /*fc40*/  @P0 LDG.E R0, desc[UR40][R2.64] ;  /* 0x0000002802000981 */ /* 0x020362000c1e1900 */
[----:B------:R-:W-:Y:S01]  /*fc50*/  ISETP.NE.AND.EX P2, PT, RZ, UR5, PT, P2 ;  /* 0x00000005ff007c0c */ /* 0x000fe2000bf45320 */
[----:B------:R-:W-:Y:S01]  /*fc60*/  IMAD.MOV.U32 R12, RZ, RZ, RZ ;  /* 0x000000ffff0c7224 */ /* 0x000fe200078e00ff */
[----:B------:R-:W-:Y:S01]  /*fc70*/  ISETP.NE.U32.AND P3, PT, RZ, UR10, PT ;  /* 0x0000000aff007c0c */ /* 0x000fe2000bf65070 */
[----:B------:R-:W-:Y:S01]  /*fc80*/  STL [R1], R15 ;  /* 0x0000000f01007387 */ /* 0x000fe20000100800 */
[----:B------:R-:W-:-:S02]  /*fc90*/  ISETP.NE.U32.AND P0, PT, RZ, UR6, PT ;  /* 0x00000006ff007c0c */ /* 0x000fc4000bf05070 */
[C---:B0-----:R-:W-:Y:S01]  /*fca0*/  IADD3 R4, P4, R15.reuse, UR4, RZ ;  /* 0x000000040f047c10 */ /* 0x041fe2000ff9e0ff */
[----:B------:R-:W-:Y:S01]  /*fcb0*/  STL [R1+0x20], R14 ;  /* 0x0000200e01007387 */ /* 0x000fe20000100800 */
[----:B------:R-:W-:Y:S02]  /*fcc0*/  ISETP.NE.AND.EX P3, PT, RZ, UR11, PT, P3 ;  /* 0x0000000bff007c0c */ /* 0x000fe4000bf65330 */
[----:B-1----:R-:W-:Y:S02]  /*fcd0*/  CS2R R2, SRZ ;  /* 0x0000000000027805 */ /* 0x002fe4000001ff00 */
[C---:B------:R-:W-:Y:S02]  /*fce0*/  IADD3.X R5, R14.reuse, UR5, RZ, P4, !PT ;  /* 0x000000050e057c10 */ /* 0x040fe4000a7fe4ff */
[----:B------:R-:W-:Y:S02]  /*fcf0*/  IADD3 R6, P4, R15, UR8, RZ ;  /* 0x000000080f067c10 */ /* 0x000fe4000ff9e0ff */
[----:B------:R-:W-:Y:S01]  /*fd00*/  ISETP.NE.U32.AND P1, PT, RZ, UR8, PT ;  /* 0x00000008ff007c0c */ /* 0x000fe2000bf25070 */
[----:B------:R-:W2:Y:S01]  /*fd10*/  @P2 LDG.E R2, desc[UR40][R4.64] ;  /* 0x0000002804022981 */ /* 0x000ea2000c1e1900 */
[----:B------:R-:W-:Y:S01]  /*fd20*/  IADD3.X R7, R14, UR9, RZ, P4, !PT ;  /* 0x000000090e077c10 */ /* 0x000fe2000a7fe4ff */
[----:B------:R-:W-:Y:S01]  /*fd30*/  ULDC UR4, c[0x0][0x288] ;  /* 0x0000a20000047ab9 */ /* 0x000fe20000000800 */
[----:B------:R-:W-:-:S02]  /*fd40*/  ISETP.NE.AND.EX P0, PT, RZ, UR7, PT, P0 ;  /* 0x00000007ff007c0c */ /* 0x000fc4000bf05300 */
[----:B------:R-:W-:Y:S02]  /*fd50*/  ISETP.NE.AND.EX P1, PT, RZ, UR9, PT, P1 ;  /* 0x00000009ff007c0c */ /* 0x000fe4000bf25310 */
[C---:B------:R-:W-:Y:S02]  /*fd60*/  @P3 IADD3 R10, P4, R15.reuse, UR10, RZ ;  /* 0x0000000a0f0a3c10 */ /* 0x040fe4000ff9e0ff */
[----:B------:R-:W-:Y:S02]  /*fd70*/  IADD3 R8, P5, R15, UR6, RZ ;  /* 0x000000060f087c10 */ /* 0x000fe4000ffbe0ff */
[C---:B------:R-:W-:Y:S02]  /*fd80*/  @P3 IADD3.X R11, R14.reuse, UR11, RZ, P4, !PT ;  /* 0x0000000b0e0b3c10 */ /* 0x040fe4000a7fe4ff */
[----:B------:R-:W-:-:S05]  /*fd90*/  IADD3.X R9, R14, UR7, RZ, P5, !PT ;  /* 0x000000070e097c10 */ /* 0x000fca000affe4ff */
[----:B------:R-:W5:Y:S04]  /*fda0*/  @P0 LDG.E R12, desc[UR40][R8.64] ;  /* 0x00000028080c0981 */ /* 0x000f68000c1e1900 */
[----:B------:R-:W5:Y:S04]  /*fdb0*/  @P1 LDG.E R3, desc[UR40][R6.64] ;  /* 0x0000002806031981 */ /* 0x000f68000c1e1900 */
[----:B--2---:R0:W-:Y:S02]  /*fdc0*/  STL [R1+0x34], R2 ;  /* 0x0000340201007387 */ /* 0x0041e40000100800 */
[----:B0-----:R-:W-:Y:S01]  /*fdd0*/  IMAD.U32 R2, RZ, RZ, UR4 ;  /* 0x00000004ff027e24 */ /* 0x001fe2000f8e00ff */
[----:B------:R-:W-:-:S05]  /*fde0*/  ULDC.64 UR4, c[0x0][0x418] ;  /* 0x0001060000047ab9 */ /* 0x000fca0000000a00 */
[----:B------:R0:W2:Y:S01]  /*fdf0*/  @P3 LDG.E R2, desc[UR40][R10.64] ;  /* 0x000000280a023981 */ /* 0x0000a2000c1e1900 */
[----:B------:R-:W-:-:S03]  /*fe00*/  UISETP.NE.U32.AND UP0, UPT, UR4, URZ, UPT ;  /* 0x0000003f0400728c */ /* 0x000fc6000bf05070 */
[----:B------:R-:W-:Y:S01]  /*fe10*/  ULDC UR4, c[0x0][0x424] ;  /* 0x0001090000047ab9 */ /* 0x000fe20000000800 */
[----:B------:R-:W-:-:S03]  /*fe20*/  UISETP.NE.AND.EX UP0, UPT, UR5, URZ, UPT, UP0 ;  /* 0x0000003f0500728c */ /* 0x000fc6000bf05300 */
[----:B------:R-:W-:Y:S01]  /*fe30*/  ULDC UR5, c[0x0][0x2f0] ;  /* 0x0000bc0000057ab9 */ /* 0x000fe20000000800 */
[----:B------:R-:W-:-:S04]  /*fe40*/  USEL UR4, UR4, 0x1, UP0 ;  /* 0x0000000104047887 */ /* 0x000fc80008000000 */
[----:B------:R-:W-:-:S03]  /*fe50*/  UIMAD UR4, UR4, UR5, URZ ;  /* 0x00000005040472a4 */ /* 0x000fc6000f8e023f */
[----:B------:R-:W-:-:S03]  /*fe60*/  ULDC UR5, c[0x0][0x348] ;  /* 0x0000d20000057ab9 */ /* 0x000fc60000000800 */
[----:B0-----:R-:W-:Y:S01]  /*fe70*/  IMAD.U32 R10, RZ, RZ, UR4 ;  /* 0x00000004ff0a7e24 */ /* 0x001fe2000f8e00ff */
[----:B--2---:R0:W-:Y:S02]  /*fe80*/  STL [R1+0x50], R2 ;  /* 0x0000500201007387 */ /* 0x0041e40000100800 */
[----:B0-----:R-:W-:Y:S01]  /*fe90*/  IMAD.U32 R2, RZ, RZ, UR5 ;  /* 0x00000005ff027e24 */ /* 0x001fe2000f8e00ff */
[----:B------:R-:W-:Y:S06]  /*fea0*/  @P3 BRA `(.L_x_775) ;  /* 0x0000000000143947 */ /* 0x000fec0003800000 */
[----:B------:R-:W-:Y:S05]  /*feb0*/  @!P2 BRA `(.L_x_775) ;  /* 0x000000000010a947 */ /* 0x000fea0003800000 */
[----:B------:R-:W2:Y:S04]  /*fec0*/  LDG.E R11, desc[UR40][R4.64] ;  /* 0x00000028040b7981 */ /* 0x000ea8000c1e1900 */
[----:B------:R-:W2:Y:S02]  /*fed0*/  LDG.E R4, desc[UR40][R4.64+0x4] ;  /* 0x0000042804047981 */ /* 0x000ea4000c1e1900 */
[----:B--2---:R-:W-:-:S05]  /*fee0*/  IMAD.IADD R4, R4, 0x1, -R11 ;  /* 0x0000000104047824 */ /* 0x004fca00078e0a0b */
[----:B------:R0:W-:Y:S02]  /*fef0*/  STL [R1+0x50], R4 ;  /* 0x0000500401007387 */ /* 0x0001e40000100800 */
.L_x_775:
[----:B0----5:R-:W-:Y:S01]  /*ff00*/  IMAD.IADD R4, R12, 0x1, R0 ;  /* 0x000000010c047824 */ /* 0x021fe200078e0200 */
[----:B------:R-:W-:Y:S01]  /*ff10*/  ULDC.64 UR4, c[0x0][0xa20] ;  /* 0x0002880000047ab9 */ /* 0x000fe20000000a00 */
[----:B------:R0:W-:Y:S01]  /*ff20*/  STL [R1+0x10], R13 ;  /* 0x0000100d01007387 */ /* 0x0001e20000100800 */
[----:B------:R-:W-:-:S03]  /*ff30*/  ISETP.NE.U32.AND P2, PT, RZ, UR4, PT ;  /* 0x00000004ff007c0c */ /* 0x000fc6000bf45070 */
[----:B------:R0:W-:Y:S01]  /*ff40*/  STL [R1+0x24], R4 ;  /* 0x0000240401007387 */ /* 0x0001e20000100800 */
[----:B------:R-:W-:-:S13]  /*ff50*/  ISETP.NE.AND.EX P2, PT, RZ, UR5, PT, P2 ;  /* 0x00000005ff007c0c */ /* 0x000fda000bf45320 */
[----:B0-----:R-:W-:Y:S05]  /*ff60*/  @!P2 BRA `(.L_x_776) ;  /* 0x000000000010a947 */ /* 0x001fea0003800000 */
[----:B------:R-:W-:-:S04]  /*ff70*/  IADD3 R10, P0, R15, UR4, RZ ;  /* 0x000000040f0a7c10 */ /* 0x000fc8000ff1e0ff */
[----:B------:R-:W-:-:S05]  /*ff80*/  IADD3.X R11, R14, UR5, RZ, P0, !PT ;  /* 0x000000050e0b7c10 */ /* 0x000fca00087fe4ff */
[----:B------:R0:W5:Y:S01]  /*ff90*/  LDG.E R10, desc[UR40][R10.64] ;  /* 0x000000280a0a7981 */ /* 0x000162000c1e1900 */
[----:B------:R-:W-:Y:S05]  /*ffa0*/  BRA `(.L_x_777) ;  /* 0x0000000000107947 */ /* 0x000fea0003800000 */
.L_x_776:
[----:B------:R-:W-:Y:S05]  /*ffb0*/  @!P0 BRA `(.L_x_777) ;  /* 0x00000000000c8947 */ /* 0x000fea0003800000 */
[----:B------:R-:W2:Y:S04]  /*ffc0*/  LDG.E R10, desc[UR40][R8.64] ;  /* 0x00000028080a7981 */ /* 0x000ea8000c1e1900 */
[----:B------:R-:W2:Y:S02]  /*ffd0*/  LDG.E R8, desc[UR40][R8.64+0x4] ;  /* 0x0000042808087981 */ /* 0x000ea4000c1e1900 */
[----:B--2---:R-:W-:-:S07]  /*ffe0*/  IMAD.IADD R10, R8, 0x1, -R10 ;  /* 0x00000001080a7824 */ /* 0x004fce00078e0a0a */
.L_x_777:
[----:B-----5:R-:W-:Y:S02]  /*fff0*/  IMAD.IADD R10, R10, 0x1, -R0 ;  /* 0x000000010a0a7824 */ /* 0x020fe400078e0a00 */
[----:B------:R-:W2:Y:S04]  /*10000*/  @P1 LDG.E R0, desc[UR40][R6.64] ;  /* 0x0000002806001981 */ /* 0x000ea8000c1e1900 */
[----:B------:R-:W2:Y:S01]  /*10010*/  @P1 LDG.E R6, desc[UR40][R6.64+0x4] ;  /* 0x0000042806061981 */ /* 0x000ea2000c1e1900 */
[----:B------:R-:W-:Y:S01]  /*10020*/  IMAD.MOV R5, RZ, RZ, -R10 ;  /* 0x000000ffff057224 */ /* 0x000fe200078e0a0a */
[----:B------:R-:W-:Y:S04]  /*10030*/  BSSY B0, `(.L_x_778) ;  /* 0x00001c6000007945 */ /* 0x000fe80003800000 */
[----:B------:R-:W-:Y:S01]  /*10040*/  VIMNMX R5, RZ, R5, !PT ;  /* 0x00000005ff057248 */ /* 0x000fe20007fe0100 */
[----:B--2---:R-:W-:-:S04]  /*10050*/  @P1 IMAD.IADD R2, R6, 0x1, -R0 ;  /* 0x0000000106021824 */ /* 0x004fc800078e0a00 */
[----:B------:R-:W-:-:S04]  /*10060*/  IMAD.IADD R4, R10, 0x1, R2 ;  /* 0x000000010a047824 */ /* 0x000fc800078e0202 */
[----:B------:R-:W-:Y:S01]  /*10070*/  VIADD R0, R4, 0x3f ;  /* 0x0000003f04007836 */ /* 0x000fe20000000000 */
[----:B------:R1:W-:Y:S04]  /*10080*/  STL [R1+0x4c], R4 ;  /* 0x00004c0401007387 */ /* 0x0003e80000100800 */
[----:B-1----:R-:W-:-:S04]  /*10090*/  SHF.R.S32.HI R4, RZ, 0x1f, R0 ;  /* 0x0000001fff047819 */ /* 0x002fc80000011400 */
[----:B------:R-:W-:-:S04]  /*100a0*/  LEA.HI R0, R4, R0, RZ, 0x6 ;  /* 0x0000000004007211 */ /* 0x000fc800078f30ff */
[----:B------:R-:W-:Y:S02]  /*100b0*/  LOP3.LUT R4, R0, 0xffffffc0, RZ, 0xc0, !PT ;  /* 0xffffffc000047812 */ /* 0x000fe400078ec0ff */
[----:B------:R-:W-:Y:S02]  /*100c0*/  SHF.R.S32.HI R0, RZ, 0x6, R0 ;  /* 0x00000006ff007819 */ /* 0x000fe40000011400 */
[----:B------:R-:W-:-:S03]  /*100d0*/  VIADDMNMX R2, R4, -R10, R2, PT ;  /* 0x8000000a04027246 */ /* 0x000fc60003800102 */
[----:B------:R1:W-:Y:S01]  /*100e0*/  STL [R1+0x30], R0 ;  /* 0x0000300001007387 */ /* 0x0003e20000100800 */
[----:B------:R-:W-:-:S13]  /*100f0*/  ISETP.GT.AND P0, PT, R2, R5, PT ;  /* 0x000000050200720c */ /* 0x000fda0003f04270 */
[----:B------:R-:W-:Y:S01]  /*10100*/  @P0 VIADD R4, R2, 0x3f ;  /* 0x0000003f02040836 */ /* 0x000fe20000000000 */
[----:B------:R-:W-:-:S04]  /*10110*/  SHF.R.U32.HI R2, RZ, 0x6, R5 ;  /* 0x00000006ff027819 */ /* 0x000fc80000011605 */
[----:B------:R-:W-:Y:S01]  /*10120*/  @P0 SHF.R.S32.HI R5, RZ, 0x1f, R4 ;  /* 0x0000001fff050819 */ /* 0x000fe20000011404 */
[----:B------:R-:W-:-:S03]  /*10130*/  IMAD.MOV.U32 R8, RZ, RZ, R2 ;  /* 0x000000ffff087224 */ /* 0x000fc600078e0002 */
[----:B------:R-:W-:-:S04]  /*10140*/  @P0 LEA.HI R4, R5, R4, RZ, 0x6 ;  /* 0x0000000405040211 */ /* 0x000fc800078f30ff */
[----:B------:R-:W-:Y:S02]  /*10150*/  @P0 SHF.R.S32.HI R8, RZ, 0x6, R4 ;  /* 0x00000006ff080819 */ /* 0x000fe40000011404 */
[----:B------:R-:W-:Y:S02]  /*10160*/  PLOP3.LUT P0, PT, PT, PT, PT, 0x80, 0x0 ;  /* 0x000000000000781c */ /* 0x000fe40003f0f070 */
[----:B------:R-:W-:-:S13]  /*10170*/  ISETP.GT.AND P2, PT, R8, R2, PT ;  /* 0x000000020800720c */ /* 0x000fda0003f44270 */
[----:B-1----:R-:W-:Y:S05]  /*10180*/  @!P2 BRA `(.L_x_779) ;  /* 0x0000001800c0a947 */ /* 0x002fea0003800000 */
[----:B------:R-:W-:Y:S01]  /*10190*/  UMOV UR4, 0xffffffff ;  /* 0xffffffff00047882 */ /* 0x000fe20000000000 */
[----:B------:R-:W-:Y:S02]  /*101a0*/  SEL R0, R13, RZ, !P1 ;  /* 0x000000ff0d007207 */ /* 0x000fe40004800000 */
[----:B------:R-:W-:Y:S05]  /*101b0*/  BRA.DIV UR4, `(.L_x_780) ;  /* 0x0000007e04e47947 */ /* 0x000fea000b800000 */
[----:B------:R-:W1:Y:S02]  /*101c0*/  S2R R4, SR_TID.X ;  /* 0x0000000000047919 */ /* 0x000e640000002100 */
[----:B-1----:R-:W-:-:S04]  /*101d0*/  SHF.R.U32.HI R4, RZ, 0x5, R4 ;  /* 0x00000005ff047819 */ /* 0x002fc80000011604 */
[----:B------:R-:W-:-:S05]  /*101e0*/  LOP3.LUT R4, R4, 0x3, RZ, 0xc0, !PT ;  /* 0x0000000304047812 */ /* 0x000fca00078ec0ff */
[----:B------:R1:W2:Y:S02]  /*101f0*/  SHFL.IDX PT, R14, R4, RZ, 0x1f ;  /* 0x00001fff040e7589 */ /* 0x0002a400000e0000 */
.L_x_970:
[----:B--2---:R-:W-:Y:S02]  /*10200*/  ISETP.NE.AND P0, PT, R14, RZ, PT ;  /* 0x000000ff0e00720c */ /* 0x004fe40003f05270 */
[----:B------:R-:W-:-:S11]  /*10210*/  PLOP3.LUT P6, PT, PT, PT, PT, 0x8, 0x0 ;  /* 0x000000000000781c */ /* 0x000fd60003fce170 */
[----:B------:R-:W-:Y:S05]  /*10220*/  @P0 BRA `(.L_x_781) ;  /* 0x00000000000c0947 */ /* 0x000fea0003800000 */
[----:B------:R-:W-:-:S03]  /*10230*/  UMOV UR4, 0xffffffff ;  /* 0xffffffff00047882 */ /* 0x000fc60000000000 */
[----:B------:R-:W-:Y:S05]  /*10240*/  BRA.DIV UR4, `(.L_x_782) ;  /* 0x0000007e04f47947 */ /* 0x000fea000b800000 */
[----:B------:R-:W-:-:S13]  /*10250*/  ELECT P6, URZ, PT ;  /* 0x00000000003f782f */ /* 0x000fda00038c0000 */
.L_x_781:
[----:B-1----:R-:W2:Y:S04]  /*10260*/  LDL R4, [R1+0x38] ;  /* 0x0000380001047983 */ /* 0x002ea80000100800 */
[----:B------:R-:W3:Y:S01]  /*10270*/  LDL R6, [R1+0x4] ;  /* 0x0000040001067983 */ /* 0x000ee20000100800 */
[----:B------:R-:W-:Y:S01]  /*10280*/  BSSY B1, `(.L_x_783) ;  /* 0x0000008000017945 */ /* 0x000fe20003800000 */
[----:B--2---:R-:W-:-:S05]  /*10290*/  VIADD R4, R4, 0x1 ;  /* 0x0000000104047836 */ /* 0x004fca0000000000 */
[----:B------:R-:W-:-:S04]  /*102a0*/  LEA.HI R5, R4, R4, RZ, 0x1 ;  /* 0x0000000404057211 */ /* 0x000fc800078f08ff */
[----:B------:R-:W-:-:S05]  /*102b0*/  LOP3.LUT R5, R5, 0xfffffffe, RZ, 0xc0, !PT ;  /* 0xfffffffe05057812 */ /* 0x000fca00078ec0ff */
[----:B------:R-:W-:-:S05]  /*102c0*/  IMAD.IADD R4, R4, 0x1, -R5 ;  /* 0x0000000104047824 */ /* 0x000fca00078e0a05 */
[----:B------:R-:W-:-:S04]  /*102d0*/  SHF.L.U32 R4, R4, 0x1f, RZ ;  /* 0x0000001f04047819 */ /* 0x000fc800000006ff */
[----:B---3--:R-:W1:Y:S02]  /*102e0*/  SYNCS.PHASECHK.TRANS64.TRYWAIT P0, [R6+URZ+0x28c20], R4 ;  /* 0x028c2004060075a7 */ /* 0x008e64000800017f */
[----:B-1----:R-:W-:Y:S05]  /*102f0*/  @!P0 BRA `(.L_x_784) ;  /* 0x0000007c00e88947 */ /* 0x002fea0003800000 */
.L_x_973:
[----:B------:R-:W-:Y:S05]  /*10300*/  BSYNC B1 ;  /* 0x0000000000017941 */ /* 0x000fea0003800000 */
.L_x_783:
[----:B------:R-:W-:Y:S04]  /*10310*/  BSSY B1, `(.L_x_785) ;  /* 0x00000bf000017945 */ /* 0x000fe80003800000 */
[----:B------:R-:W-:Y:S05]  /*10320*/  @!P6 BRA `(.L_x_786) ;  /* 0x0000000800f4e947 */ /* 0x000fea0003800000 */
[----:B-1----:R-:W2:Y:S04]  /*10330*/  LDL R5, [R1+0x4] ;  /* 0x0000040001057983 */ /* 0x002ea80000100800 */
[----:B------:R-:W3:Y:S01]  /*10340*/  LDL R7, [R1+0x18] ;  /* 0x0000180001077983 */ /* 0x000ee20000100800 */
[----:B------:R-:W1:Y:S01]  /*10350*/  S2R R6, SR_TID.X ;  /* 0x0000000000067919 */ /* 0x000e620000002100 */
[----:B--2---:R-:W-:Y:S02]  /*10360*/  IMAD.MOV.U32 R9, RZ, RZ, R5 ;  /* 0x000000ffff097224 */ /* 0x004fe400078e0005 */
[----:B------:R-:W2:Y:S01]  /*10370*/  LDL R5, [R1+0xc] ;  /* 0x00000c0001057983 */ /* 0x000ea20000100800 */
[----:B-1----:R-:W-:Y:S01]  /*10380*/  LOP3.LUT R6, R6, 0x7f, RZ, 0xc0, !PT ;  /* 0x0000007f06067812 */ /* 0x002fe200078ec0ff */
[----:B------:R-:W-:Y:S03]  /*10390*/  BSSY B2, `(.L_x_787) ;  /* 0x0000006000027945 */ /* 0x000fe60003800000 */
[----:B------:R-:W-:Y:S01]  /*103a0*/  ISETP.NE.AND P1, PT, R6, RZ, PT ;  /* 0x000000ff0600720c */ /* 0x000fe20003f25270 */
[----:B--2---:R-:W-:Y:S01]  /*103b0*/  IMAD R5, R5, 0x8, R9 ;  /* 0x0000000805057824 */ /* 0x004fe200078e0209 */
[----:B---3--:R-:W-:-:S04]  /*103c0*/  SHF.L.U32 R9, R7, 0x1f, RZ ;  /* 0x0000001f07097819 */ /* 0x008fc800000006ff */
[----:B------:R-:W1:Y:S02]  /*103d0*/  SYNCS.PHASECHK.TRANS64.TRYWAIT P0, [R5+URZ+0x28ca0], R9 ;  /* 0x028ca009050075a7 */ /* 0x000e64000800017f */
[----:B-1----:R-:W-:Y:S05]  /*103e0*/  @!P0 BRA `(.L_x_788) ;  /* 0x0000007c00c48947 */ /* 0x002fea0003800000 */
.L_x_974:
[----:B------:R-:W-:Y:S05]  /*103f0*/  BSYNC B2 ;  /* 0x0000000000027941 */ /* 0x000fea0003800000 */
.L_x_787:
        /* <DEDUP_REMOVED lines=9> */
.L_x_790:
[----:B------:R-:W-:Y:S05]  /*10490*/  BSYNC B2 ;  /* 0x0000000000027941 */ /* 0x000fea0003800000 */
.L_x_789:
[----:B------:R-:W2:Y:S04]  /*104a0*/  LDL R7, [R1+0x4] ;  /* 0x0000040001077983 */ /* 0x000ea80000100800 */
[----:B------:R-:W2:Y:S01]  /*104b0*/  LDL R6, [R1+0xc] ;  /* 0x00000c0001067983 */ /* 0x000ea20000100800 */
[----:B------:R-:W-:Y:S01]  /*104c0*/  IMAD.MOV.U32 R12, RZ, RZ, RZ ;  /* 0x000000ffff0c7224 */ /* 0x000fe200078e00ff */
[----:B------:R-:W-:Y:S01]  /*104d0*/  UIADD3 UR4, UP0, UR38, 0x570, URZ ;  /* 0x0000057026047890 */ /* 0x000fe2000ff1e03f */
[----:B------:R-:W-:Y:S01]  /*104e0*/  IMAD R4, R8, 0x40, R3 ;  /* 0x0000004008047824 */ /* 0x000fe200078e0203 */
[----:B------:R-:W-:Y:S01]  /*104f0*/  PLOP3.LUT P0, PT, PT, PT, PT, 0x80, 0x0 ;  /* 0x000000000000781c */ /* 0x000fe20003f0f070 */
[----:B------:R-:W-:Y:S01]  /*10500*/  UMOV UR6, 0x0 ;  /* 0x0000000000067882 */ /* 0x000fe20000000000 */
[----:B------:R-:W-:Y:S01]  /*10510*/  R2UR UR10, R12 ;  /* 0x000000000c0a72ca */ /* 0x000fe200000e0000 */
[----:B------:R-:W-:Y:S01]  /*10520*/  VIADD R4, R4, 0xffffffc0 ;  /* 0xffffffc004047836 */ /* 0x000fe20000000000 */
[----:B------:R-:W-:Y:S01]  /*10530*/  UIADD3.X UR5, URZ, UR39, URZ, UP0, !UPT ;  /* 0x000000273f057290 */ /* 0x000fe200087fe43f */
[----:B------:R-:W-:Y:S01]  /*10540*/  UMOV UR7, 0x12f00000 ;  /* 0x12f0000000077882 */ /* 0x000fe20000000000 */
[----:B--2---:R-:W-:-:S02]  /*10550*/  IMAD R6, R6, 0x2000, R7 ;  /* 0x0000200006067824 */ /* 0x004fc400078e0207 */
[----:B------:R-:W-:Y:S02]  /*10560*/  VIADD R7, R5, 0x28c90 ;  /* 0x00028c9005077836 */ /* 0x000fe40000000000 */
[----:B------:R-:W-:-:S07]  /*10570*/  VIADD R6, R6, 0x22400 ;  /* 0x0002240006067836 */ /* 0x000fce0000000000 */
.L_x_791:
        /* <DEDUP_REMOVED lines=10> */
[----:B------:R-:W2:Y:S01]  /*10620*/  SYNCS.PHASECHK.TRANS64.TRYWAIT P0, [R5+URZ+0x28cc0], R9 ;  /* 0x028cc009050075a7 */ /* 0x000ea2000800017f */
[----:B------:R-:W-:Y:S04]  /*10630*/  BSSY B2, `(.L_x_792) ;  /* 0x0000002000027945 */ /* 0x000fe80003800000 */
[----:B--2---:R-:W-:Y:S05]  /*10640*/  @!P0 BRA `(.L_x_793) ;  /* 0x0000007c00408947 */ /* 0x004fea0003800000 */
.L_x_975:
[----:B------:R-:W-:Y:S05]  /*10650*/  BSYNC B2 ;  /* 0x0000000000027941 */ /* 0x000fea0003800000 */
.L_x_792:
[----:B------:R-:W-:Y:S01]  /*10660*/  BSSY B2, `(.L_x_794) ;  /* 0x000000b000027945 */ /* 0x000fe20003800000 */
[----:B------:R-:W-:Y:S02]  /*10670*/  IMAD.MOV.U32 R10, RZ, RZ, 0x0 ;  /* 0x00000000ff0a7424 */ /* 0x000fe400078e00ff */
[----:B0-----:R-:W-:Y:S01]  /*10680*/  IMAD.MOV.U32 R11, RZ, RZ, 0x12f00000 ;  /* 0x12f00000ff0b7424 */ /* 0x001fe200078e00ff */
        /* <DEDUP_REMOVED lines=8> */
.L_x_795:
[----:B------:R-:W-:Y:S05]  /*10710*/  BSYNC B2 ;  /* 0x0000000000027941 */ /* 0x000fea0003800000 */
.L_x_794:
[----:B------:R-:W3:Y:S04]  /*10720*/  LDL R7, [R1+0x4] ;  /* 0x0000040001077983 */ /* 0x000ee80000100800 */
[----:B------:R-:W3:Y:S01]  /*10730*/  LDL R6, [R1+0xc] ;  /* 0x00000c0001067983 */ /* 0x000ee20000100800 */
[----:B------:R-:W-:Y:S01]  /*10740*/  R2UR UR10, R12 ;  /* 0x000000000c0a72ca */ /* 0x000fe200000e0000 */
[----:B------:R-:W-:Y:S01]  /*10750*/  UIADD3 UR4, UP0, UR38, 0x670, URZ ;  /* 0x0000067026047890 */ /* 0x000fe2000ff1e03f */
[----:B------:R-:W-:Y:S01]  /*10760*/  R2UR UR6, R10 ;  /* 0x000000000a0672ca */ /* 0x000fe200000e0000 */
[----:B-12---:R-:W-:Y:S01]  /*10770*/  VIADD R5, R5, 0x28cb0 ;  /* 0x00028cb005057836 */ /* 0x006fe20000000000 */
[----:B------:R-:W-:Y:S01]  /*10780*/  R2UR UR7, R11 ;  /* 0x000000000b0772ca */ /* 0x000fe200000e0000 */
[----:B------:R-:W-:Y:S01]  /*10790*/  UIADD3.X UR5, URZ, UR39, URZ, UP0, !UPT ;  /* 0x000000273f057290 */ /* 0x000fe200087fe43f */
[----:B------:R-:W-:Y:S01]  /*107a0*/  PLOP3.LUT P0, PT, PT, PT, PT, 0x80, 0x0 ;  /* 0x000000000000781c */ /* 0x000fe20003f0f070 */
[----:B---3--:R-:W-:-:S04]  /*107b0*/  IMAD R6, R6, 0x10000, R7 ;  /* 0x0001000006067824 */ /* 0x008fc800078e0207 */
[----:B------:R-:W-:-:S08]  /*107c0*/  VIADD R7, R6, 0x400 ;  /* 0x0000040006077836 */ /* 0x000fd00000000000 */
.L_x_796:
        /* <DEDUP_REMOVED lines=15> */
.L_x_797:
        /* <DEDUP_REMOVED lines=15> */
.L_x_798:
        /* <DEDUP_REMOVED lines=15> */
.L_x_799:
        /* <DEDUP_REMOVED lines=15> */
.L_x_800:
        /* <DEDUP_REMOVED lines=15> */
.L_x_801:
        /* <DEDUP_REMOVED lines=15> */
.L_x_802:
        /* <DEDUP_REMOVED lines=15> */
.L_x_803:
        /* <DEDUP_REMOVED lines=10> */
.L_x_786:
[----:B------:R-:W-:Y:S05]  /*10f00*/  BSYNC B1 ;  /* 0x0000000000017941 */ /* 0x000fea0003800000 */
.L_x_785:
[----:B------:R-:W2:Y:S04]  /*10f10*/  LDL.LU R9, [R1+0xc] ;  /* 0x00000c0001097983 */ /* 0x000ea80000300800 */
[----:B------:R-:W3:Y:S01]  /*10f20*/  LDL.LU R7, [R1+0x18] ;  /* 0x0000180001077983 */ /* 0x000ee20000300800 */
[----:B-1----:R-:W-:Y:S01]  /*10f30*/  VIADD R4, R8, 0xfffffffe ;  /* 0xfffffffe08047836 */ /* 0x002fe20000000000 */
[----:B------:R-:W-:-:S04]  /*10f40*/  PLOP3.LUT P0, PT, PT, PT, PT, 0x8, 0x0 ;  /* 0x000000000000781c */ /* 0x000fc80003f0e170 */
[----:B------:R-:W-:Y:S01]  /*10f50*/  ISETP.GE.AND P2, PT, R4, R2, PT ;  /* 0x000000020400720c */ /* 0x000fe20003f46270 */
[----:B--2---:R-:W-:-:S05]  /*10f60*/  VIADD R5, R9, 0x1 ;  /* 0x0000000109057836 */ /* 0x004fca0000000000 */
[----:B------:R-:W-:-:S04]  /*10f70*/  ISETP.NE.AND P1, PT, R5, 0x2, PT ;  /* 0x000000020500780c */ /* 0x000fc80003f25270 */
[----:B------:R-:W-:Y:S02]  /*10f80*/  SEL R6, RZ, 0x1, P1 ;  /* 0x00000001ff067807 */ /* 0x000fe40000800000 */
[----:B------:R-:W-:Y:S02]  /*10f90*/  SEL R5, R5, RZ, P1 ;  /* 0x000000ff05057207 */ /* 0x000fe40000800000 */
[----:B---3--:R-:W-:-:S03]  /*10fa0*/  LOP3.LUT R7, R7, R6, RZ, 0x3c, !PT ;  /* 0x0000000607077212 */ /* 0x008fc600078e3cff */
[----:B------:R1:W-:Y:S04]  /*10fb0*/  STL [R1+0xc], R5 ;  /* 0x00000c0501007387 */ /* 0x0003e80000100800 */
[----:B------:R1:W-:Y:S01]  /*10fc0*/  STL [R1+0x18], R7 ;  /* 0x0000180701007387 */ /* 0x0003e20000100800 */
[----:B------:R-:W-:Y:S05]  /*10fd0*/  @!P2 BRA `(.L_x_779) ;  /* 0x0000000c002ca947 */ /* 0x000fea0003800000 */
.L_x_823:
[----:B------:R-:W-:Y:S05]  /*10fe0*/  YIELD ;  /* 0x0000000000007946 */ /* 0x000fea0003800000 */
[----:B------:R-:W-:Y:S04]  /*10ff0*/  BSSY B1, `(.L_x_804) ;  /* 0x00000bd000017945 */ /* 0x000fe80003800000 */
[----:B--2---:R-:W-:Y:S05]  /*11000*/  @!P6 BRA `(.L_x_805) ;  /* 0x0000000800ece947 */ /* 0x004fea0003800000 */
[----:B------:R-:W2:Y:S04]  /*11010*/  LDL R8, [R1+0x4] ;  /* 0x0000040001087983 */ /* 0x000ea80000100800 */
[----:B-1----:R-:W2:Y:S04]  /*11020*/  LDL R5, [R1+0xc] ;  /* 0x00000c0001057983 */ /* 0x002ea80000100800 */
[----:B------:R-:W3:Y:S01]  /*11030*/  LDL R6, [R1+0x18] ;  /* 0x0000180001067983 */ /* 0x000ee20000100800 */
[----:B------:R-:W1:Y:S01]  /*11040*/  S2R R7, SR_TID.X ;  /* 0x0000000000077919 */ /* 0x000e620000002100 */
[----:B------:R-:W-:Y:S01]  /*11050*/  BSSY B2, `(.L_x_806) ;  /* 0x0000007000027945 */ /* 0x000fe20003800000 */
[----:B-1----:R-:W-:-:S04]  /*11060*/  LOP3.LUT R7, R7, 0x7f, RZ, 0xc0, !PT ;  /* 0x0000007f07077812 */ /* 0x002fc800078ec0ff */
[----:B------:R-:W-:Y:S01]  /*11070*/  ISETP.NE.AND P2, PT, R7, RZ, PT ;  /* 0x000000ff0700720c */ /* 0x000fe20003f45270 */
[----:B--2---:R-:W-:Y:S01]  /*11080*/  IMAD R5, R5, 0x8, R8 ;  /* 0x0000000805057824 */ /* 0x004fe200078e0208 */
[----:B---3--:R-:W-:-:S04]  /*11090*/  SHF.L.U32 R6, R6, 0x1f, RZ ;  /* 0x0000001f06067819 */ /* 0x008fc800000006ff */
[----:B------:R-:W1:Y:S02]  /*110a0*/  SYNCS.PHASECHK.TRANS64.TRYWAIT P1, [R5+URZ+0x28ca0], R6 ;  /* 0x028ca006050075a7 */ /* 0x000e64000802017f */
[----:B-1----:R-:W-:Y:S05]  /*110b0*/  @!P1 BRA `(.L_x_807) ;  /* 0x0000007000b89947 */ /* 0x002fea0003800000 */
.L_x_976:
[----:B------:R-:W-:Y:S05]  /*110c0*/  BSYNC B2 ;  /* 0x0000000000027941 */ /* 0x000fea0003800000 */
.L_x_806:
        /* <DEDUP_REMOVED lines=9> */
.L_x_809:
[----:B------:R-:W-:Y:S05]  /*11160*/  BSYNC B2 ;  /* 0x0000000000027941 */ /* 0x000fea0003800000 */
.L_x_808:
[----:B------:R-:W2:Y:S04]  /*11170*/  LDL R8, [R1+0x4] ;  /* 0x0000040001087983 */ /* 0x000ea80000100800 */
[----:B------:R-:W2:Y:S01]  /*11180*/  LDL R7, [R1+0xc] ;  /* 0x00000c0001077983 */ /* 0x000ea20000100800 */
[----:B------:R-:W-:Y:S01]  /*11190*/  IMAD.MOV.U32 R12, RZ, RZ, RZ ;  /* 0x000000ffff0c7224 */ /* 0x000fe200078e00ff */
[----:B------:R-:W-:Y:S01]  /*111a0*/  UIADD3 UR4, UP0, UR38, 0x570, URZ ;  /* 0x0000057026047890 */ /* 0x000fe2000ff1e03f */
[----:B------:R-:W-:Y:S01]  /*111b0*/  PLOP3.LUT P1, PT, PT, PT, PT, 0x80, 0x0 ;  /* 0x000000000000781c */ /* 0x000fe20003f2f070 */
[----:B------:R-:W-:Y:S01]  /*111c0*/  VIADD R9, R5, 0x28c90 ;  /* 0x00028c9005097836 */ /* 0x000fe20000000000 */
[----:B------:R-:W-:Y:S01]  /*111d0*/  UMOV UR6, 0x0 ;  /* 0x0000000000067882 */ /* 0x000fe20000000000 */
[----:B------:R-:W-:Y:S01]  /*111e0*/  R2UR UR10, R12 ;  /* 0x000000000c0a72ca */ /* 0x000fe200000e0000 */
[----:B------:R-:W-:Y:S01]  /*111f0*/  UIADD3.X UR5, URZ, UR39, URZ, UP0, !UPT ;  /* 0x000000273f057290 */ /* 0x000fe200087fe43f */
[----:B------:R-:W-:Y:S01]  /*11200*/  UMOV UR7, 0x12f00000 ;  /* 0x12f0000000077882 */ /* 0x000fe20000000000 */
[----:B--2---:R-:W-:-:S02]  /*11210*/  IMAD R7, R7, 0x2000, R8 ;  /* 0x0000200007077824 */ /* 0x004fc400078e0208 */
[----:B------:R-:W-:Y:S02]  /*11220*/  IMAD R8, R4, 0x40, R3 ;  /* 0x0000004004087824 */ /* 0x000fe400078e0203 */
[----:B------:R-:W-:-:S08]  /*11230*/  VIADD R7, R7, 0x22400 ;  /* 0x0002240007077836 */ /* 0x000fd00000000000 */
.L_x_810:
        /* <DEDUP_REMOVED lines=13> */
.L_x_977:
[----:B------:R-:W-:Y:S05]  /*11310*/  BSYNC B2 ;  /* 0x0000000000027941 */ /* 0x000fea0003800000 */
.L_x_811:
[----:B------:R-:W-:Y:S01]  /*11320*/  BSSY B2, `(.L_x_813) ;  /* 0x000000b000027945 */ /* 0x000fe20003800000 */
[----:B------:R-:W-:Y:S02]  /*11330*/  IMAD.MOV.U32 R10, RZ, RZ, 0x0 ;  /* 0x00000000ff0a7424 */ /* 0x000fe400078e00ff */
[----:B0-----:R-:W-:Y:S01]  /*11340*/  IMAD.MOV.U32 R11, RZ, RZ, 0x12f00000 ;  /* 0x12f00000ff0b7424 */ /* 0x001fe200078e00ff */
[----:B------:R-:W-:Y:S06]  /*11350*/  @P2 BRA `(.L_x_814) ;  /* 0x00000000001c2947 */ /* 0x000fec0003800000 */
[----:B------:R-:W0:Y:S01]  /*11360*/  S2R R7, SR_TID.X ;  /* 0x0000000000077919 */ /* 0x000e220000002100 */
[----:B-12---:R-:W-:-:S04]  /*11370*/  IMAD.MOV.U32 R6, RZ, RZ, 0x10000 ;  /* 0x00010000ff067424 */ /* 0x006fc800078e00ff */
[----:B------:R3:W-:Y:S01]  /*11380*/  SYNCS.ARRIVE.TRANS64 RZ, [R5+URZ+0x28cb0], R6 ;  /* 0x028cb00605ff79a7 */ /* 0x0007e2000800003f */
[----:B0-----:R-:W-:-:S04]  /*11390*/  LOP3.LUT R7, R7, 0x1f, RZ, 0xc0, !PT ;  /* 0x0000001f07077812 */ /* 0x001fc800078ec0ff */
[----:B------:R-:W-:-:S13]  /*113a0*/  ISETP.NE.AND P1, PT, R7, RZ, PT ;  /* 0x000000ff0700720c */ /* 0x000fda0003f25270 */
[----:B---3--:R-:W-:Y:S05]  /*113b0*/  @!P1 BRA `(.L_x_814) ;  /* 0x0000000000049947 */ /* 0x008fea0003800000 */
[----:B------:R-:W-:Y:S01]  /*113c0*/  BPT.TRAP 0x1 ;  /* 0x000000040000795c */ /* 0x000fe20000300000 */
.L_x_814:
[----:B------:R-:W-:Y:S05]  /*113d0*/  BSYNC B2 ;  /* 0x0000000000027941 */ /* 0x000fea0003800000 */
.L_x_813:
[----:B------:R-:W3:Y:S04]  /*113e0*/  LDL R7, [R1+0x4] ;  /* 0x0000040001077983 */ /* 0x000ee80000100800 */
[----:B-12---:R-:W3:Y:S01]  /*113f0*/  LDL R6, [R1+0xc] ;  /* 0x00000c0001067983 */ /* 0x006ee20000100800 */
[----:B------:R-:W-:Y:S01]  /*11400*/  R2UR UR10, R12 ;  /* 0x000000000c0a72ca */ /* 0x000fe200000e0000 */
[----:B------:R-:W-:Y:S01]  /*11410*/  UIADD3 UR4, UP0, UR38, 0x670, URZ ;  /* 0x0000067026047890 */ /* 0x000fe2000ff1e03f */
[----:B------:R-:W-:Y:S01]  /*11420*/  R2UR UR6, R10 ;  /* 0x000000000a0672ca */ /* 0x000fe200000e0000 */
[----:B------:R-:W-:Y:S01]  /*11430*/  VIADD R5, R5, 0x28cb0 ;  /* 0x00028cb005057836 */ /* 0x000fe20000000000 */
[----:B------:R-:W-:Y:S01]  /*11440*/  R2UR UR7, R11 ;  /* 0x000000000b0772ca */ /* 0x000fe200000e0000 */
[----:B------:R-:W-:Y:S01]  /*11450*/  UIADD3.X UR5, URZ, UR39, URZ, UP0, !UPT ;  /* 0x000000273f057290 */ /* 0x000fe200087fe43f */
[----:B------:R-:W-:Y:S01]  /*11460*/  PLOP3.LUT P1, PT, PT, PT, PT, 0x80, 0x0 ;  /* 0x000000000000781c */ /* 0x000fe20003f2f070 */
[----:B---3--:R-:W-:-:S04]  /*11470*/  IMAD R6, R6, 0x10000, R7 ;  /* 0x0001000006067824 */ /* 0x008fc800078e0207 */
[----:B------:R-:W-:-:S08]  /*11480*/  VIADD R7, R6, 0x400 ;  /* 0x0000040006077836 */ /* 0x000fd00000000000 */
.L_x_815:
        /* <DEDUP_REMOVED lines=15> */
.L_x_816:
        /* <DEDUP_REMOVED lines=15> */
.L_x_817:
        /* <DEDUP_REMOVED lines=15> */
.L_x_818:
        /* <DEDUP_REMOVED lines=15> */
.L_x_819:
        /* <DEDUP_REMOVED lines=15> */
.L_x_820:
        /* <DEDUP_REMOVED lines=15> */
.L_x_821:
        /* <DEDUP_REMOVED lines=15> */
.L_x_822:
        /* <DEDUP_REMOVED lines=10> */
.L_x_805:
[----:B------:R-:W-:Y:S05]  /*11bc0*/  BSYNC B1 ;  /* 0x0000000000017941 */ /* 0x000fea0003800000 */
.L_x_804:
[----:B------:R-:W2:Y:S04]  /*11bd0*/  LDL.LU R9, [R1+0xc] ;  /* 0x00000c0001097983 */ /* 0x000ea80000300800 */
[----:B-1----:R-:W3:Y:S01]  /*11be0*/  LDL.LU R7, [R1+0x18] ;  /* 0x0000180001077983 */ /* 0x002ee20000300800 */
[C---:B------:R-:W-:Y:S01]  /*11bf0*/  ISETP.GT.AND P2, PT, R4.reuse, R2, PT ;  /* 0x000000020400720c */ /* 0x040fe20003f44270 */
[----:B------:R-:W-:Y:S02]  /*11c00*/  VIADD R4, R4, 0xffffffff ;  /* 0xffffffff04047836 */ /* 0x000fe40000000000 */
[----:B--2---:R-:W-:-:S05]  /*11c10*/  VIADD R5, R9, 0x1 ;  /* 0x0000000109057836 */ /* 0x004fca0000000000 */
[----:B------:R-:W-:-:S04]  /*11c20*/  ISETP.NE.AND P1, PT, R5, 0x2, PT ;  /* 0x000000020500780c */ /* 0x000fc80003f25270 */
[----:B------:R-:W-:Y:S02]  /*11c30*/  SEL R6, RZ, 0x1, P1 ;  /* 0x00000001ff067807 */ /* 0x000fe40000800000 */
[----:B------:R-:W-:Y:S02]  /*11c40*/  SEL R5, R5, RZ, P1 ;  /* 0x000000ff05057207 */ /* 0x000fe40000800000 */
[----:B---3--:R-:W-:-:S05]  /*11c50*/  LOP3.LUT R7, R7, R6, RZ, 0x3c, !PT ;  /* 0x0000000607077212 */ /* 0x008fca00078e3cff */
[----:B------:R2:W-:Y:S04]  /*11c60*/  STL [R1+0x18], R7 ;  /* 0x0000180701007387 */ /* 0x0005e80000100800 */
[----:B------:R2:W-:Y:S01]  /*11c70*/  STL [R1+0xc], R5 ;  /* 0x00000c0501007387 */ /* 0x0005e20000100800 */
[----:B------:R-:W-:Y:S05]  /*11c80*/  @P2 BRA `(.L_x_823) ;  /* 0xfffffff000d42947 */ /* 0x000fea000383ffff */
.L_x_779:
[----:B------:R-:W-:Y:S05]  /*11c90*/  BSYNC B0 ;  /* 0x0000000000007941 */ /* 0x000fea0003800000 */
.L_x_778:
[----:B-12---:R-:W2:Y:S01]  /*11ca0*/  LDL R5, [R1+0x4c] ;  /* 0x00004c0001057983 */ /* 0x006ea20000100800 */
[----:B------:R-:W-:Y:S05]  /*11cb0*/  @!P0 WARPSYNC.ALL ;  /* 0x0000000000008948 */ /* 0x000fea0003800000 */
[----:B------:R-:W-:Y:S06]  /*11cc0*/  @!P0 BAR.SYNC.DEFER_BLOCKING 0xc, 0x180 ;  /* 0x0306000000008b1d */ /* 0x000fec0000010000 */
[----:B------:R-:W-:Y:S01]  /*11cd0*/  BSSY B7, `(.L_x_824) ;  /* 0x00004f2000077945 */ /* 0x000fe20003800000 */
[----:B--2---:R-:W-:-:S13]  /*11ce0*/  ISETP.GT.AND P0, PT, R5, RZ, PT ;  /* 0x000000ff0500720c */ /* 0x004fda0003f04270 */
[----:B------:R-:W-:Y:S05]  /*11cf0*/  @P0 BRA `(.L_x_825) ;  /* 0x0000000000440947 */ /* 0x000fea0003800000 */
[----:B------:R-:W1:Y:S02]  /*11d00*/  S2R R5, SR_TID.X ;  /* 0x0000000000057919 */ /* 0x000e640000002100 */
[----:B-1----:R-:W-:-:S04]  /*11d10*/  LOP3.LUT R5, R5, 0x7f, RZ, 0xc0, !PT ;  /* 0x0000007f05057812 */ /* 0x002fc800078ec0ff */
[----:B------:R-:W-:-:S13]  /*11d20*/  ISETP.NE.AND P0, PT, R5, RZ, PT ;  /* 0x000000ff0500720c */ /* 0x000fda0003f05270 */
[----:B------:R-:W-:Y:S05]  /*11d30*/  @P0 BRA `(.L_x_826) ;  /* 0x0000004c00ac0947 */ /* 0x000fea0003800000 */
[----:B------:R-:W1:Y:S01]  /*11d40*/  S2R R3, SR_LANEID ;  /* 0x0000000000037919 */ /* 0x000e620000000000 */
[----:B------:R-:W-:Y:S02]  /*11d50*/  VOTEU.ANY UR4, UPT, PT ;  /* 0x0000000000047886 */ /* 0x000fe400038e0100 */
[----:B------:R-:W1:Y:S08]  /*11d60*/  FLO.U32 R0, UR4 ;  /* 0x0000000400007d00 */ /* 0x000e7000080e0000 */
[----:B------:R-:W2:Y:S01]  /*11d70*/  POPC R5, UR4 ;  /* 0x0000000400057d09 */ /* 0x000ea20008000000 */
[----:B-1----:R-:W-:-:S02]  /*11d80*/  ISETP.EQ.U32.AND P0, PT, R0, R3, PT ;  /* 0x000000030000720c */ /* 0x002fc40003f02070 */
[----:B------:R-:W2:Y:S11]  /*11d90*/  LDC.64 R2, c[0x0][0xc60] ;  /* 0x00031800ff027b82 */ /* 0x000eb60000000a00 */
[----:B--2---:R-:W2:Y:S01]  /*11da0*/  @P0 ATOMG.E.ADD.STRONG.GPU PT, R3, desc[UR40][R2.64], R5 ;  /* 0x00000005020309a8 */ /* 0x004ea200081ee1e8 */
[----:B------:R-:W1:Y:S02]  /*11db0*/  S2R R4, SR_LTMASK ;  /* 0x0000000000047919 */ /* 0x000e640000003900 */
[----:B-1----:R-:W-:-:S04]  /*11dc0*/  LOP3.LUT R4, R4, UR4, RZ, 0xc0, !PT ;  /* 0x0000000404047c12 */ /* 0x002fc8000f8ec0ff */
[----:B------:R-:W1:Y:S01]  /*11dd0*/  POPC R7, R4 ;  /* 0x0000000400077309 */ /* 0x000e620000000000 */
[----:B--2---:R-:W1:Y:S02]  /*11de0*/  SHFL.IDX PT, R0, R3, R0, 0x1f ;  /* 0x00001f0003007589 */ /* 0x004e6400000e0000 */
[----:B-1----:R-:W-:Y:S01]  /*11df0*/  IADD3 R16, R0, UR36, R7 ;  /* 0x0000002400107c10 */ /* 0x002fe2000fffe007 */
[----:B------:R-:W-:Y:S06]  /*11e00*/  BRA `(.L_x_826) ;  /* 0x0000004c00787947 */ /* 0x000fec0003800000 */
.L_x_825:
        /* <DEDUP_REMOVED lines=15> */
[----:B0-----:R-:W-:Y:S02]  /*11f00*/  IMAD.U32 R11, RZ, RZ, UR5 ;  /* 0x00000005ff0b7e24 */ /* 0x001fe4000f8e00ff */
[----:B------:R-:W-:Y:S02]  /*11f10*/  IMAD.MOV.U32 R8, RZ, RZ, 0x70 ;  /* 0x00000070ff087424 */ /* 0x000fe400078e00ff */
[----:B------:R-:W-:Y:S02]  /*11f20*/  IMAD.MOV.U32 R12, RZ, RZ, 0x1 ;  /* 0x00000001ff0c7424 */ /* 0x000fe400078e00ff */
[----:B------:R-:W-:-:S07]  /*11f30*/  IMAD.MOV.U32 R13, RZ, RZ, RZ ;  /* 0x000000ffff0d7224 */ /* 0x000fce00078e00ff */
[----:B------:R-:W-:-:S07]  /*11f40*/  LEPC R20, `(.L_x_828) ;  /* 0x000000001014794e */ /* 0x000fce0000000000 */
[----:B-1----:R-:W-:Y:S05]  /*11f50*/  CALL.ABS.NOINC R2 ;  /* 0x0000000002007343 */ /* 0x002fea0003c00000 */
.L_x_828:
[----:B------:R-:W-:Y:S05]  /*11f60*/  BSYNC B6 ;  /* 0x0000000000067941 */ /* 0x000fea0003800000 */
.L_x_827:
        /* <DEDUP_REMOVED lines=15> */
[----:B0-----:R-:W-:Y:S02]  /*12060*/  IMAD.U32 R11, RZ, RZ, UR5 ;  /* 0x00000005ff0b7e24 */ /* 0x001fe4000f8e00ff */
[----:B------:R-:W-:Y:S02]  /*12070*/  IMAD.MOV.U32 R8, RZ, RZ, 0x70 ;  /* 0x00000070ff087424 */ /* 0x000fe400078e00ff */
[----:B------:R-:W-:Y:S02]  /*12080*/  IMAD.MOV.U32 R12, RZ, RZ, 0x1 ;  /* 0x00000001ff0c7424 */ /* 0x000fe400078e00ff */
[----:B-1----:R-:W-:-:S07]  /*12090*/  IMAD.MOV.U32 R13, RZ, RZ, RZ ;  /* 0x000000ffff0d7224 */ /* 0x002fce00078e00ff */
[----:B------:R-:W-:-:S07]  /*120a0*/  LEPC R20, `(.L_x_831) ;  /* 0x000000001014794e */ /* 0x000fce0000000000 */
[----:B--2---:R-:W-:Y:S05]  /*120b0*/  CALL.ABS.NOINC R2 ;  /* 0x0000000002007343 */ /* 0x004fea0003c00000 */
.L_x_831:
        /* <DEDUP_REMOVED lines=16> */
.L_x_830:
[----:B------:R-:W-:Y:S05]  /*121c0*/  BSYNC B6 ;  /* 0x0000000000067941 */ /* 0x000fea0003800000 */
.L_x_829:
[----:B------:R-:W2:Y:S01]  /*121d0*/  LDL.LU R2, [R1] ;  /* 0x0000000001027983 */ /* 0x000ea20000300800 */
[----:B------:R-:W-:-:S03]  /*121e0*/  ULDC.64 UR4, c[0x0][0x9f8] ;  /* 0x00027e0000047ab9 */ /* 0x000fc60000000a00 */
[----:B------:R-:W3:Y:S04]  /*121f0*/  LDL.LU R4, [R1+0x20] ;  /* 0x0000200001047983 */ /* 0x000ee80000300800 */
[----:B------:R-:W4:Y:S01]  /*12200*/  LDL R7, [R1+0x10] ;  /* 0x0000100001077983 */ /* 0x000f220000100800 */
        /* <DEDUP_REMOVED lines=22> */
.L_x_980:
[----:B-1----:R-:W3:Y:S01]  /*12370*/  LDL.LU R4, [R1+0x1c] ;  /* 0x00001c0001047983 */ /* 0x002ee20000300800 */
[----:B------:R-:W-:Y:S02]  /*12380*/  PLOP3.LUT P1, PT, PT, PT, PT, 0x8, 0x0 ;  /* 0x000000000000781c */ /* 0x000fe40003f2e170 */
[----:B--2---:R-:W-:Y:S01]  /*12390*/  ISETP.NE.AND P0, PT, R14, RZ, PT ;  /* 0x000000ff0e00720c */ /* 0x004fe20003f05270 */
[----:B------:R1:W-:Y:S01]  /*123a0*/  STL [R1], R0 ;  /* 0x0000000001007387 */ /* 0x0003e20000100800 */
[----:B---3--:R-:W-:-:S09]  /*123b0*/  LOP3.LUT R4, R4, 0xfffffffe, RZ, 0xc0, !PT ;  /* 0xfffffffe04047812 */ /* 0x008fd200078ec0ff */
[----:B------:R-:W-:-:S05]  /*123c0*/  @P1 LOP3.LUT R4, R4, 0x1, RZ, 0xfc, !PT ;  /* 0x0000000104041812 */ /* 0x000fca00078efcff */
[----:B------:R1:W-:Y:S01]  /*123d0*/  STL [R1+0x1c], R4 ;  /* 0x00001c0401007387 */ /* 0x0003e20000100800 */
[----:B------:R-:W-:Y:S05]  /*123e0*/  @P0 BRA `(.L_x_833) ;  /* 0x0000000400240947 */ /* 0x000fea0003800000 */
[----:B------:R-:W-:-:S03]  /*123f0*/  UMOV UR4, 0xffffffff ;  /* 0xffffffff00047882 */ /* 0x000fc60000000000 */
[----:B------:R-:W-:Y:S05]  /*12400*/  BRA.DIV UR4, `(.L_x_834) ;  /* 0x0000006204407947 */ /* 0x000fea000b800000 */
[----:B------:R-:W-:-:S13]  /*12410*/  ELECT P6, URZ, PT ;  /* 0x00000000003f782f */ /* 0x000fda00038c0000 */
.L_x_983:
[----:B------:R-:W-:Y:S05]  /*12420*/  @!P6 BRA `(.L_x_833) ;  /* 0x000000040014e947 */ /* 0x000fea0003800000 */
[----:B------:R2:W-:Y:S01]  /*12430*/  STL [R1+0x58], R9 ;  /* 0x0000580901007387 */ /* 0x0005e20000100800 */
[----:B------:R-:W-:-:S04]  /*12440*/  ISETP.NE.U32.AND P0, PT, R2, RZ, PT ;  /* 0x000000ff0200720c */ /* 0x000fc80003f05070 */
[----:B------:R-:W-:-:S13]  /*12450*/  ISETP.NE.AND.EX P0, PT, R3, RZ, PT, P0 ;  /* 0x000000ff0300720c */ /* 0x000fda0003f05300 */
[----:B--2---:R-:W-:Y:S05]  /*12460*/  @!P0 BRA `(.L_x_835) ;  /* 0x0000000000508947 */ /* 0x004fea0003800000 */
[----:B------:R-:W2:Y:S01]  /*12470*/  LDC R6, c[0x0][0x43c] ;  /* 0x00010f00ff067b82 */ /* 0x000ea20000000800 */
[----:B-1----:R-:W-:Y:S01]  /*12480*/  IMAD.MOV.U32 R0, RZ, RZ, R9 ;  /* 0x000000ffff007224 */ /* 0x002fe200078e0009 */
[----:B------:R-:W-:Y:S01]  /*12490*/  ULDC.64 UR4, c[0x0][0x428] ;  /* 0x00010a0000047ab9 */ /* 0x000fe20000000a00 */
[----:B--2---:R-:W-:-:S13]  /*124a0*/  ISETP.NE.AND P0, PT, R6, 0x1, PT ;  /* 0x000000010600780c */ /* 0x004fda0003f05270 */
[----:B------:R-:W1:Y:S02]  /*124b0*/  @P0 LDC.64 R4, c[0x0][0x440] ;  /* 0x00011000ff040b82 */ /* 0x000e640000000a00 */
        /* <DEDUP_REMOVED lines=15> */
.L_x_835:
[----:B------:R-:W3:Y:S04]  /*125b0*/  LDL R7, [R1+0x4] ;  /* 0x0000040001077983 */ /* 0x000ee80000100800 */
[----:B-12---:R-:W3:Y:S04]  /*125c0*/  LDL R0, [R1+0x8] ;  /* 0x0000080001007983 */ /* 0x006ee80000100800 */
[----:B------:R-:W2:Y:S01]  /*125d0*/  LDL R2, [R1+0x14] ;  /* 0x0000140001027983 */ /* 0x000ea20000100800 */
[----:B---3--:R-:W-:Y:S01]  /*125e0*/  IMAD R0, R0, 0x8, R7 ;  /* 0x0000000800007824 */ /* 0x008fe200078e0207 */
[----:B--2---:R-:W-:-:S04]  /*125f0*/  SHF.L.U32 R2, R2, 0x1f, RZ ;  /* 0x0000001f02027819 */ /* 0x004fc800000006ff */
[----:B------:R-:W1:Y:S02]  /*12600*/  SYNCS.PHASECHK.TRANS64.TRYWAIT P0, [R0+URZ+0x28c40], R2 ;  /* 0x028c4002000075a7 */ /* 0x000e64000800017f */
[----:B-1----:R-:W-:Y:S05]  /*12610*/  @!P0 BRA `(.L_x_836) ;  /* 0x0000005c00dc8947 */ /* 0x002fea0003800000 */
.L_x_984:
[----:B------:R-:W2:Y:S02]  /*12620*/  S2R R3, SR_TID.X ;  /* 0x0000000000037919 */ /* 0x000ea40000002100 */
[----:B--2---:R-:W-:-:S04]  /*12630*/  LOP3.LUT R3, R3, 0x7f, RZ, 0xc0, !PT ;  /* 0x0000007f03037812 */ /* 0x004fc800078ec0ff */
[----:B------:R-:W-:-:S13]  /*12640*/  ISETP.NE.AND P0, PT, R3, RZ, PT ;  /* 0x000000ff0300720c */ /* 0x000fda0003f05270 */
[----:B------:R-:W-:Y:S05]  /*12650*/  @P0 BRA `(.L_x_837) ;  /* 0x00000000001c0947 */ /* 0x000fea0003800000 */
[----:B------:R-:W2:Y:S01]  /*12660*/  S2R R3, SR_TID.X ;  /* 0x0000000000037919 */ /* 0x000ea20000002100 */
[----:B-1----:R-:W-:-:S04]  /*12670*/  IMAD.MOV.U32 R2, RZ, RZ, 0x2000 ;  /* 0x00002000ff027424 */ /* 0x002fc800078e00ff */
[----:B------:R3:W-:Y:S01]  /*12680*/  SYNCS.ARRIVE.TRANS64 RZ, [R0+URZ+0x28c30], R2 ;  /* 0x028c300200ff79a7 */ /* 0x0007e2000800003f */
[----:B--2---:R-:W-:-:S04]  /*12690*/  LOP3.LUT R3, R3, 0x1f, RZ, 0xc0, !PT ;  /* 0x0000001f03037812 */ /* 0x004fc800078ec0ff */
[----:B------:R-:W-:-:S13]  /*126a0*/  ISETP.NE.AND P0, PT, R3, RZ, PT ;  /* 0x000000ff0300720c */ /* 0x000fda0003f05270 */
[----:B---3--:R-:W-:Y:S05]  /*126b0*/  @!P0 BRA `(.L_x_837) ;  /* 0x0000000000048947 */ /* 0x008fea0003800000 */
[----:B------:R-:W-:Y:S01]  /*126c0*/  BPT.TRAP 0x1 ;  /* 0x000000040000795c */ /* 0x000fe20000300000 */
.L_x_837:
[----:B------:R-:W2:Y:S04]  /*126d0*/  LDL R6, [R1+0x4] ;  /* 0x0000040001067983 */ /* 0x000ea80000100800 */
[----:B------:R-:W2:Y:S04]  /*126e0*/  LDL R5, [R1+0x8] ;  /* 0x0000080001057983 */ /* 0x000ea80000100800 */
[----:B------:R-:W3:Y:S04]  /*126f0*/  LDL R7, [R1+0x58] ;  /* 0x0000580001077983 */ /* 0x000ee80000100800 */
[----:B------:R-:W4:Y:S04]  /*12700*/  LDL R4, [R1+0x24] ;  /* 0x0000240001047983 */ /* 0x000f280000100800 */
[----:B------:R-:W5:Y:S04]  /*12710*/  LDL R3, [R1] ;  /* 0x0000000001037983 */ /* 0x000f680000100800 */
[----:B-1----:R-:W5:Y:S01]  /*12720*/  LDL.LU R2, [R1+0x1c] ;  /* 0x00001c0001027983 */ /* 0x002f620000300800 */
[----:B------:R-:W-:-:S02]  /*12730*/  R2UR UR9, R0 ;  /* 0x00000000000972ca */ /* 0x000fc400000e0000 */
[----:B------:R-:W-:Y:S01]  /*12740*/  PLOP3.LUT P0, PT, PT, PT, PT, 0x80, 0x0 ;  /* 0x000000000000781c */ /* 0x000fe20003f0f070 */
[----:B------:R-:W-:Y:S01]  /*12750*/  UIADD3 UR6, UP0, UR38, 0x370, URZ ;  /* 0x0000037026067890 */ /* 0x000fe2000ff1e03f */
[----:B------:R-:W-:-:S03]  /*12760*/  R2UR UR12, R18 ;  /* 0x00000000120c72ca */ /* 0x000fc600000e0000 */
[----:B------:R-:W-:-:S06]  /*12770*/  UIADD3.X UR7, URZ, UR39, URZ, UP0, !UPT ;  /* 0x000000273f077290 */ /* 0x000fcc00087fe43f */
[----:B------:R-:W-:Y:S01]  /*12780*/  UIADD3 UR9, UR9, 0x28c30, URZ ;  /* 0x00028c3009097890 */ /* 0x000fe2000fffe03f */
[----:B------:R-:W-:Y:S01]  /*12790*/  UMOV UR5, 0x14f00000 ;  /* 0x14f0000000057882 */ /* 0x000fe20000000000 */
[----:B------:R-:W-:Y:S01]  /*127a0*/  UMOV UR10, URZ ;  /* 0x0000003f000a7c82 */ /* 0x000fe20008000000 */
[----:B--2---:R-:W-:Y:S01]  /*127b0*/  IMAD R0, R5, 0x2000, R6 ;  /* 0x0000200005007824 */ /* 0x004fe200078e0206 */
[----:B---3--:R-:W-:-:S04]  /*127c0*/  R2UR UR11, R7 ;  /* 0x00000000070b72ca */ /* 0x008fc800000e0000 */
[----:B------:R-:W-:Y:S02]  /*127d0*/  R2UR UR8, R0 ;  /* 0x00000000000872ca */ /* 0x000fe400000e0000 */
[----:B----4-:R-:W-:Y:S02]  /*127e0*/  R2UR UR4, R4 ;  /* 0x00000000040472ca */ /* 0x010fe400000e0000 */
[----:B-----5:R-:W-:Y:S02]  /*127f0*/  R2UR UR13, R3 ;  /* 0x00000000030d72ca */ /* 0x020fe400000e0000 */
[----:B------:R-:W-:-:S07]  /*12800*/  LOP3.LUT R2, R2, 0xfffffffe, RZ, 0xc0, !PT ;  /* 0xfffffffe02027812 */ /* 0x000fce00078ec0ff */
[----:B------:R-:W-:Y:S02]  /*12810*/  UIADD3 UR8, UR8, 0x22400, URZ ;  /* 0x0002240008087890 */ /* 0x000fe4000fffe03f */
[----:B------:R-:W-:Y:S01]  /*12820*/  ULEA UR11, UR11, UR4, 0x6 ;  /* 0x000000040b0b7291 */ /* 0x000fe2000f8e303f */
[----:B------:R-:W-:Y:S02]  /*12830*/  @P0 LOP3.LUT R2, R2, 0x1, RZ, 0xfc, !PT ;  /* 0x0000000102020812 */ /* 0x000fe400078efcff */
[----:B------:R-:W-:-:S03]  /*12840*/  UMOV UR4, 0x0 ;  /* 0x0000000000047882 */ /* 0x000fc60000000000 */
[----:B------:R2:W-:Y:S03]  /*12850*/  STL [R1+0x1c], R2 ;  /* 0x00001c0201007387 */ /* 0x0005e60000100800 */
[----:B------:R2:W-:Y:S01]  /*12860*/  UTMALDG.4D [UR8], [UR6], desc[UR4] ;  /* 0x00000408060075b4 */ /* 0x0005e20008019000 */
[----:B------:R-:W-:Y:S02]  /*12870*/  NOP ;  /* 0x0000000000007918 */ /* 0x000fe40000000000 */
.L_x_833:
[----:B--2---:R-:W2:Y:S04]  /*12880*/  LDL R2, [R1+0x4] ;  /* 0x0000040001027983 */ /* 0x004ea80000100800 */
[----:B------:R-:W3:Y:S04]  /*12890*/  LDL.LU R3, [R1+0x34] ;  /* 0x0000340001037983 */ /* 0x000ee80000300800 */
[----:B------:R-:W4:Y:S04]  /*128a0*/  LDL.LU R5, [R1+0x28] ;  /* 0x0000280001057983 */ /* 0x000f280000300800 */
[----:B-1----:R-:W5:Y:S01]  /*128b0*/  LDL.LU R4, [R1+0x48] ;  /* 0x0000480001047983 */ /* 0x002f620000300800 */
[----:B------:R-:W-:Y:S05]  /*128c0*/  WARPSYNC.ALL ;  /* 0x0000000000007948 */ /* 0x000fea0003800000 */
[----:B------:R-:W-:Y:S01]  /*128d0*/  ULDC.64 UR4, c[0x0][0x298] ;  /* 0x0000a60000047ab9 */ /* 0x000fe20000000a00 */
[----:B------:R-:W-:Y:S01]  /*128e0*/  ULDC.64 UR6, c[0x0][0xa00] ;  /* 0x0002800000067ab9 */ /* 0x000fe20000000a00 */
[----:B------:R-:W-:Y:S01]  /*128f0*/  BSSY B6, `(.L_x_838) ;  /* 0x0000024000067945 */ /* 0x000fe20003800000 */
[----:B------:R-:W-:Y:S01]  /*12900*/  BAR.SYNC.DEFER_BLOCKING 0x8, 0x100 ;  /* 0x0204000000007b1d */ /* 0x000fe20000010000 */
[----:B------:R-:W-:-:S04]  /*12910*/  ISETP.NE.U32.AND P0, PT, RZ, UR6, PT ;  /* 0x00000006ff007c0c */ /* 0x000fc8000bf05070 */
[----:B------:R-:W-:Y:S01]  /*12920*/  ISETP.NE.AND.EX P0, PT, RZ, UR7, PT, P0 ;  /* 0x00000007ff007c0c */ /* 0x000fe2000bf05300 */
[----:B--2---:R-:W-:Y:S01]  /*12930*/  VIADD R2, R2, 0x20400 ;  /* 0x0002040002027836 */ /* 0x004fe20000000000 */
[----:B---3--:R-:W-:-:S04]  /*12940*/  SHF.R.S32.HI R0, RZ, 0x1f, R3 ;  /* 0x0000001fff007819 */ /* 0x008fc80000011403 */
[----:B------:R-:W-:Y:S02]  /*12950*/  LOP3.LUT P1, RZ, R2, 0x3ff, RZ, 0xc0, !PT ;  /* 0x000003ff02ff7812 */ /* 0x000fe4000782c0ff */
[----:B----4-:R-:W-:Y:S01]  /*12960*/  SEL R5, R5, RZ, !P0 ;  /* 0x000000ff05057207 */ /* 0x010fe20004000000 */
[----:B------:R-:W-:Y:S01]  /*12970*/  IMAD R0, R0, UR4, RZ ;  /* 0x0000000400007c24 */ /* 0x000fe2000f8e02ff */
[----:B-----5:R-:W-:-:S03]  /*12980*/  SEL R4, R4, RZ, !P0 ;  /* 0x000000ff04047207 */ /* 0x020fc60004000000 */
        /* <DEDUP_REMOVED lines=26> */
.L_x_839:
[----:B------:R-:W-:Y:S05]  /*12b30*/  BSYNC B6 ;  /* 0x0000000000067941 */ /* 0x000fea0003800000 */
.L_x_838:
        /* <DEDUP_REMOVED lines=91> */
.L_x_993:
        /* <DEDUP_REMOVED lines=11> */
.L_x_841:
        /* <DEDUP_REMOVED lines=19> */
.L_x_994:
[----:B------:R-:W-:Y:S05]  /*132d0*/  BSYNC B0 ;  /* 0x0000000000007941 */ /* 0x000fea0003800000 */
.L_x_842:
[----:B0-----:R-:W2:Y:S01]  /*132e0*/  LDL R2, [R1+0x1c] ;  /* 0x00001c0001027983 */ /* 0x001ea20000100800 */
[----:B------:R-:W-:Y:S01]  /*132f0*/  BSSY B0, `(.L_x_844) ;  /* 0x00000a3000007945 */ /* 0x000fe20003800000 */
[----:B--2---:R-:W-:-:S13]  /*13300*/  LOP3.LUT P0, RZ, R2, 0x1, RZ, 0xc0, !PT ;  /* 0x0000000102ff7812 */ /* 0x004fda000780c0ff */
        /* <DEDUP_REMOVED lines=13> */
.L_x_995:
[----:B------:R-:W-:Y:S05]  /*133e0*/  BSYNC B1 ;  /* 0x0000000000017941 */ /* 0x000fea0003800000 */
.L_x_846:
        /* <DEDUP_REMOVED lines=9> */
.L_x_849:
[----:B------:R-:W-:Y:S05]  /*13480*/  BSYNC B1 ;  /* 0x0000000000017941 */ /* 0x000fea0003800000 */
.L_x_848:
        /* <DEDUP_REMOVED lines=14> */
.L_x_850:
        /* <DEDUP_REMOVED lines=16> */
.L_x_851:
        /* <DEDUP_REMOVED lines=16> */
.L_x_852:
        /* <DEDUP_REMOVED lines=16> */
.L_x_853:
        /* <DEDUP_REMOVED lines=16> */
.L_x_854:
        /* <DEDUP_REMOVED lines=16> */
.L_x_855:
        /* <DEDUP_REMOVED lines=16> */
.L_x_856:
        /* <DEDUP_REMOVED lines=16> */
.L_x_857:
        /* <DEDUP_REMOVED lines=11> */
.L_x_845:
[----:B------:R-:W-:Y:S05]  /*13d20*/  BSYNC B0 ;  /* 0x0000000000007941 */ /* 0x000fea0003800000 */
.L_x_844:
        /* <DEDUP_REMOVED lines=18> */
[----:B--2---:R-:W-:Y:S01]  /*13e50*/  LOP3.LUT P2, RZ, R5, 0x1, RZ, 0xc0, !PT ;  /* 0x0000000105ff7812 */ /* 0x004fe2000784c0ff */
        /* <DEDUP_REMOVED lines=32> */
.L_x_864:
        /* <DEDUP_REMOVED lines=9> */
.L_x_996:
[----:B------:R-:W-:Y:S05]  /*140f0*/  BSYNC B3 ;  /* 0x0000000000037941 */ /* 0x000fea0003800000 */
.L_x_865:
        /* <DEDUP_REMOVED lines=9> */
.L_x_868:
[----:B------:R-:W-:Y:S05]  /*14190*/  BSYNC B3 ;  /* 0x0000000000037941 */ /* 0x000fea0003800000 */
.L_x_867:
        /* <DEDUP_REMOVED lines=14> */
.L_x_869:
        /* <DEDUP_REMOVED lines=14> */
.L_x_997:
[----:B------:R-:W-:Y:S05]  /*14360*/  BSYNC B3 ;  /* 0x0000000000037941 */ /* 0x000fea0003800000 */
.L_x_870:
        /* <DEDUP_REMOVED lines=11> */
.L_x_873:
[----:B------:R-:W-:Y:S05]  /*14420*/  BSYNC B3 ;  /* 0x0000000000037941 */ /* 0x000fea0003800000 */
.L_x_872:
        /* <DEDUP_REMOVED lines=11> */
.L_x_874:
        /* <DEDUP_REMOVED lines=16> */
.L_x_875:
        /* <DEDUP_REMOVED lines=16> */
.L_x_876:
        /* <DEDUP_REMOVED lines=16> */
.L_x_877:
        /* <DEDUP_REMOVED lines=16> */
.L_x_878:
        /* <DEDUP_REMOVED lines=16> */
.L_x_879:
        /* <DEDUP_REMOVED lines=16> */
.L_x_880:
        /* <DEDUP_REMOVED lines=16> */
.L_x_881:
        /* <DEDUP_REMOVED lines=11> */
.L_x_863:
[----:B------:R-:W-:Y:S05]  /*14c90*/  BSYNC B1 ;  /* 0x0000000000017941 */ /* 0x000fea0003800000 */
.L_x_862:
[----:B------:R-:W2:Y:S02]  /*14ca0*/  LDL.LU R4, [R1+0x30] ;  /* 0x0000300001047983 */ /* 0x000ea40000300800 */
[----:B--2---:R-:W-:-:S07]  /*14cb0*/  VIADD R0, R4, 0xfffffffd ;  /* 0xfffffffd04007836 */ /* 0x004fce0000000000 */
.L_x_861:
[----:B------:R-:W-:Y:S05]  /*14cc0*/  BSYNC B2 ;  /* 0x0000000000027941 */ /* 0x000fea0003800000 */
.L_x_860:
[----:B------:R-:W2:Y:S01]  /*14cd0*/  LDL.LU R2, [R1+0x2c] ;  /* 0x00002c0001027983 */ /* 0x000ea20000300800 */
[----:B------:R-:W-:-:S05]  /*14ce0*/  IMAD.MOV R6, RZ, RZ, -R6 ;  /* 0x000000ffff067224 */ /* 0x000fca00078e0a06 */
[----:B--2---:R-:W-:-:S13]  /*14cf0*/  ISETP.NE.AND P0, PT, R2, R6, PT ;  /* 0x000000060200720c */ /* 0x004fda0003f05270 */
[----:B------:R-:W-:Y:S05]  /*14d00*/  @!P0 BRA `(.L_x_859) ;  /* 0x0000001c00488947 */ /* 0x000fea0003800000 */
.L_x_922:
[----:B------:R-:W2:Y:S04]  /*14d10*/  LDL R4, [R1+0x1c] ;  /* 0x00001c0001047983 */ /* 0x000ea80000100800 */
[----:B0-----:R-:W0:Y:S04]  /*14d20*/  LDL.LU R3, [R1+0x8] ;  /* 0x0000080001037983 */ /* 0x001e280000300800 */
[----:B------:R-:W3:Y:S01]  /*14d30*/  LDL.LU R2, [R1+0x14] ;  /* 0x0000140001027983 */ /* 0x000ee20000300800 */
[----:B------:R-:W-:Y:S05]  /*14d40*/  YIELD ;  /* 0x0000000000007946 */ /* 0x000fea0003800000 */
[----:B------:R-:W-:Y:S01]  /*14d50*/  BSSY B1, `(.L_x_882) ;  /* 0x00000e2000017945 */ /* 0x000fe20003800000 */
[----:B--2---:R-:W-:Y:S01]  /*14d60*/  LOP3.LUT P1, RZ, R4, 0x1, RZ, 0xc0, !PT ;  /* 0x0000000104ff7812 */ /* 0x004fe2000782c0ff */
[----:B0-----:R-:W-:-:S05]  /*14d70*/  VIADD R7, R3, 0x1 ;  /* 0x0000000103077836 */ /* 0x001fca0000000000 */
[----:B------:R-:W-:-:S04]  /*14d80*/  ISETP.NE.AND P0, PT, R7, 0x2, PT ;  /* 0x000000020700780c */ /* 0x000fc80003f05270 */
[----:B------:R-:W-:Y:S02]  /*14d90*/  SEL R6, RZ, 0x1, P0 ;  /* 0x00000001ff067807 */ /* 0x000fe40000000000 */
[----:B------:R-:W-:Y:S02]  /*14da0*/  SEL R7, R7, RZ, P0 ;  /* 0x000000ff07077207 */ /* 0x000fe40000000000 */
[----:B---3--:R-:W-:Y:S01]  /*14db0*/  LOP3.LUT R6, R2, R6, RZ, 0x3c, !PT ;  /* 0x0000000602067212 */ /* 0x008fe200078e3cff */
        /* <DEDUP_REMOVED lines=26> */
.L_x_884:
        /* <DEDUP_REMOVED lines=9> */
.L_x_998:
[----:B------:R-:W-:Y:S05]  /*14ff0*/  BSYNC B2 ;  /* 0x0000000000027941 */ /* 0x000fea0003800000 */
.L_x_885:
        /* <DEDUP_REMOVED lines=9> */
.L_x_888:
[----:B------:R-:W-:Y:S05]  /*15090*/  BSYNC B2 ;  /* 0x0000000000027941 */ /* 0x000fea0003800000 */
.L_x_887:
        /* <DEDUP_REMOVED lines=13> */
.L_x_889:
        /* <DEDUP_REMOVED lines=14> */
.L_x_999:
[----:B------:R-:W-:Y:S05]  /*15250*/  BSYNC B2 ;  /* 0x0000000000027941 */ /* 0x000fea0003800000 */
.L_x_890:
        /* <DEDUP_REMOVED lines=11> */
.L_x_893:
[----:B------:R-:W-:Y:S05]  /*15310*/  BSYNC B2 ;  /* 0x0000000000027941 */ /* 0x000fea0003800000 */
.L_x_892:
        /* <DEDUP_REMOVED lines=10> */
.L_x_894:
        /* <DEDUP_REMOVED lines=16> */
.L_x_895:
        /* <DEDUP_REMOVED lines=16> */
.L_x_896:
        /* <DEDUP_REMOVED lines=16> */
.L_x_897:
        /* <DEDUP_REMOVED lines=16> */
.L_x_898:
        /* <DEDUP_REMOVED lines=16> */
.L_x_899:
        /* <DEDUP_REMOVED lines=16> */
.L_x_900:
        /* <DEDUP_REMOVED lines=16> */
.L_x_901:
        /* <DEDUP_REMOVED lines=11> */
.L_x_883:
[----:B------:R-:W-:Y:S05]  /*15b70*/  BSYNC B1 ;  /* 0x0000000000017941 */ /* 0x000fea0003800000 */
.L_x_882:
[----:B------:R-:W2:Y:S01]  /*15b80*/  LDL R2, [R1+0x1c] ;  /* 0x00001c0001027983 */ /* 0x000ea20000100800 */
[----:B------:R-:W-:Y:S01]  /*15b90*/  VIADD R7, R7, 0x1 ;  /* 0x0000000107077836 */ /* 0x000fe20000000000 */
[----:B------:R-:W-:Y:S04]  /*15ba0*/  BSSY B1, `(.L_x_902) ;  /* 0x00000e5000017945 */ /* 0x000fe80003800000 */
[----:B------:R-:W-:-:S04]  /*15bb0*/  ISETP.NE.AND P0, PT, R7, 0x2, PT ;  /* 0x000000020700780c */ /* 0x000fc80003f05270 */
[----:B------:R-:W-:Y:S02]  /*15bc0*/  SEL R9, R7, RZ, P0 ;  /* 0x000000ff07097207 */ /* 0x000fe40000000000 */
[----:B--2---:R-:W-:Y:S02]  /*15bd0*/  LOP3.LUT P2, RZ, R2, 0x1, RZ, 0xc0, !PT ;  /* 0x0000000102ff7812 */ /* 0x004fe4000784c0ff */
[----:B------:R-:W-:-:S04]  /*15be0*/  SEL R2, RZ, 0x1, P0 ;  /* 0x00000001ff027807 */ /* 0x000fc80000000000 */
[----:B-----5:R-:W-:-:S05]  /*15bf0*/  LOP3.LUT R8, R6, R2, RZ, 0x3c, !PT ;  /* 0x0000000206087212 */ /* 0x020fca00078e3cff */
        /* <DEDUP_REMOVED lines=28> */
.L_x_904:
        /* <DEDUP_REMOVED lines=9> */
.L_x_1000:
[----:B------:R-:W-:Y:S05]  /*15e50*/  BSYNC B2 ;  /* 0x0000000000027941 */ /* 0x000fea0003800000 */
.L_x_905:
        /* <DEDUP_REMOVED lines=9> */
.L_x_908:
[----:B------:R-:W-:Y:S05]  /*15ef0*/  BSYNC B2 ;  /* 0x0000000000027941 */ /* 0x000fea0003800000 */
.L_x_907:
        /* <DEDUP_REMOVED lines=14> */
.L_x_909:
        /* <DEDUP_REMOVED lines=14> */
.L_x_1001:
[----:B------:R-:W-:Y:S05]  /*160c0*/  BSYNC B2 ;  /* 0x0000000000027941 */ /* 0x000fea0003800000 */
.L_x_910:
        /* <DEDUP_REMOVED lines=11> */
.L_x_913:
[----:B------:R-:W-:Y:S05]  /*16180*/  BSYNC B2 ;  /* 0x0000000000027941 */ /* 0x000fea0003800000 */
.L_x_912:
        /* <DEDUP_REMOVED lines=11> */
.L_x_914:
        /* <DEDUP_REMOVED lines=16> */
.L_x_915:
        /* <DEDUP_REMOVED lines=16> */
.L_x_916:
        /* <DEDUP_REMOVED lines=16> */
.L_x_917:
        /* <DEDUP_REMOVED lines=16> */
.L_x_918:
        /* <DEDUP_REMOVED lines=16> */
.L_x_919:
        /* <DEDUP_REMOVED lines=16> */
.L_x_920:
        /* <DEDUP_REMOVED lines=16> */
.L_x_921:
        /* <DEDUP_REMOVED lines=11> */
.L_x_903:
[----:B------:R-:W-:Y:S05]  /*169f0*/  BSYNC B1 ;  /* 0x0000000000017941 */ /* 0x000fea0003800000 */
.L_x_902:
[C---:B------:R-:W-:Y:S01]  /*16a00*/  ISETP.GT.AND P0, PT, R0.reuse, 0x1, PT ;  /* 0x000000010000780c */ /* 0x040fe20003f04270 */
[----:B------:R-:W-:-:S12]  /*16a10*/  VIADD R0, R0, 0xfffffffe ;  /* 0xfffffffe00007836 */ /* 0x000fd80000000000 */
[----:B------:R-:W-:Y:S05]  /*16a20*/  @P0 BRA `(.L_x_922) ;  /* 0xffffffe000b80947 */ /* 0x000fea000383ffff */
.L_x_859:
[----:B------:R-:W-:Y:S05]  /*16a30*/  BSYNC B0 ;  /* 0x0000000000007941 */ /* 0x000fea0003800000 */
.L_x_858:
        /* <DEDUP_REMOVED lines=12> */
[----:B-1----:R-:W1:Y:S01]  /*16b00*/  S2R R3, SR_LANEID ;  /* 0x0000000000037919 */ /* 0x002e620000000000 */
        /* <DEDUP_REMOVED lines=8> */
[----:B0-----:R-:W0:Y:S01]  /*16b90*/  POPC R7, R6 ;  /* 0x0000000600077309 */ /* 0x001e220000000000 */
[----:B--2---:R-:W0:Y:S02]  /*16ba0*/  SHFL.IDX PT, R4, R3, R4, 0x1f ;  /* 0x00001f0403047589 */ /* 0x004e2400000e0000 */
[----:B0-----:R-:W-:-:S07]  /*16bb0*/  IADD3 R16, R4, UR36, R7 ;  /* 0x0000002404107c10 */ /* 0x001fce000fffe007 */
.L_x_924:
[----:B------:R-:W-:Y:S05]  /*16bc0*/  BSYNC B0 ;  /* 0x0000000000007941 */ /* 0x000fea0003800000 */
.L_x_923:
[----:B------:R-:W-:-:S05]  /*16bd0*/  SEL R0, R0, RZ, P0 ;  /* 0x000000ff00007207 */ /* 0x000fca0000000000 */
[----:B------:R2:W-:Y:S02]  /*16be0*/  STL [R1+0x8], R0 ;  /* 0x0000080001007387 */ /* 0x0005e40000100800 */
.L_x_826:
[----:B------:R-:W-:Y:S05]  /*16bf0*/  BSYNC B7 ;  /* 0x0000000000077941 */ /* 0x000fea0003800000 */
.L_x_824:
[----:B--2---:R-:W2:Y:S02]  /*16c00*/  LDL R0, [R1+0x1c] ;  /* 0x00001c0001007983 */ /* 0x004ea40000100800 */
[----:B--2---:R-:W-:-:S13]  /*16c10*/  LOP3.LUT P0, RZ, R0, 0x2, RZ, 0xc0, !PT ;  /* 0x0000000200ff7812 */ /* 0x004fda000780c0ff */
[----:B------:R-:W-:Y:S05]  /*16c20*/  @!P0 BRA `(.L_x_925) ;  /* 0x0000000000288947 */ /* 0x000fea0003800000 */
[----:B------:R-:W-:Y:S05]  /*16c30*/  WARPSYNC.ALL ;  /* 0x0000000000007948 */ /* 0x000fea0003800000 */
[----:B------:R-:W2:Y:S08]  /*16c40*/  S2UR UR5, SR_CgaCtaId ;  /* 0x00000000000579c3 */ /* 0x000eb00000008800 */
[----:B------:R-:W-:Y:S06]  /*16c50*/  BAR.SYNC.DEFER_BLOCKING 0x5, 0x180 ;  /* 0x0146000000007b1d */ /* 0x000fec0000010000 */
[----:B------:R-:W-:-:S02]  /*16c60*/  UMOV UR4, 0x400 ;  /* 0x0000040000047882 */ /* 0x000fc40000000000 */
[----:B--2---:R-:W-:-:S06]  /*16c70*/  ULEA UR4, UR5, UR4, 0x18 ;  /* 0x0000000405047291 */ /* 0x004fcc000f8ec03f */
[----:B------:R-:W-:-:S05]  /*16c80*/  IMAD.U32 R0, RZ, RZ, UR4 ;  /* 0x00000004ff007e24 */ /* 0x000fca000f8e00ff */
[----:B------:R2:W3:Y:S04]  /*16c90*/  LDS.128 R16, [R0+0x28cd0] ;  /* 0x028cd00000107984 */ /* 0x0004e80000000c00 */
[----:B------:R2:W-:Y:S01]  /*16ca0*/  STL [R1+0x4], R0 ;  /* 0x0000040001007387 */ /* 0x0005e20000100800 */
[----:B------:R-:W-:Y:S06]  /*16cb0*/  BAR.ARV 0x4, 0x180 ;  /* 0x0106000000007b1d */ /* 0x000fec0000002000 */
[----:B------:R-:W-:Y:S05]  /*16cc0*/  BRA `(.L_x_926) ;  /* 0x0000000800487947 */ /* 0x000fea0003800000 */
.L_x_925:
[----:B------:R-:W0:Y:S01]  /*16cd0*/  S2R R0, SR_TID.X ;  /* 0x0000000000007919 */ /* 0x000e220000002100 */
[----:B------:R-:W-:Y:S01]  /*16ce0*/  UMOV UR4, 0xffffffff ;  /* 0xffffffff00047882 */ /* 0x000fe20000000000 */
[----:B0-----:R-:W-:-:S04]  /*16cf0*/  LOP3.LUT R7, R0, 0x1f, RZ, 0xc0, !PT ;  /* 0x0000001f00077812 */ /* 0x001fc800078ec0ff */
[----:B------:R-:W-:Y:S01]  /*16d00*/  ISETP.NE.AND P0, PT, R7, 0x1f, PT ;  /* 0x0000001f0700780c */ /* 0x000fe20003f05270 */
[----:B------:R-:W-:-:S12]  /*16d10*/  BRA.DIV UR4, `(.L_x_927) ;  /* 0x00000022041c7947 */ /* 0x000fd8000b800000 */
[----:B------:R-:W-:Y:S01]  /*16d20*/  IMAD.IADD R5, R19, 0x1, R7 ;  /* 0x0000000113057824 */ /* 0x000fe200078e0207 */
[----:B------:R-:W-:-:S04]  /*16d30*/  ULDC UR4, c[0x0][0xc3c] ;  /* 0x00030f0000047ab9 */ /* 0x000fc80000000800 */
[----:B------:R-:W-:-:S13]  /*16d40*/  ISETP.GE.OR P1, PT, R5, UR4, !P0 ;  /* 0x0000000405007c0c */ /* 0x000fda000c726670 */
[----:B-1----:R-:W0:Y:S02]  /*16d50*/  @!P1 LDC.64 R2, c[0x0][0xc80] ;  /* 0x00032000ff029b82 */ /* 0x002e240000000a00 */
[----:B0-----:R-:W-:-:S06]  /*16d60*/  @!P1 IMAD.WIDE R2, R5, 0x4, R2 ;  /* 0x0000000405029825 */ /* 0x001fcc00078e0202 */
[----:B------:R0:W2:Y:S01]  /*16d70*/  @!P1 LDG.E R3, desc[UR40][R2.64] ;  /* 0x0000002802039981 */ /* 0x0000a2000c1e1900 */
[C---:B------:R-:W-:Y:S02]  /*16d80*/  ISETP.GE.U32.AND P2, PT, R7.reuse, 0x2, PT ;  /* 0x000000020700780c */ /* 0x040fe40003f46070 */
[C---:B------:R-:W-:Y:S01]  /*16d90*/  ISETP.GE.U32.AND P3, PT, R7.reuse, 0x4, PT ;  /* 0x000000040700780c */ /* 0x040fe20003f66070 */
[----:B------:R-:W-:Y:S01]  /*16da0*/  SHFL.IDX PT, R4, R16, 0x1, 0x1f ;  /* 0x00201f0010047f89 */ /* 0x000fe200000e0000 */
[C---:B------:R-:W-:Y:S02]  /*16db0*/  ISETP.GE.U32.AND P4, PT, R7.reuse, 0x8, PT ;  /* 0x000000080700780c */ /* 0x040fe40003f86070 */
[C---:B------:R-:W-:Y:S01]  /*16dc0*/  ISETP.GE.U32.AND P5, PT, R7.reuse, 0x10, PT ;  /* 0x000000100700780c */ /* 0x040fe20003fa6070 */
[----:B0-----:R-:W-:Y:S02]  /*16dd0*/  IMAD.MOV.U32 R2, RZ, RZ, RZ ;  /* 0x000000ffff027224 */ /* 0x001fe400078e00ff */
[----:B--2---:R-:W-:Y:S01]  /*16de0*/  @!P1 IMAD.MOV.U32 R2, RZ, RZ, R3 ;  /* 0x000000ffff029224 */ /* 0x004fe200078e0003 */
[----:B------:R-:W-:-:S04]  /*16df0*/  ISETP.NE.AND P1, PT, R7, RZ, PT ;  /* 0x000000ff0700720c */ /* 0x000fc80003f25270 */
        /* <DEDUP_REMOVED lines=14> */
[----:B------:R-:W-:Y:S02]  /*16ee0*/  IMAD.IADD R3, R3, 0x1, R0 ;  /* 0x0000000103037824 */ /* 0x000fe400078e0200 */
[----:B------:R0:W1:Y:S04]  /*16ef0*/  SHFL.IDX PT, R0, R16, RZ, 0x1f ;  /* 0x00001fff10007589 */ /* 0x00006800000e0000 */
[----:B------:R0:W2:Y:S02]  /*16f00*/  SHFL.IDX PT, R6, R3, 0x1f, 0x1f ;  /* 0x03e01f0003067f89 */ /* 0x0000a400000e0000 */
.L_x_1011:
[----:B------:R-:W-:Y:S02]  /*16f10*/  ULDC UR4, c[0x0][0xc38] ;  /* 0x00030e0000047ab9 */ /* 0x000fe40000000800 */
[----:B0-----:R-:W-:-:S04]  /*16f20*/  IMAD.U32 R16, RZ, RZ, UR4 ;  /* 0x00000004ff107e24 */ /* 0x001fc8000f8e00ff */
[----:B--2---:R-:W-:-:S04]  /*16f30*/  IMAD R6, R6, R16, RZ ;  /* 0x0000001006067224 */ /* 0x004fc800078e02ff */
[----:B------:R-:W-:-:S05]  /*16f40*/  IMAD.IADD R4, R4, 0x1, R6 ;  /* 0x0000000104047824 */ /* 0x000fca00078e0206 */
[----:B-1----:R-:W-:-:S13]  /*16f50*/  ISETP.GT.AND P6, PT, R4, R0, PT ;  /* 0x000000000400720c */ /* 0x002fda0003fc4270 */
[----:B------:R-:W-:Y:S05]  /*16f60*/  @P6 BRA `(.L_x_928) ;  /* 0x00000000009c6947 */ /* 0x000fea0003800000 */
.L_x_933:
[----:B0-----:R-:W0:Y:S01]  /*16f70*/  LDC R2, c[0x0][0xc3c] ;  /* 0x00030f00ff027b82 */ /* 0x001e220000000800 */
[----:B------:R-:W-:-:S05]  /*16f80*/  VIADD R19, R19, 0x1f ;  /* 0x0000001f13137836 */ /* 0x000fca0000000000 */
[----:B0-----:R-:W-:-:S13]  /*16f90*/  ISETP.GE.AND P6, PT, R19, R2, PT ;  /* 0x000000021300720c */ /* 0x001fda0003fc6270 */
[----:B------:R-:W-:Y:S05]  /*16fa0*/  @P6 BRA `(.L_x_929) ;  /* 0x0000000400446947 */ /* 0x000fea0003800000 */
[----:B------:R-:W0:Y:S01]  /*16fb0*/  S2R R3, SR_TID.X ;  /* 0x0000000000037919 */ /* 0x000e220000002100 */
[----:B------:R-:W-:Y:S01]  /*16fc0*/  BSSY B0, `(.L_x_930) ;  /* 0x0000009000007945 */ /* 0x000fe20003800000 */
[----:B0-----:R-:W-:-:S05]  /*16fd0*/  LOP3.LUT R3, R3, 0x1f, RZ, 0xc0, !PT ;  /* 0x0000001f03037812 */ /* 0x001fca00078ec0ff */
[----:B------:R-:W-:-:S05]  /*16fe0*/  IMAD.IADD R5, R19, 0x1, R3 ;  /* 0x0000000113057824 */ /* 0x000fca00078e0203 */
[----:B------:R-:W-:Y:S01]  /*16ff0*/  ISETP.GE.OR P6, PT, R5, R2, !P0 ;  /* 0x000000020500720c */ /* 0x000fe200047c6670 */
[----:B------:R-:W-:-:S12]  /*17000*/  IMAD.MOV.U32 R2, RZ, RZ, RZ ;  /* 0x000000ffff027224 */ /* 0x000fd800078e00ff */
[----:B------:R-:W-:Y:S05]  /*17010*/  @P6 BRA `(.L_x_931) ;  /* 0x00000000000c6947 */ /* 0x000fea0003800000 */
[----:B------:R-:W0:Y:S02]  /*17020*/  LDC.64 R2, c[0x0][0xc80] ;  /* 0x00032000ff027b82 */ /* 0x000e240000000a00 */
[----:B0-----:R-:W-:-:S06]  /*17030*/  IMAD.WIDE R2, R5, 0x4, R2 ;  /* 0x0000000405027825 */ /* 0x001fcc00078e0202 */
[----:B------:R0:W5:Y:S02]  /*17040*/  LDG.E R2, desc[UR40][R2.64] ;  /* 0x0000002802027981 */ /* 0x000164000c1e1900 */
.L_x_931:
[----:B------:R-:W-:Y:S05]  /*17050*/  BSYNC B0 ;  /* 0x0000000000007941 */ /* 0x000fea0003800000 */
.L_x_930:
[----:B------:R-:W-:-:S03]  /*17060*/  UMOV UR4, 0xffffffff ;  /* 0xffffffff00047882 */ /* 0x000fc60000000000 */
[----:B------:R-:W-:Y:S05]  /*17070*/  BRA.DIV UR4, `(.L_x_932) ;  /* 0x0000002204807947 */ /* 0x000fea000b800000 */
[----:B-----5:R-:W0:Y:S02]  /*17080*/  SHFL.UP PT, R14, R2, 0x1, RZ ;  /* 0x04200000020e7989 */ /* 0x020e2400000e00ff */
        /* <DEDUP_REMOVED lines=14> */
[----:B------:R0:W1:Y:S02]  /*17170*/  SHFL.IDX PT, R6, R3, 0x1f, 0x1f ;  /* 0x03e01f0003067f89 */ /* 0x00006400000e0000 */
.L_x_1019:
[----:B------:R-:W-:Y:S02]  /*17180*/  ULDC UR4, c[0x0][0xc38] ;  /* 0x00030e0000047ab9 */ /* 0x000fe40000000800 */
[----:B------:R-:W-:-:S04]  /*17190*/  IMAD.U32 R16, RZ, RZ, UR4 ;  /* 0x00000004ff107e24 */ /* 0x000fc8000f8e00ff */
[----:B-1----:R-:W-:-:S04]  /*171a0*/  IMAD R6, R6, R16, RZ ;  /* 0x0000001006067224 */ /* 0x002fc800078e02ff */
[----:B------:R-:W-:-:S05]  /*171b0*/  IMAD.IADD R4, R6, 0x1, R4 ;  /* 0x0000000106047824 */ /* 0x000fca00078e0204 */
[----:B------:R-:W-:-:S13]  /*171c0*/  ISETP.GT.AND P6, PT, R4, R0, PT ;  /* 0x000000000400720c */ /* 0x000fda0003fc4270 */
[----:B------:R-:W-:Y:S05]  /*171d0*/  @!P6 BRA `(.L_x_933) ;  /* 0xfffffffc0064e947 */ /* 0x000fea000383ffff */
.L_x_928:
[----:B------:R-:W-:Y:S01]  /*171e0*/  IMAD.IADD R6, R4, 0x1, -R6 ;  /* 0x0000000104067824 */ /* 0x000fe200078e0a06 */
[----:B------:R-:W-:-:S03]  /*171f0*/  UMOV UR4, 0xffffffff ;  /* 0xffffffff00047882 */ /* 0x000fc60000000000 */
[----:B------:R-:W-:-:S05]  /*17200*/  IMAD R4, R3, R16, R6 ;  /* 0x0000001003047224 */ /* 0x000fca00078e0206 */
[----:B------:R-:W-:Y:S01]  /*17210*/  ISETP.GT.AND P6, PT, R4, R0, PT ;  /* 0x000000000400720c */ /* 0x000fe20003fc4270 */
[----:B------:R-:W-:-:S12]  /*17220*/  BRA.DIV UR4, `(.L_x_934) ;  /* 0x0000002204e87947 */ /* 0x000fd8000b800000 */
[----:B------:R-:W-:-:S04]  /*17230*/  VOTE.ANY R5, PT, !P6 ;  /* 0x0000000000057806 */ /* 0x000fc800070e0100 */
[----:B------:R-:W1:Y:S02]  /*17240*/  POPC R4, R5 ;  /* 0x0000000500047309 */ /* 0x000e640000000000 */
[----:B-1----:R1:W2:Y:S02]  /*17250*/  SHFL.IDX PT, R17, R2, R4, 0x1f ;  /* 0x00001f0402117589 */ /* 0x0022a400000e0000 */
.L_x_1023:
[----:B------:R-:W-:Y:S01]  /*17260*/  ISETP.NE.AND P0, PT, R5, RZ, PT ;  /* 0x000000ff0500720c */ /* 0x000fe20003f05270 */
[----:B-1----:R-:W-:-:S12]  /*17270*/  IMAD.MOV.U32 R2, RZ, RZ, RZ ;  /* 0x000000ffff027224 */ /* 0x002fd800078e00ff */
[----:B------:R-:W-:Y:S05]  /*17280*/  @!P0 BRA `(.L_x_935) ;  /* 0x0000000000108947 */ /* 0x000fea0003800000 */
[----:B------:R-:W-:Y:S01]  /*17290*/  UMOV UR4, 0xffffffff ;  /* 0xffffffff00047882 */ /* 0x000fe20000000000 */
[----:B------:R-:W-:Y:S02]  /*172a0*/  VIADD R12, R4, 0xffffffff ;  /* 0xffffffff040c7836 */ /* 0x000fe40000000000 */
[----:B------:R-:W-:Y:S05]  /*172b0*/  BRA.DIV UR4, `(.L_x_936) ;  /* 0x00000026040c7947 */ /* 0x000fea000b800000 */
[----:B------:R1:W3:Y:S02]  /*172c0*/  SHFL.IDX PT, R2, R3, R12, 0x1f ;  /* 0x00001f0c03027589 */ /* 0x0002e400000e0000 */
.L_x_935:
[----:B--2---:R-:W-:Y:S01]  /*172d0*/  IABS R5, R17 ;  /* 0x0000001100057213 */ /* 0x004fe20000000000 */
[----:B---3--:R-:W-:Y:S02]  /*172e0*/  IMAD R16, R2, R16, R6 ;  /* 0x0000001002107224 */ /* 0x008fe400078e0206 */
[----:B------:R-:W-:Y:S01]  /*172f0*/  IMAD.IADD R19, R4, 0x1, R19 ;  /* 0x0000000104137824 */ /* 0x000fe200078e0213 */
[----:B------:R-:W2:Y:S01]  /*17300*/  I2F.RP R2, R5 ;  /* 0x0000000500027306 */ /* 0x000ea20000209400 */
[----:B------:R-:W-:-:S07]  /*17310*/  IMAD.IADD R0, R0, 0x1, -R16 ;  /* 0x0000000100007824 */ /* 0x000fce00078e0a10 */
[----:B--2---:R-:W2:Y:S02]  /*17320*/  MUFU.RCP R2, R2 ;  /* 0x0000000200027308 */ /* 0x004ea40000001000 */
[----:B--2---:R-:W-:-:S06]  /*17330*/  VIADD R2, R2, 0xffffffe ;  /* 0x0ffffffe02027836 */ /* 0x004fcc0000000000 */
[----:B01----:R-:W0:Y:S02]  /*17340*/  F2I.FTZ.U32.TRUNC.NTZ R3, R2 ;  /* 0x0000000200037305 */ /* 0x003e24000021f000 */
[----:B0-----:R-:W-:-:S04]  /*17350*/  IMAD.MOV R2, RZ, RZ, -R3 ;  /* 0x000000ffff027224 */ /* 0x001fc800078e0a03 */
[----:B------:R-:W-:Y:S02]  /*17360*/  IMAD R6, R2, R5, RZ ;  /* 0x0000000502067224 */ /* 0x000fe400078e02ff */
[----:B------:R-:W-:-:S04]  /*17370*/  IMAD.MOV.U32 R2, RZ, RZ, RZ ;  /* 0x000000ffff027224 */ /* 0x000fc800078e00ff */
[----:B------:R-:W-:Y:S01]  /*17380*/  IMAD.HI.U32 R2, R3, R6, R2 ;  /* 0x0000000603027227 */ /* 0x000fe200078e0002 */
[----:B------:R-:W-:Y:S02]  /*17390*/  IABS R6, R17 ;  /* 0x0000001100067213 */ /* 0x000fe40000000000 */
[----:B------:R-:W-:-:S03]  /*173a0*/  IABS R3, R0 ;  /* 0x0000000000037213 */ /* 0x000fc60000000000 */
[----:B------:R-:W-:Y:S02]  /*173b0*/  IMAD.MOV R6, RZ, RZ, -R6 ;  /* 0x000000ffff067224 */ /* 0x000fe400078e0a06 */
        /* <DEDUP_REMOVED lines=16> */
.L_x_929:
[----:B------:R-:W-:Y:S01]  /*174c0*/  UMOV UR4, URZ ;  /* 0x0000003f00047c82 */ /* 0x000fe20008000000 */
[----:B------:R-:W-:Y:S01]  /*174d0*/  UMOV UR5, URZ ;  /* 0x0000003f00057c82 */ /* 0x000fe20008000000 */
[----:B------:R-:W-:Y:S01]  /*174e0*/  ULDC UR6, c[0x0][0xc3c] ;  /* 0x00030f0000067ab9 */ /* 0x000fe20000000800 */
[----:B------:R-:W-:Y:S02]  /*174f0*/  IMAD.MOV.U32 R16, RZ, RZ, R0 ;  /* 0x000000ffff107224 */ /* 0x000fe400078e0000 */
[----:B------:R-:W-:Y:S02]  /*17500*/  IMAD.U32 R17, RZ, RZ, UR4 ;  /* 0x00000004ff117e24 */ /* 0x000fe4000f8e00ff */
[----:B------:R-:W-:Y:S02]  /*17510*/  IMAD.U32 R18, RZ, RZ, UR5 ;  /* 0x00000005ff127e24 */ /* 0x000fe4000f8e00ff */
[----:B------:R-:W-:-:S07]  /*17520*/  IMAD.U32 R19, RZ, RZ, UR6 ;  /* 0x00000006ff137e24 */ /* 0x000fce000f8e00ff */
.L_x_937:
[----:B------:R0:W2:Y:S01]  /*17530*/  LDL R3, [R1+0x4] ;  /* 0x0000040001037983 */ /* 0x0000a20000100800 */
[----:B------:R-:W1:Y:S01]  /*17540*/  S2R R0, SR_TID.X ;  /* 0x0000000000007919 */ /* 0x000e620000002100 */
[----:B------:R-:W-:Y:S05]  /*17550*/  WARPSYNC.ALL ;  /* 0x0000000000007948 */ /* 0x000fea0003800000 */
[----:B-1----:R-:W-:Y:S01]  /*17560*/  LOP3.LUT R0, R0, 0x1f, RZ, 0xc0, !PT ;  /* 0x0000001f00007812 */ /* 0x002fe200078ec0ff */
[----:B------:R-:W-:Y:S03]  /*17570*/  BAR.SYNC.DEFER_BLOCKING 0x4, 0x180 ;  /* 0x0106000000007b1d */ /* 0x000fe60000010000 */
[----:B------:R-:W-:-:S13]  /*17580*/  ISETP.NE.AND P0, PT, R0, RZ, PT ;  /* 0x000000ff0000720c */ /* 0x000fda0003f05270 */
[----:B------:R-:W2:Y:S01]  /*17590*/  @!P0 S2R R0, SR_CgaCtaId ;  /* 0x0000000000008919 */ /* 0x000ea20000008800 */
[----:B------:R-:W-:-:S04]  /*175a0*/  @!P0 MOV R2, 0x400 ;  /* 0x0000040000028802 */ /* 0x000fc80000000f00 */
[----:B--2---:R-:W-:-:S05]  /*175b0*/  @!P0 LEA R3, R0, R2, 0x18 ;  /* 0x0000000200038211 */ /* 0x004fca00078ec0ff */
[----:B------:R0:W-:Y:S04]  /*175c0*/  @!P0 STS.128 [R3+0x28cd0], R16 ;  /* 0x028cd01003008388 */ /* 0x0001e80000000c00 */
[----:B------:R0:W-:Y:S01]  /*175d0*/  @!P0 STL [R1+0x4], R3 ;  /* 0x0000040301008387 */ /* 0x0001e20000100800 */
[----:B------:R-:W-:Y:S06]  /*175e0*/  BAR.ARV 0x5, 0x180 ;  /* 0x0146000000007b1d */ /* 0x000fec0000002000 */
.L_x_926:
[----:B------:R-:W-:Y:S02]  /*175f0*/  ULDC UR4, c[0x0][0xc3c] ;  /* 0x00030f0000047ab9 */ /* 0x000fe40000000800 */
[----:B---3--:R-:W-:-:S13]  /*17600*/  ISETP.GE.AND P0, PT, R19, UR4, PT ;  /* 0x0000000413007c0c */ /* 0x008fda000bf06270 */
[----:B------:R-:W-:Y:S05]  /*17610*/  @!P0 BRA `(.L_x_938) ;  /* 0xffffff8400388947 */ /* 0x000fea000383ffff */
[----:B------:R-:W-:Y:S05]  /*17620*/  BSYNC B8 ;  /* 0x0000000000087941 */ /* 0x000fea0003800000 */
.L_x_774:
[----:B--2---:R-:W2:Y:S01]  /*17630*/  LDL.LU R0, [R1+0x38] ;  /* 0x0000380001007983 */ /* 0x004ea20000300800 */
[----:B------:R-:W-:Y:S01]  /*17640*/  BSSY B0, `(.L_x_939) ;  /* 0x000000b000007945 */ /* 0x000fe20003800000 */
[----:B------:R-:W3:Y:S01]  /*17650*/  S2R R5, SR_CgaCtaId ;  /* 0x0000000000057919 */ /* 0x000ee20000008800 */
[----:B--2---:R-:W-:-:S05]  /*17660*/  VIADD R0, R0, 0x1 ;  /* 0x0000000100007836 */ /* 0x004fca0000000000 */
[----:B0-----:R-:W-:-:S04]  /*17670*/  LEA.HI R2, R0, R0, RZ, 0x1 ;  /* 0x0000000000027211 */ /* 0x001fc800078f08ff */
[----:B-1----:R-:W-:-:S05]  /*17680*/  LOP3.LUT R3, R2, 0xfffffffe, RZ, 0xc0, !PT ;  /* 0xfffffffe02037812 */ /* 0x002fca00078ec0ff */
[----:B------:R-:W-:Y:S01]  /*17690*/  IMAD.IADD R3, R0, 0x1, -R3 ;  /* 0x0000000100037824 */ /* 0x000fe200078e0a03 */
[----:B------:R-:W-:-:S04]  /*176a0*/  MOV R0, 0x400 ;  /* 0x0000040000007802 */ /* 0x000fc80000000f00 */
[----:B---3--:R-:W-:Y:S02]  /*176b0*/  LEA R0, R5, R0, 0x18 ;  /* 0x0000000005007211 */ /* 0x008fe400078ec0ff */
[----:B------:R-:W-:-:S04]  /*176c0*/  SHF.L.U32 R3, R3, 0x1f, RZ ;  /* 0x0000001f03037819 */ /* 0x000fc800000006ff */
[----:B------:R-:W0:Y:S02]  /*176d0*/  SYNCS.PHASECHK.TRANS64.TRYWAIT P0, [R0+URZ+0x28c20], R3 ;  /* 0x028c2003000075a7 */ /* 0x000e24000800017f */
[----:B0-----:R-:W-:Y:S05]  /*176e0*/  @!P0 BRA `(.L_x_940) ;  /* 0x0000002000288947 */ /* 0x001fea0003800000 */
.L_x_1026:
[----:B------:R-:W-:Y:S05]  /*176f0*/  BSYNC B0 ;  /* 0x0000000000007941 */ /* 0x000fea0003800000 */
.L_x_939:
[----:B------:R-:W-:-:S03]  /*17700*/  UMOV UR4, 0xffffffff ;  /* 0xffffffff00047882 */ /* 0x000fc60000000000 */
[----:B------:R-:W-:Y:S05]  /*17710*/  BRA.DIV UR4, `(.L_x_941) ;  /* 0x0000002204307947 */ /* 0x000fea000b800000 */
[----:B------:R-:W1:Y:S02]  /*17720*/  S2R R2, SR_TID.X ;  /* 0x0000000000027919 */ /* 0x000e640000002100 */
[----:B-1----:R-:W-:-:S04]  /*17730*/  SHF.R.U32.HI R2, RZ, 0x5, R2 ;  /* 0x00000005ff027819 */ /* 0x002fc80000011602 */
[----:B------:R-:W-:-:S05]  /*17740*/  LOP3.LUT R2, R2, 0x3, RZ, 0xc0, !PT ;  /* 0x0000000302027812 */ /* 0x000fca00078ec0ff */
[----:B------:R1:W2:Y:S02]  /*17750*/  SHFL.IDX PT, R14, R2, RZ, 0x1f ;  /* 0x00001fff020e7589 */ /* 0x0002a400000e0000 */
.L_x_1029:
[----:B--2---:R-:W-:-:S13]  /*17760*/  ISETP.NE.AND P0, PT, R14, RZ, PT ;  /* 0x000000ff0e00720c */ /* 0x004fda0003f05270 */
[----:B------:R-:W-:Y:S05]  /*17770*/  @P0 BRA `(.L_x_645) ;  /* 0x0000000000940947 */ /* 0x000fea0003800000 */
[----:B------:R-:W-:-:S03]  /*17780*/  UMOV UR4, 0xffffffff ;  /* 0xffffffff00047882 */ /* 0x000fc60000000000 */
[----:B------:R-:W-:Y:S05]  /*17790*/  BRA.DIV UR4, `(.L_x_942) ;  /* 0x0000002204447947 */ /* 0x000fea000b800000 */
[----:B------:R-:W-:-:S13]  /*177a0*/  ELECT P6, URZ, PT ;  /* 0x00000000003f782f */ /* 0x000fda00038c0000 */
.L_x_1032:
[----:B------:R-:W-:Y:S05]  /*177b0*/  @!P6 BRA `(.L_x_645) ;  /* 0x000000000084e947 */ /* 0x000fea0003800000 */
[----:B-1----:R-:W2:Y:S02]  /*177c0*/  LDL.LU R2, [R1+0x60] ;  /* 0x0000600001027983 */ /* 0x002ea40000300800 */
[----:B--2---:R-:W-:-:S04]  /*177d0*/  LOP3.LUT R2, R2, 0x2, RZ, 0xfc, !PT ;  /* 0x0000000202027812 */ /* 0x004fc800078efcff */
[----:B------:R-:W-:-:S13]  /*177e0*/  ISETP.NE.AND P2, PT, R2, 0x3, PT ;  /* 0x000000030200780c */ /* 0x000fda0003f45270 */
[----:B------:R-:W-:Y:S05]  /*177f0*/  @!P2 BRA `(.L_x_943) ;  /* 0x000000000004a947 */ /* 0x000fea0003800000 */
[----:B------:R-:W-:Y:S01]  /*17800*/  BPT.TRAP 0x1 ;  /* 0x000000040000795c */ /* 0x000fe20000300000 */
.L_x_943:
[----:B0-----:R-:W2:Y:S04]  /*17810*/  LDL R3, [R1+0x8] ;  /* 0x0000080001037983 */ /* 0x001ea80000100800 */
[----:B------:R-:W3:Y:S01]  /*17820*/  LDL.LU R7, [R1+0x14] ;  /* 0x0000140001077983 */ /* 0x000ee20000300800 */
        /* <DEDUP_REMOVED lines=12> */
.L_x_1033:
[----:B------:R-:W1:Y:S02]  /*178f0*/  SYNCS.PHASECHK.TRANS64.TRYWAIT P0, [R7+URZ], R2 ;  /* 0x00000002070075a7 */ /* 0x000e64000800017f */
[----:B-1----:R-:W-:Y:S05]  /*17900*/  @!P0 BRA `(.L_x_945) ;  /* 0x00000020001c8947 */ /* 0x002fea0003800000 */
.L_x_1034:
[----:B------:R-:W-:Y:S05]  /*17910*/  @!P2 BRA `(.L_x_946) ;  /* 0x000000000004a947 */ /* 0x000fea0003800000 */
[----:B------:R-:W-:Y:S01]  /*17920*/  BPT.TRAP 0x1 ;  /* 0x000000040000795c */ /* 0x000fe20000300000 */
.L_x_946:
[----:B------:R-:W2:Y:S01]  /*17930*/  LDL.LU R4, [R1+0x8] ;  /* 0x0000080001047983 */ /* 0x000ea20000300800 */
[----:B------:R-:W-:-:S04]  /*17940*/  VIADD R0, R0, 0x28c60 ;  /* 0x00028c6000007836 */ /* 0x000fc80000000000 */
[----:B--2---:R-:W-:-:S04]  /*17950*/  IMAD R4, R4, 0x8, R0 ;  /* 0x0000000804047824 */ /* 0x004fc800078e0200 */
[----:B------:R-:W2:Y:S02]  /*17960*/  SYNCS.PHASECHK.TRANS64.TRYWAIT P0, [R4+URZ], R5 ;  /* 0x00000005040075a7 */ /* 0x000ea4000800017f */
[----:B--2---:R-:W-:Y:S05]  /*17970*/  @!P0 BRA `(.L_x_947) ;  /* 0x0000002000148947 */ /* 0x004fea0003800000 */
.L_x_1035:
[----:B------:R-:W-:-:S07]  /*17980*/  IMAD R3, R3, 0x8, R0 ;  /* 0x0000000803037824 */ /* 0x000fce00078e0200 */
.L_x_948:
[----:B---3--:R3:W4:Y:S02]  /*17990*/  SYNCS.PHASECHK.TRANS64.TRYWAIT P0, [R3+URZ], R2 ;  /* 0x00000002030075a7 */ /* 0x008724000800017f */
[----:B----4-:R-:W-:Y:S05]  /*179a0*/  @!P0 NANOSLEEP.SYNCS 0x989680 ;  /* 0x009896800000895d */ /* 0x010fea0003900000 */
[----:B------:R-:W4:Y:S02]  /*179b0*/  @!P0 SYNCS.PHASECHK.TRANS64 P0, [R3+URZ], R2 ;  /* 0x00000002030085a7 */ /* 0x000f24000800007f */
[----:B----4-:R-:W-:Y:S05]  /*179c0*/  @!P0 BRA `(.L_x_948) ;  /* 0xfffffffc00f08947 */ /* 0x010fea000383ffff */
.L_x_645:
[----:B------:R-:W-:Y:S05]  /*179d0*/  BSYNC B9 ;  /* 0x0000000000097941 */ /* 0x000fea0003800000 */
.L_x_642:
[----:B------:R-:W-:Y:S05]  /*179e0*/  EXIT ;  /* 0x000000000000794d */ /* 0x000fea0003800000 */
.L_x_661:
[----:B0-----:R0:W1:Y:S02]  /*179f0*/  SYNCS.PHASECHK.TRANS64.TRYWAIT P5, [R66+URZ+0x28c90], R75 ;  /* 0x028c904b420075a7 */ /* 0x00106400080a017f */
[----:B-1----:R-:W-:Y:S05]  /*17a00*/  @!P5 NANOSLEEP.SYNCS 0x989680 ;  /* 0x009896800000d95d */ /* 0x002fea0003900000 */
[----:B------:R-:W1:Y:S02]  /*17a10*/  @!P5 SYNCS.PHASECHK.TRANS64 P5, [R66+URZ+0x28c90], R75 ;  /* 0x028c904b4200d5a7 */ /* 0x000e6400080a007f */
[----:B-1----:R-:W-:Y:S05]  /*17a20*/  @!P5 BRA `(.L_x_661) ;  /* 0xfffffffc00f0d947 */ /* 0x002fea000383ffff */
[----:B------:R-:W-:Y:S05]  /*17a30*/  BRA `(.L_x_949) ;  /* 0xfffffeac002c7947 */ /* 0x000fea000383ffff */
.L_x_671:
[----:B0-----:R0:W1:Y:S02]  /*17a40*/  SYNCS.PHASECHK.TRANS64.TRYWAIT P5, [R66+URZ+0x28c90], R75 ;  /* 0x028c904b420075a7 */ /* 0x00106400080a017f */
[----:B-1----:R-:W-:Y:S05]  /*17a50*/  @!P5 NANOSLEEP.SYNCS 0x989680 ;  /* 0x009896800000d95d */ /* 0x002fea0003900000 */
[----:B------:R-:W1:Y:S02]  /*17a60*/  @!P5 SYNCS.PHASECHK.TRANS64 P5, [R66+URZ+0x28c90], R75 ;  /* 0x028c904b4200d5a7 */ /* 0x000e6400080a007f */
[----:B-1----:R-:W-:Y:S05]  /*17a70*/  @!P5 BRA `(.L_x_671) ;  /* 0xfffffffc00f0d947 */ /* 0x002fea000383ffff */
[----:B------:R-:W-:Y:S05]  /*17a80*/  BRA `(.L_x_950) ;  /* 0xfffffeb400a07947 */ /* 0x000fea000383ffff */
.L_x_676:
[----:B0-----:R0:W1:Y:S02]  /*17a90*/  SYNCS.PHASECHK.TRANS64.TRYWAIT P5, [R66+URZ+0x28c90], R75 ;  /* 0x028c904b420075a7 */ /* 0x00106400080a017f */
[----:B-1----:R-:W-:Y:S05]  /*17aa0*/  @!P5 NANOSLEEP.SYNCS 0x989680 ;  /* 0x009896800000d95d */ /* 0x002fea0003900000 */
[----:B------:R-:W1:Y:S02]  /*17ab0*/  @!P5 SYNCS.PHASECHK.TRANS64 P5, [R66+URZ+0x28c90], R75 ;  /* 0x028c904b4200d5a7 */ /* 0x000e6400080a007f */
[----:B-1----:R-:W-:Y:S05]  /*17ac0*/  @!P5 BRA `(.L_x_676) ;  /* 0xfffffffc00f0d947 */ /* 0x002fea000383ffff */
[----:B------:R-:W-:Y:S05]  /*17ad0*/  BRA `(.L_x_951) ;  /* 0xfffffebc00d87947 */ /* 0x000fea000383ffff */
.L_x_680:
[----:B------:R0:W0:Y:S02]  /*17ae0*/  SYNCS.PHASECHK.TRANS64.TRYWAIT P5, [R66+URZ+0x28cb0], R75 ;  /* 0x028cb04b420075a7 */ /* 0x00002400080a017f */
[----:B0-----:R-:W-:Y:S05]  /*17af0*/  @!P5 NANOSLEEP.SYNCS 0x989680 ;  /* 0x009896800000d95d */ /* 0x001fea0003900000 */
[----:B------:R-:W0:Y:S02]  /*17b00*/  @!P5 SYNCS.PHASECHK.TRANS64 P5, [R66+URZ+0x28cb0], R75 ;  /* 0x028cb04b4200d5a7 */ /* 0x000e2400080a007f */
[----:B0-----:R-:W-:Y:S05]  /*17b10*/  @!P5 BRA `(.L_x_680) ;  /* 0xfffffffc00f0d947 */ /* 0x001fea000383ffff */
[----:B------:R-:W-:Y:S05]  /*17b20*/  BRA `(.L_x_952) ;  /* 0xfffffec000547947 */ /* 0x000fea000383ffff */
.L_x_691:
[----:B0-----:R0:W1:Y:S02]  /*17b30*/  SYNCS.PHASECHK.TRANS64.TRYWAIT P0, [R13+URZ+0x28c50], R4 ;  /* 0x028c50040d0075a7 */ /* 0x001064000800017f */
[----:B-1----:R-:W-:Y:S05]  /*17b40*/  @!P0 NANOSLEEP.SYNCS 0x989680 ;  /* 0x009896800000895d */ /* 0x002fea0003900000 */
[----:B------:R-:W1:Y:S02]  /*17b50*/  @!P0 SYNCS.PHASECHK.TRANS64 P0, [R13+URZ+0x28c50], R4 ;  /* 0x028c50040d0085a7 */ /* 0x000e64000800007f */
[----:B-1----:R-:W-:Y:S05]  /*17b60*/  @!P0 BRA `(.L_x_691) ;  /* 0xfffffffc00f08947 */ /* 0x002fea000383ffff */
[----:B------:R-:W-:Y:S05]  /*17b70*/  BRA `(.L_x_953) ;  /* 0xfffffecc00847947 */ /* 0x000fea000383ffff */
.L_x_698:
[----:B-1----:R1:W2:Y:S02]  /*17b80*/  SYNCS.PHASECHK.TRANS64.TRYWAIT P0, [R0+URZ+0x28c50], R11 ;  /* 0x028c500b000075a7 */ /* 0x0022a4000800017f */
[----:B--2---:R-:W-:Y:S05]  /*17b90*/  @!P0 NANOSLEEP.SYNCS 0x989680 ;  /* 0x009896800000895d */ /* 0x004fea0003900000 */
[----:B------:R-:W2:Y:S02]  /*17ba0*/  @!P0 SYNCS.PHASECHK.TRANS64 P0, [R0+URZ+0x28c50], R11 ;  /* 0x028c500b000085a7 */ /* 0x000ea4000800007f */
[----:B--2---:R-:W-:Y:S05]  /*17bb0*/  @!P0 BRA `(.L_x_698) ;  /* 0xfffffffc00f08947 */ /* 0x004fea000383ffff */
[----:B------:R-:W-:Y:S05]  /*17bc0*/  BRA `(.L_x_697) ;  /* 0xfffffed800b07947 */ /* 0x000fea000383ffff */
.L_x_711:
        /* <DEDUP_REMOVED lines=8> */
.L_x_955:
[----:B------:R-:W-:Y:S05]  /*17c50*/  BSYNC B1 ;  /* 0x0000000000017941 */ /* 0x000fea0003800000 */
.L_x_954:
[----:B------:R-:W-:Y:S02]  /*17c60*/  IMAD.MOV.U32 R13, RZ, RZ, R26 ;  /* 0x000000ffff0d7224 */ /* 0x000fe400078e001a */
[----:B------:R-:W-:Y:S02]  /*17c70*/  IMAD.MOV.U32 R12, RZ, RZ, RZ ;  /* 0x000000ffff0c7224 */ /* 0x000fe400078e00ff */
[----:B------:R-:W-:Y:S02]  /*17c80*/  IMAD.MOV.U32 R11, RZ, RZ, 0x1c1f ;  /* 0x00001c1fff0b7424 */ /* 0x000fe400078e00ff */
[----:B------:R-:W-:Y:S02]  /*17c90*/  IMAD.MOV.U32 R15, RZ, RZ, -0x1 ;  /* 0xffffffffff0f7424 */ /* 0x000fe400078e00ff */
[----:B------:R-:W-:-:S07]  /*17ca0*/  IMAD.MOV.U32 R0, RZ, RZ, R14 ;  /* 0x000000ffff007224 */ /* 0x000fce00078e000e */
[----:B------:R-:W-:Y:S05]  /*17cb0*/  WARPSYNC.COLLECTIVE R15, `(.L_x_956) ;  /* 0x000000000f087348 */ /* 0x000fea0003c00000 */
[----:B------:R0:W1:Y:S02]  /*17cc0*/  SHFL.IDX P6, R14, R13, R12, R11 ;  /* 0x0000000c0d0e7389 */ /* 0x00006400000c000b */
[----:B01----:R-:W-:Y:S01]  /*17cd0*/  ENDCOLLECTIVE ;  /* 0x000000000000791b */ /* 0x003fe20003800000 */
.L_x_956:
[----:B------:R-:W-:Y:S02]  /*17ce0*/  IMAD.MOV.U32 R13, RZ, RZ, R29 ;  /* 0x000000ffff0d7224 */ /* 0x000fe400078e001d */
[----:B------:R-:W-:-:S07]  /*17cf0*/  IMAD.MOV.U32 R3, RZ, RZ, R14 ;  /* 0x000000ffff037224 */ /* 0x000fce00078e000e */
[----:B------:R-:W-:Y:S05]  /*17d00*/  WARPSYNC.COLLECTIVE R15, `(.L_x_957) ;  /* 0x000000000f087348 */ /* 0x000fea0003c00000 */
[----:B------:R0:W1:Y:S02]  /*17d10*/  SHFL.IDX P6, R14, R13, R12, R11 ;  /* 0x0000000c0d0e7389 */ /* 0x00006400000c000b */
[----:B01----:R-:W-:Y:S01]  /*17d20*/  ENDCOLLECTIVE ;  /* 0x000000000000791b */ /* 0x003fe20003800000 */
.L_x_957:
[----:B------:R-:W-:Y:S02]  /*17d30*/  IMAD.MOV.U32 R13, RZ, RZ, R28 ;  /* 0x000000ffff0d7224 */ /* 0x000fe400078e001c */
[----:B------:R-:W-:-:S07]  /*17d40*/  IMAD.MOV.U32 R4, RZ, RZ, R14 ;  /* 0x000000ffff047224 */ /* 0x000fce00078e000e */
[----:B------:R-:W-:Y:S05]  /*17d50*/  WARPSYNC.COLLECTIVE R15, `(.L_x_958) ;  /* 0x000000000f087348 */ /* 0x000fea0003c00000 */
[----:B------:R0:W1:Y:S02]  /*17d60*/  SHFL.IDX P6, R14, R13, R12, R11 ;  /* 0x0000000c0d0e7389 */ /* 0x00006400000c000b */
[----:B01----:R-:W-:Y:S01]  /*17d70*/  ENDCOLLECTIVE ;  /* 0x000000000000791b */ /* 0x003fe20003800000 */
.L_x_958:
[----:B------:R-:W-:Y:S05]  /*17d80*/  BRA `(.L_x_959) ;  /* 0xfffffee800dc7947 */ /* 0x000fea000383ffff */
.L_x_715:
[----:B0-----:R0:W1:Y:S02]  /*17d90*/  SYNCS.PHASECHK.TRANS64.TRYWAIT P0, [R2+URZ+0x28c00], R5 ;  /* 0x028c0005020075a7 */ /* 0x001064000800017f */
[----:B-1----:R-:W-:Y:S05]  /*17da0*/  @!P0 NANOSLEEP.SYNCS 0x989680 ;  /* 0x009896800000895d */ /* 0x002fea0003900000 */
[----:B------:R-:W1:Y:S02]  /*17db0*/  @!P0 SYNCS.PHASECHK.TRANS64 P0, [R2+URZ+0x28c00], R5 ;  /* 0x028c0005020085a7 */ /* 0x000e64000800007f */
[----:B-1----:R-:W-:Y:S05]  /*17dc0*/  @!P0 BRA `(.L_x_715) ;  /* 0xfffffffc00f08947 */ /* 0x002fea000383ffff */
[----:B------:R-:W-:Y:S05]  /*17dd0*/  BRA `(.L_x_960) ;  /* 0xfffffeec00e47947 */ /* 0x000fea000383ffff */
.L_x_723:
        /* <DEDUP_REMOVED lines=8> */
.L_x_962:
[----:B------:R-:W-:Y:S05]  /*17e60*/  BSYNC B1 ;  /* 0x0000000000017941 */ /* 0x000fea0003800000 */
.L_x_961:
        /* <DEDUP_REMOVED lines=8> */
.L_x_963:
[----:B------:R-:W-:Y:S02]  /*17ef0*/  IMAD.MOV.U32 R13, RZ, RZ, R29 ;  /* 0x000000ffff0d7224 */ /* 0x000fe400078e001d */
[----:B------:R-:W-:-:S07]  /*17f00*/  IMAD.MOV.U32 R0, RZ, RZ, R14 ;  /* 0x000000ffff007224 */ /* 0x000fce00078e000e */
[----:B------:R-:W-:Y:S05]  /*17f10*/  WARPSYNC.COLLECTIVE R15, `(.L_x_964) ;  /* 0x000000000f087348 */ /* 0x000fea0003c00000 */
[----:B------:R0:W1:Y:S02]  /*17f20*/  SHFL.IDX P6, R14, R13, R12, R11 ;  /* 0x0000000c0d0e7389 */ /* 0x00006400000c000b */
[----:B01----:R-:W-:Y:S01]  /*17f30*/  ENDCOLLECTIVE ;  /* 0x000000000000791b */ /* 0x003fe20003800000 */
.L_x_964:
[----:B------:R-:W-:Y:S02]  /*17f40*/  IMAD.MOV.U32 R13, RZ, RZ, R28 ;  /* 0x000000ffff0d7224 */ /* 0x000fe400078e001c */
[----:B------:R-:W-:-:S07]  /*17f50*/  IMAD.MOV.U32 R5, RZ, RZ, R14 ;  /* 0x000000ffff057224 */ /* 0x000fce00078e000e */
[----:B------:R-:W-:Y:S05]  /*17f60*/  WARPSYNC.COLLECTIVE R15, `(.L_x_965) ;  /* 0x000000000f087348 */ /* 0x000fea0003c00000 */
[----:B------:R0:W1:Y:S02]  /*17f70*/  SHFL.IDX P6, R14, R13, R12, R11 ;  /* 0x0000000c0d0e7389 */ /* 0x00006400000c000b */
[----:B01----:R-:W-:Y:S01]  /*17f80*/  ENDCOLLECTIVE ;  /* 0x000000000000791b */ /* 0x003fe20003800000 */
.L_x_965:
[----:B------:R-:W-:Y:S02]  /*17f90*/  IMAD.MOV.U32 R12, RZ, RZ, R0 ;  /* 0x000000ffff0c7224 */ /* 0x000fe400078e0000 */
[----:B------:R-:W-:Y:S01]  /*17fa0*/  IMAD.MOV.U32 R13, RZ, RZ, R3 ;  /* 0x000000ffff0d7224 */ /* 0x000fe200078e0003 */
[----:B------:R-:W-:Y:S06]  /*17fb0*/  BRA `(.L_x_966) ;  /* 0xfffffef800507947 */ /* 0x000fec000383ffff */
.L_x_727:
[----:B0-----:R0:W1:Y:S02]  /*17fc0*/  SYNCS.PHASECHK.TRANS64.TRYWAIT P1, [R2+URZ+0x28c00], R21 ;  /* 0x028c0015020075a7 */ /* 0x001064000802017f */
[----:B-1----:R-:W-:Y:S05]  /*17fd0*/  @!P1 NANOSLEEP.SYNCS 0x989680 ;  /* 0x009896800000995d */ /* 0x002fea0003900000 */
[----:B------:R-:W1:Y:S02]  /*17fe0*/  @!P1 SYNCS.PHASECHK.TRANS64 P1, [R2+URZ+0x28c00], R21 ;  /* 0x028c0015020095a7 */ /* 0x000e64000802007f */
[----:B-1----:R-:W-:Y:S05]  /*17ff0*/  @!P1 BRA `(.L_x_727) ;  /* 0xfffffffc00f09947 */ /* 0x002fea000383ffff */
[----:B------:R-:W-:Y:S05]  /*18000*/  BRA `(.L_x_967) ;  /* 0xfffffefc001c7947 */ /* 0x000fea000383ffff */
.L_x_733:
[----:B0-----:R0:W1:Y:S02]  /*18010*/  SYNCS.PHASECHK.TRANS64.TRYWAIT P1, [R15+URZ+0x28c30], R58 ;  /* 0x028c303a0f0075a7 */ /* 0x001064000802017f */
[----:B-1----:R-:W-:Y:S05]  /*18020*/  @!P1 NANOSLEEP.SYNCS 0x989680 ;  /* 0x009896800000995d */ /* 0x002fea0003900000 */
[----:B------:R-:W1:Y:S02]  /*18030*/  @!P1 SYNCS.PHASECHK.TRANS64 P1, [R15+URZ+0x28c30], R58 ;  /* 0x028c303a0f0095a7 */ /* 0x000e64000802007f */
[----:B-1----:R-:W-:Y:S05]  /*18040*/  @!P1 BRA `(.L_x_733) ;  /* 0xfffffffc00f09947 */ /* 0x002fea000383ffff */
[----:B------:R-:W-:Y:S05]  /*18050*/  BRA `(.L_x_732) ;  /* 0xffffff08002c7947 */ /* 0x000fea000383ffff */
.L_x_738:
[----:B--2---:R2:W3:Y:S02]  /*18060*/  SYNCS.PHASECHK.TRANS64.TRYWAIT P2, [R15+URZ+0x28c50], R58 ;  /* 0x028c503a0f0075a7 */ /* 0x0044e4000804017f */
[----:B---3--:R-:W-:Y:S05]  /*18070*/  @!P2 NANOSLEEP.SYNCS 0x989680 ;  /* 0x009896800000a95d */ /* 0x008fea0003900000 */
[----:B------:R-:W3:Y:S02]  /*18080*/  @!P2 SYNCS.PHASECHK.TRANS64 P2, [R15+URZ+0x28c50], R58 ;  /* 0x028c503a0f00a5a7 */ /* 0x000ee4000804007f */
[----:B---3--:R-:W-:Y:S05]  /*18090*/  @!P2 BRA `(.L_x_738) ;  /* 0xfffffffc00f0a947 */ /* 0x008fea000383ffff */
[----:B------:R-:W-:Y:S05]  /*180a0*/  BRA `(.L_x_737) ;  /* 0xffffff1800647947 */ /* 0x000fea000383ffff */
.L_x_745:
[----:B-1----:R1:W2:Y:S02]  /*180b0*/  SYNCS.PHASECHK.TRANS64.TRYWAIT P3, [R216+URZ+0x28c30], R20 ;  /* 0x028c3014d80075a7 */ /* 0x0022a4000806017f */
[----:B--2---:R-:W-:Y:S05]  /*180c0*/  @!P3 NANOSLEEP.SYNCS 0x989680 ;  /* 0x009896800000b95d */ /* 0x004fea0003900000 */
[----:B------:R-:W2:Y:S02]  /*180d0*/  @!P3 SYNCS.PHASECHK.TRANS64 P3, [R216+URZ+0x28c30], R20 ;  /* 0x028c3014d800b5a7 */ /* 0x000ea4000806007f */
[----:B--2---:R-:W-:Y:S05]  /*180e0*/  @!P3 BRA `(.L_x_745) ;  /* 0xfffffffc00f0b947 */ /* 0x004fea000383ffff */
[----:B------:R-:W-:Y:S05]  /*180f0*/  BRA `(.L_x_744) ;  /* 0xffffff1c006c7947 */ /* 0x000fea000383ffff */
.L_x_750:
[----:B----4-:R4:W0:Y:S02]  /*18100*/  SYNCS.PHASECHK.TRANS64.TRYWAIT P3, [R216+URZ+0x28c50], R20 ;  /* 0x028c5014d80075a7 */ /* 0x010824000806017f */
[----:B0-----:R-:W-:Y:S05]  /*18110*/  @!P3 NANOSLEEP.SYNCS 0x989680 ;  /* 0x009896800000b95d */ /* 0x001fea0003900000 */
[----:B------:R-:W0:Y:S02]  /*18120*/  @!P3 SYNCS.PHASECHK.TRANS64 P3, [R216+URZ+0x28c50], R20 ;  /* 0x028c5014d800b5a7 */ /* 0x000e24000806007f */
[----:B0-----:R-:W-:Y:S05]  /*18130*/  @!P3 BRA `(.L_x_750) ;  /* 0xfffffffc00f0b947 */ /* 0x001fea000383ffff */
[----:B------:R-:W-:Y:S05]  /*18140*/  BRA `(.L_x_749) ;  /* 0xffffff3000c47947 */ /* 0x000fea000383ffff */
.L_x_780:
[----:B------:R-:W1:Y:S01]  /*18150*/  S2R R9, SR_TID.X ;  /* 0x0000000000097919 */ /* 0x000e620000002100 */
[----:B------:R-:W-:Y:S01]  /*18160*/  BSSY B1, `(.L_x_968) ;  /* 0x000000a000017945 */ /* 0x000fe20003800000 */
[----:B------:R-:W-:Y:S02]  /*18170*/  IMAD.MOV.U32 R12, RZ, RZ, RZ ;  /* 0x000000ffff0c7224 */ /* 0x000fe400078e00ff */
[----:B0-----:R-:W-:Y:S02]  /*18180*/  IMAD.MOV.U32 R11, RZ, RZ, 0x1f ;  /* 0x0000001fff0b7424 */ /* 0x001fe400078e00ff */
[----:B------:R-:W-:Y:S01]  /*18190*/  IMAD.MOV.U32 R15, RZ, RZ, -0x1 ;  /* 0xffffffffff0f7424 */ /* 0x000fe200078e00ff */
[----:B-1----:R-:W-:-:S04]  /*181a0*/  SHF.R.U32.HI R9, RZ, 0x5, R9 ;  /* 0x00000005ff097819 */ /* 0x002fc80000011609 */
[----:B------:R-:W-:-:S05]  /*181b0*/  LOP3.LUT R9, R9, 0x3, RZ, 0xc0, !PT ;  /* 0x0000000309097812 */ /* 0x000fca00078ec0ff */
[----:B------:R-:W-:-:S07]  /*181c0*/  IMAD.MOV.U32 R13, RZ, RZ, R9 ;  /* 0x000000ffff0d7224 */ /* 0x000fce00078e0009 */
[----:B------:R-:W-:Y:S05]  /*181d0*/  WARPSYNC.COLLECTIVE R15, `(.L_x_969) ;  /* 0x000000000f087348 */ /* 0x000fea0003c00000 */
[----:B------:R0:W1:Y:S02]  /*181e0*/  SHFL.IDX P6, R14, R13, R12, R11 ;  /* 0x0000000c0d0e7389 */ /* 0x00006400000c000b */
[----:B01----:R-:W-:Y:S01]  /*181f0*/  ENDCOLLECTIVE ;  /* 0x000000000000791b */ /* 0x003fe20003800000 */
.L_x_969:
[----:B------:R-:W-:Y:S05]  /*18200*/  BSYNC B1 ;  /* 0x0000000000017941 */ /* 0x000fea0003800000 */
.L_x_968:
[----:B------:R-:W-:Y:S05]  /*18210*/  BRA `(.L_x_970) ;  /* 0xffffff7c00f87947 */ /* 0x000fea000383ffff */
.L_x_782:
[----:B------:R-:W-:Y:S01]  /*18220*/  BSSY B1, `(.L_x_971) ;  /* 0x0000006000017945 */ /* 0x000fe20003800000 */
[----:B------:R-:W-:-:S07]  /*18230*/  IMAD.MOV.U32 R15, RZ, RZ, -0x1 ;  /* 0xffffffffff0f7424 */ /* 0x000fce00078e00ff */
[----:B01----:R-:W-:Y:S05]  /*18240*/  WARPSYNC.COLLECTIVE R15, `(.L_x_972) ;  /* 0x000000000f0c7348 */ /* 0x003fea0003c00000 */
[----:B------:R-:W-:Y:S02]  /*18250*/  ELECT P6, UR62, PT ;  /* 0x00000000003e782f */ /* 0x000fe400038c0000 */
[----:B------:R-:W-:Y:S01]  /*18260*/  MOV R14, UR62 ;  /* 0x0000003e000e7c02 */ /* 0x000fe20008000f00 */
[----:B01----:R-:W-:Y:S10]  /*18270*/  ENDCOLLECTIVE ;  /* 0x000000000000791b */ /* 0x003ff40003800000 */
.L_x_972:
[----:B------:R-:W-:Y:S05]  /*18280*/  BSYNC B1 ;  /* 0x0000000000017941 */ /* 0x000fea0003800000 */
.L_x_971:
[----:B------:R-:W-:Y:S05]  /*18290*/  BRA `(.L_x_781) ;  /* 0xffffff7c00f07947 */ /* 0x000fea000383ffff */
.L_x_784:
[----:B-1----:R-:W2:Y:S02]  /*182a0*/  LDL R5, [R1+0x4] ;  /* 0x0000040001057983 */ /* 0x002ea40000100800 */
[----:B--2---:R1:W2:Y:S02]  /*182b0*/  SYNCS.PHASECHK.TRANS64.TRYWAIT P0, [R5+URZ+0x28c20], R4 ;  /* 0x028c2004050075a7 */ /* 0x0042a4000800017f */
[----:B--2---:R-:W-:Y:S05]  /*182c0*/  @!P0 NANOSLEEP.SYNCS 0x989680 ;  /* 0x009896800000895d */ /* 0x004fea0003900000 */
[----:B------:R-:W2:Y:S02]  /*182d0*/  @!P0 SYNCS.PHASECHK.TRANS64 P0, [R5+URZ+0x28c20], R4 ;  /* 0x028c2004050085a7 */ /* 0x000ea4000800007f */
[----:B--2---:R-:W-:Y:S05]  /*182e0*/  @!P0 BRA `(.L_x_784) ;  /* 0xfffffffc00ec8947 */ /* 0x004fea000383ffff */
[----:B------:R-:W-:Y:S05]  /*182f0*/  BRA `(.L_x_973) ;  /* 0xffffff8000007947 */ /* 0x000fea000383ffff */
.L_x_788:
[----:B-1----:R1:W2:Y:S02]  /*18300*/  SYNCS.PHASECHK.TRANS64.TRYWAIT P0, [R5+URZ+0x28ca0], R9 ;  /* 0x028ca009050075a7 */ /* 0x0022a4000800017f */
[----:B--2---:R-:W-:Y:S05]  /*18310*/  @!P0 NANOSLEEP.SYNCS 0x989680 ;  /* 0x009896800000895d */ /* 0x004fea0003900000 */
[----:B------:R-:W2:Y:S02]  /*18320*/  @!P0 SYNCS.PHASECHK.TRANS64 P0, [R5+URZ+0x28ca0], R9 ;  /* 0x028ca009050085a7 */ /* 0x000ea4000800007f */
[----:B--2---:R-:W-:Y:S05]  /*18330*/  @!P0 BRA `(.L_x_788) ;  /* 0xfffffffc00f08947 */ /* 0x004fea000383ffff */
[----:B------:R-:W-:Y:S05]  /*18340*/  BRA `(.L_x_974) ;  /* 0xffffff8000287947 */ /* 0x000fea000383ffff */
.L_x_793:
[----:B--2---:R2:W3:Y:S02]  /*18350*/  SYNCS.PHASECHK.TRANS64.TRYWAIT P0, [R5+URZ+0x28cc0], R9 ;  /* 0x028cc009050075a7 */ /* 0x0044e4000800017f */
[----:B---3--:R-:W-:Y:S05]  /*18360*/  @!P0 NANOSLEEP.SYNCS 0x989680 ;  /* 0x009896800000895d */ /* 0x008fea0003900000 */
[----:B------:R-:W3:Y:S02]  /*18370*/  @!P0 SYNCS.PHASECHK.TRANS64 P0, [R5+URZ+0x28cc0], R9 ;  /* 0x028cc009050085a7 */ /* 0x000ee4000800007f */
[----:B---3--:R-:W-:Y:S05]  /*18380*/  @!P0 BRA `(.L_x_793) ;  /* 0xfffffffc00f08947 */ /* 0x008fea000383ffff */
[----:B------:R-:W-:Y:S05]  /*18390*/  BRA `(.L_x_975) ;  /* 0xffffff8000ac7947 */ /* 0x000fea000383ffff */
.L_x_807:
[----:B-1----:R1:W2:Y:S02]  /*183a0*/  SYNCS.PHASECHK.TRANS64.TRYWAIT P1, [R5+URZ+0x28ca0], R6 ;  /* 0x028ca006050075a7 */ /* 0x0022a4000802017f */
[----:B--2---:R-:W-:Y:S05]  /*183b0*/  @!P1 NANOSLEEP.SYNCS 0x989680 ;  /* 0x009896800000995d */ /* 0x004fea0003900000 */
[----:B------:R-:W2:Y:S02]  /*183c0*/  @!P1 SYNCS.PHASECHK.TRANS64 P1, [R5+URZ+0x28ca0], R6 ;  /* 0x028ca006050095a7 */ /* 0x000ea4000802007f */
[----:B--2---:R-:W-:Y:S05]  /*183d0*/  @!P1 BRA `(.L_x_807) ;  /* 0xfffffffc00f09947 */ /* 0x004fea000383ffff */
[----:B------:R-:W-:Y:S05]  /*183e0*/  BRA `(.L_x_976) ;  /* 0xffffff8c00347947 */ /* 0x000fea000383ffff */
.L_x_812:
[----:B--2---:R2:W3:Y:S02]  /*183f0*/  SYNCS.PHASECHK.TRANS64.TRYWAIT P1, [R5+URZ+0x28cc0], R6 ;  /* 0x028cc006050075a7 */ /* 0x0044e4000802017f */
[----:B---3--:R-:W-:Y:S05]  /*18400*/  @!P1 NANOSLEEP.SYNCS 0x989680 ;  /* 0x009896800000995d */ /* 0x008fea0003900000 */
[----:B------:R-:W3:Y:S02]  /*18410*/  @!P1 SYNCS.PHASECHK.TRANS64 P1, [R5+URZ+0x28cc0], R6 ;  /* 0x028cc006050095a7 */ /* 0x000ee4000802007f */
[----:B---3--:R-:W-:Y:S05]  /*18420*/  @!P1 BRA `(.L_x_812) ;  /* 0xfffffffc00f09947 */ /* 0x008fea000383ffff */
[----:B------:R-:W-:Y:S05]  /*18430*/  BRA `(.L_x_977) ;  /* 0xffffff8c00b47947 */ /* 0x000fea000383ffff */
.L_x_832:
        /* <DEDUP_REMOVED lines=11> */
.L_x_979:
[----:B------:R-:W-:Y:S05]  /*184f0*/  BSYNC B0 ;  /* 0x0000000000007941 */ /* 0x000fea0003800000 */
.L_x_978:
[----:B------:R-:W-:Y:S05]  /*18500*/  BRA `(.L_x_980) ;  /* 0xffffff9c00987947 */ /* 0x000fea000383ffff */
.L_x_834:
[----:B------:R-:W-:Y:S01]  /*18510*/  BSSY B0, `(.L_x_981) ;  /* 0x0000006000007945 */ /* 0x000fe20003800000 */
[----:B------:R-:W-:-:S07]  /*18520*/  IMAD.MOV.U32 R15, RZ, RZ, -0x1 ;  /* 0xffffffffff0f7424 */ /* 0x000fce00078e00ff */
[----:B01----:R-:W-:Y:S05]  /*18530*/  WARPSYNC.COLLECTIVE R15, `(.L_x_982) ;  /* 0x000000000f0c7348 */ /* 0x003fea0003c00000 */
[----:B------:R-:W-:Y:S02]  /*18540*/  ELECT P6, UR62, PT ;  /* 0x00000000003e782f */ /* 0x000fe400038c0000 */
[----:B------:R-:W-:Y:S01]  /*18550*/  MOV R14, UR62 ;  /* 0x0000003e000e7c02 */ /* 0x000fe20008000f00 */
[----:B01----:R-:W-:Y:S10]  /*18560*/  ENDCOLLECTIVE ;  /* 0x000000000000791b */ /* 0x003ff40003800000 */
.L_x_982:
[----:B------:R-:W-:Y:S05]  /*18570*/  BSYNC B0 ;  /* 0x0000000000007941 */ /* 0x000fea0003800000 */
.L_x_981:
[----:B------:R-:W-:Y:S05]  /*18580*/  BRA `(.L_x_983) ;  /* 0xffffff9c00a47947 */ /* 0x000fea000383ffff */
.L_x_836:
[----:B-1----:R1:W2:Y:S02]  /*18590*/  SYNCS.PHASECHK.TRANS64.TRYWAIT P0, [R0+URZ+0x28c40], R2 ;  /* 0x028c4002000075a7 */ /* 0x0022a4000800017f */
[----:B--2---:R-:W-:Y:S05]  /*185a0*/  @!P0 NANOSLEEP.SYNCS 0x989680 ;  /* 0x009896800000895d */ /* 0x004fea0003900000 */
[----:B------:R-:W2:Y:S02]  /*185b0*/  @!P0 SYNCS.PHASECHK.TRANS64 P0, [R0+URZ+0x28c40], R2 ;  /* 0x028c4002000085a7 */ /* 0x000ea4000800007f */
[----:B--2---:R-:W-:Y:S05]  /*185c0*/  @!P0 BRA `(.L_x_836) ;  /* 0xfffffffc00f08947 */ /* 0x004fea000383ffff */
[----:B------:R-:W-:Y:S05]  /*185d0*/  BRA `(.L_x_984) ;  /* 0xffffffa000107947 */ /* 0x000fea000383ffff */
.L_x_840:
        /* <DEDUP_REMOVED lines=12> */
.L_x_985:
[----:B------:R-:W-:Y:S02]  /*186a0*/  IMAD.MOV.U32 R13, RZ, RZ, R3 ;  /* 0x000000ffff0d7224 */ /* 0x000fe400078e0003 */
[----:B------:R-:W-:-:S07]  /*186b0*/  IMAD.MOV.U32 R4, RZ, RZ, R14 ;  /* 0x000000ffff047224 */ /* 0x000fce00078e000e */
[----:B------:R-:W-:Y:S05]  /*186c0*/  WARPSYNC.COLLECTIVE R15, `(.L_x_986) ;  /* 0x000000000f087348 */ /* 0x000fea0003c00000 */
[----:B------:R0:W1:Y:S02]  /*186d0*/  SHFL.IDX P6, R14, R13, R12, R11 ;  /* 0x0000000c0d0e7389 */ /* 0x00006400000c000b */
[----:B01----:R-:W-:Y:S01]  /*186e0*/  ENDCOLLECTIVE ;  /* 0x000000000000791b */ /* 0x003fe20003800000 */
.L_x_986:
[----:B------:R-:W-:Y:S02]  /*186f0*/  IMAD.MOV.U32 R13, RZ, RZ, R2 ;  /* 0x000000ffff0d7224 */ /* 0x000fe400078e0002 */
[----:B------:R-:W-:Y:S02]  /*18700*/  IMAD.MOV.U32 R12, RZ, RZ, 0x1 ;  /* 0x00000001ff0c7424 */ /* 0x000fe400078e00ff */
[----:B------:R-:W-:-:S07]  /*18710*/  IMAD.MOV.U32 R5, RZ, RZ, R14 ;  /* 0x000000ffff057224 */ /* 0x000fce00078e000e */
[----:B------:R-:W-:Y:S05]  /*18720*/  WARPSYNC.COLLECTIVE R15, `(.L_x_987) ;  /* 0x000000000f087348 */ /* 0x000fea0003c00000 */
[----:B------:R0:W1:Y:S02]  /*18730*/  SHFL.IDX P6, R14, R13, R12, R11 ;  /* 0x0000000c0d0e7389 */ /* 0x00006400000c000b */
[----:B01----:R-:W-:Y:S01]  /*18740*/  ENDCOLLECTIVE ;  /* 0x000000000000791b */ /* 0x003fe20003800000 */
.L_x_987:
        /* <DEDUP_REMOVED lines=10> */
.L_x_988:
        /* <DEDUP_REMOVED lines=11> */
.L_x_989:
        /* <DEDUP_REMOVED lines=10> */
.L_x_990:
        /* <DEDUP_REMOVED lines=12> */
.L_x_991:
        /* <DEDUP_REMOVED lines=14> */
.L_x_992:
[----:B------:R-:W-:Y:S01]  /*18ae0*/  IMAD.MOV.U32 R3, RZ, RZ, R14 ;  /* 0x000000ffff037224 */ /* 0x000fe200078e000e */
[----:B------:R-:W-:Y:S06]  /*18af0*/  BRA `(.L_x_993) ;  /* 0xffffffa4007c7947 */ /* 0x000fec000383ffff */
.L_x_843:
[----:B0-----:R-:W2:Y:S02]  /*18b00*/  LDL R2, [R1+0x4] ;  /* 0x0000040001027983 */ /* 0x001ea40000100800 */
[----:B--2---:R0:W1:Y:S02]  /*18b10*/  SYNCS.PHASECHK.TRANS64.TRYWAIT P0, [R2+URZ+0x28c20], R0 ;  /* 0x028c2000020075a7 */ /* 0x004064000800017f */
[----:B-1----:R-:W-:Y:S05]  /*18b20*/  @!P0 NANOSLEEP.SYNCS 0x989680 ;  /* 0x009896800000895d */ /* 0x002fea0003900000 */
[----:B------:R-:W1:Y:S02]  /*18b30*/  @!P0 SYNCS.PHASECHK.TRANS64 P0, [R2+URZ+0x28c20], R0 ;  /* 0x028c2000020085a7 */ /* 0x000e64000800007f */
[----:B-1----:R-:W-:Y:S05]  /*18b40*/  @!P0 BRA `(.L_x_843) ;  /* 0xfffffffc00ec8947 */ /* 0x002fea000383ffff */
[----:B------:R-:W-:Y:S05]  /*18b50*/  BRA `(.L_x_994) ;  /* 0xffffffa400dc7947 */ /* 0x000fea000383ffff */
.L_x_847:
[----:B0-----:R0:W1:Y:S02]  /*18b60*/  SYNCS.PHASECHK.TRANS64.TRYWAIT P0, [R3+URZ+0x28c60], R0 ;  /* 0x028c6000030075a7 */ /* 0x001064000800017f */
[----:B-1----:R-:W-:Y:S05]  /*18b70*/  @!P0 NANOSLEEP.SYNCS 0x989680 ;  /* 0x009896800000895d */ /* 0x002fea0003900000 */
[----:B------:R-:W1:Y:S02]  /*18b80*/  @!P0 SYNCS.PHASECHK.TRANS64 P0, [R3+URZ+0x28c60], R0 ;  /* 0x028c6000030085a7 */ /* 0x000e64000800007f */
[----:B-1----:R-:W-:Y:S05]  /*18b90*/  @!P0 BRA `(.L_x_847) ;  /* 0xfffffffc00f08947 */ /* 0x002fea000383ffff */
[----:B------:R-:W-:Y:S05]  /*18ba0*/  BRA `(.L_x_995) ;  /* 0xffffffa8000c7947 */ /* 0x000fea000383ffff */
.L_x_866:
[----:B-1----:R1:W2:Y:S02]  /*18bb0*/  SYNCS.PHASECHK.TRANS64.TRYWAIT P0, [R3+URZ+0x28c40], R2 ;  /* 0x028c4002030075a7 */ /* 0x0022a4000800017f */
[----:B--2---:R-:W-:Y:S05]  /*18bc0*/  @!P0 NANOSLEEP.SYNCS 0x989680 ;  /* 0x009896800000895d */ /* 0x004fea0003900000 */
[----:B------:R-:W2:Y:S02]  /*18bd0*/  @!P0 SYNCS.PHASECHK.TRANS64 P0, [R3+URZ+0x28c40], R2 ;  /* 0x028c4002030085a7 */ /* 0x000ea4000800007f */
[----:B--2---:R-:W-:Y:S05]  /*18be0*/  @!P0 BRA `(.L_x_866) ;  /* 0xfffffffc00f08947 */ /* 0x004fea000383ffff */
[----:B------:R-:W-:Y:S05]  /*18bf0*/  BRA `(.L_x_996) ;  /* 0xffffffb4003c7947 */ /* 0x000fea000383ffff */
.L_x_871:
[----:B0-----:R0:W2:Y:S02]  /*18c00*/  SYNCS.PHASECHK.TRANS64.TRYWAIT P0, [R3+URZ+0x28c60], R2 ;  /* 0x028c6002030075a7 */ /* 0x0010a4000800017f */
[----:B--2---:R-:W-:Y:S05]  /*18c10*/  @!P0 NANOSLEEP.SYNCS 0x989680 ;  /* 0x009896800000895d */ /* 0x004fea0003900000 */
[----:B------:R-:W2:Y:S02]  /*18c20*/  @!P0 SYNCS.PHASECHK.TRANS64 P0, [R3+URZ+0x28c60], R2 ;  /* 0x028c6002030085a7 */ /* 0x000ea4000800007f */
[----:B--2---:R-:W-:Y:S05]  /*18c30*/  @!P0 BRA `(.L_x_871) ;  /* 0xfffffffc00f08947 */ /* 0x004fea000383ffff */
[----:B------:R-:W-:Y:S05]  /*18c40*/  BRA `(.L_x_997) ;  /* 0xffffffb400c47947 */ /* 0x000fea000383ffff */
.L_x_886:
[----:B0-----:R0:W1:Y:S02]  /*18c50*/  SYNCS.PHASECHK.TRANS64.TRYWAIT P0, [R4+URZ+0x28c40], R2 ;  /* 0x028c4002040075a7 */ /* 0x001064000800017f */
[----:B-1----:R-:W-:Y:S05]  /*18c60*/  @!P0 NANOSLEEP.SYNCS 0x989680 ;  /* 0x009896800000895d */ /* 0x002fea0003900000 */
[----:B------:R-:W1:Y:S02]  /*18c70*/  @!P0 SYNCS.PHASECHK.TRANS64 P0, [R4+URZ+0x28c40], R2 ;  /* 0x028c4002040085a7 */ /* 0x000e64000800007f */
[----:B-1----:R-:W-:Y:S05]  /*18c80*/  @!P0 BRA `(.L_x_886) ;  /* 0xfffffffc00f08947 */ /* 0x002fea000383ffff */
[----:B------:R-:W-:Y:S05]  /*18c90*/  BRA `(.L_x_998) ;  /* 0xffffffc000d47947 */ /* 0x000fea000383ffff */
.L_x_891:
[----:B-1----:R1:W2:Y:S02]  /*18ca0*/  SYNCS.PHASECHK.TRANS64.TRYWAIT P0, [R4+URZ+0x28c60], R2 ;  /* 0x028c6002040075a7 */ /* 0x0022a4000800017f */
[----:B--2---:R-:W-:Y:S05]  /*18cb0*/  @!P0 NANOSLEEP.SYNCS 0x989680 ;  /* 0x009896800000895d */ /* 0x004fea0003900000 */
[----:B------:R-:W2:Y:S02]  /*18cc0*/  @!P0 SYNCS.PHASECHK.TRANS64 P0, [R4+URZ+0x28c60], R2 ;  /* 0x028c6002040085a7 */ /* 0x000ea4000800007f */
[----:B--2---:R-:W-:Y:S05]  /*18cd0*/  @!P0 BRA `(.L_x_891) ;  /* 0xfffffffc00f08947 */ /* 0x004fea000383ffff */
[----:B------:R-:W-:Y:S05]  /*18ce0*/  BRA `(.L_x_999) ;  /* 0xffffffc400587947 */ /* 0x000fea000383ffff */
.L_x_906:
[----:B-1----:R1:W2:Y:S02]  /*18cf0*/  SYNCS.PHASECHK.TRANS64.TRYWAIT P0, [R4+URZ+0x28c40], R2 ;  /* 0x028c4002040075a7 */ /* 0x0022a4000800017f */
[----:B--2---:R-:W-:Y:S05]  /*18d00*/  @!P0 NANOSLEEP.SYNCS 0x989680 ;  /* 0x009896800000895d */ /* 0x004fea0003900000 */
[----:B------:R-:W2:Y:S02]  /*18d10*/  @!P0 SYNCS.PHASECHK.TRANS64 P0, [R4+URZ+0x28c40], R2 ;  /* 0x028c4002040085a7 */ /* 0x000ea4000800007f */
[----:B--2---:R-:W-:Y:S05]  /*18d20*/  @!P0 BRA `(.L_x_906) ;  /* 0xfffffffc00f08947 */ /* 0x004fea000383ffff */
[----:B------:R-:W-:Y:S05]  /*18d30*/  BRA `(.L_x_1000) ;  /* 0xffffffd000447947 */ /* 0x000fea000383ffff */
.L_x_911:
[----:B0-----:R0:W2:Y:S02]  /*18d40*/  SYNCS.PHASECHK.TRANS64.TRYWAIT P0, [R4+URZ+0x28c60], R2 ;  /* 0x028c6002040075a7 */ /* 0x0010a4000800017f */
[----:B--2---:R-:W-:Y:S05]  /*18d50*/  @!P0 NANOSLEEP.SYNCS 0x989680 ;  /* 0x009896800000895d */ /* 0x004fea0003900000 */
[----:B------:R-:W2:Y:S02]  /*18d60*/  @!P0 SYNCS.PHASECHK.TRANS64 P0, [R4+URZ+0x28c60], R2 ;  /* 0x028c6002040085a7 */ /* 0x000ea4000800007f */
[----:B--2---:R-:W-:Y:S05]  /*18d70*/  @!P0 BRA `(.L_x_911) ;  /* 0xfffffffc00f08947 */ /* 0x004fea000383ffff */
[----:B------:R-:W-:Y:S05]  /*18d80*/  BRA `(.L_x_1001) ;  /* 0xffffffd000cc7947 */ /* 0x000fea000383ffff */
.L_x_927:
[----:B------:R-:W-:Y:S01]  /*18d90*/  BSSY B0, `(.L_x_1002) ;  /* 0x0000008000007945 */ /* 0x000fe20003800000 */
[----:B------:R-:W-:Y:S02]  /*18da0*/  IMAD.MOV.U32 R13, RZ, RZ, R16 ;  /* 0x000000ffff0d7224 */ /* 0x000fe400078e0010 */
[----:B------:R-:W-:Y:S02]  /*18db0*/  IMAD.MOV.U32 R12, RZ, RZ, RZ ;  /* 0x000000ffff0c7224 */ /* 0x000fe400078e00ff */
[----:B------:R-:W-:Y:S02]  /*18dc0*/  IMAD.MOV.U32 R11, RZ, RZ, 0x1f ;  /* 0x0000001fff0b7424 */ /* 0x000fe400078e00ff */
[----:B------:R-:W-:-:S07]  /*18dd0*/  IMAD.MOV.U32 R15, RZ, RZ, -0x1 ;  /* 0xffffffffff0f7424 */ /* 0x000fce00078e00ff */
[----:B-1---5:R-:W-:Y:S05]  /*18de0*/  WARPSYNC.COLLECTIVE R15, `(.L_x_1003) ;  /* 0x000000000f087348 */ /* 0x022fea0003c00000 */
[----:B------:R0:W2:Y:S02]  /*18df0*/  SHFL.IDX P6, R14, R13, R12, R11 ;  /* 0x0000000c0d0e7389 */ /* 0x0000a400000c000b */
[----:B012--5:R-:W-:Y:S01]  /*18e00*/  ENDCOLLECTIVE ;  /* 0x000000000000791b */ /* 0x027fe20003800000 */
.L_x_1003:
[----:B------:R-:W-:Y:S05]  /*18e10*/  BSYNC B0 ;  /* 0x0000000000007941 */ /* 0x000fea0003800000 */
.L_x_1002:
        /* <DEDUP_REMOVED lines=9> */
.L_x_1004:
        /* <DEDUP_REMOVED lines=18> */
.L_x_1005:
[----:B------:R-:W-:Y:S02]  /*18fd0*/  IMAD.MOV.U32 R12, RZ, RZ, 0x2 ;  /* 0x00000002ff0c7424 */ /* 0x000fe400078e00ff */
[----:B------:R-:W-:-:S05]  /*18fe0*/  IMAD.MOV.U32 R3, RZ, RZ, R14 ;  /* 0x000000ffff037224 */ /* 0x000fca00078e000e */
[----:B------:R-:W-:-:S05]  /*18ff0*/  SEL R5, R3, RZ, P1 ;  /* 0x000000ff03057207 */ /* 0x000fca0000800000 */
[----:B------:R-:W-:-:S04]  /*19000*/  IMAD.IADD R3, R2, 0x1, R5 ;  /* 0x0000000102037824 */ /* 0x000fc800078e0205 */
[----:B------:R-:W-:-:S07]  /*19010*/  IMAD.MOV.U32 R13, RZ, RZ, R3 ;  /* 0x000000ffff0d7224 */ /* 0x000fce00078e0003 */
[----:B------:R-:W-:Y:S05]  /*19020*/  WARPSYNC.COLLECTIVE R15, `(.L_x_1006) ;  /* 0x000000000f087348 */ /* 0x000fea0003c00000 */
[----:B------:R0:W1:Y:S02]  /*19030*/  SHFL.UP P6, R14, R13, R12, R11 ;  /* 0x0400000c0d0e7389 */ /* 0x00006400000c000b */
[----:B01----:R-:W-:Y:S01]  /*19040*/  ENDCOLLECTIVE ;  /* 0x000000000000791b */ /* 0x003fe20003800000 */
.L_x_1006:
        /* <DEDUP_REMOVED lines=8> */
.L_x_1007:
        /* <DEDUP_REMOVED lines=8> */
.L_x_1008:
        /* <DEDUP_REMOVED lines=8> */
.L_x_1009:
[----:B------:R-:W-:Y:S02]  /*191d0*/  IMAD.MOV.U32 R12, RZ, RZ, 0x1f ;  /* 0x0000001fff0c7424 */ /* 0x000fe400078e00ff */
[----:B------:R-:W-:Y:S02]  /*191e0*/  IMAD.MOV.U32 R11, RZ, RZ, 0x1f ;  /* 0x0000001fff0b7424 */ /* 0x000fe400078e00ff */
[----:B------:R-:W-:-:S05]  /*191f0*/  IMAD.MOV.U32 R5, RZ, RZ, R14 ;  /* 0x000000ffff057224 */ /* 0x000fca00078e000e */
[----:B------:R-:W-:-:S05]  /*19200*/  SEL R5, R5, RZ, P5 ;  /* 0x000000ff05057207 */ /* 0x000fca0002800000 */
[----:B------:R-:W-:-:S04]  /*19210*/  IMAD.IADD R3, R3, 0x1, R5 ;  /* 0x0000000103037824 */ /* 0x000fc800078e0205 */
[----:B------:R-:W-:-:S07]  /*19220*/  IMAD.MOV.U32 R13, RZ, RZ, R3 ;  /* 0x000000ffff0d7224 */ /* 0x000fce00078e0003 */
[----:B------:R-:W-:Y:S05]  /*19230*/  WARPSYNC.COLLECTIVE R15, `(.L_x_1010) ;  /* 0x000000000f087348 */ /* 0x000fea0003c00000 */
[----:B------:R0:W1:Y:S02]  /*19240*/  SHFL.IDX P6, R14, R13, R12, R11 ;  /* 0x0000000c0d0e7389 */ /* 0x00006400000c000b */
[----:B01----:R-:W-:Y:S01]  /*19250*/  ENDCOLLECTIVE ;  /* 0x000000000000791b */ /* 0x003fe20003800000 */
.L_x_1010:
[----:B------:R-:W-:Y:S01]  /*19260*/  IMAD.MOV.U32 R6, RZ, RZ, R14 ;  /* 0x000000ffff067224 */ /* 0x000fe200078e000e */
[----:B------:R-:W-:Y:S06]  /*19270*/  BRA `(.L_x_1011) ;  /* 0xffffffdc00247947 */ /* 0x000fec000383ffff */
.L_x_932:
[----:B------:R-:W-:Y:S01]  /*19280*/  BSSY B0, `(.L_x_1012) ;  /* 0x0000008000007945 */ /* 0x000fe20003800000 */
[----:B-----5:R-:W-:Y:S02]  /*19290*/  IMAD.MOV.U32 R13, RZ, RZ, R2 ;  /* 0x000000ffff0d7224 */ /* 0x020fe400078e0002 */
[----:B------:R-:W-:Y:S02]  /*192a0*/  IMAD.MOV.U32 R12, RZ, RZ, 0x1 ;  /* 0x00000001ff0c7424 */ /* 0x000fe400078e00ff */
[----:B------:R-:W-:Y:S02]  /*192b0*/  IMAD.MOV.U32 R11, RZ, RZ, RZ ;  /* 0x000000ffff0b7224 */ /* 0x000fe400078e00ff */
[----:B------:R-:W-:-:S07]  /*192c0*/  IMAD.MOV.U32 R15, RZ, RZ, -0x1 ;  /* 0xffffffffff0f7424 */ /* 0x000fce00078e00ff */
[----:B0-----:R-:W-:Y:S05]  /*192d0*/  WARPSYNC.COLLECTIVE R15, `(.L_x_1013) ;  /* 0x000000000f087348 */ /* 0x001fea0003c00000 */
[----:B------:R1:W2:Y:S02]  /*192e0*/  SHFL.UP P6, R14, R13, R12, R11 ;  /* 0x0400000c0d0e7389 */ /* 0x0002a400000c000b */
[----:B012---:R-:W-:Y:S01]  /*192f0*/  ENDCOLLECTIVE ;  /* 0x000000000000791b */ /* 0x007fe20003800000 */
.L_x_1013:
[----:B------:R-:W-:Y:S05]  /*19300*/  BSYNC B0 ;  /* 0x0000000000007941 */ /* 0x000fea0003800000 */
.L_x_1012:
        /* <DEDUP_REMOVED lines=9> */
.L_x_1014:
        /* <DEDUP_REMOVED lines=8> */
.L_x_1015:
        /* <DEDUP_REMOVED lines=8> */
.L_x_1016:
        /* <DEDUP_REMOVED lines=8> */
.L_x_1017:
        /* <DEDUP_REMOVED lines=9> */
.L_x_1018:
[----:B------:R-:W-:Y:S01]  /*195b0*/  IMAD.MOV.U32 R6, RZ, RZ, R14 ;  /* 0x000000ffff067224 */ /* 0x000fe200078e000e */
[----:B------:R-:W-:Y:S06]  /*195c0*/  BRA `(.L_x_1019) ;  /* 0xffffffd800ec7947 */ /* 0x000fec000383ffff */
.L_x_934:
[----:B------:R-:W-:Y:S01]  /*195d0*/  BSSY B0, `(.L_x_1020) ;  /* 0x0000006000007945 */ /* 0x000fe20003800000 */
[----:B------:R-:W-:Y:S01]  /*195e0*/  PLOP3.LUT P6, PT, P6, PT, PT, 0x8, 0x0 ;  /* 0x000000000000781c */ /* 0x000fe200037ce170 */
[----:B------:R-:W-:-:S12]  /*195f0*/  IMAD.MOV.U32 R15, RZ, RZ, -0x1 ;  /* 0xffffffffff0f7424 */ /* 0x000fd800078e00ff */
[----:B0----5:R-:W-:Y:S05]  /*19600*/  WARPSYNC.COLLECTIVE R15, `(.L_x_1021) ;  /* 0x000000000f087348 */ /* 0x021fea0003c00000 */
[----:B------:R-:W-:Y:S01]  /*19610*/  VOTE.ANY R14, PT, P6 ;  /* 0x00000000000e7806 */ /* 0x000fe200030e0100 */
[----:B0----5:R-:W-:Y:S06]  /*19620*/  ENDCOLLECTIVE ;  /* 0x000000000000791b */ /* 0x021fec0003800000 */
.L_x_1021:
[----:B------:R-:W-:Y:S05]  /*19630*/  BSYNC B0 ;  /* 0x0000000000007941 */ /* 0x000fea0003800000 */
.L_x_1020:
        /* <DEDUP_REMOVED lines=9> */
.L_x_1022:
[----:B------:R-:W-:Y:S01]  /*196d0*/  IMAD.MOV.U32 R17, RZ, RZ, R14 ;  /* 0x000000ffff117224 */ /* 0x000fe200078e000e */
[----:B------:R-:W-:Y:S06]  /*196e0*/  BRA `(.L_x_1023) ;  /* 0xffffffd800dc7947 */ /* 0x000fec000383ffff */
.L_x_936:
[----:B------:R-:W-:Y:S01]  /*196f0*/  BSSY B0, `(.L_x_1024) ;  /* 0x0000007000007945 */ /* 0x000fe20003800000 */
[----:B------:R-:W-:Y:S02]  /*19700*/  IMAD.MOV.U32 R13, RZ, RZ, R3 ;  /* 0x000000ffff0d7224 */ /* 0x000fe400078e0003 */
[----:B------:R-:W-:Y:S02]  /*19710*/  IMAD.MOV.U32 R11, RZ, RZ, 0x1f ;  /* 0x0000001fff0b7424 */ /* 0x000fe400078e00ff */
[----:B------:R-:W-:-:S07]  /*19720*/  IMAD.MOV.U32 R15, RZ, RZ, -0x1 ;  /* 0xffffffffff0f7424 */ /* 0x000fce00078e00ff */
[----:B0-2--5:R-:W-:Y:S05]  /*19730*/  WARPSYNC.COLLECTIVE R15, `(.L_x_1025) ;  /* 0x000000000f087348 */ /* 0x025fea0003c00000 */
[----:B------:R1:W3:Y:S02]  /*19740*/  SHFL.IDX P6, R14, R13, R12, R11 ;  /* 0x0000000c0d0e7389 */ /* 0x0002e400000c000b */
[----:B0123-5:R-:W-:Y:S01]  /*19750*/  ENDCOLLECTIVE ;  /* 0x000000000000791b */ /* 0x02ffe20003800000 */
.L_x_1025:
[----:B------:R-:W-:Y:S05]  /*19760*/  BSYNC B0 ;  /* 0x0000000000007941 */ /* 0x000fea0003800000 */
.L_x_1024:
[----:B------:R-:W-:Y:S01]  /*19770*/  IMAD.MOV.U32 R2, RZ, RZ, R14 ;  /* 0x000000ffff027224 */ /* 0x000fe200078e000e */
[----:B------:R-:W-:Y:S06]  /*19780*/  BRA `(.L_x_935) ;  /* 0xffffffd800d07947 */ /* 0x000fec000383ffff */
.L_x_940:
[----:B0-----:R0:W1:Y:S02]  /*19790*/  SYNCS.PHASECHK.TRANS64.TRYWAIT P0, [R0+URZ+0x28c20], R3 ;  /* 0x028c2003000075a7 */ /* 0x001064000800017f */
[----:B-1----:R-:W-:Y:S05]  /*197a0*/  @!P0 NANOSLEEP.SYNCS 0x989680 ;  /* 0x009896800000895d */ /* 0x002fea0003900000 */
[----:B------:R-:W1:Y:S02]  /*197b0*/  @!P0 SYNCS.PHASECHK.TRANS64 P0, [R0+URZ+0x28c20], R3 ;  /* 0x028c2003000085a7 */ /* 0x000e64000800007f */
[----:B-1----:R-:W-:Y:S05]  /*197c0*/  @!P0 BRA `(.L_x_940) ;  /* 0xfffffffc00f08947 */ /* 0x002fea000383ffff */
[----:B------:R-:W-:Y:S05]  /*197d0*/  BRA `(.L_x_1026) ;  /* 0xffffffdc00c47947 */ /* 0x000fea000383ffff */
.L_x_941:
        /* <DEDUP_REMOVED lines=8> */
[----:B0----5:R-:W-:Y:S05]  /*19860*/  WARPSYNC.COLLECTIVE R15, `(.L_x_1028) ;  /* 0x000000000f087348 */ /* 0x021fea0003c00000 */
[----:B------:R1:W2:Y:S02]  /*19870*/  SHFL.IDX P6, R14, R13, R12, R11 ;  /* 0x0000000c0d0e7389 */ /* 0x0002a400000c000b */
[----:B012--5:R-:W-:Y:S01]  /*19880*/  ENDCOLLECTIVE ;  /* 0x000000000000791b */ /* 0x027fe20003800000 */
.L_x_1028:
[----:B------:R-:W-:Y:S05]  /*19890*/  BSYNC B0 ;  /* 0x0000000000007941 */ /* 0x000fea0003800000 */
.L_x_1027:
[----:B------:R-:W-:Y:S05]  /*198a0*/  BRA `(.L_x_1029) ;  /* 0xffffffdc00ac7947 */ /* 0x000fea000383ffff */
.L_x_942:
[----:B------:R-:W-:Y:S01]  /*198b0*/  BSSY B0, `(.L_x_1030) ;  /* 0x0000006000007945 */ /* 0x000fe20003800000 */
[----:B------:R-:W-:-:S07]  /*198c0*/  IMAD.MOV.U32 R15, RZ, RZ, -0x1 ;  /* 0xffffffffff0f7424 */ /* 0x000fce00078e00ff */
[----:B01---5:R-:W-:Y:S05]  /*198d0*/  WARPSYNC.COLLECTIVE R15, `(.L_x_1031) ;  /* 0x000000000f0c7348 */ /* 0x023fea0003c00000 */
[----:B------:R-:W-:Y:S02]  /*198e0*/  ELECT P6, UR62, PT ;  /* 0x00000000003e782f */ /* 0x000fe400038c0000 */
[----:B------:R-:W-:Y:S01]  /*198f0*/  MOV R14, UR62 ;  /* 0x0000003e000e7c02 */ /* 0x000fe20008000f00 */
[----:B01---5:R-:W-:Y:S10]  /*19900*/  ENDCOLLECTIVE ;  /* 0x000000000000791b */ /* 0x023ff40003800000 */
.L_x_1031:
[----:B------:R-:W-:Y:S05]  /*19910*/  BSYNC B0 ;  /* 0x0000000000007941 */ /* 0x000fea0003800000 */
.L_x_1030:
[----:B------:R-:W-:Y:S05]  /*19920*/  BRA `(.L_x_1032) ;  /* 0xffffffdc00a07947 */ /* 0x000fea000383ffff */
.L_x_944:
[----:B0-----:R0:W1:Y:S02]  /*19930*/  SYNCS.PHASECHK.TRANS64.TRYWAIT P0, [R6+URZ], R5 ;  /* 0x00000005060075a7 */ /* 0x001064000800017f */
[----:B-1----:R-:W-:Y:S05]  /*19940*/  @!P0 NANOSLEEP.SYNCS 0x989680 ;  /* 0x009896800000895d */ /* 0x002fea0003900000 */
[----:B------:R-:W1:Y:S02]  /*19950*/  @!P0 SYNCS.PHASECHK.TRANS64 P0, [R6+URZ], R5 ;  /* 0x00000005060085a7 */ /* 0x000e64000800007f */
[----:B-1----:R-:W-:Y:S05]  /*19960*/  @!P0 BRA `(.L_x_944) ;  /* 0xfffffffc00f08947 */ /* 0x002fea000383ffff */
[----:B------:R-:W-:Y:S05]  /*19970*/  BRA `(.L_x_1033) ;  /* 0xffffffdc00dc7947 */ /* 0x000fea000383ffff */
.L_x_945:
[----:B-1----:R1:W2:Y:S02]  /*19980*/  SYNCS.PHASECHK.TRANS64.TRYWAIT P0, [R7+URZ], R2 ;  /* 0x00000002070075a7 */ /* 0x0022a4000800017f */
[----:B--2---:R-:W-:Y:S05]  /*19990*/  @!P0 NANOSLEEP.SYNCS 0x989680 ;  /* 0x009896800000895d */ /* 0x004fea0003900000 */
[----:B------:R-:W2:Y:S02]  /*199a0*/  @!P0 SYNCS.PHASECHK.TRANS64 P0, [R7+URZ], R2 ;  /* 0x00000002070085a7 */ /* 0x000ea4000800007f */
[----:B--2---:R-:W-:Y:S05]  /*199b0*/  @!P0 BRA `(.L_x_945) ;  /* 0xfffffffc00f08947 */ /* 0x004fea000383ffff */
[----:B------:R-:W-:Y:S05]  /*199c0*/  BRA `(.L_x_1034) ;  /* 0xffffffdc00d07947 */ /* 0x000fea000383ffff */
.L_x_947:
[----:B--2---:R2:W3:Y:S02]  /*199d0*/  SYNCS.PHASECHK.TRANS64.TRYWAIT P0, [R4+URZ], R5 ;  /* 0x00000005040075a7 */ /* 0x0044e4000800017f */
[----:B---3--:R-:W-:Y:S05]  /*199e0*/  @!P0 NANOSLEEP.SYNCS 0x989680 ;  /* 0x009896800000895d */ /* 0x008fea0003900000 */
[----:B------:R-:W3:Y:S02]  /*199f0*/  @!P0 SYNCS.PHASECHK.TRANS64 P0, [R4+URZ], R5 ;  /* 0x00000005040085a7 */ /* 0x000ee4000800007f */
[----:B---3--:R-:W-:Y:S05]  /*19a00*/  @!P0 BRA `(.L_x_947) ;  /* 0xfffffffc00f08947 */ /* 0x008fea000383ffff */
[----:B------:R-:W-:Y:S05]  /*19a10*/  BRA `(.L_x_1035) ;  /* 0xffffffdc00d87947 */ /* 0x000fea000383ffff */
.L_x_1036:
        /* <DEDUP_REMOVED lines=14> */
.L_x_5870:


//--------------------- .text._ZN7cutlass13device_kernelIN5flash11enable_sm90INS1_16FlashAttnFwdSm90INS1_25CollectiveMainloopFwdSm90ILi2EN4cute5tupleIJNS5_1CILi1EEES8_S8_EEENS6_IJNS7_ILi64EEESA_SA_EEELi512ENS_10bfloat16_tEfNS_4arch4Sm90ELb0ELb0ELb0ELb1ELb0ELb0ELb1ELb0ELb0ELb1ELb0ELb0EEENS1_21CollectiveEpilogueFwdINS6_IJSA_NS7_ILi512EEESA_EEES9_SC_SE_Li256ELb1ELb1ELb0ELb0EEENS1_36VarlenDynamicPersistentTileSchedulerILi64ELi64ELi256ELi128ELb0ELb1ELb1ELb0ELb1ELb1EEEEEEEEEvNT_6ParamsE --------------------------
	.section	.text._ZN7cutlass13device_kernelIN5flash11enable_sm90INS1_16FlashAttnFwdSm90INS1_25CollectiveMainloopFwdSm90ILi2EN4cute5tupleIJNS5_1CILi1EEES8_S8_EEENS6_IJNS7_ILi64EEESA_SA_EEELi512ENS_10bfloat16_tEfNS_4arch4Sm90ELb0ELb0ELb0ELb1ELb0ELb0ELb1ELb0ELb0ELb1ELb0ELb0EEENS1_21CollectiveEpilogueFwdINS6_IJSA_NS7_ILi512EEESA_EEES9_SC_SE_Li256ELb1ELb1ELb0ELb0EEENS1_36VarlenDynamicPersistentTileSchedulerILi64ELi64ELi256ELi128ELb0ELb1ELb1ELb0ELb1ELb1EEEEEEEEEvNT_6ParamsE,"ax",@progbits
	.align	128
.text._ZN7cutlass13device_kernelIN5flash11enable_sm90INS1_16FlashAttnFwdSm90INS1_25CollectiveMainloopFwdSm90ILi2EN4cute5tupleIJNS5_1CILi1EEES8_S8_EEENS6_IJNS7_ILi64EEESA_SA_EEELi512ENS_10bfloat16_tEfNS_4arch4Sm90ELb0ELb0ELb0ELb1ELb0ELb0ELb1ELb0ELb0ELb1ELb0ELb0EEENS1_21CollectiveEpilogueFwdINS6_IJSA_NS7_ILi512EEESA_EEES9_SC_SE_Li256ELb1ELb1ELb0ELb0EEENS1_36VarlenDynamicPersistentTileSchedulerILi64ELi64ELi256ELi128ELb0ELb1ELb1ELb0ELb1ELb1EEEEEEEEEvNT_6ParamsE:
        .type           _ZN7cutlass13device_kernelIN5flash11enable_sm90INS1_16FlashAttnFwdSm90INS1_25CollectiveMainloopFwdSm90ILi2EN4cute5tupleIJNS5_1CILi1EEES8_S8_EEENS6_IJNS7_ILi64EEESA_SA_EEELi512ENS_10bfloat16_tEfNS_4arch4Sm90ELb0ELb0ELb0ELb1ELb0ELb0ELb1ELb0ELb0ELb1ELb0ELb0EEENS1_21CollectiveEpilogueFwdINS6_IJSA_NS7_ILi512EEESA_EEES9_SC_SE_Li256ELb1ELb1ELb0ELb0EEENS1_36VarlenDynamicPersistentTileSchedulerILi64ELi64ELi256ELi128ELb0ELb1ELb1ELb0ELb1ELb1EEEEEEEEEvNT_6ParamsE,@function
        .size           _ZN7cutlass13device_kernelIN5flash11enable_sm90INS1_16FlashAttnFwdSm90INS1_25CollectiveMainloopFwdSm90ILi2EN4cute5tupleIJNS5_1CILi1EEES8_S8_EEENS6_IJNS7_ILi64EEESA_SA_EEELi512ENS_10bfloat16_tEfNS_4arch4Sm90ELb0ELb0ELb0ELb1ELb0ELb0ELb1ELb0ELb0ELb1ELb0ELb0EEENS1_21CollectiveEpilogueFwdINS6_IJSA_NS7_ILi512EEESA_EEES9_SC_SE_Li256ELb1ELb1ELb0ELb0EEENS1_36VarlenDynamicPersistentTileSchedulerILi64ELi64ELi256ELi128ELb0ELb1ELb1ELb0ELb1ELb1EEEEEEEEEvNT_6ParamsE,(.L_x_5871 - _ZN7cutlass13device_kernelIN5flash11enable_sm90INS1_16FlashAttnFwdSm90INS1_25CollectiveMainloopFwdSm90ILi2EN4cute5tupleIJNS5_1CILi1EEES8_S8_EEENS6_IJNS7_ILi64EEESA_SA_EEELi512ENS_10bfloat16_tEfNS_4arch4Sm90ELb0ELb0ELb0ELb1ELb0ELb0ELb1ELb0ELb0ELb1ELb0ELb0EEENS1_21CollectiveEpilogueFwdINS6_IJSA_NS7_ILi512EEESA_EEES9_SC_SE_Li256ELb1ELb1ELb0ELb0EEENS1_36VarlenDynamicPersistentTileSchedulerILi64ELi64ELi256ELi128ELb0ELb1ELb1ELb0ELb1ELb1EEEEEEEEEvNT_6ParamsE)
        .other          _ZN7cutlass13device_kernelIN5flash11enable_sm90INS1_16FlashAttnFwdSm90INS1_25CollectiveMainloopFwdSm90ILi2EN4cute5tupleIJNS5_1CILi1EEES8_S8_EEENS6_IJNS7_ILi64EEESA_SA_EEELi512ENS_10bfloat16_tEfNS_4arch4Sm90ELb0ELb0ELb0ELb1ELb0ELb0ELb1ELb0ELb0ELb1ELb0ELb0EEENS1_21CollectiveEpilogueFwdINS6_IJSA_NS7_ILi512EEESA_EEES9_SC_SE_Li256ELb1ELb1ELb0ELb0EEENS1_36VarlenDynamicPersistentTileSchedulerILi64ELi64ELi256ELi128ELb0ELb1ELb1ELb0ELb1ELb1EEEEEEEEEvNT_6ParamsE,@"STO_CUDA_ENTRY STV_DEFAULT"
_ZN7cutlass13device_kernelIN5flash11enable_sm90INS1_16FlashAttnFwdSm90INS1_25CollectiveMainloopFwdSm90ILi2EN4cute5tupleIJNS5_1CILi1EEES8_S8_EEENS6_IJNS7_ILi64EEESA_SA_EEELi512ENS_10bfloat16_tEfNS_4arch4Sm90ELb0ELb0ELb0ELb1ELb0ELb0ELb1ELb0ELb0ELb1ELb0ELb0EEENS1_21CollectiveEpilogueFwdINS6_IJSA_NS7_ILi512EEESA_EEES9_SC_SE_Li256ELb1ELb1ELb0ELb0EEENS1_36VarlenDynamicPersistentTileSchedulerILi64ELi64ELi256ELi128ELb0ELb1ELb1ELb0ELb1ELb1EEEEEEEEEvNT_6ParamsE:
        /* <DEDUP_REMOVED lines=17> */
.L_x_1038:
[----:B------:R-:W-:Y:S05]  /*0110*/  BSYNC B0 ;  /* 0x0000000000007941 */ /* 0x000fea0003800000 */
.L_x_1037:
        /* <DEDUP_REMOVED lines=39> */
.L_x_1039:
        /* <DEDUP_REMOVED lines=22> */
.L_x_1040:
        /* <DEDUP_REMOVED lines=18> */
.L_x_1041:
        /* <DEDUP_REMOVED lines=22> */
.L_x_1042:
        /* <DEDUP_REMOVED lines=22> */
.L_x_1043:
[----:B------:R-:W-:Y:S01]  /*08d0*/  ISETP.NE.AND P0, PT, R3, RZ, PT ;  /* 0x000000ff0300720c */ /* 0x000fe20003f05270 */
[----:B------:R-:W-:Y:S01]  /*08e0*/  NOP ;  /* 0x0000000000007918 */ /* 0x000fe20000000000 */
[----:B------:R-:W-:Y:S01]  /*08f0*/  ULDC.64 UR38, c[0x0][0x208] ;  /* 0x0000820000267ab9 */ /* 0x000fe20000000a00 */
[----:B01234-:R-:W-:Y:S10]  /*0900*/  BAR.SYNC.DEFER_BLOCKING 0x0 ;  /* 0x0000000000007b1d */ /* 0x01fff40000010000 */
[----:B------:R-:W-:Y:S05]  /*0910*/  @!P0 BRA `(.L_x_1044) ;  /* 0x000000b000808947 */ /* 0x000fea0003800000 */
.L_x_1045:
        /* <DEDUP_REMOVED lines=23> */
[----:B------:R-:W-:Y:S01]  /*0a90*/  IMAD.MOV.U32 R193, RZ, RZ, RZ ;  /* 0x000000ffffc17224 */ /* 0x000fe200078e00ff */
[----:B------:R-:W-:Y:S01]  /*0aa0*/  SHF.R.S32.HI R0, RZ, 0x1f, R199 ;  /* 0x0000001fff007819 */ /* 0x000fe200000114c7 */
[----:B------:R-:W-:-:S03]  /*0ab0*/  UMOV UR36, URZ ;  /* 0x0000003f00247c82 */ /* 0x000fc60008000000 */
[CC--:B------:R-:W-:Y:S02]  /*0ac0*/  LEA.HI R2, R0.reuse, R199.reuse, RZ, 0x4 ;  /* 0x000000c700027211 */ /* 0x0c0fe400078f20ff */
[CC--:B------:R-:W-:Y:S02]  /*0ad0*/  LEA.HI R5, R0.reuse, R199.reuse, RZ, 0x5 ;  /* 0x000000c700057211 */ /* 0x0c0fe400078f28ff */
[----:B------:R-:W-:Y:S02]  /*0ae0*/  SHF.R.S32.HI R3, RZ, 0x4, R2 ;  /* 0x00000004ff037819 */ /* 0x000fe40000011402 */
[----:B------:R-:W-:Y:S02]  /*0af0*/  LEA.HI R7, R0, R199, RZ, 0x2 ;  /* 0x000000c700077211 */ /* 0x000fe400078f10ff */
[----:B------:R-:W-:Y:S02]  /*0b00*/  LEA.HI R4, R2, R3, RZ, 0x1 ;  /* 0x0000000302047211 */ /* 0x000fe400078f08ff */
[----:B------:R-:W-:-:S02]  /*0b10*/  SHF.R.S32.HI R11, RZ, 0x5, R5 ;  /* 0x00000005ff0b7819 */ /* 0x000fc40000011405 */
[----:B------:R-:W-:Y:S02]  /*0b20*/  LOP3.LUT R4, R4, 0x1ffffffe, RZ, 0xc0, !PT ;  /* 0x1ffffffe04047812 */ /* 0x000fe400078ec0ff */
[----:B------:R-:W-:Y:S02]  /*0b30*/  SHF.R.S32.HI R6, RZ, 0x1f, R5 ;  /* 0x0000001fff067819 */ /* 0x000fe40000011405 */
        /* <DEDUP_REMOVED lines=36> */
[----:B------:R-:W-:Y:S01]  /*0d80*/  IMAD.MOV.U32 R11, RZ, RZ, R15 ;  /* 0x000000ffff0b7224 */ /* 0x000fe200078e000f */
[----:B------:R-:W-:Y:S01]  /*0d90*/  LEA.HI R4, R4, R5, RZ, 0x3 ;  /* 0x0000000504047211 */ /* 0x000fe200078f18ff */
[----:B------:R-:W-:Y:S01]  /*0da0*/  IMAD.SHL.U32 R18, R13, 0x2, RZ ;  /* 0x000000020d127824 */ /* 0x000fe200078e00ff */
[----:B------:R-:W-:-:S02]  /*0db0*/  LOP3.LUT R9, R2, 0x8, R9, 0xf8, !PT ;  /* 0x0000000802097812 */ /* 0x000fc400078ef809 */
[----:B------:R-:W-:Y:S02]  /*0dc0*/  SHF.R.U32.HI R2, RZ, 0x3, R2 ;  /* 0x00000003ff027819 */ /* 0x000fe40000011602 */
[----:B------:R-:W-:Y:S02]  /*0dd0*/  R2P PR, R7, 0x6 ;  /* 0x0000000607007804 */ /* 0x000fe40000000000 */
[----:B------:R-:W-:Y:S02]  /*0de0*/  LOP3.LUT R9, R9, R2, RZ, 0x3c, !PT ;  /* 0x0000000209097212 */ /* 0x000fe400078e3cff */
[----:B------:R-:W-:Y:S02]  /*0df0*/  LOP3.LUT R2, R0, 0xfffffff8, RZ, 0xc0, !PT ;  /* 0xfffffff800027812 */ /* 0x000fe400078ec0ff */
[----:B------:R-:W-:Y:S01]  /*0e00*/  LOP3.LUT R4, R4, 0xfffffff8, RZ, 0xc0, !PT ;  /* 0xfffffff804047812 */ /* 0x000fe200078ec0ff */
[----:B------:R-:W-:Y:S01]  /*0e10*/  IMAD.IADD R8, R8, 0x1, R9 ;  /* 0x0000000108087824 */ /* 0x000fe200078e0209 */
[----:B------:R-:W-:Y:S01]  /*0e20*/  LEA.HI R3, R3, R194, RZ, 0x1 ;  /* 0x000000c203037211 */ /* 0x000fe200078f08ff */
[----:B------:R-:W-:Y:S01]  /*0e30*/  IMAD.IADD R191, R199, 0x1, -R2 ;  /* 0x00000001c7bf7824 */ /* 0x000fe200078e0a02 */
[----:B------:R-:W-:Y:S01]  /*0e40*/  SHF.R.S32.HI R6, RZ, 0x5, R6 ;  /* 0x00000005ff067819 */ /* 0x000fe20000011406 */
[----:B------:R-:W-:Y:S01]  /*0e50*/  IMAD.IADD R17, R5, 0x1, -R4 ;  /* 0x0000000105117824 */ /* 0x000fe200078e0a04 */
[----:B------:R-:W-:Y:S01]  /*0e60*/  LEA R22, R8, UR37, 0x1 ;  /* 0x0000002508167c11 */ /* 0x000fe2000f8e08ff */
[----:B------:R-:W-:Y:S01]  /*0e70*/  IMAD.SHL.U32 R16, R191, 0x8, RZ ;  /* 0x00000008bf107824 */ /* 0x000fe200078e00ff */
[----:B------:R-:W-:Y:S01]  /*0e80*/  LOP3.LUT R3, R3, 0xfffffe, RZ, 0xc0, !PT ;  /* 0x00fffffe03037812 */ /* 0x000fe200078ec0ff */
[----:B------:R-:W-:Y:S01]  /*0e90*/  IMAD R17, R6, 0x10, R17 ;  /* 0x0000001006117824 */ /* 0x000fe200078e0211 */
[----:B------:R-:W-:Y:S01]  /*0ea0*/  SEL R184, R184, 0xffffffc0, !P2 ;  /* 0xffffffc0b8b87807 */ /* 0x000fe20005000000 */
[----:B------:R-:W-:Y:S01]  /*0eb0*/  VIADD R185, R22, 0x36400 ;  /* 0x0003640016b97836 */ /* 0x000fe20000000000 */
[----:B------:R-:W-:Y:S01]  /*0ec0*/  SHF.R.S32.HI R192, RZ, 0x3, R0 ;  /* 0x00000003ffc07819 */ /* 0x000fe20000011400 */
[----:B------:R-:W-:-:S02]  /*0ed0*/  VIADD R190, R16, 0x40 ;  /* 0x0000004010be7836 */ /* 0x000fc40000000000 */
[C---:B------:R-:W-:Y:S02]  /*0ee0*/  VIADD R189, R16.reuse, 0x80 ;  /* 0x0000008010bd7836 */ /* 0x040fe40000000000 */
        /* <DEDUP_REMOVED lines=12> */
[----:B------:R-:W-:Y:S01]  /*0fb0*/  IMAD.IADD R3, R194, 0x1, -R3 ;  /* 0x00000001c2037824 */ /* 0x000fe200078e0a03 */
[----:B------:R-:W-:Y:S01]  /*0fc0*/  SHF.R.S32.HI R200, RZ, 0x1f, R195 ;  /* 0x0000001fffc87819 */ /* 0x000fe200000114c3 */
[----:B------:R-:W-:-:S02]  /*0fd0*/  @P1 VIADD R23, R185, 0xffffffe0 ;  /* 0xffffffe0b9171836 */ /* 0x000fc40000000000 */
[----:B------:R-:W-:Y:S02]  /*0fe0*/  IMAD.IADD R185, R185, 0x1, R184 ;  /* 0x00000001b9b97824 */ /* 0x000fe400078e02b8 */
[----:B------:R-:W-:Y:S02]  /*0ff0*/  IMAD.MOV.U32 R2, RZ, RZ, RZ ;  /* 0x000000ffff027224 */ /* 0x000fe400078e00ff */
[----:B------:R-:W-:Y:S02]  /*1000*/  IMAD.SHL.U32 R19, R3, 0x100, RZ ;  /* 0x0000010003137824 */ /* 0x000fe400078e00ff */
[----:B------:R-:W-:Y:S02]  /*1010*/  IMAD R197, R10, 0x8, R17 ;  /* 0x000000080ac57824 */ /* 0x000fe400078e0211 */
[----:B------:R-:W-:-:S07]  /*1020*/  IMAD.IADD R184, R184, 0x1, R23 ;  /* 0x00000001b8b87824 */ /* 0x000fce00078e0217 */
.L_x_1084:
        /* <DEDUP_REMOVED lines=15> */
[----:B-1----:R-:W-:-:S04]  /*1120*/  IMAD.U32 R6, RZ, RZ, UR8 ;  /* 0x00000008ff067e24 */ /* 0x002fc8000f8e00ff */
[----:B---3--:R-:W-:Y:S01]  /*1130*/  IMAD.U32 R7, RZ, RZ, UR9 ;  /* 0x00000009ff077e24 */ /* 0x008fe2000f8e00ff */
        /* <DEDUP_REMOVED lines=17> */
[----:B------:R-:W-:Y:S05]  /*1250*/  @P0 BRA `(.L_x_1046) ;  /* 0x00000000002c0947 */ /* 0x000fea0003800000 */
        /* <DEDUP_REMOVED lines=11> */
.L_x_1046:
[----:B0-----:R-:W2:Y:S01]  /*1310*/  LDL R4, [R1] ;  /* 0x0000000001047983 */ /* 0x001ea20000100800 */
[----:B-----5:R-:W-:Y:S01]  /*1320*/  IMAD.IADD R152, R152, 0x1, -R3 ;  /* 0x0000000198987824 */ /* 0x020fe200078e0a03 */
[----:B------:R-:W-:Y:S02]  /*1330*/  CS2R R150, SRZ ;  /* 0x0000000000967805 */ /* 0x000fe4000001ff00 */
[----:B------:R-:W-:Y:S02]  /*1340*/  CS2R R148, SRZ ;  /* 0x0000000000947805 */ /* 0x000fe4000001ff00 */
[----:B------:R-:W-:Y:S01]  /*1350*/  CS2R R146, SRZ ;  /* 0x0000000000927805 */ /* 0x000fe2000001ff00 */
[----:B------:R-:W-:Y:S01]  /*1360*/  VIADD R0, R152, 0x3f ;  /* 0x0000003f98007836 */ /* 0x000fe20000000000 */
[----:B------:R-:W-:Y:S02]  /*1370*/  CS2R R144, SRZ ;  /* 0x0000000000907805 */ /* 0x000fe4000001ff00 */
[----:B------:R-:W-:-:S02]  /*1380*/  CS2R R142, SRZ ;  /* 0x00000000008e7805 */ /* 0x000fc4000001ff00 */
[----:B------:R-:W-:Y:S02]  /*1390*/  CS2R R140, SRZ ;  /* 0x00000000008c7805 */ /* 0x000fe4000001ff00 */
[----:B------:R-:W-:Y:S02]  /*13a0*/  CS2R R138, SRZ ;  /* 0x00000000008a7805 */ /* 0x000fe4000001ff00 */
[----:B------:R-:W-:Y:S02]  /*13b0*/  SHF.R.S32.HI R3, RZ, 0x1f, R0 ;  /* 0x0000001fff037819 */ /* 0x000fe40000011400 */
[----:B------:R-:W-:Y:S02]  /*13c0*/  CS2R R136, SRZ ;  /* 0x0000000000887805 */ /* 0x000fe4000001ff00 */
[----:B------:R-:W-:Y:S02]  /*13d0*/  CS2R R134, SRZ ;  /* 0x0000000000867805 */ /* 0x000fe4000001ff00 */
[----:B------:R-:W-:-:S02]  /*13e0*/  CS2R R132, SRZ ;  /* 0x0000000000847805 */ /* 0x000fc4000001ff00 */
[----:B------:R-:W-:Y:S01]  /*13f0*/  LEA.HI R3, R3, R0, RZ, 0x6 ;  /* 0x0000000003037211 */ /* 0x000fe200078f30ff */
[----:B------:R-:W-:Y:S01]  /*1400*/  IMAD.MOV.U32 R0, RZ, RZ, RZ ;  /* 0x000000ffff007224 */ /* 0x000fe200078e00ff */
        /* <DEDUP_REMOVED lines=56> */
[----:B------:R-:W-:-:S02]  /*1790*/  SHF.R.S32.HI R177, RZ, 0x6, R3 ;  /* 0x00000006ffb17819 */ /* 0x000fc40000011403 */
[----:B--2---:R-:W-:Y:S01]  /*17a0*/  ISETP.NE.AND P0, PT, R4, 0x1, PT ;  /* 0x000000010400780c */ /* 0x004fe20003f05270 */
[----:B------:R-:W-:-:S12]  /*17b0*/  IMAD.MOV.U32 R4, RZ, RZ, RZ ;  /* 0x000000ffff047224 */ /* 0x000fd800078e00ff */
[----:B------:R-:W-:Y:S05]  /*17c0*/  @!P0 BRA `(.L_x_1047) ;  /* 0x0000001400d48947 */ /* 0x000fea0003800000 */
[----:B------:R-:W-:Y:S02]  /*17d0*/  ISETP.GE.AND P1, PT, R152, 0x1, PT ;  /* 0x000000019800780c */ /* 0x000fe40003f26270 */
[----:B------:R-:W-:-:S11]  /*17e0*/  PLOP3.LUT P0, PT, PT, PT, PT, 0x80, 0x0 ;  /* 0x000000000000781c */ /* 0x000fd60003f0f070 */
[----:B------:R-:W-:Y:S05]  /*17f0*/  @!P1 BRA `(.L_x_1048) ;  /* 0x0000007000c89947 */ /* 0x000fea0003800000 */
        /* <DEDUP_REMOVED lines=56> */
[----:B------:R-:W-:-:S07]  /*1b80*/  VIADD R177, R177, 0xfffffffe ;  /* 0xfffffffeb1b17836 */ /* 0x000fce0000000000 */
.L_x_1050:
        /* <DEDUP_REMOVED lines=171> */
.L_x_1049:
[----:B------:R-:W-:Y:S01]  /*2640*/  BAR.SYNC.DEFER_BLOCKING 0xe, 0x100 ;  /* 0x0384000000007b1d */ /* 0x000fe20000010000 */
[----:B------:R-:W-:Y:S01]  /*2650*/  IMAD.U32 R6, RZ, RZ, UR36 ;  /* 0x00000024ff067e24 */ /* 0x000fe2000f8e00ff */
[----:B------:R-:W-:Y:S01]  /*2660*/  UIADD3 UR36, UR36, 0x1, URZ ;  /* 0x0000000124247890 */ /* 0x000fe2000fffe03f */
[----:B------:R-:W-:Y:S02]  /*2670*/  PLOP3.LUT P0, PT, PT, PT, PT, 0x8, 0x0 ;  /* 0x000000000000781c */ /* 0x000fe40003f0e170 */
        /* <DEDUP_REMOVED lines=138> */
.L_x_1047:
        /* <DEDUP_REMOVED lines=32> */
.L_x_1051:
        /* <DEDUP_REMOVED lines=8> */
.L_x_1229:
[----:B------:R-:W-:Y:S05]  /*31a0*/  @P0 BRA `(.L_x_1053) ;  /* 0x0000000000040947 */ /* 0x000fea0003800000 */
[----:B------:R-:W-:Y:S01]  /*31b0*/  BPT.TRAP 0x1 ;  /* 0x000000040000795c */ /* 0x000fe20000300000 */
.L_x_1053:
[----:B------:R-:W-:Y:S01]  /*31c0*/  IMAD.U32 R4, RZ, RZ, UR36 ;  /* 0x00000024ff047e24 */ /* 0x000fe2000f8e00ff */
[----:B------:R-:W-:-:S04]  /*31d0*/  SHF.L.U32 R5, R2, 0x1f, RZ ;  /* 0x0000001f02057819 */ /* 0x000fc800000006ff */
[----:B------:R-:W-:-:S04]  /*31e0*/  LEA R4, R4, UR37, 0x3 ;  /* 0x0000002504047c11 */ /* 0x000fc8000f8e18ff */
[----:B------:R1:W2:Y:S01]  /*31f0*/  SYNCS.PHASECHK.TRANS64.TRYWAIT P1, [R4+URZ+0x38830], R5 ;  /* 0x03883005040075a7 */ /* 0x0002a2000802017f */
[----:B------:R-:W-:Y:S05]  /*3200*/  @P0 BRA `(.L_x_1054) ;  /* 0x0000000000040947 */ /* 0x000fea0003800000 */
[----:B------:R-:W-:Y:S01]  /*3210*/  BPT.TRAP 0x1 ;  /* 0x000000040000795c */ /* 0x000fe20000300000 */
.L_x_1054:
[----:B--2---:R-:W-:Y:S05]  /*3220*/  @P1 BRA `(.L_x_1055) ;  /* 0x0000000000081947 */ /* 0x004fea0003800000 */
[----:B------:R-:W2:Y:S02]  /*3230*/  SYNCS.PHASECHK.TRANS64.TRYWAIT P1, [R4+URZ+0x38830], R5 ;  /* 0x03883005040075a7 */ /* 0x000ea4000802017f */
[----:B--2---:R-:W-:Y:S05]  /*3240*/  @!P1 BRA `(.L_x_1056) ;  /* 0x0000010400b89947 */ /* 0x004fea0003800000 */
.L_x_1055:
        /* <DEDUP_REMOVED lines=40> */
.L_x_1230:
[----:B------:R-:W-:Y:S05]  /*34d0*/  @P0 BRA `(.L_x_1058) ;  /* 0x0000000000040947 */ /* 0x000fea0003800000 */
[----:B------:R-:W-:Y:S01]  /*34e0*/  BPT.TRAP 0x1 ;  /* 0x000000040000795c */ /* 0x000fe20000300000 */
.L_x_1058:
[----:B------:R3:W4:Y:S01]  /*34f0*/  SYNCS.PHASECHK.TRANS64.TRYWAIT P1, [R4+URZ+0x38850], R5 ;  /* 0x03885005040075a7 */ /* 0x000722000802017f */
[----:B------:R-:W-:Y:S05]  /*3500*/  @P0 BRA `(.L_x_1059) ;  /* 0x0000000000040947 */ /* 0x000fea0003800000 */
[----:B------:R-:W-:Y:S01]  /*3510*/  BPT.TRAP 0x1 ;  /* 0x000000040000795c */ /* 0x000fe20000300000 */
.L_x_1059:
[----:B----4-:R-:W-:Y:S05]  /*3520*/  @P1 BRA `(.L_x_1060) ;  /* 0x0000000000081947 */ /* 0x010fea0003800000 */
[----:B------:R-:W4:Y:S02]  /*3530*/  SYNCS.PHASECHK.TRANS64.TRYWAIT P1, [R4+URZ+0x38850], R5 ;  /* 0x03885005040075a7 */ /* 0x000f24000802017f */
[----:B----4-:R-:W-:Y:S05]  /*3540*/  @!P1 BRA `(.L_x_1061) ;  /* 0x0000010400249947 */ /* 0x010fea0003800000 */
.L_x_1060:
[----:B------:R-:W-:Y:S01]  /*3550*/  UIADD3 UR4, UR37, 0x400, URZ ;  /* 0x0000040025047890 */ /* 0x000fe2000fffe03f */
[----:B------:R-:W-:Y:S01]  /*3560*/  WARPGROUP.ARRIVE ;  /* 0x00000000000079c5 */ /* 0x000fe20000000000 */
[----:B------:R-:W-:-:S05]  /*3570*/  UIADD3 UR5, UR37, 0x26400, URZ ;  /* 0x0002640025057890 */ /* 0x000fca000fffe03f */
[----:B0-----:R-:W0:Y:S01]  /*3580*/  S2R R3, SR_TID.X ;  /* 0x0000000000037919 */ /* 0x001e220000002100 */
[----:B------:R-:W-:Y:S02]  /*3590*/  USHF.R.U32.HI UR4, URZ, 0x4, UR4 ;  /* 0x000000043f047899 */ /* 0x000fe40008011604 */
[----:B------:R-:W-:Y:S01]  /*35a0*/  USHF.R.U32.HI UR5, URZ, 0x4, UR5 ;  /* 0x000000043f057899 */ /* 0x000fe20008011605 */
[----:B------:R-:W5:Y:S01]  /*35b0*/  S2R R57, SR_TID.X ;  /* 0x0000000000397919 */ /* 0x000f620000002100 */
[----:B------:R-:W-:Y:S02]  /*35c0*/  ULOP3.LUT UR4, UR4, 0x3fff, URZ, 0xc0, !UPT ;  /* 0x00003fff04047892 */ /* 0x000fe4000f8ec03f */
[----:B------:R-:W-:Y:S02]  /*35d0*/  ULOP3.LUT UR5, UR5, 0x3fff, URZ, 0xc0, !UPT ;  /* 0x00003fff05057892 */ /* 0x000fe4000f8ec03f */
[----:B------:R-:W-:Y:S02]  /*35e0*/  ULOP3.LUT UR4, UR4, 0x10000, URZ, 0xfc, !UPT ;  /* 0x0001000004047892 */ /* 0x000fe4000f8efc3f */
[----:B------:R-:W-:-:S02]  /*35f0*/  ULOP3.LUT UR6, UR5, 0x10000, URZ, 0xfc, !UPT ;  /* 0x0001000005067892 */ /* 0x000fc4000f8efc3f */
[----:B------:R-:W-:Y:S01]  /*3600*/  ULEA UR5, UR36, UR4, 0xc ;  /* 0x0000000424057291 */ /* 0x000fe2000f8e603f */
[----:B------:R-:W-:Y:S01]  /*3610*/  UMOV UR21, 0x40000040 ;  /* 0x4000004000157882 */ /* 0x000fe20000000000 */
[----:B------:R-:W-:Y:S01]  /*3620*/  UMOV UR23, 0x40000040 ;  /* 0x4000004000177882 */ /* 0x000fe20000000000 */
[----:B------:R-:W-:Y:S02]  /*3630*/  UIADD3 UR14, UR6, 0x800, URZ ;  /* 0x00000800060e7890 */ /* 0x000fe4000fffe03f */
[----:B------:R-:W-:Y:S02]  /*3640*/  UMOV UR20, UR6 ;  /* 0x0000000600147c82 */ /* 0x000fe40008000000 */
[----:B------:R-:W-:Y:S01]  /*3650*/  UMOV UR22, UR5 ;  /* 0x0000000500167c82 */ /* 0x000fe20008000000 */
[----:B------:R-:W-:Y:S01]  /*3660*/  UIADD3 UR15, UR5, 0x800, URZ ;  /* 0x00000800050f7890 */ /* 0x000fe2000fffe03f */
[----:B------:R-:W-:Y:S01]  /*3670*/  HGMMA.64x64x16.F32.BF16 R24, gdesc[UR20], R24, gsb0 ;  /* 0x00e00000141879f0 */ /* 0x000fe20008001818 */
[----:B------:R-:W-:-:S02]  /*3680*/  UIADD3 UR20, UR6, 0x2, URZ ;  /* 0x0000000206147890 */ /* 0x000fc4000fffe03f */
[----:B------:R-:W-:Y:S01]  /*3690*/  UIADD3 UR22, UR5, 0x2, URZ ;  /* 0x0000000205167890 */ /* 0x000fe2000fffe03f */
[----:B------:R-:W-:Y:S01]  /*36a0*/  UMOV UR21, 0x40000040 ;  /* 0x4000004000157882 */ /* 0x000fe20000000000 */
[----:B------:R-:W-:Y:S01]  /*36b0*/  UMOV UR23, 0x40000040 ;  /* 0x4000004000177882 */ /* 0x000fe20000000000 */
[----:B0-----:R-:W-:Y:S02]  /*36c0*/  SHF.R.U32.HI R3, RZ, 0x7, R3 ;  /* 0x00000007ff037819 */ /* 0x001fe40000011603 */
[----:B-----5:R-:W-:-:S04]  /*36d0*/  LOP3.LUT R57, R57, 0x7f, RZ, 0xc0, !PT ;  /* 0x0000007f39397812 */ /* 0x020fc800078ec0ff */
[----:B------:R-:W0:Y:S02]  /*36e0*/  SHFL.IDX PT, R3, R3, RZ, 0x1f ;  /* 0x00001fff03037589 */ /* 0x000e2400000e0000 */
[----:B0-----:R-:W-:Y:S01]  /*36f0*/  R2UR UR7, R3 ;  /* 0x00000000030772ca */ /* 0x001fe200000e0000 */
[----:B------:R-:W-:-:S05]  /*3700*/  IMAD R3, R177, -0x40, R152 ;  /* 0xffffffc0b1037824 */ /* 0x000fca00078e0298 */
[----:B------:R-:W-:-:S04]  /*3710*/  IADD3 R3, -R18, 0x40, R3 ;  /* 0x0000004012037810 */ /* 0x000fc80007ffe103 */
[C---:B------:R-:W-:Y:S02]  /*3720*/  ISETP.GT.AND P5, PT, R3.reuse, RZ, PT ;  /* 0x000000ff0300720c */ /* 0x040fe40003fa4270 */
[C---:B------:R-:W-:Y:S01]  /*3730*/  ISETP.GT.AND P4, PT, R3.reuse, 0x1, PT ;  /* 0x000000010300780c */ /* 0x040fe20003f84270 */
[----:B------:R-:W-:Y:S01]  /*3740*/  UISETP.GT.AND UP0, UPT, UR7, 0x7f, UPT ;  /* 0x0000007f0700788c */ /* 0x000fe2000bf04270 */
[C---:B------:R-:W-:Y:S02]  /*3750*/  ISETP.GT.AND P3, PT, R3.reuse, 0x8, PT ;  /* 0x000000080300780c */ /* 0x040fe40003f64270 */
[----:B------:R-:W-:Y:S01]  /*3760*/  UMOV UR7, 0x4 ;  /* 0x0000000400077882 */ /* 0x000fe20000000000 */
[----:B------:R-:W-:Y:S01]  /*3770*/  USEL UR11, URZ, 0x2, !UP0 ;  /* 0x000000023f0b7887 */ /* 0x000fe2000c000000 */
[C---:B------:R-:W-:Y:S01]  /*3780*/  ISETP.GT.AND P2, PT, R3.reuse, 0x9, PT ;  /* 0x000000090300780c */ /* 0x040fe20003f44270 */
[----:B------:R-:W-:Y:S01]  /*3790*/  USEL UR10, UR7, 0x2, UP0 ;  /* 0x00000002070a7887 */ /* 0x000fe20008000000 */
[C---:B------:R-:W-:Y:S01]  /*37a0*/  ISETP.GT.AND P1, PT, R3.reuse, 0x10, PT ;  /* 0x000000100300780c */ /* 0x040fe20003f24270 */
[----:B------:R-:W-:Y:S01]  /*37b0*/  USEL UR7, UR7, 0x6, !UP0 ;  /* 0x0000000607077887 */ /* 0x000fe2000c000000 */
[----:B------:R-:W-:Y:S01]  /*37c0*/  ISETP.GT.AND P6, PT, R3, 0x11, PT ;  /* 0x000000110300780c */ /* 0x000fe20003fc4270 */
[----:B------:R-:W-:-:S02]  /*37d0*/  WARPGROUP.DEPBAR.LE gsb0, 0x0 ;  /* 0x00008000000079c5 */ /* 0x000fc40000010000 */
        /* <DEDUP_REMOVED lines=212> */
[----:B------:R-:W-:Y:S01]  /*4520*/  ULDC UR11, c[0x0][0xa80] ;  /* 0x0002a000000b7ab9 */ /* 0x000fe20000000800 */
        /* <DEDUP_REMOVED lines=28> */
[----:B------:R-:W-:-:S04]  /*46f0*/  ULOP3.LUT UR7, UR44, 0x2000000, URZ, 0xfc, !UPT ;  /* 0x020000002c077892 */ /* 0x000fc8000f8efc3f */
[----:B------:R-:W-:-:S07]  /*4700*/  ULEA UR10, UR36, UR7, 0xc ;  /* 0x00000007240a7291 */ /* 0x000fce000f8e603f */
[----:B------:R-:W-:Y:S01]  /*4710*/  UMOV UR14, UR10 ;  /* 0x0000000a000e7c82 */ /* 0x000fe20008000000 */
[----:B------:R-:W-:Y:S02]  /*4720*/  WARPGROUP.DEPBAR.LE gsb0, 0x0 ;  /* 0x00008000000079c5 */ /* 0x000fe40000010000 */
[----:B------:R-:W-:-:S06]  /*4730*/  WARPGROUP.ARRIVE ;  /* 0x00000000000079c5 */ /* 0x000fcc0000000000 */
[----:B------:R-:W-:Y:S03]  /*4740*/  HGMMA.64x64x16.F32.BF16 R24, gdesc[UR20], R24, gsb0 ;  /* 0x00e00000141879f0 */ /* 0x000fe60008001818 */
[----:B------:R-:W-:Y:S02]  /*4750*/  WARPGROUP.DEPBAR.LE gsb0, 0x0 ;  /* 0x00008000000079c5 */ /* 0x000fe40000010000 */
[----:B------:R-:W-:Y:S02]  /*4760*/  FSEL R24, R24, -INF , P5 ;  /* 0xff80000018187808 */ /* 0x000fe40002800000 */
[----:B------:R-:W-:Y:S02]  /*4770*/  FSEL R25, R25, -INF , P4 ;  /* 0xff80000019197808 */ /* 0x000fe40002000000 */
[----:B------:R-:W-:Y:S02]  /*4780*/  FSEL R28, R28, -INF , P3 ;  /* 0xff8000001c1c7808 */ /* 0x000fe40001800000 */
[----:B-1234-:R-:W-:-:S02]  /*4790*/  FMNMX.FTZ R5, R24, R25, !PT ;  /* 0x0000001918057209 */ /* 0x01efc40007810000 */
        /* <DEDUP_REMOVED lines=48> */
[----:B------:R-:W-:Y:S02]  /*4aa0*/  FSEL R46, R46, -INF , P1 ;  /* 0xff8000002e2e7808 */ /* 0x000fe40000800000 */
[----:B------:R-:W-:Y:S01]  /*4ab0*/  FSEL R47, R47, -INF , P6 ;  /* 0xff8000002f2f7808 */ /* 0x000fe20003000000 */
[----:B------:R-:W0:Y:S01]  /*4ac0*/  SHFL.BFLY PT, R6, R7, 0x2, 0x1f ;  /* 0x0c401f0007067f89 */ /* 0x000e2200000e0000 */
[----:B------:R-:W-:Y:S02]  /*4ad0*/  FSEL R50, R50, -INF , P5 ;  /* 0xff80000032327808 */ /* 0x000fe40002800000 */
[----:B------:R-:W-:Y:S02]  /*4ae0*/  FSEL R51, R51, -INF , P4 ;  /* 0xff80000033337808 */ /* 0x000fe40002000000 */
[----:B------:R-:W-:Y:S02]  /*4af0*/  FSEL R54, R54, -INF , P3 ;  /* 0xff80000036367808 */ /* 0x000fe40001800000 */
[----:B------:R-:W-:-:S02]  /*4b00*/  FSEL R55, R55, -INF , P2 ;  /* 0xff80000037377808 */ /* 0x000fc40001000000 */
[----:B------:R-:W-:Y:S02]  /*4b10*/  ISETP.GE.AND P2, PT, R152, 0x41, PT ;  /* 0x000000419800780c */ /* 0x000fe40003f46270 */
[----:B0-----:R-:W-:Y:S02]  /*4b20*/  FMNMX.FTZ R8, R7, R6, !PT ;  /* 0x0000000607087209 */ /* 0x001fe40007810000 */
[----:B------:R-:W-:-:S03]  /*4b30*/  FMNMX.FTZ R6, R30, R3, !PT ;  /* 0x000000031e067209 */ /* 0x000fc60007810000 */
[----:B------:R-:W0:Y:S01]  /*4b40*/  SHFL.BFLY PT, R5, R8, 0x1, 0x1f ;  /* 0x0c201f0008057f89 */ /* 0x000e2200000e0000 */
        /* <DEDUP_REMOVED lines=33> */
[----:B------:R-:W0:Y:S01]  /*4d60*/  MUFU.EX2 R7, R7 ;  /* 0x0000000700077308 */ /* 0x000e220000000800 */
[----:B------:R-:W1:Y:S07]  /*4d70*/  SHFL.BFLY PT, R14, R5, 0x2, 0x1f ;  /* 0x0c401f00050e7f89 */ /* 0x000e6e00000e0000 */
[----:B------:R-:W-:Y:S08]  /*4d80*/  MUFU.EX2 R8, R28 ;  /* 0x0000001c00087308 */ /* 0x000ff00000000800 */
[----:B------:R-:W2:Y:S01]  /*4d90*/  MUFU.EX2 R9, R9 ;  /* 0x0000000900097308 */ /* 0x000ea20000000800 */
[----:B0-----:R-:W-:Y:S01]  /*4da0*/  F2FP.BF16.F32.PACK_AB R156, R7, R6 ;  /* 0x00000006079c723e */ /* 0x001fe200000010ff */
[----:B------:R-:W-:-:S06]  /*4db0*/  FADD.FTZ R7, R6, R7 ;  /* 0x0000000706077221 */ /* 0x000fcc0000010000 */
[----:B------:R-:W-:Y:S01]  /*4dc0*/  MUFU.EX2 R10, R10 ;  /* 0x0000000a000a7308 */ /* 0x000fe20000000800 */
[----:B-1----:R-:W-:Y:S01]  /*4dd0*/  FMNMX.FTZ R24, R5, R14, !PT ;  /* 0x0000000e05187209 */ /* 0x002fe20007810000 */
[----:B------:R-:W-:-:S04]  /*4de0*/  FFMA.FTZ R14, R40, UR11, -R56 ;  /* 0x0000000b280e7c23 */ /* 0x000fc80008010838 */
[----:B------:R-:W0:Y:S02]  /*4df0*/  SHFL.BFLY PT, R5, R24, 0x1, 0x1f ;  /* 0x0c201f0018057f89 */ /* 0x000e2400000e0000 */
        /* <DEDUP_REMOVED lines=9> */
[----:B------:R-:W-:Y:S02]  /*4e90*/  FADD.FTZ R11, R11, R10 ;  /* 0x0000000a0b0b7221 */ /* 0x000fe40000010000 */
[----:B------:R-:W-:Y:S01]  /*4ea0*/  MUFU.EX2 R14, R14 ;  /* 0x0000000e000e7308 */ /* 0x000fe20000000800 */
[C---:B------:R-:W-:Y:S01]  /*4eb0*/  FSETP.NEU.FTZ.AND P1, PT, R5.reuse, -INF , PT ;  /* 0xff8000000500780b */ /* 0x040fe20003f3d000 */
[----:B------:R-:W-:-:S05]  /*4ec0*/  FMUL.FTZ R24, R5, UR11 ;  /* 0x0000000b05187c20 */ /* 0x000fca0008410000 */
[----:B------:R-:W-:Y:S01]  /*4ed0*/  FSEL R25, R24, RZ, P1 ;  /* 0x000000ff18197208 */ /* 0x000fe20000800000 */
[----:B------:R-:W0:Y:S01]  /*4ee0*/  MUFU.EX2 R15, R15 ;  /* 0x0000000f000f7308 */ /* 0x000e220000000800 */
[----:B------:R-:W-:Y:S02]  /*4ef0*/  ISETP.NE.AND P1, PT, R57, RZ, PT ;  /* 0x000000ff3900720c */ /* 0x000fe40003f25270 */
[----:B--2---:R-:W-:Y:S01]  /*4f00*/  F2FP.BF16.F32.PACK_AB R162, R13, R12 ;  /* 0x0000000c0da2723e */ /* 0x004fe200000010ff */
[--C-:B------:R-:W-:Y:S01]  /*4f10*/  FFMA.FTZ R173, R26, UR11, -R25.reuse ;  /* 0x0000000b1aad7c23 */ /* 0x100fe20008010819 */
        /* <DEDUP_REMOVED lines=8> */
[----:B------:R-:W-:Y:S01]  /*4fa0*/  FFMA.FTZ R183, R43, UR11, -R25 ;  /* 0x0000000b2bb77c23 */ /* 0x000fe20008010819 */
[----:B------:R-:W-:-:S02]  /*4fb0*/  @!P1 VIADD R24, R4, 0x38840 ;  /* 0x0003884004189836 */ /* 0x000fc40000000000 */
[--C-:B------:R-:W-:Y:S01]  /*4fc0*/  FFMA.FTZ R207, R46, UR11, -R25.reuse ;  /* 0x0000000b2ecf7c23 */ /* 0x100fe20008010819 */
[--C-:B------:R-:W-:Y:S01]  /*4fd0*/  FFMA.FTZ R208, R47, UR11, -R25.reuse ;  /* 0x0000000b2fd07c23 */ /* 0x100fe20008010819 */
[--C-:B------:R-:W-:Y:S01]  /*4fe0*/  FFMA.FTZ R209, R50, UR11, -R25.reuse ;  /* 0x0000000b32d17c23 */ /* 0x100fe20008010819 */
[--C-:B------:R-:W-:Y:S01]  /*4ff0*/  FFMA.FTZ R210, R51, UR11, -R25.reuse ;  /* 0x0000000b33d27c23 */ /* 0x100fe20008010819 */
[----:B------:R-:W-:Y:S01]  /*5000*/  @!P1 PRMT R24, RZ, 0x654, R24 ;  /* 0x00000654ff189816 */ /* 0x000fe20000000018 */
[--C-:B------:R-:W-:Y:S01]  /*5010*/  FFMA.FTZ R211, R54, UR11, -R25.reuse ;  /* 0x0000000b36d37c23 */ /* 0x100fe20008010819 */
[----:B------:R-:W-:Y:S01]  /*5020*/  FFMA.FTZ R212, R55, UR11, -R25 ;  /* 0x0000000b37d47c23 */ /* 0x000fe20008010819 */
[----:B------:R-:W-:Y:S01]  /*5030*/  MUFU.EX2 R173, R173 ;  /* 0x000000ad00ad7308 */ /* 0x000fe20000000800 */
[----:B------:R1:W-:Y:S01]  /*5040*/  @!P1 SYNCS.ARRIVE.TRANS64.RED.A1T0 RZ, [R24+URZ], RZ ;  /* 0x000000ff18ff99a7 */ /* 0x0003e2000810043f */
[----:B0-----:R-:W-:Y:S01]  /*5050*/  F2FP.BF16.F32.PACK_AB R164, R15, R14 ;  /* 0x0000000e0fa4723e */ /* 0x001fe200000010ff */
[----:B------:R-:W-:Y:S01]  /*5060*/  FADD.FTZ R12, R12, R11 ;  /* 0x0000000b0c0c7221 */ /* 0x000fe20000010000 */
[----:B------:R-:W-:-:S03]  /*5070*/  @!P1 VIADD R4, R4, 0x38860 ;  /* 0x0003886004049836 */ /* 0x000fc60000000000 */
[----:B------:R-:W-:Y:S01]  /*5080*/  FADD.FTZ R13, R13, R12 ;  /* 0x0000000c0d0d7221 */ /* 0x000fe20000010000 */
[----:B------:R-:W0:Y:S01]  /*5090*/  MUFU.EX2 R174, R174 ;  /* 0x000000ae00ae7308 */ /* 0x000e220000000800 */
[----:B------:R-:W-:Y:S02]  /*50a0*/  @!P1 PRMT R4, RZ, 0x654, R4 ;  /* 0x00000654ff049816 */ /* 0x000fe40000000004 */
        /* <DEDUP_REMOVED lines=49> */
[----:B------:R-:W-:Y:S08]  /*53c0*/  MUFU.EX2 R211, R211 ;  /* 0x000000d300d37308 */ /* 0x000ff00000000800 */
[----:B------:R-:W3:Y:S01]  /*53d0*/  MUFU.EX2 R212, R212 ;  /* 0x000000d400d47308 */ /* 0x000ee20000000800 */
[----:B--2---:R-:W-:Y:S01]  /*53e0*/  F2FP.BF16.F32.PACK_AB R169, R210, R209 ;  /* 0x000000d1d2a9723e */ /* 0x004fe200000010ff */
[----:B------:R-:W-:-:S04]  /*53f0*/  FADD.FTZ R209, R209, R208 ;  /* 0x000000d0d1d17221 */ /* 0x000fc80000010000 */
[----:B------:R-:W-:Y:S01]  /*5400*/  FADD.FTZ R210, R210, R209 ;  /* 0x000000d1d2d27221 */ /* 0x000fe20000010000 */
[----:B---3--:R-:W-:-:S03]  /*5410*/  F2FP.BF16.F32.PACK_AB R171, R212, R211 ;  /* 0x000000d3d4ab723e */ /* 0x008fc600000010ff */
[----:B------:R-:W-:Y:S02]  /*5420*/  FADD.FTZ R211, R211, R210 ;  /* 0x000000d2d3d37221 */ /* 0x000fe40000010000 */
[----:B------:R0:W-:Y:S01]  /*5430*/  STSM.16.M88.4 [R184], R168 ;  /* 0x000000a8b8007844 */ /* 0x0001e20000000200 */
[----:B-1----:R-:W-:Y:S01]  /*5440*/  WARPGROUP.ARRIVE ;  /* 0x00000000000079c5 */ /* 0x002fe20000000000 */
[----:B------:R-:W-:-:S05]  /*5450*/  FADD.FTZ R6, R212, R211 ;  /* 0x000000d3d4067221 */ /* 0x000fca0000010000 */
[----:B------:R-:W-:Y:S01]  /*5460*/  HGMMA.64x256x16.F32.BF16 R24, R156, gdesc[UR12].tnspB, RZ, !UPT, gsb0 ;  /* 0x43e0000c9c187df0 */ /* 0x000fe2000c0018ff */
        /* <DEDUP_REMOVED lines=12> */
[----:B------:R-:W-:Y:S01]  /*5530*/  HGMMA.64x256x16.F32.BF16 R24, R164, gdesc[UR12].tnspB, R24, gsb0 ;  /* 0x43e0000ca4187df0 */ /* 0x000fe20008001818 */
[----:B------:R-:W-:Y:S01]  /*5540*/  UMOV UR14, UR10 ;  /* 0x0000000a000e7c82 */ /* 0x000fe20008000000 */
        /* <DEDUP_REMOVED lines=21> */
.L_x_1071:
[----:B------:R-:W-:Y:S01]  /*56a0*/  UIADD3 UR36, UR24, 0x1, URZ ;  /* 0x0000000118247890 */ /* 0x000fe2000fffe03f */
[C---:B------:R-:W-:Y:S01]  /*56b0*/  ISETP.GT.AND P2, PT, R7.reuse, RZ, PT ;  /* 0x000000ff0700720c */ /* 0x040fe20003f44270 */
[----:B------:R-:W-:Y:S02]  /*56c0*/  VIADD R7, R7, 0xffffffff ;  /* 0xffffffff07077836 */ /* 0x000fe40000000000 */
[----:B------:R-:W-:-:S04]  /*56d0*/  UISETP.NE.AND UP0, UPT, UR36, 0x2, UPT ;  /* 0x000000022400788c */ /* 0x000fc8000bf05270 */
[----:B------:R-:W-:Y:S02]  /*56e0*/  USEL UR5, URZ, 0x1, UP0 ;  /* 0x000000013f057887 */ /* 0x000fe40008000000 */
[----:B------:R-:W-:-:S04]  /*56f0*/  USEL UR36, UR36, URZ, UP0 ;  /* 0x0000003f24247287 */ /* 0x000fc80008000000 */
[----:B------:R-:W-:Y:S01]  /*5700*/  LOP3.LUT R2, R2, UR5, RZ, 0x3c, !PT ;  /* 0x0000000502027c12 */ /* 0x000fe2000f8e3cff */
[----:B0-----:R-:W-:Y:S07]  /*5710*/  @P0 BRA `(.L_x_1063) ;  /* 0x0000000000040947 */ /* 0x001fee0003800000 */
[----:B------:R-:W-:Y:S01]  /*5720*/  BPT.TRAP 0x1 ;  /* 0x000000040000795c */ /* 0x000fe20000300000 */
.L_x_1063:
[----:B------:R-:W-:Y:S01]  /*5730*/  ULEA UR5, UR36, UR37, 0x3 ;  /* 0x0000002524057291 */ /* 0x000fe2000f8e183f */
[----:B------:R-:W-:-:S08]  /*5740*/  SHF.L.U32 R3, R2, 0x1f, RZ ;  /* 0x0000001f02037819 */ /* 0x000fd000000006ff */
[----:B------:R0:W1:Y:S01]  /*5750*/  SYNCS.PHASECHK.TRANS64.TRYWAIT P3, [UR5+0x38830], R3 ;  /* 0x03883003ff0075a7 */ /* 0x0000620008060145 */
[----:B------:R-:W-:Y:S05]  /*5760*/  @P0 BRA `(.L_x_1064) ;  /* 0x0000000000040947 */ /* 0x000fea0003800000 */
[----:B------:R-:W-:Y:S01]  /*5770*/  BPT.TRAP 0x1 ;  /* 0x000000040000795c */ /* 0x000fe20000300000 */
.L_x_1064:
[----:B-1----:R-:W-:Y:S05]  /*5780*/  @P3 BRA `(.L_x_1065) ;  /* 0x0000000000083947 */ /* 0x002fea0003800000 */
[----:B------:R-:W1:Y:S02]  /*5790*/  SYNCS.PHASECHK.TRANS64.TRYWAIT P3, [UR5+0x38830], R3 ;  /* 0x03883003ff0075a7 */ /* 0x000e640008060145 */
[----:B-1----:R-:W-:Y:S05]  /*57a0*/  @!P3 BRA `(.L_x_1066) ;  /* 0x000000e000a0b947 */ /* 0x002fea0003800000 */
.L_x_1065:
        /* <DEDUP_REMOVED lines=28> */
.L_x_1067:
[----:B------:R2:W3:Y:S01]  /*5970*/  SYNCS.PHASECHK.TRANS64.TRYWAIT P3, [UR5+0x38850], R3 ;  /* 0x03885003ff0075a7 */ /* 0x0004e20008060145 */
[----:B------:R-:W-:Y:S05]  /*5980*/  @P0 BRA `(.L_x_1068) ;  /* 0x0000000000040947 */ /* 0x000fea0003800000 */
[----:B------:R-:W-:Y:S01]  /*5990*/  BPT.TRAP 0x1 ;  /* 0x000000040000795c */ /* 0x000fe20000300000 */
.L_x_1068:
[----:B---3--:R-:W-:Y:S05]  /*59a0*/  @P3 BRA `(.L_x_1069) ;  /* 0x0000000000083947 */ /* 0x008fea0003800000 */
[----:B------:R-:W3:Y:S02]  /*59b0*/  SYNCS.PHASECHK.TRANS64.TRYWAIT P3, [UR5+0x38850], R3 ;  /* 0x03885003ff0075a7 */ /* 0x000ee40008060145 */
[----:B---3--:R-:W-:Y:S05]  /*59c0*/  @!P3 BRA `(.L_x_1070) ;  /* 0x000000e00030b947 */ /* 0x008fea0003800000 */
.L_x_1069:
[----:B------:R-:W-:Y:S01]  /*59d0*/  UIADD3 UR10, UR37, 0x26400, URZ ;  /* 0x00026400250a7890 */ /* 0x000fe2000fffe03f */
[----:B------:R-:W-:Y:S01]  /*59e0*/  WARPGROUP.ARRIVE ;  /* 0x00000000000079c5 */ /* 0x000fe20000000000 */
[----:B------:R-:W-:-:S05]  /*59f0*/  UIADD3 UR15, UR6, 0x4, URZ ;  /* 0x00000004060f7890 */ /* 0x000fca000fffe03f */
[----:B------:R-:W3:Y:S01]  /*5a00*/  S2R R5, SR_TID.X ;  /* 0x0000000000057919 */ /* 0x000ee20000002100 */
[----:B------:R-:W-:Y:S02]  /*5a10*/  USHF.R.U32.HI UR10, URZ, 0x4, UR10 ;  /* 0x000000043f0a7899 */ /* 0x000fe4000801160a */
[----:B------:R-:W-:Y:S02]  /*5a20*/  UIADD3 UR11, UR6, 0x200, URZ ;  /* 0x00000200060b7890 */ /* 0x000fe4000fffe03f */
[----:B------:R-:W-:Y:S02]  /*5a30*/  ULOP3.LUT UR18, UR10, 0x3fff, URZ, 0xc0, !UPT ;  /* 0x00003fff0a127892 */ /* 0x000fe4000f8ec03f */
[----:B------:R-:W-:Y:S02]  /*5a40*/  UIADD3 UR14, UR6, 0x6, URZ ;  /* 0x00000006060e7890 */ /* 0x000fe4000fffe03f */
        /* <DEDUP_REMOVED lines=263> */
[----:B------:R-:W-:-:S07]  /*6ac0*/  ULEA UR10, UR36, UR7, 0xc ;  /* 0x00000007240a7291 */ /* 0x000fce000f8e603f */
[----:B------:R-:W-:Y:S01]  /*6ad0*/  UMOV UR14, UR10 ;  /* 0x0000000a000e7c82 */ /* 0x000fe20008000000 */
        /* <DEDUP_REMOVED lines=29> */
[----:B0-----:R-:W-:-:S05]  /*6cb0*/  FMNMX.FTZ R3, R11, R12, !PT ;  /* 0x0000000c0b037209 */ /* 0x001fca0007810000 */
[C---:B------:R-:W-:Y:S01]  /*6cc0*/  FADD.FTZ R10, -R3.reuse, R8 ;  /* 0x00000008030a7221 */ /* 0x040fe20000010100 */
[----:B------:R-:W-:Y:S01]  /*6cd0*/  FMNMX.FTZ R8, R166, R5, !PT ;  /* 0x00000005a6087209 */ /* 0x000fe20007810000 */
[----:B------:R-:W-:Y:S02]  /*6ce0*/  FMUL.FTZ R208, R3, UR11 ;  /* 0x0000000b03d07c20 */ /* 0x000fe40008410000 */
[----:B------:R-:W-:Y:S01]  /*6cf0*/  FMUL.FTZ R9, R10, UR11 ;  /* 0x0000000b0a097c20 */ /* 0x000fe20008410000 */
[----:B------:R-:W-:Y:S01]  /*6d00*/  FMNMX.FTZ R5, R167, R8, !PT ;  /* 0x00000008a7057209 */ /* 0x000fe20007810000 */
[--C-:B------:R-:W-:Y:S01]  /*6d10*/  FFMA.FTZ R152, R152, UR11, -R208.reuse ;  /* 0x0000000b98987c23 */ /* 0x100fe200080108d0 */
[--C-:B------:R-:W-:Y:S01]  /*6d20*/  FFMA.FTZ R11, R153, UR11, -R208.reuse ;  /* 0x0000000b990b7c23 */ /* 0x100fe200080108d0 */
[--C-:B------:R-:W-:Y:S01]  /*6d30*/  FFMA.FTZ R153, R181, UR11, -R208.reuse ;  /* 0x0000000bb5997c23 */ /* 0x100fe200080108d0 */
        /* <DEDUP_REMOVED lines=11> */
[----:B------:R1:W-:Y:S01]  /*6df0*/  MUFU.EX2 R8, R152 ;  /* 0x0000009800087308 */ /* 0x0003e20000000800 */
        /* <DEDUP_REMOVED lines=9> */
[-C--:B0-----:R-:W-:Y:S01]  /*6e90*/  FMUL.FTZ R24, R24, R9.reuse ;  /* 0x0000000918187220 */ /* 0x081fe20000410000 */
[-C--:B------:R-:W-:Y:S01]  /*6ea0*/  FMUL.FTZ R25, R25, R9.reuse ;  /* 0x0000000919197220 */ /* 0x080fe20000410000 */
[----:B------:R-:W-:Y:S01]  /*6eb0*/  FMUL.FTZ R28, R28, R9 ;  /* 0x000000091c1c7220 */ /* 0x000fe20000410000 */
[----:B------:R-:W-:Y:S01]  /*6ec0*/  FMNMX.FTZ R12, R182, R5, !PT ;  /* 0x00000005b60c7209 */ /* 0x000fe20007810000 */
[-C--:B------:R-:W-:Y:S01]  /*6ed0*/  FMUL.FTZ R29, R29, R9.reuse ;  /* 0x000000091d1d7220 */ /* 0x080fe20000410000 */
[-C--:B------:R-:W-:Y:S01]  /*6ee0*/  FMUL.FTZ R32, R32, R9.reuse ;  /* 0x0000000920207220 */ /* 0x080fe20000410000 */
[----:B------:R-:W-:Y:S01]  /*6ef0*/  MUFU.EX2 R10, R156 ;  /* 0x0000009c000a7308 */ /* 0x000fe20000000800 */
[----:B------:R-:W-:Y:S01]  /*6f00*/  FMNMX.FTZ R5, R183, R12, !PT ;  /* 0x0000000cb7057209 */ /* 0x000fe20007810000 */
[----:B------:R-:W-:Y:S01]  /*6f10*/  FFMA.FTZ R12, R160, UR11, -R208 ;  /* 0x0000000ba00c7c23 */ /* 0x000fe200080108d0 */
[-C--:B------:R-:W-:Y:S01]  /*6f20*/  FMUL.FTZ R33, R33, R9.reuse ;  /* 0x0000000921217220 */ /* 0x080fe20000410000 */
[-C--:B------:R-:W-:Y:S01]  /*6f30*/  FMUL.FTZ R36, R36, R9.reuse ;  /* 0x0000000924247220 */ /* 0x080fe20000410000 */
[-C--:B------:R-:W-:Y:S01]  /*6f40*/  FMUL.FTZ R37, R37, R9.reuse ;  /* 0x0000000925257220 */ /* 0x080fe20000410000 */
[----:B-1----:R-:W0:Y:S01]  /*6f50*/  SHFL.BFLY PT, R152, R5, 0x2, 0x1f ;  /* 0x0c401f0005987f89 */ /* 0x002e2200000e0000 */
        /* <DEDUP_REMOVED lines=23> */
[----:B0-----:R-:W-:Y:S01]  /*70d0*/  FMNMX.FTZ R152, R5, R152, !PT ;  /* 0x0000009805987209 */ /* 0x001fe20007810000 */
[-C--:B------:R-:W-:Y:S01]  /*70e0*/  FMUL.FTZ R80, R80, R9.reuse ;  /* 0x0000000950507220 */ /* 0x080fe20000410000 */
        /* <DEDUP_REMOVED lines=8> */
[----:B------:R-:W2:Y:S01]  /*7170*/  MUFU.EX2 R21, R21 ;  /* 0x0000001500157308 */ /* 0x000ea20000000800 */
        /* <DEDUP_REMOVED lines=23> */
[----:B------:R-:W-:Y:S01]  /*72f0*/  FADD.FTZ R152, -R5, R207 ;  /* 0x000000cf05987221 */ /* 0x000fe20000010100 */
[----:B------:R-:W-:Y:S01]  /*7300*/  MUFU.EX2 R168, R168 ;  /* 0x000000a800a87308 */ /* 0x000fe20000000800 */
[-C--:B------:R-:W-:Y:S01]  /*7310*/  FMUL.FTZ R132, R132, R9.reuse ;  /* 0x0000000984847220 */ /* 0x080fe20000410000 */
[-C--:B------:R-:W-:Y:S01]  /*7320*/  FMUL.FTZ R133, R133, R9.reuse ;  /* 0x0000000985857220 */ /* 0x080fe20000410000 */
[----:B------:R-:W-:Y:S01]  /*7330*/  FMUL.FTZ R181, R152, UR11 ;  /* 0x0000000b98b57c20 */ /* 0x000fe20008410000 */
[----:B------:R-:W-:Y:S01]  /*7340*/  FMUL.FTZ R152, R5, UR11 ;  /* 0x0000000b05987c20 */ /* 0x000fe20008410000 */
[-C--:B------:R-:W-:Y:S01]  /*7350*/  FMUL.FTZ R136, R136, R9.reuse ;  /* 0x0000000988887220 */ /* 0x080fe20000410000 */
[-C--:B------:R-:W-:Y:S01]  /*7360*/  FMUL.FTZ R137, R137, R9.reuse ;  /* 0x0000000989897220 */ /* 0x080fe20000410000 */
[----:B------:R-:W-:Y:S01]  /*7370*/  FMUL.FTZ R140, R140, R9 ;  /* 0x000000098c8c7220 */ /* 0x000fe20000410000 */
[----:B------:R0:W-:Y:S01]  /*7380*/  MUFU.EX2 R207, R153 ;  /* 0x0000009900cf7308 */ /* 0x0001e20000000800 */
[--C-:B------:R-:W-:Y:S01]  /*7390*/  FFMA.FTZ R180, R154, UR11, -R152.reuse ;  /* 0x0000000b9ab47c23 */ /* 0x100fe20008010898 */
[----:B------:R-:W-:Y:S01]  /*73a0*/  FFMA.FTZ R217, R179, UR11, -R152 ;  /* 0x0000000bb3d97c23 */ /* 0x000fe20008010898 */
[----:B------:R-:W-:-:S02]  /*73b0*/  IMAD.U32 R179, RZ, RZ, UR5 ;  /* 0x00000005ffb37e24 */ /* 0x000fc4000f8e00ff */
[--C-:B------:R-:W-:Y:S01]  /*73c0*/  FFMA.FTZ R209, R155, UR11, -R152.reuse ;  /* 0x0000000b9bd17c23 */ /* 0x100fe20008010898 */
[----:B------:R-:W-:Y:S02]  /*73d0*/  IMAD.U32 R154, RZ, RZ, UR24 ;  /* 0x00000018ff9a7e24 */ /* 0x000fe4000f8e00ff */
[--C-:B------:R-:W-:Y:S01]  /*73e0*/  FFMA.FTZ R208, R158, UR11, -R152.reuse ;  /* 0x0000000b9ed07c23 */ /* 0x100fe20008010898 */
[--C-:B------:R-:W-:Y:S01]  /*73f0*/  FFMA.FTZ R211, R159, UR11, -R152.reuse ;  /* 0x0000000b9fd37c23 */ /* 0x100fe20008010898 */
[----:B------:R-:W1:Y:S01]  /*7400*/  MUFU.EX2 R181, R181 ;  /* 0x000000b500b57308 */ /* 0x000e620000000800 */
[----:B0-----:R-:W-:Y:S02]  /*7410*/  IMAD.MOV R153, RZ, RZ, -R19 ;  /* 0x000000ffff997224 */ /* 0x001fe400078e0a13 */
[--C-:B------:R-:W-:Y:S01]  /*7420*/  FFMA.FTZ R210, R162, UR11, -R152.reuse ;  /* 0x0000000ba2d27c23 */ /* 0x100fe20008010898 */
[--C-:B------:R-:W-:Y:S01]  /*7430*/  FFMA.FTZ R213, R163, UR11, -R152.reuse ;  /* 0x0000000ba3d57c23 */ /* 0x100fe20008010898 */
[--C-:B------:R-:W-:Y:S01]  /*7440*/  FFMA.FTZ R212, R166, UR11, -R152.reuse ;  /* 0x0000000ba6d47c23 */ /* 0x100fe20008010898 */
[----:B------:R-:W-:Y:S01]  /*7450*/  FFMA.FTZ R215, R167, UR11, -R152 ;  /* 0x0000000ba7d77c23 */ /* 0x000fe20008010898 */
[----:B------:R-:W-:Y:S01]  /*7460*/  ISETP.NE.AND P3, PT, R18, R153, PT ;  /* 0x000000991200720c */ /* 0x000fe20003f65270 */
[----:B------:R-:W-:-:S02]  /*7470*/  @!P1 VIADD R153, R179, 0x38840 ;  /* 0x00038840b3999836 */ /* 0x000fc40000000000 */
[--C-:B------:R-:W-:Y:S01]  /*7480*/  FFMA.FTZ R170, R170, UR11, -R152.reuse ;  /* 0x0000000baaaa7c23 */ /* 0x100fe20008010898 */
[--C-:B------:R-:W-:Y:S01]  /*7490*/  FFMA.FTZ R171, R171, UR11, -R152.reuse ;  /* 0x0000000babab7c23 */ /* 0x100fe20008010898 */
[--C-:B------:R-:W-:Y:S01]  /*74a0*/  FFMA.FTZ R174, R174, UR11, -R152.reuse ;  /* 0x0000000baeae7c23 */ /* 0x100fe20008010898 */
[--C-:B------:R-:W-:Y:S01]  /*74b0*/  FFMA.FTZ R175, R175, UR11, -R152.reuse ;  /* 0x0000000bafaf7c23 */ /* 0x100fe20008010898 */
[----:B------:R-:W-:Y:S01]  /*74c0*/  @!P1 PRMT R153, RZ, 0x654, R153 ;  /* 0x00000654ff999816 */ /* 0x000fe20000000099 */
[--C-:B------:R-:W-:Y:S01]  /*74d0*/  FFMA.FTZ R178, R178, UR11, -R152.reuse ;  /* 0x0000000bb2b27c23 */ /* 0x100fe20008010898 */
[--C-:B------:R-:W-:Y:S01]  /*74e0*/  FFMA.FTZ R182, R182, UR11, -R152.reuse ;  /* 0x0000000bb6b67c23 */ /* 0x100fe20008010898 */
[----:B------:R-:W-:Y:S01]  /*74f0*/  FFMA.FTZ R183, R183, UR11, -R152 ;  /* 0x0000000bb7b77c23 */ /* 0x000fe20008010898 */
[----:B------:R0:W-:Y:S01]  /*7500*/  @!P1 SYNCS.ARRIVE.TRANS64.RED.A1T0 RZ, [R153+URZ], RZ ;  /* 0x000000ff99ff99a7 */ /* 0x0001e2000810043f */
[----:B------:R-:W-:Y:S01]  /*7510*/  MUFU.EX2 R180, R180 ;  /* 0x000000b400b47308 */ /* 0x000fe20000000800 */
[----:B------:R-:W-:Y:S01]  /*7520*/  F2FP.BF16.F32.PACK_AB R152, R11, R8 ;  /* 0x000000080b98723e */ /* 0x000fe200000010ff */
[----:B------:R-:W-:Y:S01]  /*7530*/  @!P3 IMAD R154, R154, 0x40, R17 ;  /* 0x000000409a9ab824 */ /* 0x000fe200078e0211 */
[----:B--2---:R-:W-:Y:S01]  /*7540*/  F2FP.BF16.F32.PACK_AB R158, R21, R14 ;  /* 0x0000000e159e723e */ /* 0x004fe200000010ff */
[-C--:B-1----:R-:W-:Y:S01]  /*7550*/  FMUL.FTZ R26, R26, R181.reuse ;  /* 0x000000b51a1a7220 */ /* 0x082fe20000410000 */
[----:B------:R-:W-:Y:S01]  /*7560*/  F2FP.BF16.F32.PACK_AB R160, R169, R20 ;  /* 0x00000014a9a0723e */ /* 0x000fe200000010ff */
[-C--:B------:R-:W-:Y:S01]  /*7570*/  FMUL.FTZ R27, R27, R181.reuse ;  /* 0x000000b51b1b7220 */ /* 0x080fe20000410000 */
[----:B------:R-:W-:Y:S01]  /*7580*/  @!P3 LEA R154, R154, UR37, 0x2 ;  /* 0x000000259a9abc11 */ /* 0x000fe2000f8e10ff */
[----:B------:R-:W0:Y:S01]  /*7590*/  MUFU.EX2 R209, R209 ;  /* 0x000000d100d17308 */ /* 0x000e220000000800 */
[-C--:B------:R-:W-:Y:S01]  /*75a0*/  FMUL.FTZ R30, R30, R181.reuse ;  /* 0x000000b51e1e7220 */ /* 0x080fe20000410000 */
[-C--:B------:R-:W-:Y:S01]  /*75b0*/  FMUL.FTZ R31, R31, R181.reuse ;  /* 0x000000b51f1f7220 */ /* 0x080fe20000410000 */
[-C--:B------:R-:W-:Y:S01]  /*75c0*/  FMUL.FTZ R34, R34, R181.reuse ;  /* 0x000000b522227220 */ /* 0x080fe20000410000 */
[----:B------:R-:W-:Y:S01]  /*75d0*/  @!P3 STS [R154+0x38400], R9 ;  /* 0x038400099a00b388 */ /* 0x000fe20000000800 */
[-C--:B------:R-:W-:Y:S01]  /*75e0*/  FMUL.FTZ R35, R35, R181.reuse ;  /* 0x000000b523237220 */ /* 0x080fe20000410000 */
[-C--:B------:R-:W-:Y:S01]  /*75f0*/  FMUL.FTZ R38, R38, R181.reuse ;  /* 0x000000b526267220 */ /* 0x080fe20000410000 */
[-C--:B------:R-:W-:Y:S01]  /*7600*/  FMUL.FTZ R39, R39, R181.reuse ;  /* 0x000000b527277220 */ /* 0x080fe20000410000 */
[----:B------:R1:W-:Y:S01]  /*7610*/  @!P3 STS [R154+0x38420], R181 ;  /* 0x038420b59a00b388 */ /* 0x0003e20000000800 */
        /* <DEDUP_REMOVED lines=8> */
[----:B------:R-:W2:Y:S01]  /*76a0*/  MUFU.EX2 R211, R211 ;  /* 0x000000d300d37308 */ /* 0x000ea20000000800 */
[----:B0-----:R-:W-:Y:S01]  /*76b0*/  F2FP.BF16.F32.PACK_AB R153, R209, R180 ;  /* 0x000000b4d199723e */ /* 0x001fe200000010ff */
[-C--:B------:R-:W-:Y:S01]  /*76c0*/  FMUL.FTZ R55, R55, R181.reuse ;  /* 0x000000b537377220 */ /* 0x080fe20000410000 */
[----:B-1----:R-:W-:Y:S01]  /*76d0*/  F2FP.BF16.F32.PACK_AB R154, R13, R10 ;  /* 0x0000000a0d9a723e */ /* 0x002fe200000010ff */
        /* <DEDUP_REMOVED lines=13> */
[----:B--2---:R-:W-:Y:S01]  /*77b0*/  F2FP.BF16.F32.PACK_AB R155, R211, R208 ;  /* 0x000000d0d39b723e */ /* 0x004fe200000010ff */
[----:B------:R-:W-:Y:S01]  /*77c0*/  BAR.SYNC.DEFER_BLOCKING 0xf, 0x100 ;  /* 0x03c4000000007b1d */ /* 0x000fe20000010000 */
        /* <DEDUP_REMOVED lines=21> */
[----:B------:R-:W0:Y:S01]  /*7920*/  MUFU.EX2 R173, R173 ;  /* 0x000000ad00ad7308 */ /* 0x000e220000000800 */
        /* <DEDUP_REMOVED lines=8> */
[----:B-1----:R-:W-:Y:S01]  /*79b0*/  F2FP.BF16.F32.PACK_AB R159, R215, R212 ;  /* 0x000000d4d79f723e */ /* 0x002fe200000010ff */
        /* <DEDUP_REMOVED lines=8> */
[----:B------:R-:W-:Y:S01]  /*7a40*/  FMUL.FTZ R141, R141, R9 ;  /* 0x000000098d8d7220 */ /* 0x000fe20000410000 */
[-C--:B------:R-:W-:Y:S01]  /*7a50*/  FMUL.FTZ R142, R142, R181.reuse ;  /* 0x000000b58e8e7220 */ /* 0x080fe20000410000 */
[----:B------:R-:W-:Y:S01]  /*7a60*/  FMUL.FTZ R143, R143, R181 ;  /* 0x000000b58f8f7220 */ /* 0x000fe20000410000 */
[-C--:B------:R-:W-:Y:S01]  /*7a70*/  FMUL.FTZ R144, R144, R9.reuse ;  /* 0x0000000990907220 */ /* 0x080fe20000410000 */
[----:B------:R-:W-:Y:S01]  /*7a80*/  FMUL.FTZ R145, R145, R9 ;  /* 0x0000000991917220 */ /* 0x000fe20000410000 */
[-C--:B------:R-:W-:Y:S01]  /*7a90*/  FMUL.FTZ R146, R146, R181.reuse ;  /* 0x000000b592927220 */ /* 0x080fe20000410000 */
[----:B------:R-:W-:Y:S01]  /*7aa0*/  MUFU.EX2 R174, R174 ;  /* 0x000000ae00ae7308 */ /* 0x000fe20000000800 */
[----:B------:R-:W-:Y:S01]  /*7ab0*/  FMUL.FTZ R147, R147, R181 ;  /* 0x000000b593937220 */ /* 0x000fe20000410000 */
[-C--:B------:R-:W-:Y:S01]  /*7ac0*/  FMUL.FTZ R148, R148, R9.reuse ;  /* 0x0000000994947220 */ /* 0x080fe20000410000 */
[----:B------:R-:W-:Y:S01]  /*7ad0*/  FMUL.FTZ R149, R149, R9 ;  /* 0x0000000995957220 */ /* 0x000fe20000410000 */
[-C--:B------:R-:W-:Y:S01]  /*7ae0*/  FMUL.FTZ R150, R150, R181.reuse ;  /* 0x000000b596967220 */ /* 0x080fe20000410000 */
[----:B------:R-:W-:Y:S01]  /*7af0*/  FMUL.FTZ R151, R151, R181 ;  /* 0x000000b597977220 */ /* 0x000fe20000410000 */
[----:B------:R0:W-:Y:S01]  /*7b00*/  STSM.16.M88.4 [R22+0x36400], R152 ;  /* 0x0364009816007844 */ /* 0x0001e20000000200 */
[----:B------:R-:W-:Y:S01]  /*7b10*/  FFMA.FTZ R4, R9, R4, R8 ;  /* 0x0000000409047223 */ /* 0x000fe20000010008 */
[----:B------:R-:W2:Y:S01]  /*7b20*/  MUFU.EX2 R175, R175 ;  /* 0x000000af00af7308 */ /* 0x000ea20000000800 */
[----:B-1----:R-:W-:Y:S01]  /*7b30*/  F2FP.BF16.F32.PACK_AB R161, R171, R170 ;  /* 0x000000aaaba1723e */ /* 0x002fe200000010ff */
        /* <DEDUP_REMOVED lines=12> */
[----:B------:R-:W-:Y:S01]  /*7c00*/  FADD.FTZ R211, R211, R208 ;  /* 0x000000d0d3d37221 */ /* 0x000fe20000010000 */
[----:B------:R-:W1:Y:S01]  /*7c10*/  MUFU.EX2 R177, R177 ;  /* 0x000000b100b17308 */ /* 0x000e620000000800 */
[----:B--2---:R-:W-:Y:S01]  /*7c20*/  F2FP.BF16.F32.PACK_AB R163, R175, R174 ;  /* 0x000000aeafa3723e */ /* 0x004fe200000010ff */
[----:B------:R-:W-:Y:S01]  /*7c30*/  FADD.FTZ R12, R12, R13 ;  /* 0x0000000d0c0c7221 */ /* 0x000fe20000010000 */
[----:B------:R-:W-:-:S03]  /*7c40*/  FADD.FTZ R210, R210, R211 ;  /* 0x000000d3d2d27221 */ /* 0x000fc60000010000 */
[----:B------:R0:W-:Y:S01]  /*7c50*/  STSM.16.M88.4 [R185], R160 ;  /* 0x000000a0b9007844 */ /* 0x0001e20000000200 */
[----:B------:R-:W-:Y:S01]  /*7c60*/  FADD.FTZ R15, R15, R12 ;  /* 0x0000000c0f0f7221 */ /* 0x000fe20000010000 */
[----:B------:R-:W2:Y:S01]  /*7c70*/  MUFU.EX2 R176, R176 ;  /* 0x000000b000b07308 */ /* 0x000ea20000000800 */
[----:B------:R-:W-:Y:S02]  /*7c80*/  FADD.FTZ R213, R213, R210 ;  /* 0x000000d2d5d57221 */ /* 0x000fe40000010000 */
[----:B------:R-:W-:Y:S02]  /*7c90*/  FADD.FTZ R14, R14, R15 ;  /* 0x0000000f0e0e7221 */ /* 0x000fe40000010000 */
[----:B------:R-:W-:Y:S02]  /*7ca0*/  FADD.FTZ R212, R212, R213 ;  /* 0x000000d5d4d47221 */ /* 0x000fe40000010000 */
[----:B------:R-:W-:Y:S01]  /*7cb0*/  FADD.FTZ R21, R21, R14 ;  /* 0x0000000e15157221 */ /* 0x000fe20000010000 */
[----:B------:R-:W-:Y:S01]  /*7cc0*/  MUFU.EX2 R178, R178 ;  /* 0x000000b200b27308 */ /* 0x000fe20000000800 */
[----:B-1----:R-:W-:Y:S01]  /*7cd0*/  F2FP.BF16.F32.PACK_AB R164, R177, R172 ;  /* 0x000000acb1a4723e */ /* 0x002fe200000010ff */
[----:B------:R-:W-:Y:S01]  /*7ce0*/  FADD.FTZ R215, R215, R212 ;  /* 0x000000d4d7d77221 */ /* 0x000fe20000010000 */
[----:B------:R-:W-:-:S03]  /*7cf0*/  FADD.FTZ R20, R20, R21 ;  /* 0x0000001514147221 */ /* 0x000fc60000010000 */
[----:B------:R-:W-:Y:S01]  /*7d00*/  FADD.FTZ R170, R170, R215 ;  /* 0x000000d7aaaa7221 */ /* 0x000fe20000010000 */
[----:B------:R-:W-:Y:S01]  /*7d10*/  FADD.FTZ R169, R169, R20 ;  /* 0x00000014a9a97221 */ /* 0x000fe20000010000 */
[----:B------:R-:W1:Y:S01]  /*7d20*/  MUFU.EX2 R217, R217 ;  /* 0x000000d900d97308 */ /* 0x000e620000000800 */
[----:B--2---:R-:W-:Y:S01]  /*7d30*/  F2FP.BF16.F32.PACK_AB R166, R207, R176 ;  /* 0x000000b0cfa6723e */ /* 0x004fe200000010ff */
[----:B------:R-:W-:Y:S01]  /*7d40*/  FADD.FTZ R171, R171, R170 ;  /* 0x000000aaabab7221 */ /* 0x000fe20000010000 */
[----:B------:R-:W-:-:S03]  /*7d50*/  FADD.FTZ R168, R168, R169 ;  /* 0x000000a9a8a87221 */ /* 0x000fc60000010000 */
[----:B------:R-:W-:Y:S01]  /*7d60*/  FADD.FTZ R174, R174, R171 ;  /* 0x000000abaeae7221 */ /* 0x000fe20000010000 */
[----:B------:R-:W-:Y:S01]  /*7d70*/  FADD.FTZ R173, R173, R168 ;  /* 0x000000a8adad7221 */ /* 0x000fe20000010000 */
[----:B------:R-:W2:Y:S02]  /*7d80*/  MUFU.EX2 R182, R182 ;  /* 0x000000b600b67308 */ /* 0x000ea40000000800 */
[----:B------:R-:W-:Y:S01]  /*7d90*/  FADD.FTZ R175, R175, R174 ;  /* 0x000000aeafaf7221 */ /* 0x000fe20000010000 */
[----:B------:R-:W-:-:S04]  /*7da0*/  FADD.FTZ R172, R172, R173 ;  /* 0x000000adacac7221 */ /* 0x000fc80000010000 */
[----:B------:R-:W-:Y:S01]  /*7db0*/  FADD.FTZ R177, R177, R172 ;  /* 0x000000acb1b17221 */ /* 0x000fe20000010000 */
[----:B------:R-:W3:Y:S01]  /*7dc0*/  MUFU.EX2 R183, R183 ;  /* 0x000000b700b77308 */ /* 0x000ee20000000800 */
[----:B-1----:R-:W-:Y:S01]  /*7dd0*/  F2FP.BF16.F32.PACK_AB R165, R217, R178 ;  /* 0x000000b2d9a5723e */ /* 0x002fe200000010ff */
[----:B------:R-:W-:Y:S01]  /*7de0*/  FADD.FTZ R178, R178, R175 ;  /* 0x000000afb2b27221 */ /* 0x000fe20000010000 */
[----:B------:R-:W-:-:S03]  /*7df0*/  FADD.FTZ R4, R176, R177 ;  /* 0x000000b1b0047221 */ /* 0x000fc60000010000 */
[----:B------:R-:W-:Y:S01]  /*7e00*/  FADD.FTZ R217, R217, R178 ;  /* 0x000000b2d9d97221 */ /* 0x000fe20000010000 */
[----:B------:R-:W-:Y:S01]  /*7e10*/  FADD.FTZ R4, R207, R4 ;  /* 0x00000004cf047221 */ /* 0x000fe20000010000 */
[----:B------:R-:W-:Y:S02]  /*7e20*/  IMAD.MOV.U32 R207, RZ, RZ, R5 ;  /* 0x000000ffffcf7224 */ /* 0x000fe400078e0005 */
[----:B--2---:R-:W-:Y:S01]  /*7e30*/  FADD.FTZ R6, R182, R217 ;  /* 0x000000d9b6067221 */ /* 0x004fe20000010000 */
[----:B---3--:R-:W-:-:S03]  /*7e40*/  F2FP.BF16.F32.PACK_AB R167, R183, R182 ;  /* 0x000000b6b7a7723e */ /* 0x008fc600000010ff */
[----:B------:R-:W-:Y:S02]  /*7e50*/  FADD.FTZ R6, R183, R6 ;  /* 0x00000006b7067221 */ /* 0x000fe40000010000 */
[----:B------:R0:W-:Y:S01]  /*7e60*/  STSM.16.M88.4 [R184], R164 ;  /* 0x000000a4b8007844 */ /* 0x0001e20000000200 */
[----:B------:R-:W-:-:S06]  /*7e70*/  WARPGROUP.ARRIVE ;  /* 0x00000000000079c5 */ /* 0x000fcc0000000000 */
        /* <DEDUP_REMOVED lines=30> */
[----:B------:R-:W-:Y:S05]  /*8060*/  @P2 BRA `(.L_x_1071) ;  /* 0xffffffd4008c2947 */ /* 0x000fea000383ffff */
.L_x_1062:
[----:B------:R-:W1:Y:S01]  /*8070*/  SHFL.BFLY PT, R7, R4, 0x2, 0x1f ;  /* 0x0c401f0004077f89 */ /* 0x000e6200000e0000 */
[----:B------:R-:W-:Y:S02]  /*8080*/  IMAD.MOV.U32 R8, RZ, RZ, RZ ;  /* 0x000000ffff087224 */ /* 0x000fe400078e00ff */
[----:B------:R-:W-:Y:S01]  /*8090*/  IMAD.U32 R13, RZ, RZ, UR11 ;  /* 0x0000000bff0d7e24 */ /* 0x000fe2000f8e00ff */
[----:B------:R-:W2:Y:S01]  /*80a0*/  SHFL.BFLY PT, R11, R6, 0x2, 0x1f ;  /* 0x0c401f00060b7f89 */ /* 0x000ea200000e0000 */
[----:B------:R-:W-:Y:S01]  /*80b0*/  VIADD R193, R193, 0x1 ;  /* 0x00000001c1c17836 */ /* 0x000fe20000000000 */
[----:B------:R-:W-:Y:S08]  /*80c0*/  BAR.ARV 0x8, 0x100 ;  /* 0x0204000000007b1d */ /* 0x000ff00000002000 */
[----:B------:R-:W-:Y:S01]  /*80d0*/  BAR.SYNC.DEFER_BLOCKING 0xf, 0x100 ;  /* 0x03c4000000007b1d */ /* 0x000fe20000010000 */
[----:B-1----:R-:W-:Y:S01]  /*80e0*/  FADD.FTZ R0, R7, R4 ;  /* 0x0000000407007221 */ /* 0x002fe20000010000 */
[----:B------:R-:W-:-:S02]  /*80f0*/  IMAD.MOV R7, RZ, RZ, -R19 ;  /* 0x000000ffff077224 */ /* 0x000fc400078e0a13 */
[----:B------:R-:W-:Y:S02]  /*8100*/  IMAD.MOV.U32 R4, RZ, RZ, -0x800000 ;  /* 0xff800000ff047424 */ /* 0x000fe400078e00ff */
[----:B--2---:R-:W-:Y:S01]  /*8110*/  FADD.FTZ R11, R11, R6 ;  /* 0x000000060b0b7221 */ /* 0x004fe20000010000 */
[----:B------:R-:W1:Y:S01]  /*8120*/  SHFL.BFLY PT, R9, R0, 0x1, 0x1f ;  /* 0x0c201f0000097f89 */ /* 0x000e6200000e0000 */
[----:B------:R-:W-:Y:S01]  /*8130*/  ISETP.NE.AND P0, PT, R18, R7, PT ;  /* 0x000000071200720c */ /* 0x000fe20003f05270 */
[----:B------:R-:W-:Y:S02]  /*8140*/  IMAD.MOV.U32 R6, RZ, RZ, RZ ;  /* 0x000000ffff067224 */ /* 0x000fe400078e00ff */
[----:B------:R-:W2:Y:S01]  /*8150*/  SHFL.BFLY PT, R10, R11, 0x1, 0x1f ;  /* 0x0c201f000b0a7f89 */ /* 0x000ea200000e0000 */
[----:B-1----:R-:W-:Y:S01]  /*8160*/  FADD.FTZ R9, R0, R9 ;  /* 0x0000000900097221 */ /* 0x002fe20000010000 */
[----:B------:R-:W-:Y:S01]  /*8170*/  IMAD.U32 R0, RZ, RZ, UR36 ;  /* 0x00000024ff007e24 */ /* 0x000fe2000f8e00ff */
[----:B------:R-:W-:Y:S01]  /*8180*/  UIADD3 UR36, UR36, 0x1, URZ ;  /* 0x0000000124247890 */ /* 0x000fe2000fffe03f */
[----:B--2---:R-:W-:-:S02]  /*8190*/  FADD.FTZ R7, R11, R10 ;  /* 0x0000000a0b077221 */ /* 0x004fc40000010000 */
[----:B------:R-:W-:-:S04]  /*81a0*/  FSETP.NE.FTZ.AND P1, PT, R9, RZ, PT ;  /* 0x000000ff0900720b */ /* 0x000fc80003f35000 */
[----:B------:R-:W-:Y:S01]  /*81b0*/  @!P0 IMAD R0, R0, 0x40, R17 ;  /* 0x0000004000008824 */ /* 0x000fe200078e0211 */
[----:B------:R-:W-:Y:S01]  /*81c0*/  UISETP.NE.AND UP0, UPT, UR36, 0x2, UPT ;  /* 0x000000022400788c */ /* 0x000fe2000bf05270 */
[----:B------:R-:W-:Y:S01]  /*81d0*/  IMAD.U32 R10, RZ, RZ, UR11 ;  /* 0x0000000bff0a7e24 */ /* 0x000fe2000f8e00ff */
[----:B------:R-:W-:Y:S02]  /*81e0*/  FSETP.NE.FTZ.AND P2, PT, R7, RZ, PT ;  /* 0x000000ff0700720b */ /* 0x000fe40003f55000 */
[----:B------:R-:W-:Y:S01]  /*81f0*/  @!P0 LEA R11, R0, UR37, 0x2 ;  /* 0x00000025000b8c11 */ /* 0x000fe2000f8e10ff */
[----:B------:R-:W-:Y:S01]  /*8200*/  USEL UR4, URZ, 0x1, UP0 ;  /* 0x000000013f047887 */ /* 0x000fe20008000000 */
[----:B------:R-:W-:Y:S01]  /*8210*/  IMAD.MOV.U32 R0, RZ, RZ, -0x800000 ;  /* 0xff800000ff007424 */ /* 0x000fe200078e00ff */
[----:B------:R-:W-:Y:S01]  /*8220*/  USEL UR36, UR36, URZ, UP0 ;  /* 0x0000003f24247287 */ /* 0x000fe20008000000 */
[----:B------:R-:W1:Y:S03]  /*8230*/  @P1 MUFU.RCP R8, R9 ;  /* 0x0000000900081308 */ /* 0x000e660000001000 */
[----:B------:R-:W-:-:S05]  /*8240*/  LOP3.LUT R2, R2, UR4, RZ, 0x3c, !PT ;  /* 0x0000000402027c12 */ /* 0x000fca000f8e3cff */
[----:B------:R-:W2:Y:S08]  /*8250*/  @P2 MUFU.RCP R6, R7 ;  /* 0x0000000700062308 */ /* 0x000eb00000001000 */
[----:B------:R-:W3:Y:S01]  /*8260*/  @P1 MUFU.LG2 R9, R9 ;  /* 0x0000000900091308 */ /* 0x000ee20000000c00 */
[----:B-1----:R1:W-:Y:S01]  /*8270*/  @!P0 STS [R11+0x38400], R8 ;  /* 0x038400080b008388 */ /* 0x0023e20000000800 */
[-C--:B------:R-:W-:Y:S01]  /*8280*/  FMUL.FTZ R176, R24, R8.reuse ;  /* 0x0000000818b07220 */ /* 0x080fe20000410000 */
[-C--:B------:R-:W-:Y:S01]  /*8290*/  FMUL.FTZ R175, R28, R8.reuse ;  /* 0x000000081caf7220 */ /* 0x080fe20000410000 */
[-C--:B------:R-:W-:Y:S01]  /*82a0*/  FMUL.FTZ R12, R25, R8.reuse ;  /* 0x00000008190c7220 */ /* 0x080fe20000410000 */
[-C--:B------:R-:W-:Y:S01]  /*82b0*/  FMUL.FTZ R14, R29, R8.reuse ;  /* 0x000000081d0e7220 */ /* 0x080fe20000410000 */
[-C--:B------:R-:W-:Y:S01]  /*82c0*/  FMUL.FTZ R174, R32, R8.reuse ;  /* 0x0000000820ae7220 */ /* 0x080fe20000410000 */
[-C--:B------:R-:W-:Y:S01]  /*82d0*/  FMUL.FTZ R24, R33, R8.reuse ;  /* 0x0000000821187220 */ /* 0x080fe20000410000 */
[----:B------:R-:W4:Y:S01]  /*82e0*/  @P2 MUFU.LG2 R7, R7 ;  /* 0x0000000700072308 */ /* 0x000f220000000c00 */
[----:B--2---:R2:W-:Y:S01]  /*82f0*/  @!P0 STS [R11+0x38420], R6 ;  /* 0x038420060b008388 */ /* 0x0045e20000000800 */
        /* <DEDUP_REMOVED lines=58> */
[----:B-1----:R-:W-:Y:S01]  /*86a0*/  @P1 FMUL.FTZ R8, R10, 0.69314718246459960938 ;  /* 0x3f3172180a081820 */ /* 0x002fe20000410000 */
[----:B--2---:R-:W-:Y:S01]  /*86b0*/  @P2 FMUL.FTZ R11, R13, 0.69314718246459960938 ;  /* 0x3f3172180d0b2820 */ /* 0x004fe20000410000 */
[----:B---3--:R-:W-:Y:S01]  /*86c0*/  @P1 FMUL.FTZ R9, R9, 0.69314718246459960938 ;  /* 0x3f31721809091820 */ /* 0x008fe20000410000 */
[----:B----4-:R-:W-:Y:S01]  /*86d0*/  @P2 FMUL.FTZ R10, R7, 0.69314718246459960938 ;  /* 0x3f317218070a2820 */ /* 0x010fe20000410000 */
        /* <DEDUP_REMOVED lines=68> */
.L_x_1048:
        /* <DEDUP_REMOVED lines=41> */
[C---:B------:R-:W-:Y:S01]  /*8db0*/  IADD3 R207, P3, R122.reuse, 0x2000, RZ ;  /* 0x000020007acf7810 */ /* 0x040fe20007f7e0ff */
[----:B------:R-:W-:Y:S01]  /*8dc0*/  UIADD3.X UR7, UR11, UR9, URZ, UP1, !UPT ;  /* 0x000000090b077290 */ /* 0x000fe20008ffe43f */
[C---:B------:R-:W-:Y:S01]  /*8dd0*/  IADD3 R181, P0, R122.reuse, 0x40, RZ ;  /* 0x000000407ab57810 */ /* 0x040fe20007f1e0ff */
[--C-:B------:R-:W-:Y:S01]  /*8de0*/  IMAD.X R9, RZ, RZ, R123.reuse, P1 ;  /* 0x000000ffff097224 */ /* 0x100fe200008e067b */
[----:B------:R-:W-:Y:S01]  /*8df0*/  IADD3 R209, P6, R122, 0x2020, RZ ;  /* 0x000020207ad17810 */ /* 0x000fe20007fde0ff */
[--C-:B------:R-:W-:Y:S01]  /*8e00*/  IMAD.X R37, RZ, RZ, R123.reuse, P3 ;  /* 0x000000ffff257224 */ /* 0x100fe200018e067b */
[----:B------:R-:W-:Y:S01]  /*8e10*/  LOP3.LUT R8, R177, 0x380, RZ, 0xc0, !PT ;  /* 0x00000380b1087812 */ /* 0x000fe200078ec0ff */
[--C-:B------:R-:W-:Y:S01]  /*8e20*/  IMAD.X R21, RZ, RZ, R123.reuse, P0 ;  /* 0x000000ffff157224 */ /* 0x100fe200000e067b */
[----:B------:R-:W-:Y:S01]  /*8e30*/  LOP3.LUT R36, R207, 0x380, RZ, 0xc0, !PT ;  /* 0x00000380cf247812 */ /* 0x000fe200078ec0ff */
[----:B------:R-:W-:Y:S01]  /*8e40*/  IMAD.X R41, RZ, RZ, R123, P6 ;  /* 0x000000ffff297224 */ /* 0x000fe200030e067b */
[----:B------:R-:W-:Y:S01]  /*8e50*/  SHF.R.U64 R8, R8, 0x3, RZ ;  /* 0x0000000308087819 */ /* 0x000fe200000012ff */
[----:B------:R-:W-:Y:S01]  /*8e60*/  ULDC.64 UR8, c[0x0][0xd08] ;  /* 0x0003420000087ab9 */ /* 0x000fe20000000a00 */
[----:B------:R-:W-:-:S02]  /*8e70*/  SHF.R.U64 R36, R36, 0x3, RZ ;  /* 0x0000000324247819 */ /* 0x000fc400000012ff */
        /* <DEDUP_REMOVED lines=10> */
[----:B------:R-:W-:Y:S01]  /*8f20*/  LOP3.LUT R8, R8, R177, RZ, 0x3c, !PT ;  /* 0x000000b108087212 */ /* 0x000fe200078e3cff */
[--C-:B------:R-:W-:Y:S01]  /*8f30*/  IMAD.X R45, RZ, RZ, R123.reuse, P5 ;  /* 0x000000ffff2d7224 */ /* 0x100fe200028e067b */
[----:B------:R-:W-:Y:S01]  /*8f40*/  LOP3.LUT R36, R36, R207, RZ, 0x3c, !PT ;  /* 0x000000cf24247212 */ /* 0x000fe200078e3cff */
[----:B------:R-:W-:Y:S01]  /*8f50*/  IMAD.X R95, RZ, RZ, R123, P1 ;  /* 0x000000ffff5f7224 */ /* 0x000fe200008e067b */
[----:B------:R-:W-:-:S02]  /*8f60*/  LOP3.LUT R177, R10, 0x380, RZ, 0xc0, !PT ;  /* 0x000003800ab17812 */ /* 0x000fc400078ec0ff */
[----:B------:R-:W-:Y:S02]  /*8f70*/  LOP3.LUT R207, R26, 0x380, RZ, 0xc0, !PT ;  /* 0x000003801acf7812 */ /* 0x000fe400078ec0ff */
[C---:B------:R-:W-:Y:S02]  /*8f80*/  LOP3.LUT R7, R122.reuse, 0x380, RZ, 0xc0, !PT ;  /* 0x000003807a077812 */ /* 0x040fe400078ec0ff */
[----:B------:R-:W-:Y:S02]  /*8f90*/  LOP3.LUT R32, R183, 0x380, RZ, 0xc0, !PT ;  /* 0x00000380b7207812 */ /* 0x000fe400078ec0ff */
[C---:B------:R-:W-:Y:S02]  /*8fa0*/  IADD3 R6, P2, R122.reuse, 0x6040, RZ ;  /* 0x000060407a067810 */ /* 0x040fe40007f5e0ff */
[----:B------:R-:W-:Y:S02]  /*8fb0*/  SHF.R.U64 R177, R177, 0x3, RZ ;  /* 0x00000003b1b17819 */ /* 0x000fe400000012ff */
[----:B------:R-:W-:Y:S01]  /*8fc0*/  SHF.R.U64 R207, R207, 0x3, RZ ;  /* 0x00000003cfcf7819 */ /* 0x000fe200000012ff */
[----:B------:R-:W-:Y:S01]  /*8fd0*/  IMAD.X R119, RZ, RZ, R123, P2 ;  /* 0x000000ffff777224 */ /* 0x000fe200010e067b */
[----:B------:R-:W-:-:S02]  /*8fe0*/  IADD3 R3, P5, R122, 0x6020, RZ ;  /* 0x000060207a037810 */ /* 0x000fc40007fbe0ff */
[----:B------:R-:W-:Y:S02]  /*8ff0*/  IADD3 R5, P1, R122, 0x6060, RZ ;  /* 0x000060607a057810 */ /* 0x000fe40007f3e0ff */
[----:B------:R-:W-:Y:S01]  /*9000*/  SHF.R.U64 R7, R7, 0x3, RZ ;  /* 0x0000000307077819 */ /* 0x000fe200000012ff */
[----:B------:R-:W-:Y:S01]  /*9010*/  IMAD.X R115, RZ, RZ, R123, P5 ;  /* 0x000000ffff737224 */ /* 0x000fe200028e067b */
[----:B------:R-:W-:Y:S02]  /*9020*/  LOP3.LUT R20, R181, 0x380, RZ, 0xc0, !PT ;  /* 0x00000380b5147812 */ /* 0x000fe400078ec0ff */
[----:B------:R-:W-:Y:S02]  /*9030*/  SHF.R.U64 R32, R32, 0x3, RZ ;  /* 0x0000000320207819 */ /* 0x000fe400000012ff */
[C---:B------:R-:W-:Y:S02]  /*9040*/  IADD3 R30, P3, R122.reuse, 0x4060, RZ ;  /* 0x000040607a1e7810 */ /* 0x040fe40007f7e0ff */
[----:B------:R-:W-:-:S02]  /*9050*/  IADD3 R102, P4, R122, 0x4040, RZ ;  /* 0x000040407a667810 */ /* 0x000fc40007f9e0ff */
[----:B------:R-:W-:Y:S01]  /*9060*/  LOP3.LUT R98, R177, R10, RZ, 0x3c, !PT ;  /* 0x0000000ab1627212 */ /* 0x000fe200078e3cff */
[--C-:B------:R-:W-:Y:S01]  /*9070*/  IMAD.X R107, RZ, RZ, R123.reuse, P3 ;  /* 0x000000ffff6b7224 */ /* 0x100fe200018e067b */
[----:B------:R-:W-:Y:S01]  /*9080*/  LOP3.LUT R110, R207, R26, RZ, 0x3c, !PT ;  /* 0x0000001acf6e7212 */ /* 0x000fe200078e3cff */
[--C-:B------:R-:W-:Y:S01]  /*9090*/  IMAD.X R103, RZ, RZ, R123.reuse, P4 ;  /* 0x000000ffff677224 */ /* 0x100fe200020e067b */
[----:B------:R-:W-:Y:S02]  /*90a0*/  LOP3.LUT R27, R6, 0x380, RZ, 0xc0, !PT ;  /* 0x00000380061b7812 */ /* 0x000fe400078ec0ff */
[----:B------:R-:W-:Y:S01]  /*90b0*/  LOP3.LUT R122, R7, R122, RZ, 0x3c, !PT ;  /* 0x0000007a077a7212 */ /* 0x000fe200078e3cff */
[----:B------:R-:W-:Y:S01]  /*90c0*/  IMAD.X R7, RZ, RZ, R123, P1 ;  /* 0x000000ffff077224 */ /* 0x000fe200008e067b */
[----:B------:R-:W-:Y:S02]  /*90d0*/  LOP3.LUT R10, R3, 0x380, RZ, 0xc0, !PT ;  /* 0x00000380030a7812 */ /* 0x000fe400078ec0ff */
[----:B------:R-:W-:-:S02]  /*90e0*/  LOP3.LUT R26, R5, 0x380, RZ, 0xc0, !PT ;  /* 0x00000380051a7812 */ /* 0x000fc400078ec0ff */
[----:B------:R-:W-:Y:S02]  /*90f0*/  SHF.R.U64 R20, R20, 0x3, RZ ;  /* 0x0000000314147819 */ /* 0x000fe400000012ff */
[----:B------:R-:W-:Y:S02]  /*9100*/  LOP3.LUT R32, R32, R183, RZ, 0x3c, !PT ;  /* 0x000000b720207212 */ /* 0x000fe400078e3cff */
[----:B------:R-:W-:Y:S02]  /*9110*/  LOP3.LUT R40, R209, 0x380, RZ, 0xc0, !PT ;  /* 0x00000380d1287812 */ /* 0x000fe400078ec0ff */
[----:B------:R-:W-:Y:S02]  /*9120*/  LOP3.LUT R44, R211, 0x380, RZ, 0xc0, !PT ;  /* 0x00000380d32c7812 */ /* 0x000fe400078ec0ff */
[----:B------:R-:W-:Y:S02]  /*9130*/  LOP3.LUT R183, R30, 0x380, RZ, 0xc0, !PT ;  /* 0x000003801eb77812 */ /* 0x000fe400078ec0ff */
[----:B------:R-:W-:-:S02]  /*9140*/  LOP3.LUT R90, R213, 0x380, RZ, 0xc0, !PT ;  /* 0x00000380d55a7812 */ /* 0x000fc400078ec0ff */
[----:B------:R-:W-:Y:S02]  /*9150*/  SHF.R.U64 R27, R27, 0x3, RZ ;  /* 0x000000031b1b7819 */ /* 0x000fe400000012ff */
[----:B------:R-:W-:Y:S02]  /*9160*/  LOP3.LUT R94, R215, 0x380, RZ, 0xc0, !PT ;  /* 0x00000380d75e7812 */ /* 0x000fe400078ec0ff */
[----:B------:R-:W-:Y:S02]  /*9170*/  MOV R122, R122 ;  /* 0x0000007a007a7202 */ /* 0x000fe40000000f00 */
[----:B------:R-:W-:Y:S02]  /*9180*/  SHF.R.U64 R10, R10, 0x3, RZ ;  /* 0x000000030a0a7819 */ /* 0x000fe400000012ff */
[----:B------:R-:W-:Y:S01]  /*9190*/  SHF.R.U64 R26, R26, 0x3, RZ ;  /* 0x000000031a1a7819 */ /* 0x000fe200000012ff */
[----:B------:R0:W-:Y:S01]  /*91a0*/  STSM.16.M88.4 [R122], R12 ;  /* 0x0000000c7a007844 */ /* 0x0001e20000000200 */
[----:B------:R-:W-:-:S02]  /*91b0*/  LOP3.LUT R20, R20, R181, RZ, 0x3c, !PT ;  /* 0x000000b514147212 */ /* 0x000fc400078e3cff */
[----:B------:R-:W-:Y:S02]  /*91c0*/  SHF.R.U64 R40, R40, 0x3, RZ ;  /* 0x0000000328287819 */ /* 0x000fe400000012ff */
[----:B------:R-:W-:Y:S02]  /*91d0*/  SHF.R.U64 R44, R44, 0x3, RZ ;  /* 0x000000032c2c7819 */ /* 0x000fe400000012ff */
[----:B------:R-:W-:Y:S02]  /*91e0*/  LOP3.LUT R181, R102, 0x380, RZ, 0xc0, !PT ;  /* 0x0000038066b57812 */ /* 0x000fe400078ec0ff */
[----:B------:R-:W-:Y:S02]  /*91f0*/  SHF.R.U64 R183, R183, 0x3, RZ ;  /* 0x00000003b7b77819 */ /* 0x000fe400000012ff */
[----:B------:R-:W-:Y:S02]  /*9200*/  SHF.R.U64 R90, R90, 0x3, RZ ;  /* 0x000000035a5a7819 */ /* 0x000fe400000012ff */
[----:B------:R-:W-:-:S02]  /*9210*/  LOP3.LUT R118, R27, R6, RZ, 0x3c, !PT ;  /* 0x000000061b767212 */ /* 0x000fc400078e3cff */
[----:B------:R-:W-:Y:S02]  /*9220*/  SHF.R.U64 R94, R94, 0x3, RZ ;  /* 0x000000035e5e7819 */ /* 0x000fe400000012ff */
[----:B------:R-:W-:Y:S02]  /*9230*/  LOP3.LUT R114, R10, R3, RZ, 0x3c, !PT ;  /* 0x000000030a727212 */ /* 0x000fe400078e3cff */
[----:B------:R-:W-:Y:S02]  /*9240*/  LOP3.LUT R6, R26, R5, RZ, 0x3c, !PT ;  /* 0x000000051a067212 */ /* 0x000fe400078e3cff */
[----:B------:R-:W-:Y:S02]  /*9250*/  LOP3.LUT R40, R40, R209, RZ, 0x3c, !PT ;  /* 0x000000d128287212 */ /* 0x000fe400078e3cff */
[----:B------:R-:W-:Y:S02]  /*9260*/  MOV R10, R8 ;  /* 0x00000008000a7202 */ /* 0x000fe40000000f00 */
[----:B------:R-:W-:-:S02]  /*9270*/  F2FP.BF16.F32.PACK_AB R26, R164, R173 ;  /* 0x000000ada41a723e */ /* 0x000fc400000010ff */
[----:B------:R-:W-:Y:S02]  /*9280*/  F2FP.BF16.F32.PACK_AB R27, R39, R38 ;  /* 0x00000026271b723e */ /* 0x000fe400000010ff */
[----:B------:R-:W-:Y:S02]  /*9290*/  LOP3.LUT R44, R44, R211, RZ, 0x3c, !PT ;  /* 0x000000d32c2c7212 */ /* 0x000fe400078e3cff */
[----:B------:R-:W-:Y:S01]  /*92a0*/  SHF.R.U64 R181, R181, 0x3, RZ ;  /* 0x00000003b5b57819 */ /* 0x000fe200000012ff */
[----:B------:R-:W-:Y:S01]  /*92b0*/  STSM.16.M88.4 [R10], R24 ;  /* 0x000000180a007844 */ /* 0x000fe20000000200 */
[----:B------:R-:W-:Y:S02]  /*92c0*/  LOP3.LUT R106, R183, R30, RZ, 0x3c, !PT ;  /* 0x0000001eb76a7212 */ /* 0x000fe400078e3cff */
[----:B------:R-:W-:Y:S02]  /*92d0*/  MOV R20, R20 ;  /* 0x0000001400147202 */ /* 0x000fe40000000f00 */
[----:B0-----:R-:W-:-:S02]  /*92e0*/  F2FP.BF16.F32.PACK_AB R12, R160, R166 ;  /* 0x000000a6a00c723e */ /* 0x001fc400000010ff */
        /* <DEDUP_REMOVED lines=8> */
[----:B------:R-:W-:Y:S02]  /*9370*/  LOP3.LUT R94, R94, R215, RZ, 0x3c, !PT ;  /* 0x000000d75e5e7212 */ /* 0x000fe400078e3cff */
[----:B------:R-:W-:Y:S01]  /*9380*/  MOV R36, R36 ;  /* 0x0000002400247202 */ /* 0x000fe20000000f00 */
[----:B------:R-:W-:Y:S01]  /*9390*/  STSM.16.M88.4 [R32], R28 ;  /* 0x0000001c20007844 */ /* 0x000fe20000000200 */
[----:B------:R-:W-:Y:S02]  /*93a0*/  MOV R40, R40 ;  /* 0x0000002800287202 */ /* 0x000fe40000000f00 */
[----:B------:R-:W-:Y:S01]  /*93b0*/  F2FP.BF16.F32.PACK_AB R73, R75, R74 ;  /* 0x0000004a4b49723e */ /* 0x000fe200000010ff */
[----:B------:R-:W-:Y:S01]  /*93c0*/  STSM.16.M88.4 [R36], R56 ;  /* 0x0000003824007844 */ /* 0x000fe20000000200 */
[----:B------:R-:W-:-:S02]  /*93d0*/  F2FP.BF16.F32.PACK_AB R80, R81, R80 ;  /* 0x000000505150723e */ /* 0x000fc400000010ff */
[----:B------:R-:W-:Y:S01]  /*93e0*/  LOP3.LUT R102, R181, R102, RZ, 0x3c, !PT ;  /* 0x00000066b5667212 */ /* 0x000fe200078e3cff */
[----:B------:R-:W-:Y:S01]  /*93f0*/  STSM.16.M88.4 [R40], R64 ;  /* 0x0000004028007844 */ /* 0x000fe20000000200 */
[----:B------:R-:W-:Y:S02]  /*9400*/  MOV R44, R44 ;  /* 0x0000002c002c7202 */ /* 0x000fe40000000f00 */
[----:B------:R-:W-:Y:S02]  /*9410*/  F2FP.BF16.F32.PACK_AB R74, R77, R76 ;  /* 0x0000004c4d4a723e */ /* 0x000fe400000010ff */
[----:B------:R-:W-:Y:S02]  /*9420*/  F2FP.BF16.F32.PACK_AB R75, R79, R78 ;  /* 0x0000004e4f4b723e */ /* 0x000fe400000010ff */
[----:B------:R-:W-:Y:S02]  /*9430*/  F2FP.BF16.F32.PACK_AB R81, R83, R82 ;  /* 0x000000525351723e */ /* 0x000fe400000010ff */
[----:B------:R-:W-:Y:S01]  /*9440*/  MOV R9, R90 ;  /* 0x0000005a00097202 */ /* 0x000fe20000000f00 */
[----:B------:R-:W-:Y:S01]  /*9450*/  STSM.16.M88.4 [R44], R72 ;  /* 0x000000482c007844 */ /* 0x000fe20000000200 */
[----:B------:R-:W-:-:S02]  /*9460*/  F2FP.BF16.F32.PACK_AB R82, R85, R84 ;  /* 0x000000545552723e */ /* 0x000fc400000010ff */
[----:B------:R-:W-:Y:S02]  /*9470*/  F2FP.BF16.F32.PACK_AB R83, R87, R86 ;  /* 0x000000565753723e */ /* 0x000fe400000010ff */
[----:B------:R-:W-:Y:S02]  /*9480*/  F2FP.BF16.F32.PACK_AB R88, R89, R88 ;  /* 0x000000585958723e */ /* 0x000fe400000010ff */
[----:B------:R-:W-:Y:S01]  /*9490*/  MOV R94, R94 ;  /* 0x0000005e005e7202 */ /* 0x000fe20000000f00 */
[----:B------:R-:W-:Y:S01]  /*94a0*/  STSM.16.M88.4 [R9], R80 ;  /* 0x0000005009007844 */ /* 0x000fe20000000200 */
[----:B------:R-:W-:Y:S02]  /*94b0*/  MOV R5, R98 ;  /* 0x0000006200057202 */ /* 0x000fe40000000f00 */
[----:B------:R-:W-:Y:S02]  /*94c0*/  F2FP.BF16.F32.PACK_AB R89, R48, R34 ;  /* 0x000000223059723e */ /* 0x000fe400000010ff */
[----:B------:R-:W-:-:S02]  /*94d0*/  F2FP.BF16.F32.PACK_AB R90, R93, R92 ;  /* 0x0000005c5d5a723e */ /* 0x000fc400000010ff */
[----:B------:R-:W-:Y:S02]  /*94e0*/  F2FP.BF16.F32.PACK_AB R91, R153, R50 ;  /* 0x00000032995b723e */ /* 0x000fe400000010ff */
[----:B------:R-:W-:Y:S02]  /*94f0*/  F2FP.BF16.F32.PACK_AB R96, R97, R96 ;  /* 0x000000606160723e */ /* 0x000fe400000010ff */
[----:B------:R-:W-:Y:S01]  /*9500*/  F2FP.BF16.F32.PACK_AB R97, R155, R154 ;  /* 0x0000009a9b61723e */ /* 0x000fe200000010ff */
[----:B------:R-:W-:Y:S01]  /*9510*/  STSM.16.M88.4 [R94], R88 ;  /* 0x000000585e007844 */ /* 0x000fe20000000200 */
        /* <DEDUP_REMOVED lines=10> */
[----:B------:R-:W-:Y:S01]  /*95c0*/  MOV R106, R106 ;  /* 0x0000006a006a7202 */ /* 0x000fe20000000f00 */
[----:B------:R-:W-:Y:S01]  /*95d0*/  STSM.16.M88.4 [R102], R160 ;  /* 0x000000a066007844 */ /* 0x000fe20000000200 */
[----:B------:R-:W-:Y:S02]  /*95e0*/  F2FP.BF16.F32.PACK_AB R113, R168, R167 ;  /* 0x000000a7a871723e */ /* 0x000fe400000010ff */
[----:B------:R-:W-:Y:S02]  /*95f0*/  F2FP.BF16.F32.PACK_AB R114, R117, R116 ;  /* 0x000000747572723e */ /* 0x000fe400000010ff */
[----:B------:R-:W-:Y:S02]  /*9600*/  F2FP.BF16.F32.PACK_AB R115, R170, R169 ;  /* 0x000000a9aa73723e */ /* 0x000fe400000010ff */
[----:B------:R-:W-:Y:S02]  /*9610*/  F2FP.BF16.F32.PACK_AB R120, R121, R120 ;  /* 0x000000787978723e */ /* 0x000fe400000010ff */
[----:B------:R-:W-:Y:S01]  /*9620*/  F2FP.BF16.F32.PACK_AB R128, R129, R128 ;  /* 0x000000808180723e */ /* 0x000fe200000010ff */
[----:B------:R-:W-:Y:S01]  /*9630*/  STSM.16.M88.4 [R106], R112 ;  /* 0x000000706a007844 */ /* 0x000fe20000000200 */
[----:B------:R-:W-:-:S02]  /*9640*/  MOV R110, R110 ;  /* 0x0000006e006e7202 */ /* 0x000fc40000000f00 */
[----:B------:R-:W-:Y:S02]  /*9650*/  F2FP.BF16.F32.PACK_AB R121, R172, R171 ;  /* 0x000000abac79723e */ /* 0x000fe400000010ff */
        /* <DEDUP_REMOVED lines=8> */
[----:B------:R-:W-:Y:S01]  /*96e0*/  F2FP.BF16.F32.PACK_AB R144, R145, R144 ;  /* 0x000000909190723e */ /* 0x000fe200000010ff */
[----:B------:R1:W-:Y:S01]  /*96f0*/  STSM.16.M88.4 [R3], R128 ;  /* 0x0000008003007844 */ /* 0x0003e20000000200 */
[----:B------:R-:W-:Y:S02]  /*9700*/  MOV R118, R118 ;  /* 0x0000007600767202 */ /* 0x000fe40000000f00 */
[----:B------:R-:W-:Y:S02]  /*9710*/  F2FP.BF16.F32.PACK_AB R138, R141, R140 ;  /* 0x0000008c8d8a723e */ /* 0x000fe400000010ff */
[----:B------:R-:W-:-:S02]  /*9720*/  F2FP.BF16.F32.PACK_AB R139, R143, R142 ;  /* 0x0000008e8f8b723e */ /* 0x000fc400000010ff */
[----:B------:R-:W-:Y:S02]  /*9730*/  F2FP.BF16.F32.PACK_AB R145, R147, R146 ;  /* 0x000000929391723e */ /* 0x000fe400000010ff */
[----:B------:R-:W-:Y:S01]  /*9740*/  MOV R8, R6 ;  /* 0x0000000600087202 */ /* 0x000fe20000000f00 */
[----:B------:R2:W-:Y:S01]  /*9750*/  STSM.16.M88.4 [R118], R136 ;  /* 0x0000008876007844 */ /* 0x0005e20000000200 */
[----:B------:R-:W-:Y:S01]  /*9760*/  F2FP.BF16.F32.PACK_AB R146, R149, R148 ;  /* 0x000000949592723e */ /* 0x000fe200000010ff */
[----:B------:R-:W-:Y:S01]  /*9770*/  UISETP.NE.U32.AND UP1, UPT, UR8, URZ, UPT ;  /* 0x0000003f0800728c */ /* 0x000fe2000bf25070 */
[----:B------:R-:W-:Y:S01]  /*9780*/  F2FP.BF16.F32.PACK_AB R147, R151, R150 ;  /* 0x000000969793723e */ /* 0x000fe200000010ff */
[----:B------:R-:W-:Y:S01]  /*9790*/  IMAD.U32 R6, RZ, RZ, UR4 ;  /* 0x00000004ff067e24 */ /* 0x000fe2000f8e00ff */
[----:B------:R-:W-:Y:S01]  /*97a0*/  PLOP3.LUT P0, PT, PT, PT, UP0, 0x80, 0x0 ;  /* 0x000000000000781c */ /* 0x000fe20003f0f008 */
[----:B------:R-:W-:Y:S02]  /*97b0*/  IMAD.U32 R7, RZ, RZ, UR7 ;  /* 0x00000007ff077e24 */ /* 0x000fe4000f8e00ff */
        /* <DEDUP_REMOVED lines=22> */
[----:B------:R-:W-:Y:S02]  /*9920*/  LOP3.LUT R24, R25, 0x380, RZ, 0xc0, !PT ;  /* 0x0000038019187812 */ /* 0x000fe400078ec0ff */
        /* <DEDUP_REMOVED lines=18> */
[----:B--2---:R-:W-:-:S14]  /*9a50*/  @P6 BRA `(.L_x_1074) ;  /* 0x0000000000106947 */ /* 0x004fdc0003800000 */
[----:B------:R-:W-:Y:S05]  /*9a60*/  @!P0 BRA `(.L_x_1074) ;  /* 0x00000000000c8947 */ /* 0x000fea0003800000 */
[----:B------:R-:W2:Y:S04]  /*9a70*/  LDG.E R8, desc[UR38][R6.64] ;  /* 0x0000002606087981 */ /* 0x000ea8000c1e1900 */
[----:B-----5:R-:W2:Y:S02]  /*9a80*/  LDG.E R3, desc[UR38][R6.64+0x4] ;  /* 0x0000042606037981 */ /* 0x020ea4000c1e1900 */
[----:B--2---:R-:W-:-:S07]  /*9a90*/  IMAD.IADD R3, R3, 0x1, -R8 ;  /* 0x0000000103037824 */ /* 0x004fce00078e0a08 */
.L_x_1074:
        /* <DEDUP_REMOVED lines=79> */
[----:B0-----:R-:W-:-:S13]  /*9f90*/  ISETP.NE.AND P0, PT, R10, 0x1, PT ;  /* 0x000000010a00780c */ /* 0x001fda0003f05270 */
        /* <DEDUP_REMOVED lines=8> */
[----:B------:R-:W-:Y:S02]  /*a020*/  IMAD.U32 R14, RZ, RZ, UR10 ;  /* 0x0000000aff0e7e24 */ /* 0x000fe4000f8e00ff */
[----:B-----5:R-:W-:Y:S01]  /*a030*/  IMAD R10, R3, R10, RZ ;  /* 0x0000000a030a7224 */ /* 0x020fe200078e02ff */
[----:B------:R-:W-:Y:S02]  /*a040*/  SHF.R.S32.HI R8, RZ, 0x1f, R5 ;  /* 0x0000001fff087819 */ /* 0x000fe40000011405 */
[----:B------:R-:W-:Y:S01]  /*a050*/  IADD3.X R7, R7, UR9, R14, P0, !PT ;  /* 0x0000000907077c10 */ /* 0x000fe200087fe40e */
[----:B------:R-:W-:Y:S02]  /*a060*/  ULDC.64 UR8, c[0x0][0xc88] ;  /* 0x0003220000087ab9 */ /* 0x000fe40000000a00 */
[----:B------:R-:W-:-:S02]  /*a070*/  IMAD R8, R8, UR8, RZ ;  /* 0x0000000808087c24 */ /* 0x000fc4000f8e02ff */
[----:B------:R-:W-:-:S04]  /*a080*/  IMAD.WIDE.U32 R6, R5, UR8, R6 ;  /* 0x0000000805067c25 */ /* 0x000fc8000f8e0006 */
[----:B------:R-:W-:Y:S01]  /*a090*/  IMAD R5, R5, UR9, R8 ;  /* 0x0000000905057c24 */ /* 0x000fe2000f8e0208 */
[----:B------:R-:W-:Y:S02]  /*a0a0*/  ULDC.64 UR8, c[0x0][0xc50] ;  /* 0x0003140000087ab9 */ /* 0x000fe40000000a00 */
[----:B------:R-:W-:Y:S01]  /*a0b0*/  LEA R14, P0, R6, UR8, 0x2 ;  /* 0x00000008060e7c11 */ /* 0x000fe2000f8010ff */
[----:B------:R-:W-:-:S04]  /*a0c0*/  IMAD.IADD R5, R7, 0x1, R5 ;  /* 0x0000000107057824 */ /* 0x000fc800078e0205 */
[----:B------:R-:W-:Y:S01]  /*a0d0*/  SHFL.IDX PT, R8, R14, 0x1, 0x1c1f ;  /* 0x003c1f000e087f89 */ /* 0x000fe200000e0000 */
[----:B------:R-:W-:Y:S01]  /*a0e0*/  LEA.HI.X R15, R6, UR9, R5, 0x2, P0 ;  /* 0x00000009060f7c11 */ /* 0x000fe200080f1405 */
[----:B------:R-:W-:Y:S02]  /*a0f0*/  IMAD.MOV R5, RZ, RZ, -R19 ;  /* 0x000000ffff057224 */ /* 0x000fe400078e0a13 */
[----:B------:R-:W-:Y:S03]  /*a100*/  SHFL.IDX PT, R6, R14, RZ, 0x1c1f ;  /* 0x001c1fff0e067589 */ /* 0x000fe600000e0000 */
[----:B------:R-:W-:Y:S01]  /*a110*/  ISETP.NE.AND P0, PT, R18, R5, PT ;  /* 0x000000051200720c */ /* 0x000fe20003f05270 */
[----:B------:R-:W0:Y:S01]  /*a120*/  SHFL.IDX PT, R7, R15, RZ, 0x1c1f ;  /* 0x001c1fff0f077589 */ /* 0x000e2200000e0000 */
[C---:B------:R-:W-:Y:S02]  /*a130*/  VIADD R5, R21.reuse, 0x8 ;  /* 0x0000000815057836 */ /* 0x040fe40000000000 */
[-C--:B------:R-:W-:Y:S01]  /*a140*/  ISETP.GE.OR P1, PT, R21, R10.reuse, P0 ;  /* 0x0000000a1500720c */ /* 0x080fe20000726670 */
[----:B------:R-:W1:Y:S02]  /*a150*/  SHFL.IDX PT, R9, R15, 0x1, 0x1c1f ;  /* 0x003c1f000f097f89 */ /* 0x000e6400000e0000 */
[----:B------:R-:W-:-:S10]  /*a160*/  ISETP.GE.OR P0, PT, R5, R10, P0 ;  /* 0x0000000a0500720c */ /* 0x000fd40000706670 */
[----:B0-----:R0:W-:Y:S04]  /*a170*/  @!P1 ST.E desc[UR38][R6.64], R0 ;  /* 0x0000000006009985 */ /* 0x0011e8000c101926 */
[----:B-1----:R0:W-:Y:S02]  /*a180*/  @!P0 ST.E desc[UR38][R8.64], R4 ;  /* 0x0000000408008985 */ /* 0x0021e4000c101926 */
.L_x_1075:
        /* <DEDUP_REMOVED lines=85> */
[----:B-----5:R-:W-:Y:S01]  /*a6e0*/  IMAD R89, R3, R82, RZ ;  /* 0x0000005203597224 */ /* 0x020fe200078e02ff */
[----:B------:R-:W-:Y:S01]  /*a6f0*/  ISETP.GE.AND P0, PT, R195, UR12, PT ;  /* 0x0000000cc3007c0c */ /* 0x000fe2000bf06270 */
[----:B------:R-:W-:Y:S01]  /*a700*/  IMAD.U32 R3, RZ, RZ, UR42 ;  /* 0x0000002aff037e24 */ /* 0x000fe2000f8e00ff */
[----:B------:R-:W-:Y:S01]  /*a710*/  LOP3.LUT R10, R10, R21, RZ, 0xfc, !PT ;  /* 0x000000150a0a7212 */ /* 0x000fe200078efcff */
[----:B------:R-:W-:Y:S01]  /*a720*/  IMAD.IADD R9, R9, 0x1, R83 ;  /* 0x0000000109097824 */ /* 0x000fe200078e0253 */
[----:B------:R-:W-:Y:S01]  /*a730*/  UIADD3 UR4, UR37, 0x38820, URZ ;  /* 0x0003882025047890 */ /* 0x000fe2000fffe03f */
[----:B------:R-:W-:Y:S01]  /*a740*/  IMAD R21, R81, UR9, R0 ;  /* 0x0000000951157c24 */ /* 0x000fe2000f8e0200 */
[----:B------:R-:W-:Y:S01]  /*a750*/  BSSY B1, `(.L_x_1076) ;  /* 0x000002e000017945 */ /* 0x000fe20003800000 */
[----:B------:R-:W-:Y:S01]  /*a760*/  IMAD R0, R3, 0x40, R192 ;  /* 0x0000004003007824 */ /* 0x000fe200078e02c0 */
[----:B------:R-:W-:Y:S01]  /*a770*/  SEL R3, RZ, 0x80, P0 ;  /* 0x00000080ff037807 */ /* 0x000fe20000000000 */
[----:B------:R-:W-:Y:S01]  /*a780*/  IMAD.WIDE.U32 R8, R81, UR8, R8 ;  /* 0x0000000851087c25 */ /* 0x000fe2000f8e0008 */
[----:B------:R-:W-:Y:S01]  /*a790*/  ULDC.64 UR8, c[0x0][0xb80] ;  /* 0x0002e00000087ab9 */ /* 0x000fe20000000a00 */
[----:B------:R-:W-:Y:S01]  /*a7a0*/  UPRMT UR4, URZ, 0x654, UR4 ;  /* 0x000006543f047896 */ /* 0x000fe20008000004 */
        /* <DEDUP_REMOVED lines=13> */
[-C--:B-1----:R-:W-:Y:S02]  /*a880*/  @!P1 LEA R80, P2, R190, R20.reuse, 0x1 ;  /* 0x00000014be509211 */ /* 0x082fe400078408ff */
        /* <DEDUP_REMOVED lines=26> */
.L_x_1077:
[----:B------:R-:W-:Y:S05]  /*aa30*/  BSYNC B1 ;  /* 0x0000000000017941 */ /* 0x000fea0003800000 */
.L_x_1076:
        /* <DEDUP_REMOVED lines=24> */
[-C--:B------:R-:W-:Y:S02]  /*abc0*/  @!P0 LEA R12, P3, R186, R6.reuse, 0x1 ;  /* 0x00000006ba0c8211 */ /* 0x080fe400078608ff */
        /* <DEDUP_REMOVED lines=13> */
.L_x_1073:
        /* <DEDUP_REMOVED lines=31> */
.L_x_1079:
        /* <DEDUP_REMOVED lines=46> */
.L_x_1081:
[----:B------:R-:W-:Y:S05]  /*b170*/  BSYNC B1 ;  /* 0x0000000000017941 */ /* 0x000fea0003800000 */
.L_x_1080:
        /* <DEDUP_REMOVED lines=60> */
[----:B------:R-:W-:Y:S01]  /*b540*/  LOP3.LUT R10, R15, 0x10, R10, 0xe2, !PT ;  /* 0x000000100f0a7812 */ /* 0x000fe200078ee20a */
[----:B------:R-:W-:-:S02]  /*b550*/  IMAD.IADD R5, R5, 0x1, R9 ;  /* 0x0000000105057824 */ /* 0x000fc400078e0209 */
[----:B------:R-:W-:Y:S02]  /*b560*/  IMAD R0, R3, UR8, RZ ;  /* 0x0000000803007c24 */ /* 0x000fe4000f8e02ff */
[----:B------:R-:W-:Y:S02]  /*b570*/  IMAD.U32 R9, RZ, RZ, UR42 ;  /* 0x0000002aff097e24 */ /* 0x000fe4000f8e00ff */
[----:B------:R-:W-:Y:S02]  /*b580*/  IMAD R3, R7, UR9, R0 ;  /* 0x0000000907037c24 */ /* 0x000fe4000f8e0200 */
[----:B------:R-:W-:Y:S02]  /*b590*/  IMAD R0, R9, 0x40, R192 ;  /* 0x0000004009007824 */ /* 0x000fe400078e02c0 */
[----:B------:R-:W-:Y:S02]  /*b5a0*/  IMAD.SHL.U32 R15, R8, 0x20, RZ ;  /* 0x00000020080f7824 */ /* 0x000fe400078e00ff */
[----:B------:R-:W-:Y:S01]  /*b5b0*/  IMAD.WIDE.U32 R4, R7, UR8, R4 ;  /* 0x0000000807047c25 */ /* 0x000fe2000f8e0004 */
[----:B------:R-:W-:Y:S01]  /*b5c0*/  SEL R7, RZ, 0x40, P0 ;  /* 0x00000040ff077807 */ /* 0x000fe20000000000 */
[----:B------:R-:W-:Y:S01]  /*b5d0*/  ULDC.64 UR8, c[0x0][0xb80] ;  /* 0x0002e00000087ab9 */ /* 0x000fe20000000a00 */
[----:B------:R-:W-:Y:S01]  /*b5e0*/  ISETP.GE.AND P0, PT, R0, R27, PT ;  /* 0x0000001b0000720c */ /* 0x000fe20003f06270 */
[----:B------:R-:W-:Y:S01]  /*b5f0*/  IMAD.IADD R3, R5, 0x1, R3 ;  /* 0x0000000105037824 */ /* 0x000fe200078e0203 */
[----:B------:R-:W-:-:S02]  /*b600*/  LOP3.LUT R6, R15, 0x20, R10, 0xe2, !PT ;  /* 0x000000200f067812 */ /* 0x000fc400078ee20a */
[----:B------:R-:W-:Y:S02]  /*b610*/  LEA R10, P1, R4, UR8, 0x1 ;  /* 0x00000008040a7c11 */ /* 0x000fe4000f8208ff */
[----:B------:R-:W-:Y:S02]  /*b620*/  LOP3.LUT R24, R6, R7, RZ, 0xfc, !PT ;  /* 0x0000000706187212 */ /* 0x000fe400078efcff */
[----:B------:R-:W-:Y:S01]  /*b630*/  LEA.HI.X R3, R4, UR9, R3, 0x1, P1 ;  /* 0x0000000904037c11 */ /* 0x000fe200088f0c03 */
[----:B------:R0:W1:Y:S01]  /*b640*/  SHFL.IDX PT, R6, R10, RZ, 0x181f ;  /* 0x00181fff0a067589 */ /* 0x00006200000e0000 */
[----:B------:R-:W-:-:S03]  /*b650*/  SEL R5, RZ, 0x80, P2 ;  /* 0x00000080ff057807 */ /* 0x000fc60001000000 */
[----:B------:R0:W2:Y:S01]  /*b660*/  SHFL.IDX PT, R7, R3, RZ, 0x181f ;  /* 0x00181fff03077589 */ /* 0x0000a200000e0000 */
[----:B------:R-:W-:Y:S01]  /*b670*/  LOP3.LUT R25, R24, R5, RZ, 0xfc, !PT ;  /* 0x0000000518197212 */ /* 0x000fe200078efcff */
[----:B------:R-:W-:Y:S06]  /*b680*/  @P0 BRA `(.L_x_1083) ;  /* 0x00000000007c0947 */ /* 0x000fec0003800000 */
[----:B------:R-:W-:Y:S02]  /*b690*/  ISETP.GE.AND P2, PT, R190, UR14, PT ;  /* 0x0000000ebe007c0c */ /* 0x000fe4000bf46270 */
[----:B------:R-:W-:Y:S02]  /*b6a0*/  ISETP.GE.AND P1, PT, R16, UR14, PT ;  /* 0x0000000e10007c0c */ /* 0x000fe4000bf26270 */
[----:B------:R-:W-:Y:S02]  /*b6b0*/  ISETP.GE.AND P5, PT, R189, UR14, PT ;  /* 0x0000000ebd007c0c */ /* 0x000fe4000bfa6270 */
[----:B------:R-:W-:-:S07]  /*b6c0*/  ISETP.GE.AND P3, PT, R188, UR14, PT ;  /* 0x0000000ebc007c0c */ /* 0x000fce000bf66270 */
[-C--:B-1----:R-:W-:Y:S02]  /*b6d0*/  @!P2 LEA R8, P0, R190, R6.reuse, 0x1 ;  /* 0x00000006be08a211 */ /* 0x082fe400078008ff */
        /* <DEDUP_REMOVED lines=26> */
.L_x_1083:
[----:B------:R-:W-:Y:S05]  /*b880*/  BSYNC B1 ;  /* 0x0000000000017941 */ /* 0x000fea0003800000 */
.L_x_1082:
        /* <DEDUP_REMOVED lines=10> */
[-C--:B-1----:R-:W-:Y:S02]  /*b930*/  @!P2 LEA R8, P0, R190, R6.reuse, 0x1 ;  /* 0x00000006be08a211 */ /* 0x082fe400078008ff */
        /* <DEDUP_REMOVED lines=25> */
.L_x_1078:
[----:B------:R-:W-:Y:S05]  /*bad0*/  BSYNC B0 ;  /* 0x0000000000007941 */ /* 0x000fea0003800000 */
.L_x_1072:
[----:B------:R-:W-:Y:S02]  /*bae0*/  ULDC UR4, c[0x0][0xd3c] ;  /* 0x00034f0000047ab9 */ /* 0x000fe40000000800 */
[----:B------:R-:W-:-:S13]  /*baf0*/  ISETP.GE.AND P0, PT, R11, UR4, PT ;  /* 0x000000040b007c0c */ /* 0x000fda000bf06270 */
[----:B------:R-:W-:Y:S05]  /*bb00*/  @!P0 BRA `(.L_x_1084) ;  /* 0xffffff5400488947 */ /* 0x000fea000383ffff */
[----:B------:R-:W-:Y:S05]  /*bb10*/  EXIT ;  /* 0x000000000000794d */ /* 0x000fea0003800000 */
.L_x_1044:
        /* <DEDUP_REMOVED lines=18> */
.L_x_1085:
        /* <DEDUP_REMOVED lines=42> */
.L_x_1091:
        /* <DEDUP_REMOVED lines=12> */
.L_x_1090:
[----:B------:R-:W-:Y:S05]  /*bfa0*/  BSYNC B0 ;  /* 0x0000000000007941 */ /* 0x000fea0003800000 */
.L_x_1089:
        /* <DEDUP_REMOVED lines=22> */
.L_x_1087:
        /* <DEDUP_REMOVED lines=16> */
.L_x_1092:
        /* <DEDUP_REMOVED lines=25> */
.L_x_1088:
[----:B------:R-:W-:Y:S02]  /*c3a0*/  IMAD.MOV.U32 R17, RZ, RZ, RZ ;  /* 0x000000ffff117224 */ /* 0x000fe400078e00ff */
[----:B------:R-:W-:Y:S02]  /*c3b0*/  IMAD.U32 R16, RZ, RZ, UR6 ;  /* 0x00000006ff107e24 */ /* 0x000fe4000f8e00ff */
[----:B------:R-:W-:-:S07]  /*c3c0*/  IMAD.MOV.U32 R18, RZ, RZ, RZ ;  /* 0x000000ffff127224 */ /* 0x000fce00078e00ff */
.L_x_1093:
[----:B------:R-:W-:-:S13]  /*c3d0*/  ISETP.NE.AND P0, PT, R5, RZ, PT ;  /* 0x000000ff0500720c */ /* 0x000fda0003f05270 */
[----:B------:R-:W0:Y:S01]  /*c3e0*/  @!P0 S2R R3, SR_CgaCtaId ;  /* 0x0000000000038919 */ /* 0x000e220000008800 */
[----:B------:R-:W-:-:S04]  /*c3f0*/  @!P0 MOV R0, 0x400 ;  /* 0x0000040000008802 */ /* 0x000fc80000000f00 */
[----:B0-----:R-:W-:-:S05]  /*c400*/  @!P0 LEA R0, R3, R0, 0x18 ;  /* 0x0000000003008211 */ /* 0x001fca00078ec0ff */
[----:B------:R0:W-:Y:S01]  /*c410*/  @!P0 STS.128 [R0+0x388d0], R16 ;  /* 0x0388d01000008388 */ /* 0x0001e20000000c00 */
[----:B------:R-:W-:Y:S06]  /*c420*/  BAR.ARV 0x5, 0x180 ;  /* 0x0146000000007b1d */ /* 0x000fec0000002000 */
.L_x_1086:
        /* <DEDUP_REMOVED lines=16> */
[C---:B------:R-:W-:Y:S02]  /*c530*/  LOP3.LUT R2, R0.reuse, 0x1f8, RZ, 0xc0, !PT ;  /* 0x000001f800027812 */ /* 0x040fe400078ec0ff */
[----:B------:R-:W-:Y:S02]  /*c540*/  LOP3.LUT R0, R0, 0x38, RZ, 0xc0, !PT ;  /* 0x0000003800007812 */ /* 0x000fe400078ec0ff */
        /* <DEDUP_REMOVED lines=11> */
[----:B------:R-:W-:Y:S01]  /*c600*/  STL [R1+0x5c], RZ ;  /* 0x00005cff01007387 */ /* 0x000fe20000100800 */
[----:B0-----:R-:W-:-:S03]  /*c610*/  LOP3.LUT R4, R0, 0x40, RZ, 0xfc, !PT ;  /* 0x0000004000047812 */ /* 0x001fc600078efcff */
[----:B------:R0:W-:Y:S01]  /*c620*/  STL [R1+0x18], R2 ;  /* 0x0000180201007387 */ /* 0x0001e20000100800 */
[C---:B------:R-:W-:Y:S02]  /*c630*/  LOP3.LUT R4, R0.reuse, 0x100, RZ, 0xfc, !PT ;  /* 0x0000010000047812 */ /* 0x040fe400078efcff */
[C---:B-1----:R-:W-:Y:S01]  /*c640*/  LOP3.LUT R3, R0.reuse, 0x80, RZ, 0xfc, !PT ;  /* 0x0000008000037812 */ /* 0x042fe200078efcff */
[----:B------:R1:W-:Y:S01]  /*c650*/  STL [R1+0xc], RZ ;  /* 0x00000cff01007387 */ /* 0x0003e20000100800 */
[C---:B------:R-:W-:Y:S02]  /*c660*/  LOP3.LUT R3, R0.reuse, 0x140, RZ, 0xfc, !PT ;  /* 0x0000014000037812 */ /* 0x040fe400078efcff */
[C---:B0-----:R-:W-:Y:S02]  /*c670*/  LOP3.LUT R2, R0.reuse, 0xc0, RZ, 0xfc, !PT ;  /* 0x000000c000027812 */ /* 0x041fe400078efcff */
[C---:B------:R-:W-:Y:S02]  /*c680*/  LOP3.LUT R2, R0.reuse, 0x180, RZ, 0xfc, !PT ;  /* 0x0000018000027812 */ /* 0x040fe400078efcff */
[----:B-1----:R-:W-:-:S07]  /*c690*/  LOP3.LUT R0, R0, 0x1c0, RZ, 0xfc, !PT ;  /* 0x000001c000007812 */ /* 0x002fce00078efcff */
.L_x_1218:
[----:B01----:R-:W0:Y:S02]  /*c6a0*/  LDC.64 R2, c[0x0][0xd88] ;  /* 0x00036200ff027b82 */ /* 0x003e240000000a00 */
[----:B0-----:R-:W-:-:S05]  /*c6b0*/  IMAD.WIDE R2, R19, 0x4, R2 ;  /* 0x0000000413027825 */ /* 0x001fca00078e0202 */
[----:B--2---:R-:W2:Y:S01]  /*c6c0*/  LDG.E R11, desc[UR38][R2.64] ;  /* 0x00000026020b7981 */ /* 0x004ea2000c1e1900 */
        /* <DEDUP_REMOVED lines=17> */
[----:B------:R1:W5:Y:S01]  /*c7e0*/  @P0 LDG.E R0, desc[UR38][R2.64] ;  /* 0x0000002602000981 */ /* 0x000362000c1e1900 */
        /* <DEDUP_REMOVED lines=35> */
.L_x_1095:
        /* <DEDUP_REMOVED lines=12> */
.L_x_1096:
[----:B------:R-:W-:Y:S05]  /*cae0*/  @!P0 BRA `(.L_x_1097) ;  /* 0x00000000000c8947 */ /* 0x000fea0003800000 */
[----:B------:R-:W2:Y:S04]  /*caf0*/  LDG.E R6, desc[UR38][R4.64] ;  /* 0x0000002604067981 */ /* 0x000ea8000c1e1900 */
[----:B------:R-:W2:Y:S02]  /*cb00*/  LDG.E R4, desc[UR38][R4.64+0x4] ;  /* 0x0000042604047981 */ /* 0x000ea4000c1e1900 */
[----:B--2---:R-:W-:-:S07]  /*cb10*/  IMAD.IADD R6, R4, 0x1, -R6 ;  /* 0x0000000104067824 */ /* 0x004fce00078e0a06 */
.L_x_1097:
        /* <DEDUP_REMOVED lines=20> */
[----:B---3--:R-:W2:Y:S04]  /*cc60*/  @P0 ATOMG.E.ADD.STRONG.GPU PT, R2, desc[UR38][R4.64], R2 ;  /* 0x00000002040209a8 */ /* 0x008ea800081ee1e6 */
[----:B--2---:R2:W3:Y:S02]  /*cc70*/  SHFL.IDX PT, R2, R2, R0, 0x1f ;  /* 0x00001f0002027589 */ /* 0x0044e400000e0000 */
[----:B--2---:R-:W2:Y:S02]  /*cc80*/  S2R R0, SR_LTMASK ;  /* 0x0000000000007919 */ /* 0x004ea40000003900 */
[----:B--2---:R-:W-:-:S06]  /*cc90*/  LOP3.LUT R0, R0, UR4, RZ, 0xc0, !PT ;  /* 0x0000000400007c12 */ /* 0x004fcc000f8ec0ff */
[----:B------:R-:W3:Y:S02]  /*cca0*/  POPC R0, R0 ;  /* 0x0000000000007309 */ /* 0x000ee40000000000 */
[----:B---3--:R-:W-:Y:S01]  /*ccb0*/  IADD3 R16, R2, UR36, R0 ;  /* 0x0000002402107c10 */ /* 0x008fe2000fffe000 */
[----:B------:R-:W-:Y:S06]  /*ccc0*/  BRA `(.L_x_1100) ;  /* 0x0000005c00987947 */ /* 0x000fec0003800000 */
.L_x_1099:
        /* <DEDUP_REMOVED lines=21> */
.L_x_1102:
[----:B------:R-:W-:Y:S05]  /*ce20*/  BSYNC B6 ;  /* 0x0000000000067941 */ /* 0x000fea0003800000 */
.L_x_1101:
        /* <DEDUP_REMOVED lines=21> */
.L_x_1105:
        /* <DEDUP_REMOVED lines=16> */
.L_x_1104:
[----:B------:R-:W-:Y:S05]  /*d080*/  BSYNC B6 ;  /* 0x0000000000067941 */ /* 0x000fea0003800000 */
.L_x_1103:
        /* <DEDUP_REMOVED lines=26> */
.L_x_1233:
        /* <DEDUP_REMOVED lines=11> */
.L_x_1236:
        /* <DEDUP_REMOVED lines=25> */
.L_x_1109:
[----:B------:R-:W3:Y:S04]  /*d470*/  LDL R7, [R1+0x4] ;  /* 0x0000040001077983 */ /* 0x000ee80000100800 */
[----:B-12---:R-:W3:Y:S04]  /*d480*/  LDL R0, [R1+0xc] ;  /* 0x00000c0001007983 */ /* 0x006ee80000100800 */
[----:B------:R-:W2:Y:S01]  /*d490*/  LDL R2, [R1+0x18] ;  /* 0x0000180001027983 */ /* 0x000ea20000100800 */
[----:B---3--:R-:W-:Y:S01]  /*d4a0*/  IMAD R0, R0, 0x8, R7 ;  /* 0x0000000800007824 */ /* 0x008fe200078e0207 */
[----:B--2---:R-:W-:-:S04]  /*d4b0*/  SHF.L.U32 R2, R2, 0x1f, RZ ;  /* 0x0000001f02027819 */ /* 0x004fc800000006ff */
[----:B------:R-:W1:Y:S02]  /*d4c0*/  SYNCS.PHASECHK.TRANS64.TRYWAIT P0, [R0+URZ+0x38840], R2 ;  /* 0x03884002000075a7 */ /* 0x000e64000800017f */
[----:B-1----:R-:W-:Y:S05]  /*d4d0*/  @!P0 BRA `(.L_x_1110) ;  /* 0x0000006400d88947 */ /* 0x002fea0003800000 */
.L_x_1237:
        /* <DEDUP_REMOVED lines=11> */
.L_x_1111:
        /* <DEDUP_REMOVED lines=27> */
.L_x_1107:
[----:B-1----:R-:W3:Y:S04]  /*d740*/  LDL R0, [R1+0x4] ;  /* 0x0000040001007983 */ /* 0x002ee80000100800 */
[----:B------:R-:W4:Y:S04]  /*d750*/  LDL.LU R4, [R1+0x24] ;  /* 0x0000240001047983 */ /* 0x000f280000300800 */
[----:B------:R-:W5:Y:S04]  /*d760*/  LDL.LU R3, [R1+0x40] ;  /* 0x0000400001037983 */ /* 0x000f680000300800 */
[----:B--2---:R-:W2:Y:S01]  /*d770*/  LDL R2, [R1+0x28] ;  /* 0x0000280001027983 */ /* 0x004ea20000100800 */
[----:B------:R-:W-:Y:S05]  /*d780*/  WARPSYNC.ALL ;  /* 0x0000000000007948 */ /* 0x000fea0003800000 */
[----:B------:R-:W-:Y:S01]  /*d790*/  ULDC.64 UR4, c[0x0][0xaf8] ;  /* 0x0002be0000047ab9 */ /* 0x000fe20000000a00 */
[----:B------:R-:W-:Y:S01]  /*d7a0*/  BSSY B6, `(.L_x_1112) ;  /* 0x000001f000067945 */ /* 0x000fe20003800000 */
[----:B------:R-:W-:Y:S01]  /*d7b0*/  BAR.SYNC.DEFER_BLOCKING 0x8, 0x100 ;  /* 0x0204000000007b1d */ /* 0x000fe20000010000 */
[----:B------:R-:W-:-:S04]  /*d7c0*/  ISETP.NE.U32.AND P0, PT, RZ, UR4, PT ;  /* 0x00000004ff007c0c */ /* 0x000fc8000bf05070 */
[----:B------:R-:W-:Y:S01]  /*d7d0*/  ISETP.NE.AND.EX P0, PT, RZ, UR5, PT, P0 ;  /* 0x00000005ff007c0c */ /* 0x000fe2000bf05300 */
[----:B---3--:R-:W-:-:S05]  /*d7e0*/  VIADD R0, R0, 0x20400 ;  /* 0x0002040000007836 */ /* 0x008fca0000000000 */
[----:B------:R-:W-:Y:S02]  /*d7f0*/  LOP3.LUT P1, RZ, R0, 0x3ff, RZ, 0xc0, !PT ;  /* 0x000003ff00ff7812 */ /* 0x000fe4000782c0ff */
[----:B----4-:R-:W-:Y:S02]  /*d800*/  SEL R0, R4, RZ, !P0 ;  /* 0x000000ff04007207 */ /* 0x010fe40004000000 */
[----:B-----5:R-:W-:-:S03]  /*d810*/  SEL R3, R3, RZ, !P0 ;  /* 0x000000ff03037207 */ /* 0x020fc60004000000 */
[----:B------:R1:W-:Y:S01]  /*d820*/  STL [R1+0x34], R0 ;  /* 0x0000340001007387 */ /* 0x0003e20000100800 */
[----:B--2---:R-:W-:-:S03]  /*d830*/  SHF.R.S32.HI R2, RZ, 0x1f, R2 ;  /* 0x0000001fff027819 */ /* 0x004fc60000011402 */
[----:B------:R2:W-:Y:S01]  /*d840*/  STL [R1+0x54], R3 ;  /* 0x0000540301007387 */ /* 0x0005e20000100800 */
[----:B-1----:R-:W-:-:S05]  /*d850*/  SHF.R.S32.HI R0, RZ, 0x1f, R18 ;  /* 0x0000001fff007819 */ /* 0x002fca0000011412 */
        /* <DEDUP_REMOVED lines=19> */
.L_x_1113:
[----:B------:R-:W-:Y:S05]  /*d990*/  BSYNC B6 ;  /* 0x0000000000067941 */ /* 0x000fea0003800000 */
.L_x_1112:
[----:B------:R-:W3:Y:S01]  /*d9a0*/  LDL R4, [R1+0x40] ;  /* 0x0000400001047983 */ /* 0x000ee20000100800 */
[----:B------:R-:W1:Y:S01]  /*d9b0*/  LDC R7, c[0x0][0x448] ;  /* 0x00011200ff077b82 */ /* 0x000e620000000800 */
[----:B------:R-:W-:Y:S01]  /*d9c0*/  ULDC.64 UR4, c[0x0][0x298] ;  /* 0x0000a60000047ab9 */ /* 0x000fe20000000a00 */
[----:B------:R-:W-:Y:S01]  /*d9d0*/  ULDC.64 UR6, c[0x0][0x280] ;  /* 0x0000a00000067ab9 */ /* 0x000fe20000000a00 */
[----:B------:R-:W4:Y:S04]  /*d9e0*/  LDL R10, [R1+0x28] ;  /* 0x00002800010a7983 */ /* 0x000f280000100800 */
[----:B------:R-:W4:Y:S01]  /*d9f0*/  LDL R9, [R1+0x50] ;  /* 0x0000500001097983 */ /* 0x000f220000100800 */
[----:B--2---:R-:W2:Y:S01]  /*da00*/  S2R R2, SR_TID.X ;  /* 0x0000000000027919 */ /* 0x004ea20000002100 */
[----:B------:R-:W0:Y:S02]  /*da10*/  S2R R0, SR_TID.X ;  /* 0x0000000000007919 */ /* 0x000e240000002100 */
[----:B------:R-:W4:Y:S04]  /*da20*/  LDL R8, [R1+0x54] ;  /* 0x0000540001087983 */ /* 0x000f280000100800 */
[----:B------:R-:W4:Y:S01]  /*da30*/  LDL R6, [R1+0x34] ;  /* 0x0000340001067983 */ /* 0x000f220000100800 */
[----:B-1----:R-:W-:-:S13]  /*da40*/  ISETP.NE.AND P0, PT, R7, 0x1, PT ;  /* 0x000000010700780c */ /* 0x002fda0003f05270 */
[----:B------:R-:W1:Y:S01]  /*da50*/  @P0 LDC R3, c[0x0][0x450] ;  /* 0x00011400ff030b82 */ /* 0x000e620000000800 */
[----:B--2---:R-:W-:-:S04]  /*da60*/  LOP3.LUT R2, R2, 0x7f, RZ, 0xc0, !PT ;  /* 0x0000007f02027812 */ /* 0x004fc800078ec0ff */
[----:B------:R-:W-:Y:S01]  /*da70*/  SHF.R.U32.HI R2, RZ, 0x3, R2 ;  /* 0x00000003ff027819 */ /* 0x000fe20000011602 */
[----:B0-----:R-:W-:-:S05]  /*da80*/  IMAD.SHL.U32 R0, R0, 0x10, RZ ;  /* 0x0000001000007824 */ /* 0x001fca00078e00ff */
[----:B------:R-:W-:Y:S02]  /*da90*/  LOP3.LUT R0, R2, 0x70, R0, 0xf8, !PT ;  /* 0x0000007002007812 */ /* 0x000fe400078ef800 */
[----:B------:R-:W0:Y:S03]  /*daa0*/  @P0 LDC R2, c[0x0][0x44c] ;  /* 0x00011300ff020b82 */ /* 0x000e260000000800 */
[----:B------:R-:W-:-:S04]  /*dab0*/  IMAD R5, R17, 0x40, R0 ;  /* 0x0000004011057824 */ /* 0x000fc800078e0200 */
[----:B------:R-:W-:Y:S01]  /*dac0*/  IMAD.MOV.U32 R0, RZ, RZ, R5 ;  /* 0x000000ffff007224 */ /* 0x000fe200078e0005 */
[----:B------:R2:W-:Y:S01]  /*dad0*/  STL [R1+0x24], R5 ;  /* 0x0000240501007387 */ /* 0x0005e20000100800 */
[----:B0-----:R-:W-:-:S05]  /*dae0*/  @P0 IMAD.HI.U32 R2, R5, R2, RZ ;  /* 0x0000000205020227 */ /* 0x001fca00078e00ff */
[----:B-1----:R-:W-:Y:S01]  /*daf0*/  @P0 SHF.R.U32.HI R0, RZ, R3, R2 ;  /* 0x00000003ff000219 */ /* 0x002fe20000011602 */
[----:B---3--:R-:W-:-:S04]  /*db00*/  IMAD R2, R4, UR4, RZ ;  /* 0x0000000404027c24 */ /* 0x008fc8000f8e02ff */
[C---:B----4-:R-:W-:Y:S02]  /*db10*/  IMAD R4, R10.reuse, UR5, R2 ;  /* 0x000000050a047c24 */ /* 0x050fe4000f8e0202 */
[----:B------:R-:W-:Y:S01]  /*db20*/  IMAD.WIDE.U32 R2, R10, UR4, RZ ;  /* 0x000000040a027c25 */ /* 0x000fe2000f8e00ff */
[----:B------:R-:W-:-:S03]  /*db30*/  ULDC.64 UR4, c[0x0][0x2d8] ;  /* 0x0000b60000047ab9 */ /* 0x000fc60000000a00 */
[----:B------:R-:W-:Y:S02]  /*db40*/  IMAD.IADD R3, R3, 0x1, R4 ;  /* 0x0000000103037824 */ /* 0x000fe400078e0204 */
[----:B------:R-:W-:Y:S02]  /*db50*/  IMAD R4, R9, UR4, RZ ;  /* 0x0000000409047c24 */ /* 0x000fe4000f8e02ff */
[----:B------:R0:W5:Y:S01]  /*db60*/  LDL R9, [R1+0x14] ;  /* 0x0000140001097983 */ /* 0x0001620000100800 */
[----:B------:R-:W-:-:S04]  /*db70*/  IMAD.WIDE.U32 R2, R18, UR4, R2 ;  /* 0x0000000412027c25 */ /* 0x000fc8000f8e0002 */
[----:B------:R-:W-:Y:S01]  /*db80*/  IMAD R4, R18, UR5, R4 ;  /* 0x0000000512047c24 */ /* 0x000fe2000f8e0204 */
[----:B------:R-:W-:-:S03]  /*db90*/  ULDC.64 UR4, c[0x0][0x2e0] ;  /* 0x0000b80000047ab9 */ /* 0x000fc60000000a00 */
[----:B------:R-:W-:Y:S02]  /*dba0*/  IMAD.IADD R3, R3, 0x1, R4 ;  /* 0x0000000103037824 */ /* 0x000fe400078e0204 */
[----:B------:R-:W-:Y:S02]  /*dbb0*/  IMAD R4, R8, UR4, RZ ;  /* 0x0000000408047c24 */ /* 0x000fe4000f8e02ff */
[----:B------:R-:W1:Y:S01]  /*dbc0*/  S2R R8, SR_TID.X ;  /* 0x0000000000087919 */ /* 0x000e620000002100 */
[----:B------:R-:W-:-:S04]  /*dbd0*/  IMAD.WIDE.U32 R2, R6, UR4, R2 ;  /* 0x0000000406027c25 */ /* 0x000fc8000f8e0002 */
[----:B------:R-:W-:Y:S01]  /*dbe0*/  IMAD R4, R6, UR5, R4 ;  /* 0x0000000506047c24 */ /* 0x000fe2000f8e0204 */
[----:B------:R-:W-:-:S03]  /*dbf0*/  ULDC.64 UR4, c[0x0][0x2d0] ;  /* 0x0000b40000047ab9 */ /* 0x000fc60000000a00 */
[----:B------:R-:W-:Y:S01]  /*dc00*/  IMAD.IADD R3, R3, 0x1, R4 ;  /* 0x0000000103037824 */ /* 0x000fe200078e0204 */
[----:B------:R-:W-:-:S05]  /*dc10*/  SHF.R.S32.HI R4, RZ, 0x1f, R0 ;  /* 0x0000001fff047819 */ /* 0x000fca0000011400 */
[----:B------:R-:W-:Y:S02]  /*dc20*/  IMAD R4, R4, UR4, RZ ;  /* 0x0000000404047c24 */ /* 0x000fe4000f8e02ff */
[----:B------:R-:W-:-:S04]  /*dc30*/  IMAD.WIDE.U32 R2, R0, UR4, R2 ;  /* 0x0000000400027c25 */ /* 0x000fc8000f8e0002 */
[----:B------:R-:W-:Y:S01]  /*dc40*/  IMAD R4, R0, UR5, R4 ;  /* 0x0000000500047c24 */ /* 0x000fe2000f8e0204 */
[----:B------:R-:W-:Y:S01]  /*dc50*/  ULDC.64 UR4, c[0x0][0x2c8] ;  /* 0x0000b20000047ab9 */ /* 0x000fe20000000a00 */
[----:B------:R-:W-:-:S04]  /*dc60*/  IMAD.MOV R0, RZ, RZ, -R0 ;  /* 0x000000ffff007224 */ /* 0x000fc800078e0a00 */
[----:B------:R-:W-:-:S05]  /*dc70*/  IMAD R0, R7, R0, R5 ;  /* 0x0000000007007224 */ /* 0x000fca00078e0205 */
[----:B------:R-:W-:Y:S01]  /*dc80*/  SHF.R.S32.HI R6, RZ, 0x1f, R0 ;  /* 0x0000001fff067819 */ /* 0x000fe20000011400 */
[----:B------:R-:W-:Y:S02]  /*dc90*/  IMAD.IADD R3, R3, 0x1, R4 ;  /* 0x0000000103037824 */ /* 0x000fe400078e0204 */
[----:B-1----:R-:W-:Y:S02]  /*dca0*/  IMAD.SHL.U32 R10, R8, 0x8, RZ ;  /* 0x00000008080a7824 */ /* 0x002fe400078e00ff */
[----:B------:R-:W-:Y:S02]  /*dcb0*/  IMAD R6, R6, UR4, RZ ;  /* 0x0000000406067c24 */ /* 0x000fe4000f8e02ff */
[----:B--2---:R-:W-:Y:S01]  /*dcc0*/  IMAD.WIDE.U32 R4, R0, UR4, R2 ;  /* 0x0000000400047c25 */ /* 0x004fe2000f8e0002 */
[----:B------:R-:W-:Y:S01]  /*dcd0*/  LOP3.LUT R10, R10, 0x38, RZ, 0xc0, !PT ;  /* 0x000000380a0a7812 */ /* 0x000fe200078ec0ff */
[----:B------:R-:W-:Y:S02]  /*dce0*/  ULDC UR4, c[0x0][0x2b8] ;  /* 0x0000ae0000047ab9 */ /* 0x000fe40000000800 */
[----:B------:R-:W-:Y:S01]  /*dcf0*/  IMAD R0, R0, UR5, R6 ;  /* 0x0000000500007c24 */ /* 0x000fe2000f8e0206 */
[----:B------:R-:W-:-:S03]  /*dd00*/  LEA R3, P1, R4, UR6, 0x1 ;  /* 0x0000000604037c11 */ /* 0x000fc6000f8208ff */
[----:B------:R-:W-:Y:S01]  /*dd10*/  IMAD.IADD R0, R5, 0x1, R0 ;  /* 0x0000000105007824 */ /* 0x000fe200078e0200 */
[----:B------:R-:W-:Y:S01]  /*dd20*/  ISETP.GE.AND P0, PT, R10, UR4, PT ;  /* 0x000000040a007c0c */ /* 0x000fe2000bf06270 */
[----:B------:R-:W-:Y:S01]  /*dd30*/  UMOV UR4, 0xffffffff ;  /* 0xffffffff00047882 */ /* 0x000fe20000000000 */
[----:B------:R-:W-:Y:S02]  /*dd40*/  LOP3.LUT R8, R8, 0x7f, RZ, 0xc0, !PT ;  /* 0x0000007f08087812 */ /* 0x000fe400078ec0ff */
[----:B------:R-:W-:Y:S02]  /*dd50*/  LEA.HI.X R2, R4, UR7, R0, 0x1, P1 ;  /* 0x0000000704027c11 */ /* 0x000fe400088f0c00 */
[----:B------:R-:W-:Y:S01]  /*dd60*/  SHF.R.U32.HI R8, RZ, 0x3, R8 ;  /* 0x00000003ff087819 */ /* 0x000fe20000011608 */
[----:B0-----:R-:W-:Y:S06]  /*dd70*/  BRA.DIV UR4, `(.L_x_1114) ;  /* 0x0000005e04c47947 */ /* 0x001fec000b800000 */
[----:B------:R-:W2:Y:S01]  /*dd80*/  LDL R6, [R1+0x38] ;  /* 0x0000380001067983 */ /* 0x000ea20000100800 */
[----:B------:R-:W-:-:S03]  /*dd90*/  IMAD R17, R17, 0x40, R8 ;  /* 0x0000004011117824 */ /* 0x000fc600078e0208 */
[----:B------:R-:W0:Y:S04]  /*dda0*/  SHFL.IDX PT, R5, R3, RZ, 0x181f ;  /* 0x00181fff03057589 */ /* 0x000e2800000e0000 */
[----:B------:R-:W1:Y:S01]  /*ddb0*/  SHFL.IDX PT, R4, R2, RZ, 0x181f ;  /* 0x00181fff02047589 */ /* 0x000e6200000e0000 */
[----:B--2---:R-:W-:-:S03]  /*ddc0*/  IMAD R0, R6, R7, RZ ;  /* 0x0000000706007224 */ /* 0x004fc600078e02ff */
[----:B------:R-:W-:Y:S01]  /*ddd0*/  SHFL.IDX PT, R6, R2, 0x1, 0x181f ;  /* 0x00381f0002067f89 */ /* 0x000fe200000e0000 */
[C---:B------:R-:W-:Y:S01]  /*dde0*/  VIADD R7, R17.reuse, 0x10 ;  /* 0x0000001011077836 */ /* 0x040fe20000000000 */
[----:B------:R-:W-:-:S04]  /*ddf0*/  ISETP.GE.AND P1, PT, R17, R0, PT ;  /* 0x000000001100720c */ /* 0x000fc80003f26270 */
[----:B------:R2:W-:Y:S09]  /*de00*/  STL [R1+0x4c], R7 ;  /* 0x00004c0701007387 */ /* 0x0005f20000100800 */
[----:B0-----:R-:W-:-:S05]  /*de10*/  @!P1 LEA R5, P2, R10, R5, 0x1 ;  /* 0x000000050a059211 */ /* 0x001fca00078408ff */
[----:B-1----:R-:W-:-:S05]  /*de20*/  @!P1 IMAD.X R4, RZ, RZ, R4, P2 ;  /* 0x000000ffff049224 */ /* 0x002fca00010e0604 */
        /* <DEDUP_REMOVED lines=25> */
.L_x_1246:
[----:B------:R1:W5:Y:S01]  /*dfc0*/  LDL R8, [R1+0x4] ;  /* 0x0000040001087983 */ /* 0x0003620000100800 */
[----:B0-----:R-:W-:-:S05]  /*dfd0*/  VIADD R2, R17, 0x30 ;  /* 0x0000003011027836 */ /* 0x001fca0000000000 */
        /* <DEDUP_REMOVED lines=10> */
.L_x_1115:
[----:B------:R-:W2:Y:S01]  /*e080*/  LDL R0, [R1+0x4] ;  /* 0x0000040001007983 */ /* 0x000ea20000100800 */
[----:B------:R-:W-:Y:S02]  /*e090*/  PLOP3.LUT P1, PT, P1, P0, PT, 0xa2, 0x0 ;  /* 0x000000000000781c */ /* 0x000fe40000f21472 */
[----:B--2---:R-:W-:-:S08]  /*e0a0*/  @P0 R2UR P1, UR4, R0 ;  /* 0x00000000000402ca */ /* 0x004fd00000020000 */
[----:B------:R-:W-:-:S05]  /*e0b0*/  @P0 PLOP3.LUT P0, PT, P1, PT, PT, 0x80, 0x0 ;  /* 0x000000000000081c */ /* 0x000fca0000f0f070 */
[----:B------:R-:W-:Y:S01]  /*e0c0*/  @!P1 SYNCS.ARRIVE.TRANS64.RED.A0T1 RZ, [UR4+0x38800], RZ ;  /* 0x038800ffffff99a7 */ /* 0x000fe20008200404 */
[----:B------:R-:W-:Y:S07]  /*e0d0*/  @!P1 ARRIVES.LDGSTSBAR.64.TRANSCNT [UR4+0x38800] ;  /* 0x03880000ff0099b0 */ /* 0x000fee0008000a84 */
[----:B------:R-:W-:Y:S05]  /*e0e0*/  @P0 BRA.U.ANY `(.L_x_1115) ;  /* 0xfffffffd00e40947 */ /* 0x000fea000393ffff */
[----:B------:R-:W-:Y:S01]  /*e0f0*/  NOP ;  /* 0x0000000000007918 */ /* 0x000fe20000000000 */
[----:B-1----:R-:W2:Y:S01]  /*e100*/  LDL.LU R2, [R1+0x40] ;  /* 0x0000400001027983 */ /* 0x002ea20000300800 */
[----:B------:R-:W-:Y:S01]  /*e110*/  ULDC.64 UR4, c[0x0][0x398] ;  /* 0x0000e60000047ab9 */ /* 0x000fe20000000a00 */
[----:B------:R0:W-:Y:S02]  /*e120*/  SYNCS.ARRIVE.TRANS64.A1T0 RZ, [R0+URZ+0x38800], RZ ;  /* 0x038800ff00ff79a7 */ /* 0x0001e4000810003f */
[----:B------:R-:W3:Y:S01]  /*e130*/  LDL.LU R3, [R1+0x28] ;  /* 0x0000280001037983 */ /* 0x000ee20000300800 */
[----:B------:R-:W-:Y:S01]  /*e140*/  BSSY B6, `(.L_x_1116) ;  /* 0x000001a000067945 */ /* 0x000fe20003800000 */
[----:B0-----:R-:W-:-:S05]  /*e150*/  VIADD R0, R0, 0x26400 ;  /* 0x0002640000007836 */ /* 0x001fca0000000000 */
[----:B------:R-:W-:Y:S01]  /*e160*/  LOP3.LUT P0, RZ, R0, 0x3ff, RZ, 0xc0, !PT ;  /* 0x000003ff00ff7812 */ /* 0x000fe2000780c0ff */
[----:B--2---:R-:W-:-:S04]  /*e170*/  IMAD R2, R2, UR4, RZ ;  /* 0x0000000402027c24 */ /* 0x004fc8000f8e02ff */
[C---:B---3--:R-:W-:Y:S02]  /*e180*/  IMAD R2, R3.reuse, UR5, R2 ;  /* 0x0000000503027c24 */ /* 0x048fe4000f8e0202 */
[----:B------:R-:W-:-:S04]  /*e190*/  IMAD.WIDE.U32 R4, R3, UR4, RZ ;  /* 0x0000000403047c25 */ /* 0x000fc8000f8e00ff */
[----:B------:R-:W-:Y:S01]  /*e1a0*/  IMAD.IADD R0, R5, 0x1, R2 ;  /* 0x0000000105007824 */ /* 0x000fe200078e0202 */
[----:B------:R0:W-:Y:S04]  /*e1b0*/  STL.64 [R1+0x40], R4 ;  /* 0x0000400401007387 */ /* 0x0001e80000100a00 */
        /* <DEDUP_REMOVED lines=13> */
[----:B-----5:R-:W-:Y:S02]  /*e290*/  IMAD.MOV.U32 R8, RZ, RZ, 0x70 ;  /* 0x00000070ff087424 */ /* 0x020fe400078e00ff */
[----:B------:R-:W-:Y:S02]  /*e2a0*/  IMAD.MOV.U32 R12, RZ, RZ, 0x1 ;  /* 0x00000001ff0c7424 */ /* 0x000fe400078e00ff */
[----:B------:R-:W-:-:S07]  /*e2b0*/  IMAD.MOV.U32 R13, RZ, RZ, RZ ;  /* 0x000000ffff0d7224 */ /* 0x000fce00078e00ff */
[----:B------:R-:W-:-:S07]  /*e2c0*/  LEPC R20, `(.L_x_1117) ;  /* 0x000000001014794e */ /* 0x000fce0000000000 */
[----:B0-----:R-:W-:Y:S05]  /*e2d0*/  CALL.ABS.NOINC R2 ;  /* 0x0000000002007343 */ /* 0x001fea0003c00000 */
.L_x_1117:
[----:B------:R-:W-:Y:S05]  /*e2e0*/  BSYNC B6 ;  /* 0x0000000000067941 */ /* 0x000fea0003800000 */
.L_x_1116:
[----:B------:R-:W2:Y:S01]  /*e2f0*/  LDL.LU R6, [R1+0x28] ;  /* 0x0000280001067983 */ /* 0x000ea20000300800 */
[----:B------:R-:W1:Y:S01]  /*e300*/  LDC R7, c[0x0][0x448] ;  /* 0x00011200ff077b82 */ /* 0x000e620000000800 */
[----:B------:R-:W-:Y:S02]  /*e310*/  ULDC.64 UR4, c[0x0][0x3d8] ;  /* 0x0000f60000047ab9 */ /* 0x000fe40000000a00 */
[----:B------:R-:W2:Y:S04]  /*e320*/  LDL.LU.64 R2, [R1+0x40] ;  /* 0x0000400001027983 */ /* 0x000ea80000300a00 */
[----:B0-----:R-:W3:Y:S04]  /*e330*/  LDL.LU R0, [R1+0x50] ;  /* 0x0000500001007983 */ /* 0x001ee80000300800 */
[----:B------:R-:W4:Y:S04]  /*e340*/  LDL.LU R5, [R1+0x54] ;  /* 0x0000540001057983 */ /* 0x000f280000300800 */
[----:B------:R-:W4:Y:S01]  /*e350*/  LDL.LU R4, [R1+0x34] ;  /* 0x0000340001047983 */ /* 0x000f220000300800 */
[----:B-1----:R-:W-:Y:S01]  /*e360*/  ISETP.NE.AND P0, PT, R7, 0x1, PT ;  /* 0x000000010700780c */ /* 0x002fe20003f05270 */
[----:B--2---:R-:W-:-:S02]  /*e370*/  IMAD.MOV.U32 R3, RZ, RZ, R6 ;  /* 0x000000ffff037224 */ /* 0x004fc400078e0006 */
[----:B------:R-:W2:Y:S01]  /*e380*/  LDL.LU R6, [R1+0x24] ;  /* 0x0000240001067983 */ /* 0x000ea20000300800 */
[----:B---3--:R-:W-:-:S03]  /*e390*/  IMAD R0, R0, UR4, RZ ;  /* 0x0000000400007c24 */ /* 0x008fc6000f8e02ff */
[----:B------:R-:W3:Y:S01]  /*e3a0*/  LDL.LU R9, [R1+0x8] ;  /* 0x0000080001097983 */ /* 0x000ee20000300800 */
[----:B------:R-:W-:-:S04]  /*e3b0*/  IMAD.WIDE.U32 R2, R18, UR4, R2 ;  /* 0x0000000412027c25 */ /* 0x000fc8000f8e0002 */
[----:B------:R-:W-:Y:S01]  /*e3c0*/  IMAD R0, R18, UR5, R0 ;  /* 0x0000000512007c24 */ /* 0x000fe2000f8e0200 */
[----:B------:R-:W-:-:S03]  /*e3d0*/  ULDC.64 UR4, c[0x0][0x3e0] ;  /* 0x0000f80000047ab9 */ /* 0x000fc60000000a00 */
[----:B------:R-:W-:Y:S02]  /*e3e0*/  IMAD.IADD R3, R3, 0x1, R0 ;  /* 0x0000000103037824 */ /* 0x000fe400078e0200 */
[----:B----4-:R-:W-:Y:S02]  /*e3f0*/  IMAD R0, R5, UR4, RZ ;  /* 0x0000000405007c24 */ /* 0x010fe4000f8e02ff */
[C---:B------:R-:W-:Y:S01]  /*e400*/  IMAD.WIDE.U32 R2, R4.reuse, UR4, R2 ;  /* 0x0000000404027c25 */ /* 0x040fe2000f8e0002 */
[----:B------:R-:W0:Y:S03]  /*e410*/  @P0 LDC R5, c[0x0][0x450] ;  /* 0x00011400ff050b82 */ /* 0x000e260000000800 */
[----:B------:R-:W-:Y:S01]  /*e420*/  IMAD R0, R4, UR5, R0 ;  /* 0x0000000504007c24 */ /* 0x000fe2000f8e0200 */
[----:B-----5:R-:W1:Y:S01]  /*e430*/  S2R R8, SR_TID.X ;  /* 0x0000000000087919 */ /* 0x020e620000002100 */
[----:B------:R-:W-:-:S02]  /*e440*/  ULDC.64 UR4, c[0x0][0x3d0] ;  /* 0x0000f40000047ab9 */ /* 0x000fc40000000a00 */
[----:B------:R-:W-:Y:S02]  /*e450*/  IMAD.IADD R3, R3, 0x1, R0 ;  /* 0x0000000103037824 */ /* 0x000fe400078e0200 */
[----:B------:R-:W2:Y:S01]  /*e460*/  @P0 LDC R0, c[0x0][0x44c] ;  /* 0x00011300ff000b82 */ /* 0x000ea20000000800 */
[----:B-1----:R-:W-:-:S05]  /*e470*/  IMAD.SHL.U32 R8, R8, 0x8, RZ ;  /* 0x0000000808087824 */ /* 0x002fca00078e00ff */
[----:B------:R-:W-:-:S04]  /*e480*/  LOP3.LUT R8, R8, 0x38, RZ, 0xc0, !PT ;  /* 0x0000003808087812 */ /* 0x000fc800078ec0ff */
[C---:B------:R-:W-:Y:S02]  /*e490*/  LOP3.LUT R11, R8.reuse, 0x80, RZ, 0xfc, !PT ;  /* 0x00000080080b7812 */ /* 0x040fe400078efcff */
[----:B------:R-:W-:Y:S01]  /*e4a0*/  LOP3.LUT R8, R8, 0x40, RZ, 0xfc, !PT ;  /* 0x0000004008087812 */ /* 0x000fe200078efcff */
[----:B--2---:R-:W-:-:S04]  /*e4b0*/  @P0 IMAD.HI.U32 R0, R6, R0, RZ ;  /* 0x0000000006000227 */ /* 0x004fc800078e00ff */
[----:B------:R-:W-:Y:S01]  /*e4c0*/  IMAD.MOV.U32 R4, RZ, RZ, R6 ;  /* 0x000000ffff047224 */ /* 0x000fe200078e0006 */
[----:B0-----:R-:W-:-:S05]  /*e4d0*/  @P0 SHF.R.U32.HI R4, RZ, R5, R0 ;  /* 0x00000005ff040219 */ /* 0x001fca0000011600 */
[----:B------:R-:W-:-:S04]  /*e4e0*/  IMAD.MOV R0, RZ, RZ, -R4 ;  /* 0x000000ffff007224 */ /* 0x000fc800078e0a04 */
[----:B------:R-:W-:Y:S02]  /*e4f0*/  IMAD R0, R7, R0, R6 ;  /* 0x0000000007007224 */ /* 0x000fe400078e0206 */
[----:B------:R-:W0:Y:S01]  /*e500*/  S2R R6, SR_TID.X ;  /* 0x0000000000067919 */ /* 0x000e220000002100 */
        /* <DEDUP_REMOVED lines=10> */
[----:B------:R-:W-:-:S03]  /*e5b0*/  ULDC.64 UR4, c[0x0][0x390] ;  /* 0x0000e40000047ab9 */ /* 0x000fc60000000a00 */
[----:B------:R-:W-:Y:S01]  /*e5c0*/  IMAD.IADD R4, R3, 0x1, R0 ;  /* 0x0000000103047824 */ /* 0x000fe200078e0200 */
[----:B------:R-:W-:Y:S01]  /*e5d0*/  LEA R0, P0, R2, UR4, 0x1 ;  /* 0x0000000402007c11 */ /* 0x000fe2000f8008ff */
[----:B0-----:R-:W-:Y:S01]  /*e5e0*/  IMAD.SHL.U32 R10, R6, 0x8, RZ ;  /* 0x00000008060a7824 */ /* 0x001fe200078e00ff */
[----:B------:R-:W-:Y:S02]  /*e5f0*/  ULDC UR4, c[0x0][0x3b8] ;  /* 0x0000ee0000047ab9 */ /* 0x000fe40000000800 */
[----:B------:R-:W-:Y:S02]  /*e600*/  ISETP.GE.AND P1, PT, R8, UR4, PT ;  /* 0x0000000408007c0c */ /* 0x000fe4000bf26270 */
[----:B------:R-:W0:Y:S01]  /*e610*/  S2R R8, SR_TID.X ;  /* 0x0000000000087919 */ /* 0x000e220000002100 */
[----:B------:R-:W-:-:S04]  /*e620*/  LOP3.LUT R10, R10, 0x38, RZ, 0xc0, !PT ;  /* 0x000000380a0a7812 */ /* 0x000fc800078ec0ff */
[----:B------:R-:W-:Y:S02]  /*e630*/  ISETP.GE.AND P3, PT, R10, UR4, PT ;  /* 0x000000040a007c0c */ /* 0x000fe4000bf66270 */
[----:B------:R-:W-:Y:S02]  /*e640*/  ISETP.GE.AND P2, PT, R11, UR4, PT ;  /* 0x000000040b007c0c */ /* 0x000fe4000bf46270 */
[----:B---3--:R-:W-:-:S09]  /*e650*/  LOP3.LUT R9, R9, 0xfffffff7, RZ, 0xc0, !PT ;  /* 0xfffffff709097812 */ /* 0x008fd200078ec0ff */
[----:B------:R-:W-:-:S04]  /*e660*/  @P3 LOP3.LUT R9, R9, 0x8, RZ, 0xfc, !PT ;  /* 0x0000000809093812 */ /* 0x000fc800078efcff */
[----:B------:R-:W-:-:S04]  /*e670*/  LOP3.LUT R9, R9, 0xfffffffd, RZ, 0xc0, !PT ;  /* 0xfffffffd09097812 */ /* 0x000fc800078ec0ff */
[----:B------:R-:W-:-:S04]  /*e680*/  @P2 LOP3.LUT R9, R9, 0x2, RZ, 0xfc, !PT ;  /* 0x0000000209092812 */ /* 0x000fc800078efcff */
[----:B------:R-:W-:Y:S01]  /*e690*/  LOP3.LUT R9, R9, 0xfffffffb, RZ, 0xc0, !PT ;  /* 0xfffffffb09097812 */ /* 0x000fe200078ec0ff */
[----:B0-----:R-:W-:-:S03]  /*e6a0*/  IMAD.SHL.U32 R8, R8, 0x8, RZ ;  /* 0x0000000808087824 */ /* 0x001fc600078e00ff */
[----:B------:R-:W-:Y:S02]  /*e6b0*/  @P1 LOP3.LUT R9, R9, 0x4, RZ, 0xfc, !PT ;  /* 0x0000000409091812 */ /* 0x000fe400078efcff */
[----:B------:R-:W-:-:S03]  /*e6c0*/  LOP3.LUT R8, R8, 0x38, RZ, 0xc0, !PT ;  /* 0x0000003808087812 */ /* 0x000fc600078ec0ff */
[----:B------:R0:W-:Y:S02]  /*e6d0*/  STL [R1+0x8], R9 ;  /* 0x0000080901007387 */ /* 0x0001e40000100800 */
[C---:B0-----:R-:W-:Y:S02]  /*e6e0*/  LOP3.LUT R9, R8.reuse, 0x100, RZ, 0xfc, !PT ;  /* 0x0000010008097812 */ /* 0x041fe400078efcff */
[----:B------:R-:W-:-:S04]  /*e6f0*/  LOP3.LUT R8, R8, 0xc0, RZ, 0xfc, !PT ;  /* 0x000000c008087812 */ /* 0x000fc800078efcff */
[----:B------:R-:W-:Y:S01]  /*e700*/  ISETP.GE.AND P5, PT, R8, UR4, PT ;  /* 0x0000000408007c0c */ /* 0x000fe2000bfa6270 */
[----:B------:R-:W-:Y:S01]  /*e710*/  IMAD.SHL.U32 R8, R6, 0x8, RZ ;  /* 0x0000000806087824 */ /* 0x000fe200078e00ff */
[----:B------:R-:W-:Y:S01]  /*e720*/  LEA.HI.X R4, R2, UR5, R4, 0x1, P0 ;  /* 0x0000000502047c11 */ /* 0x000fe200080f0c04 */
[----:B------:R-:W-:Y:S01]  /*e730*/  IMAD.SHL.U32 R6, R6, 0x8, RZ ;  /* 0x0000000806067824 */ /* 0x000fe200078e00ff */
[----:B------:R-:W-:Y:S02]  /*e740*/  SEL R5, RZ, 0x1, P3 ;  /* 0x00000001ff057807 */ /* 0x000fe40001800000 */
[----:B------:R-:W-:Y:S02]  /*e750*/  LOP3.LUT R8, R8, 0x38, RZ, 0xc0, !PT ;  /* 0x0000003808087812 */ /* 0x000fe400078ec0ff */
[----:B------:R-:W-:Y:S02]  /*e760*/  SEL R3, RZ, 0x4, P2 ;  /* 0x00000004ff037807 */ /* 0x000fe40001000000 */
[----:B------:R-:W-:-:S02]  /*e770*/  SEL R2, RZ, 0x2, P1 ;  /* 0x00000002ff027807 */ /* 0x000fc40000800000 */
[----:B------:R-:W-:Y:S02]  /*e780*/  ISETP.GE.AND P0, PT, R9, UR4, PT ;  /* 0x0000000409007c0c */ /* 0x000fe4000bf06270 */
[----:B------:R-:W-:Y:S02]  /*e790*/  LOP3.LUT R9, R8, 0x180, RZ, 0xfc, !PT ;  /* 0x0000018008097812 */ /* 0x000fe400078efcff */
[----:B------:R-:W-:Y:S02]  /*e7a0*/  LOP3.LUT R6, R6, 0x38, RZ, 0xc0, !PT ;  /* 0x0000003806067812 */ /* 0x000fe400078ec0ff */
[----:B------:R-:W-:Y:S02]  /*e7b0*/  IADD3 R2, R3, R2, R5 ;  /* 0x0000000203027210 */ /* 0x000fe40007ffe005 */
[----:B------:R-:W-:Y:S02]  /*e7c0*/  SEL R5, RZ, 0x10, P0 ;  /* 0x00000010ff057807 */ /* 0x000fe40000000000 */
[----:B------:R-:W-:-:S02]  /*e7d0*/  SEL R3, RZ, 0x8, P5 ;  /* 0x00000008ff037807 */ /* 0x000fc40002800000 */
[----:B------:R-:W-:Y:S02]  /*e7e0*/  ISETP.GE.AND P1, PT, R9, UR4, PT ;  /* 0x0000000409007c0c */ /* 0x000fe4000bf26270 */
[C---:B------:R-:W-:Y:S02]  /*e7f0*/  LOP3.LUT R8, R6.reuse, 0x140, RZ, 0xfc, !PT ;  /* 0x0000014006087812 */ /* 0x040fe400078efcff */
[----:B------:R-:W-:Y:S02]  /*e800*/  IADD3 R2, R5, R2, R3 ;  /* 0x0000000205027210 */ /* 0x000fe40007ffe003 */
[----:B------:R-:W-:Y:S02]  /*e810*/  SEL R5, RZ, 0x40, P1 ;  /* 0x00000040ff057807 */ /* 0x000fe40000800000 */
[----:B------:R-:W-:Y:S02]  /*e820*/  LOP3.LUT R6, R6, 0x1c0, RZ, 0xfc, !PT ;  /* 0x000001c006067812 */ /* 0x000fe400078efcff */
[----:B------:R-:W-:-:S02]  /*e830*/  ISETP.GE.AND P1, PT, R8, UR4, PT ;  /* 0x0000000408007c0c */ /* 0x000fc4000bf26270 */
[----:B------:R-:W-:Y:S02]  /*e840*/  ISETP.GE.AND P2, PT, R6, UR4, PT ;  /* 0x0000000406007c0c */ /* 0x000fe4000bf46270 */
[----:B------:R-:W-:Y:S01]  /*e850*/  SEL R3, RZ, 0x20, P1 ;  /* 0x00000020ff037807 */ /* 0x000fe20000800000 */
[----:B------:R-:W-:Y:S01]  /*e860*/  UMOV UR4, 0xffffffff ;  /* 0xffffffff00047882 */ /* 0x000fe20000000000 */
[----:B------:R-:W-:Y:S02]  /*e870*/  SEL R6, RZ, 0x80, P2 ;  /* 0x00000080ff067807 */ /* 0x000fe40001000000 */
[----:B------:R-:W-:-:S05]  /*e880*/  IADD3 R5, R5, R2, R3 ;  /* 0x0000000205057210 */ /* 0x000fca0007ffe003 */
[----:B------:R-:W-:Y:S01]  /*e890*/  IMAD.IADD R6, R5, 0x1, R6 ;  /* 0x0000000105067824 */ /* 0x000fe200078e0206 */
[----:B------:R-:W-:Y:S06]  /*e8a0*/  BRA.DIV UR4, `(.L_x_1118) ;  /* 0x0000005a04487947 */ /* 0x000fec000b800000 */
[----:B------:R-:W2:Y:S04]  /*e8b0*/  LDL.LU R8, [R1+0x8] ;  /* 0x0000080001087983 */ /* 0x000ea80000300800 */
[----:B------:R-:W3:Y:S04]  /*e8c0*/  LDL.LU R3, [R1+0x38] ;  /* 0x0000380001037983 */ /* 0x000ee80000300800 */
[----:B------:R-:W4:Y:S04]  /*e8d0*/  LDL.LU R2, [R1+0x4c] ;  /* 0x00004c0001027983 */ /* 0x000f280000300800 */
[----:B------:R-:W5:Y:S04]  /*e8e0*/  LDL R11, [R1+0x14] ;  /* 0x00001400010b7983 */ /* 0x000f680000100800 */
[----:B------:R-:W5:Y:S04]  /*e8f0*/  LDL.LU R15, [R1+0x58] ;  /* 0x00005800010f7983 */ /* 0x000f680000300800 */
[----:B------:R-:W-:Y:S04]  /*e900*/  SHFL.IDX PT, R14, R0, 0x1, 0x181f ;  /* 0x00381f00000e7f89 */ /* 0x000fe800000e0000 */
[----:B------:R-:W-:Y:S01]  /*e910*/  SHFL.IDX PT, R9, R4, 0x1, 0x181f ;  /* 0x00381f0004097f89 */ /* 0x000fe200000e0000 */
[----:B--2---:R-:W-:-:S02]  /*e920*/  IMAD.MOV.U32 R12, RZ, RZ, R8 ;  /* 0x000000ffff0c7224 */ /* 0x004fc400078e0008 */
[----:B---3--:R-:W-:Y:S02]  /*e930*/  IMAD R7, R3, R7, RZ ;  /* 0x0000000703077224 */ /* 0x008fe400078e02ff */
[----:B------:R-:W0:Y:S03]  /*e940*/  S2R R3, SR_TID.X ;  /* 0x0000000000037919 */ /* 0x000e260000002100 */
[-C--:B------:R-:W-:Y:S02]  /*e950*/  ISETP.GE.AND P2, PT, R17, R7.reuse, PT ;  /* 0x000000071100720c */ /* 0x080fe40003f46270 */
[----:B------:R-:W-:Y:S02]  /*e960*/  LOP3.LUT R12, R12, 0xfffffbff, RZ, 0xc0, !PT ;  /* 0xfffffbff0c0c7812 */ /* 0x000fe400078ec0ff */
[----:B----4-:R-:W-:Y:S02]  /*e970*/  ISETP.GE.AND P3, PT, R2, R7, PT ;  /* 0x000000070200720c */ /* 0x010fe40003f66270 */
[----:B------:R-:W-:-:S04]  /*e980*/  @P1 LOP3.LUT R12, R12, 0x400, RZ, 0xfc, !PT ;  /* 0x000004000c0c1812 */ /* 0x000fc800078efcff */
[----:B------:R-:W-:-:S03]  /*e990*/  LOP3.LUT P1, RZ, R12, 0x8, RZ, 0xc0, !PT ;  /* 0x000000080cff7812 */ /* 0x000fc6000782c0ff */
[----:B------:R-:W-:Y:S02]  /*e9a0*/  @!P2 LOP3.LUT R2, R5, 0x40, RZ, 0xc0, !PT ;  /* 0x000000400502a812 */ /* 0x000fe400078ec0ff */
[C---:B------:R-:W-:Y:S02]  /*e9b0*/  LOP3.LUT P4, RZ, R12.reuse, 0x2, RZ, 0xc0, !PT ;  /* 0x000000020cff7812 */ /* 0x040fe4000788c0ff */
[----:B------:R-:W-:Y:S02]  /*e9c0*/  LOP3.LUT R12, R12, 0xfffffeff, RZ, 0xc0, !PT ;  /* 0xfffffeff0c0c7812 */ /* 0x000fe400078ec0ff */
[----:B------:R-:W-:Y:S02]  /*e9d0*/  @!P2 SHF.R.U32.HI R2, RZ, 0x2, R2 ;  /* 0x00000002ff02a819 */ /* 0x000fe40000011602 */
[----:B------:R-:W-:Y:S02]  /*e9e0*/  @P3 LOP3.LUT R12, R12, 0x100, RZ, 0xfc, !PT ;  /* 0x000001000c0c3812 */ /* 0x000fe400078efcff */
[----:B------:R-:W-:-:S02]  /*e9f0*/  @!P2 ISETP.NE.U32.AND P3, PT, R2, RZ, PT ;  /* 0x000000ff0200a20c */ /* 0x000fc40003f65070 */
[----:B------:R-:W-:Y:S02]  /*ea00*/  @!P2 LOP3.LUT R2, R6, 0x80, RZ, 0xc0, !PT ;  /* 0x000000800602a812 */ /* 0x000fe400078ec0ff */
[----:B------:R-:W-:Y:S02]  /*ea10*/  LOP3.LUT R12, R12, 0xffffffdf, RZ, 0xc0, !PT ;  /* 0xffffffdf0c0c7812 */ /* 0x000fe400078ec0ff */
[----:B------:R-:W-:Y:S01]  /*ea20*/  @!P2 SHF.R.U32.HI R2, RZ, 0x3, R2 ;  /* 0x00000003ff02a819 */ /* 0x000fe20000011602 */
[----:B0-----:R-:W-:Y:S02]  /*ea30*/  IMAD.SHL.U32 R13, R3, 0x8, RZ ;  /* 0x00000008030d7824 */ /* 0x001fe400078e00ff */
[----:B------:R-:W0:Y:S04]  /*ea40*/  SHFL.IDX PT, R3, R0, RZ, 0x181f ;  /* 0x00181fff00037589 */ /* 0x000e2800000e0000 */
[----:B------:R-:W-:-:S02]  /*ea50*/  @P3 LOP3.LUT R12, R12, 0x20, RZ, 0xfc, !PT ;  /* 0x000000200c0c3812 */ /* 0x000fc400078efcff */
[----:B------:R-:W-:Y:S02]  /*ea60*/  @!P2 ISETP.NE.U32.AND P3, PT, R2, RZ, PT ;  /* 0x000000ff0200a20c */ /* 0x000fe40003f65070 */
[----:B------:R-:W1:Y:S01]  /*ea70*/  SHFL.IDX PT, R2, R4, RZ, 0x181f ;  /* 0x00181fff04027589 */ /* 0x000e6200000e0000 */
[----:B------:R-:W-:Y:S02]  /*ea80*/  LOP3.LUT R13, R13, 0x38, RZ, 0xc0, !PT ;  /* 0x000000380d0d7812 */ /* 0x000fe400078ec0ff */
[----:B------:R-:W-:Y:S02]  /*ea90*/  LOP3.LUT R12, R12, 0xfffffdff, RZ, 0xc0, !PT ;  /* 0xfffffdff0c0c7812 */ /* 0x000fe400078ec0ff */
[----:B0-----:R-:W-:-:S05]  /*eaa0*/  @!P2 LEA R3, P6, R13, R3, 0x1 ;  /* 0x000000030d03a211 */ /* 0x001fca00078c08ff */
[----:B-1----:R-:W-:-:S05]  /*eab0*/  @!P2 IMAD.X R2, RZ, RZ, R2, P6 ;  /* 0x000000ffff02a224 */ /* 0x002fca00030e0602 */
[-C--:B------:R-:W-:Y:S02]  /*eac0*/  @!P2 LOP3.LUT R3, R3, R2.reuse, RZ, 0x3c, !PT ;  /* 0x000000020303a212 */ /* 0x080fe400078e3cff */
[----:B------:R-:W-:Y:S02]  /*ead0*/  @P3 LOP3.LUT R12, R12, 0x200, RZ, 0xfc, !PT ;  /* 0x000002000c0c3812 */ /* 0x000fe400078efcff */
[C---:B------:R-:W-:Y:S02]  /*eae0*/  @!P2 LOP3.LUT R2, R3.reuse, R2, RZ, 0x3c, !PT ;  /* 0x000000020302a212 */ /* 0x040fe400078e3cff */
[C---:B------:R-:W-:Y:S02]  /*eaf0*/  LOP3.LUT P6, RZ, R12.reuse, 0x4, RZ, 0xc0, !PT ;  /* 0x000000040cff7812 */ /* 0x040fe400078cc0ff */
[----:B------:R-:W-:Y:S02]  /*eb00*/  @!P2 LOP3.LUT R3, R3, R2, RZ, 0x3c, !PT ;  /* 0x000000020303a212 */ /* 0x000fe400078e3cff */
[----:B------:R-:W-:-:S03]  /*eb10*/  LOP3.LUT P3, RZ, R12, 0x20, RZ, 0xc0, !PT ;  /* 0x000000200cff7812 */ /* 0x000fc6000786c0ff */
[----:B-----5:R-:W-:Y:S01]  /*eb20*/  @!P2 LDGSTS.E.BYPASS.LTC128B.128 [R11+0x26400], desc[UR38][R2.64], !P1 ;  /* 0x26400000020bafae */ /* 0x020fe2000c901d66 */
[----:B------:R-:W-:-:S05]  /*eb30*/  LOP3.LUT P1, RZ, R12, 0x400, RZ, 0xc0, !PT ;  /* 0x000004000cff7812 */ /* 0x000fca000782c0ff */
[----:B------:R-:W-:Y:S04]  /*eb40*/  @!P2 LDGSTS.E.BYPASS.LTC128B.128 [R11+0x28400], desc[UR38][R2.64+0x80], !P6 ;  /* 0x28400080020bafae */ /* 0x000fe8000f101d66 */
[----:B------:R-:W-:Y:S04]  /*eb50*/  @!P2 LDGSTS.E.BYPASS.LTC128B.128 [R11+0x2a400], desc[UR38][R2.64+0x100], !P4 ;  /* 0x2a400100020bafae */ /* 0x000fe8000e101d66 */
[----:B------:R-:W-:Y:S04]  /*eb60*/  @!P2 LDGSTS.E.BYPASS.LTC128B.128 [R11+0x2c400], desc[UR38][R2.64+0x180], !P5 ;  /* 0x2c400180020bafae */ /* 0x000fe8000e901d66 */
[----:B------:R-:W-:Y:S04]  /*eb70*/  @!P2 LDGSTS.E.BYPASS.LTC128B.128 [R11+0x2e400], desc[UR38][R2.64+0x200], !P0 ;  /* 0x2e400200020bafae */ /* 0x000fe8000c101d66 */
[----:B------:R-:W-:Y:S04]  /*eb80*/  @!P2 LDGSTS.E.BYPASS.LTC128B.128 [R11+0x30400], desc[UR38][R2.64+0x280], !P1 ;  /* 0x30400280020bafae */ /* 0x000fe8000c901d66 */
[----:B------:R-:W-:Y:S01]  /*eb90*/  @!P2 LDGSTS.E.BYPASS.LTC128B.128 [R11+0x32400], desc[UR38][R2.64+0x300], P3 ;  /* 0x32400300020bafae */ /* 0x000fe20009901d66 */
[----:B------:R-:W-:-:S13]  /*eba0*/  LOP3.LUT P3, RZ, R12, 0x200, RZ, 0xc0, !PT ;  /* 0x000002000cff7812 */ /* 0x000fda000786c0ff */
[----:B------:R0:W-:Y:S01]  /*ebb0*/  @!P2 LDGSTS.E.BYPASS.LTC128B.128 [R11+0x34400], desc[UR38][R2.64+0x380], P3 ;  /* 0x34400380020bafae */ /* 0x0001e20009901d66 */
[----:B------:R-:W-:-:S13]  /*ebc0*/  LOP3.LUT P3, RZ, R12, 0x100, RZ, 0xc0, !PT ;  /* 0x000001000cff7812 */ /* 0x000fda000786c0ff */
[----:B------:R-:W-:-:S05]  /*ebd0*/  @!P3 LEA R10, P2, R13, R14, 0x1 ;  /* 0x0000000e0d0ab211 */ /* 0x000fca00078408ff */
[----:B------:R-:W-:Y:S01]  /*ebe0*/  @!P3 IMAD.X R9, RZ, RZ, R9, P2 ;  /* 0x000000ffff09b224 */ /* 0x000fe200010e0609 */
[----:B------:R-:W-:Y:S02]  /*ebf0*/  LOP3.LUT P2, RZ, R12, 0x8, RZ, 0xc0, !PT ;  /* 0x000000080cff7812 */ /* 0x000fe4000784c0ff */
[----:B------:R-:W-:Y:S01]  /*ec00*/  @!P3 LOP3.LUT R8, R5, 0x40, RZ, 0xc0, !PT ;  /* 0x000000400508b812 */ /* 0x000fe200078ec0ff */
[----:B0-----:R-:W-:Y:S02]  /*ec10*/  @!P3 IMAD.MOV.U32 R2, RZ, RZ, R10 ;  /* 0x000000ffff02b224 */ /* 0x001fe400078e000a */
        /* <DEDUP_REMOVED lines=12> */
[----:B------:R-:W-:-:S03]  /*ece0*/  @!P3 ISETP.NE.U32.AND P2, PT, R8, RZ, PT ;  /* 0x000000ff0800b20c */ /* 0x000fc60003f45070 */
[----:B------:R-:W-:Y:S10]  /*ecf0*/  SHFL.IDX PT, R10, R4, 0x2, 0x181f ;  /* 0x00581f00040a7f89 */ /* 0x000ff400000e0000 */
[----:B------:R0:W-:Y:S01]  /*ed00*/  @!P3 LDGSTS.E.BYPASS.LTC128B.128 [R11+0x34c00], desc[UR38][R2.64+0x380], P2 ;  /* 0x34c00380020bbfae */ /* 0x0001e20009101d66 */
[----:B------:R-:W-:-:S03]  /*ed10*/  ISETP.GE.AND P2, PT, R15, R7, PT ;  /* 0x000000070f00720c */ /* 0x000fc60003f46270 */
[----:B0-----:R-:W0:Y:S01]  /*ed20*/  SHFL.IDX PT, R3, R0, 0x2, 0x181f ;  /* 0x00581f0000037f89 */ /* 0x001e2200000e0000 */
[----:B------:R-:W-:-:S04]  /*ed30*/  LOP3.LUT R12, R12, 0xffffff7f, RZ, 0xc0, !PT ;  /* 0xffffff7f0c0c7812 */ /* 0x000fc800078ec0ff */
[----:B------:R-:W-:-:S05]  /*ed40*/  @P6 LOP3.LUT R12, R12, 0x80, RZ, 0xfc, !PT ;  /* 0x000000800c0c6812 */ /* 0x000fca00078efcff */
[----:B------:R-:W-:Y:S02]  /*ed50*/  @!P2 LOP3.LUT R2, R5, 0x40, RZ, 0xc0, !PT ;  /* 0x000000400502a812 */ /* 0x000fe400078ec0ff */
[----:B------:R-:W-:Y:S02]  /*ed60*/  LOP3.LUT P3, RZ, R12, 0x8, RZ, 0xc0, !PT ;  /* 0x000000080cff7812 */ /* 0x000fe4000786c0ff */
[----:B------:R-:W-:Y:S02]  /*ed70*/  @!P2 SHF.R.U32.HI R9, RZ, 0x2, R2 ;  /* 0x00000002ff09a819 */ /* 0x000fe40000011602 */
[----:B0-----:R-:W-:-:S05]  /*ed80*/  @!P2 LEA R8, P6, R13, R3, 0x1 ;  /* 0x000000030d08a211 */ /* 0x001fca00078c08ff */
[----:B------:R-:W-:Y:S01]  /*ed90*/  @!P2 IMAD.X R3, RZ, RZ, R10, P6 ;  /* 0x000000ffff03a224 */ /* 0x000fe200030e060a */
[----:B------:R-:W-:Y:S01]  /*eda0*/  LOP3.LUT P6, RZ, R12, 0x80, RZ, 0xc0, !PT ;  /* 0x000000800cff7812 */ /* 0x000fe200078cc0ff */
[----:B------:R-:W-:Y:S01]  /*edb0*/  @!P2 IMAD.MOV.U32 R2, RZ, RZ, R8 ;  /* 0x000000ffff02a224 */ /* 0x000fe200078e0008 */
[----:B------:R-:W-:-:S04]  /*edc0*/  @!P2 LOP3.LUT R8, R6, 0x80, RZ, 0xc0, !PT ;  /* 0x000000800608a812 */ /* 0x000fc800078ec0ff */
[----:B------:R-:W-:Y:S01]  /*edd0*/  @!P2 SHF.R.U32.HI R8, RZ, 0x3, R8 ;  /* 0x00000003ff08a819 */ /* 0x000fe20000011608 */
[----:B------:R0:W-:Y:S03]  /*ede0*/  @!P2 LDGSTS.E.BYPASS.LTC128B.128 [R11+0x27400], desc[UR38][R2.64], !P3 ;  /* 0x27400000020bafae */ /* 0x0001e6000d901d66 */
[----:B------:R-:W-:-:S03]  /*edf0*/  @!P2 ISETP.NE.U32.AND P3, PT, R8, RZ, PT ;  /* 0x000000ff0800a20c */ /* 0x000fc60003f65070 */
[----:B------:R0:W-:Y:S01]  /*ee00*/  @!P2 LDGSTS.E.BYPASS.LTC128B.128 [R11+0x29400], desc[UR38][R2.64+0x80], !P6 ;  /* 0x29400080020bafae */ /* 0x0001e2000f101d66 */
[----:B------:R-:W-:-:S03]  /*ee10*/  @!P2 ISETP.NE.U32.AND P6, PT, R9, RZ, PT ;  /* 0x000000ff0900a20c */ /* 0x000fc60003fc5070 */
[----:B------:R0:W-:Y:S04]  /*ee20*/  @!P2 LDGSTS.E.BYPASS.LTC128B.128 [R11+0x2b400], desc[UR38][R2.64+0x100], !P4 ;  /* 0x2b400100020bafae */ /* 0x0001e8000e101d66 */
[----:B------:R0:W-:Y:S04]  /*ee30*/  @!P2 LDGSTS.E.BYPASS.LTC128B.128 [R11+0x2d400], desc[UR38][R2.64+0x180], !P5 ;  /* 0x2d400180020bafae */ /* 0x0001e8000e901d66 */
[----:B------:R0:W-:Y:S04]  /*ee40*/  @!P2 LDGSTS.E.BYPASS.LTC128B.128 [R11+0x2f400], desc[UR38][R2.64+0x200], !P0 ;  /* 0x2f400200020bafae */ /* 0x0001e8000c101d66 */
[----:B------:R0:W-:Y:S04]  /*ee50*/  @!P2 LDGSTS.E.BYPASS.LTC128B.128 [R11+0x31400], desc[UR38][R2.64+0x280], !P1 ;  /* 0x31400280020bafae */ /* 0x0001e8000c901d66 */
[----:B------:R0:W-:Y:S04]  /*ee60*/  @!P2 LDGSTS.E.BYPASS.LTC128B.128 [R11+0x33400], desc[UR38][R2.64+0x300], P6 ;  /* 0x33400300020bafae */ /* 0x0001e8000b101d66 */
[----:B------:R0:W-:Y:S04]  /*ee70*/  STL [R1+0x8], R12 ;  /* 0x0000080c01007387 */ /* 0x0001e80000100800 */
[----:B------:R0:W-:Y:S04]  /*ee80*/  @!P2 LDGSTS.E.BYPASS.LTC128B.128 [R11+0x35400], desc[UR38][R2.64+0x380], P3 ;  /* 0x35400380020bafae */ /* 0x0001e80009901d66 */
[----:B------:R-:W1:Y:S04]  /*ee90*/  SHFL.IDX PT, R4, R4, 0x3, 0x181f ;  /* 0x00781f0004047f89 */ /* 0x000e6800000e0000 */
[----:B------:R-:W2:Y:S02]  /*eea0*/  SHFL.IDX PT, R0, R0, 0x3, 0x181f ;  /* 0x00781f0000007f89 */ /* 0x000ea400000e0000 */
.L_x_1256:
[----:B0-----:R-:W3:Y:S01]  /*eeb0*/  LDL.LU R2, [R1+0x60] ;  /* 0x0000600001027983 */ /* 0x001ee20000300800 */
[----:B------:R-:W-:Y:S01]  /*eec0*/  BSSY B0, `(.L_x_1119) ;  /* 0x000001e000007945 */ /* 0x000fe20003800000 */
[----:B---3--:R-:W-:-:S13]  /*eed0*/  ISETP.GE.AND P2, PT, R2, R7, PT ;  /* 0x000000070200720c */ /* 0x008fda0003f46270 */
[----:B------:R-:W-:Y:S05]  /*eee0*/  @P2 BRA `(.L_x_1120) ;  /* 0x00000000006c2947 */ /* 0x000fea0003800000 */
[----:B------:R-:W3:Y:S04]  /*eef0*/  LDL R3, [R1+0x8] ;  /* 0x0000080001037983 */ /* 0x000ee80000100800 */
[----:B------:R-:W4:Y:S01]  /*ef00*/  LDL R8, [R1+0x14] ;  /* 0x0000140001087983 */ /* 0x000f220000100800 */
[----:B------:R-:W-:Y:S02]  /*ef10*/  LOP3.LUT R5, R5, 0x40, RZ, 0xc0, !PT ;  /* 0x0000004005057812 */ /* 0x000fe400078ec0ff */
[----:B------:R-:W-:Y:S01]  /*ef20*/  LOP3.LUT R6, R6, 0x80, RZ, 0xc0, !PT ;  /* 0x0000008006067812 */ /* 0x000fe200078ec0ff */
[----:B------:R-:W0:Y:S01]  /*ef30*/  S2R R2, SR_TID.X ;  /* 0x0000000000027919 */ /* 0x000e220000002100 */
[----:B------:R-:W-:Y:S02]  /*ef40*/  SHF.R.U32.HI R5, RZ, 0x2, R5 ;  /* 0x00000002ff057819 */ /* 0x000fe40000011605 */
[----:B------:R-:W-:Y:S01]  /*ef50*/  SHF.R.U32.HI R6, RZ, 0x3, R6 ;  /* 0x00000003ff067819 */ /* 0x000fe20000011606 */
[----:B0-----:R-:W-:-:S05]  /*ef60*/  IMAD.SHL.U32 R2, R2, 0x8, RZ ;  /* 0x0000000802027824 */ /* 0x001fca00078e00ff */
[----:B------:R-:W-:-:S04]  /*ef70*/  LOP3.LUT R2, R2, 0x38, RZ, 0xc0, !PT ;  /* 0x0000003802027812 */ /* 0x000fc800078ec0ff */
[----:B--2---:R-:W-:Y:S02]  /*ef80*/  LEA R2, P2, R2, R0, 0x1 ;  /* 0x0000000002027211 */ /* 0x004fe400078408ff */
[C---:B---3--:R-:W-:Y:S02]  /*ef90*/  LOP3.LUT P6, RZ, R3.reuse, 0x8, RZ, 0xc0, !PT ;  /* 0x0000000803ff7812 */ /* 0x048fe400078cc0ff */
[C---:B------:R-:W-:Y:S02]  /*efa0*/  LOP3.LUT P4, RZ, R3.reuse, 0x4, RZ, 0xc0, !PT ;  /* 0x0000000403ff7812 */ /* 0x040fe4000788c0ff */
[----:B------:R-:W-:Y:S01]  /*efb0*/  LOP3.LUT P3, RZ, R3, 0x2, RZ, 0xc0, !PT ;  /* 0x0000000203ff7812 */ /* 0x000fe2000786c0ff */
[----:B-1----:R-:W-:Y:S01]  /*efc0*/  IMAD.X R3, RZ, RZ, R4, P2 ;  /* 0x000000ffff037224 */ /* 0x002fe200010e0604 */
[----:B------:R-:W-:-:S07]  /*efd0*/  ISETP.NE.U32.AND P2, PT, R5, RZ, PT ;  /* 0x000000ff0500720c */ /* 0x000fce0003f45070 */
[----:B------:R-:W-:Y:S01]  /*efe0*/  @!PT LDS RZ, [RZ] ;  /* 0x00000000fffff984 */ /* 0x000fe20000000800 */
[----:B------:R-:W-:Y:S01]  /*eff0*/  @!PT LDS RZ, [RZ] ;  /* 0x00000000fffff984 */ /* 0x000fe20000000800 */
[----:B------:R-:W-:Y:S01]  /*f000*/  @!PT LDS RZ, [RZ] ;  /* 0x00000000fffff984 */ /* 0x000fe20000000800 */
[----:B----4-:R0:W-:Y:S04]  /*f010*/  LDGSTS.E.BYPASS.LTC128B.128 [R8+0x27c00], desc[UR38][R2.64], !P6 ;  /* 0x27c0000002087fae */ /* 0x0101e8000f101d66 */
        /* <DEDUP_REMOVED lines=8> */
.L_x_1120:
[----:B------:R-:W-:Y:S05]  /*f0a0*/  BSYNC B0 ;  /* 0x0000000000007941 */ /* 0x000fea0003800000 */
.L_x_1119:
[----:B--2---:R2:W5:Y:S01]  /*f0b0*/  LDL R0, [R1+0x4] ;  /* 0x0000040001007983 */ /* 0x0045620000100800 */
[----:B------:R-:W-:Y:S01]  /*f0c0*/  PLOP3.LUT P0, PT, PT, PT, PT, 0x80, 0x0 ;  /* 0x000000000000781c */ /* 0x000fe20003f0f070 */
[----:B------:R-:W-:-:S12]  /*f0d0*/  NOP ;  /* 0x0000000000007918 */ /* 0x000fd80000000000 */
.L_x_1121:
[----:B0-----:R-:W3:Y:S01]  /*f0e0*/  LDL R2, [R1+0x4] ;  /* 0x0000040001027983 */ /* 0x001ee20000100800 */
[----:B------:R-:W-:Y:S02]  /*f0f0*/  PLOP3.LUT P1, PT, P1, P0, PT, 0xa2, 0x0 ;  /* 0x000000000000781c */ /* 0x000fe40000f21472 */
[----:B---3--:R-:W-:-:S08]  /*f100*/  @P0 R2UR P1, UR4, R2 ;  /* 0x00000000020402ca */ /* 0x008fd00000020000 */
[----:B------:R-:W-:-:S05]  /*f110*/  @P0 PLOP3.LUT P0, PT, P1, PT, PT, 0x80, 0x0 ;  /* 0x000000000000081c */ /* 0x000fca0000f0f070 */
[----:B------:R-:W-:Y:S01]  /*f120*/  @!P1 SYNCS.ARRIVE.TRANS64.RED.A0T1 RZ, [UR4+0x38810], RZ ;  /* 0x038810ffffff99a7 */ /* 0x000fe20008200404 */
[----:B------:R-:W-:Y:S07]  /*f130*/  @!P1 ARRIVES.LDGSTSBAR.64.TRANSCNT [UR4+0x38810] ;  /* 0x03881000ff0099b0 */ /* 0x000fee0008000a84 */
[----:B------:R-:W-:Y:S05]  /*f140*/  @P0 BRA.U.ANY `(.L_x_1121) ;  /* 0xfffffffd00e40947 */ /* 0x000fea000393ffff */
[----:B------:R-:W3:Y:S02]  /*f150*/  LDL.LU R3, [R1+0x5c] ;  /* 0x00005c0001037983 */ /* 0x000ee40000300800 */
[----:B---3--:R-:W-:-:S05]  /*f160*/  VIADD R3, R3, 0x1 ;  /* 0x0000000103037836 */ /* 0x008fca0000000000 */
[----:B------:R0:W-:Y:S01]  /*f170*/  STL [R1+0x5c], R3 ;  /* 0x00005c0301007387 */ /* 0x0001e20000100800 */
[----:B-----5:R-:W-:-:S04]  /*f180*/  LEA.HI R0, R3, R3, RZ, 0x1 ;  /* 0x0000000303007211 */ /* 0x020fc800078f08ff */
[----:B------:R-:W-:-:S05]  /*f190*/  LOP3.LUT R0, R0, 0xfffffffe, RZ, 0xc0, !PT ;  /* 0xfffffffe00007812 */ /* 0x000fca00078ec0ff */
[----:B------:R-:W-:-:S05]  /*f1a0*/  IMAD.IADD R0, R3, 0x1, -R0 ;  /* 0x0000000103007824 */ /* 0x000fca00078e0a00 */
[----:B------:R-:W-:Y:S01]  /*f1b0*/  SHF.L.U32 R0, R0, 0x1f, RZ ;  /* 0x0000001f00007819 */ /* 0x000fe200000006ff */
[----:B------:R-:W-:Y:S01]  /*f1c0*/  NOP ;  /* 0x0000000000007918 */ /* 0x000fe20000000000 */
[----:B------:R0:W-:Y:S01]  /*f1d0*/  SYNCS.ARRIVE.TRANS64.A1T0 RZ, [R2+URZ+0x38810], RZ ;  /* 0x038810ff02ff79a7 */ /* 0x0001e2000810003f */
[----:B------:R-:W-:Y:S01]  /*f1e0*/  BSSY B0, `(.L_x_1122) ;  /* 0x0000003000007945 */ /* 0x000fe20003800000 */
[----:B------:R-:W3:Y:S03]  /*f1f0*/  SYNCS.PHASECHK.TRANS64.TRYWAIT P0, [R2+URZ+0x38820], R0 ;  /* 0x03882000020075a7 */ /* 0x000ee6000800017f */
[----:B0--3--:R-:W-:Y:S05]  /*f200*/  @!P0 BRA `(.L_x_1123) ;  /* 0x0000005800d48947 */ /* 0x009fea0003800000 */
.L_x_1257:
[----:B------:R-:W-:Y:S05]  /*f210*/  BSYNC B0 ;  /* 0x0000000000007941 */ /* 0x000fea0003800000 */
.L_x_1122:
[----:B0-----:R-:W3:Y:S01]  /*f220*/  LDL R2, [R1+0x8] ;  /* 0x0000080001027983 */ /* 0x001ee20000100800 */
[----:B------:R-:W-:Y:S01]  /*f230*/  BSSY B0, `(.L_x_1124) ;  /* 0x00000a3000007945 */ /* 0x000fe20003800000 */
[----:B---3--:R-:W-:-:S13]  /*f240*/  LOP3.LUT P0, RZ, R2, 0x1, RZ, 0xc0, !PT ;  /* 0x0000000102ff7812 */ /* 0x008fda000780c0ff */
[----:B------:R-:W-:Y:S05]  /*f250*/  @!P0 BRA `(.L_x_1125) ;  /* 0x0000000800808947 */ /* 0x000fea0003800000 */
[----:B------:R-:W3:Y:S04]  /*f260*/  LDL R3, [R1+0x4] ;  /* 0x0000040001037983 */ /* 0x000ee80000100800 */
[----:B-1----:R-:W4:Y:S01]  /*f270*/  LDL R4, [R1+0x18] ;  /* 0x0000180001047983 */ /* 0x002f220000100800 */
[----:B------:R-:W0:Y:S01]  /*f280*/  S2R R2, SR_TID.X ;  /* 0x0000000000027919 */ /* 0x000e220000002100 */
[----:B---3--:R-:W-:Y:S02]  /*f290*/  IMAD.MOV.U32 R5, RZ, RZ, R3 ;  /* 0x000000ffff057224 */ /* 0x008fe400078e0003 */
[----:B------:R-:W3:Y:S01]  /*f2a0*/  LDL R3, [R1+0xc] ;  /* 0x00000c0001037983 */ /* 0x000ee20000100800 */
[----:B----4-:R-:W-:Y:S01]  /*f2b0*/  SHF.L.U32 R0, R4, 0x1f, RZ ;  /* 0x0000001f04007819 */ /* 0x010fe200000006ff */
[----:B------:R-:W-:Y:S01]  /*f2c0*/  BSSY B1, `(.L_x_1126) ;  /* 0x0000006000017945 */ /* 0x000fe20003800000 */
[----:B0-----:R-:W-:-:S04]  /*f2d0*/  LOP3.LUT R2, R2, 0x7f, RZ, 0xc0, !PT ;  /* 0x0000007f02027812 */ /* 0x001fc800078ec0ff */
[----:B------:R-:W-:Y:S01]  /*f2e0*/  ISETP.NE.AND P1, PT, R2, RZ, PT ;  /* 0x000000ff0200720c */ /* 0x000fe20003f25270 */
[----:B---3--:R-:W-:-:S04]  /*f2f0*/  IMAD R3, R3, 0x8, R5 ;  /* 0x0000000803037824 */ /* 0x008fc800078e0205 */
[----:B------:R-:W0:Y:S02]  /*f300*/  SYNCS.PHASECHK.TRANS64.TRYWAIT P0, [R3+URZ+0x38860], R0 ;  /* 0x03886000030075a7 */ /* 0x000e24000800017f */
[----:B0-----:R-:W-:Y:S06]  /*f310*/  @!P0 BRA `(.L_x_1127) ;  /* 0x0000005800a88947 */ /* 0x001fec0003800000 */
.L_x_1258:
[----:B------:R-:W-:Y:S05]  /*f320*/  BSYNC B1 ;  /* 0x0000000000017941 */ /* 0x000fea0003800000 */
.L_x_1126:
[----:B------:R-:W-:Y:S04]  /*f330*/  BSSY B1, `(.L_x_1128) ;  /* 0x0000009000017945 */ /* 0x000fe80003800000 */
[----:B------:R-:W-:Y:S05]  /*f340*/  @P1 BRA `(.L_x_1129) ;  /* 0x00000000001c1947 */ /* 0x000fea0003800000 */
[----:B------:R-:W1:Y:S01]  /*f350*/  S2R R2, SR_TID.X ;  /* 0x0000000000027919 */ /* 0x000e620000002100 */
[----:B0-----:R-:W-:-:S04]  /*f360*/  IMAD.MOV.U32 R0, RZ, RZ, 0x10000 ;  /* 0x00010000ff007424 */ /* 0x001fc800078e00ff */
[----:B------:R3:W-:Y:S01]  /*f370*/  SYNCS.ARRIVE.TRANS64 RZ, [R3+URZ+0x38850], R0 ;  /* 0x0388500003ff79a7 */ /* 0x0007e2000800003f */
[----:B-1----:R-:W-:-:S04]  /*f380*/  LOP3.LUT R2, R2, 0x1f, RZ, 0xc0, !PT ;  /* 0x0000001f02027812 */ /* 0x002fc800078ec0ff */
[----:B------:R-:W-:-:S13]  /*f390*/  ISETP.NE.AND P0, PT, R2, RZ, PT ;  /* 0x000000ff0200720c */ /* 0x000fda0003f05270 */
[----:B---3--:R-:W-:Y:S05]  /*f3a0*/  @!P0 BRA `(.L_x_1129) ;  /* 0x0000000000048947 */ /* 0x008fea0003800000 */
[----:B------:R-:W-:Y:S01]  /*f3b0*/  BPT.TRAP 0x1 ;  /* 0x000000040000795c */ /* 0x000fe20000300000 */
.L_x_1129:
[----:B------:R-:W-:Y:S05]  /*f3c0*/  BSYNC B1 ;  /* 0x0000000000017941 */ /* 0x000fea0003800000 */
.L_x_1128:
[----:B------:R-:W3:Y:S04]  /*f3d0*/  LDL R5, [R1+0x4] ;  /* 0x0000040001057983 */ /* 0x000ee80000100800 */
[----:B------:R-:W3:Y:S04]  /*f3e0*/  LDL R2, [R1+0xc] ;  /* 0x00000c0001027983 */ /* 0x000ee80000100800 */
[----:B------:R-:W4:Y:S04]  /*f3f0*/  LDL R4, [R1+0x20] ;  /* 0x0000200001047983 */ /* 0x000f280000100800 */
[----:B0-----:R-:W4:Y:S01]  /*f400*/  LDL R0, [R1+0x64] ;  /* 0x0000640001007983 */ /* 0x001f220000100800 */
[----:B------:R-:W-:Y:S01]  /*f410*/  UIADD3 UR4, UP0, UR40, 0x470, URZ ;  /* 0x0000047028047890 */ /* 0x000fe2000ff1e03f */
[----:B------:R-:W-:Y:S01]  /*f420*/  VIADD R3, R3, 0x38850 ;  /* 0x0003885003037836 */ /* 0x000fe20000000000 */
[----:B------:R-:W-:Y:S01]  /*f430*/  PLOP3.LUT P0, PT, PT, PT, PT, 0x80, 0x0 ;  /* 0x000000000000781c */ /* 0x000fe20003f0f070 */
[----:B------:R-:W-:Y:S01]  /*f440*/  UMOV UR6, 0x0 ;  /* 0x0000000000067882 */ /* 0x000fe20000000000 */
[----:B------:R-:W-:Y:S01]  /*f450*/  UIADD3.X UR5, URZ, UR41, URZ, UP0, !UPT ;  /* 0x000000293f057290 */ /* 0x000fe200087fe43f */
[----:B------:R-:W-:Y:S01]  /*f460*/  UMOV UR7, 0x14f00000 ;  /* 0x14f0000000077882 */ /* 0x000fe20000000000 */
[----:B------:R-:W-:Y:S01]  /*f470*/  UMOV UR10, URZ ;  /* 0x0000003f000a7c82 */ /* 0x000fe20008000000 */
[----:B---3--:R-:W-:-:S02]  /*f480*/  IMAD R2, R2, 0x10000, R5 ;  /* 0x0001000002027824 */ /* 0x008fc400078e0205 */
[----:B----4-:R-:W-:Y:S02]  /*f490*/  IMAD R0, R0, 0x40, R4 ;  /* 0x0000004000007824 */ /* 0x010fe400078e0204 */
[----:B------:R-:W-:-:S07]  /*f4a0*/  VIADD R4, R2, 0x400 ;  /* 0x0000040002047836 */ /* 0x000fce0000000000 */
.L_x_1130:
[----:B------:R-:W3:Y:S01]  /*f4b0*/  LDL R5, [R1] ;  /* 0x0000000001057983 */ /* 0x000ee20000100800 */
[----:B------:R-:W-:-:S13]  /*f4c0*/  @P0 ELECT P1, URZ, PT ;  /* 0x00000000003f082f */ /* 0x000fda0003820000 */
[----:B------:R-:W-:Y:S02]  /*f4d0*/  @P1 R2UR UR12, R18 ;  /* 0x00000000120c12ca */ /* 0x000fe400000e0000 */
[----:B------:R-:W-:Y:S02]  /*f4e0*/  @P1 R2UR UR11, R0 ;  /* 0x00000000000b12ca */ /* 0x000fe400000e0000 */
[----:B------:R-:W-:Y:S02]  /*f4f0*/  @P1 R2UR UR9, R3 ;  /* 0x00000000030912ca */ /* 0x000fe400000e0000 */
[----:B------:R-:W-:Y:S02]  /*f500*/  @P1 R2UR UR8, R4 ;  /* 0x00000000040812ca */ /* 0x000fe400000e0000 */
[----:B------:R-:W-:Y:S02]  /*f510*/  @P1 PLOP3.LUT P0, PT, P1, PT, PT, 0x8, 0x0 ;  /* 0x000000000000181c */ /* 0x000fe40000f0e170 */
[----:B---3--:R-:W-:-:S02]  /*f520*/  @P1 R2UR UR13, R5 ;  /* 0x00000000050d12ca */ /* 0x008fc400000e0000 */
        /* <DEDUP_REMOVED lines=8> */
.L_x_1131:
        /* <DEDUP_REMOVED lines=16> */
.L_x_1132:
        /* <DEDUP_REMOVED lines=16> */
.L_x_1133:
        /* <DEDUP_REMOVED lines=16> */
.L_x_1134:
        /* <DEDUP_REMOVED lines=16> */
.L_x_1135:
        /* <DEDUP_REMOVED lines=16> */
.L_x_1136:
        /* <DEDUP_REMOVED lines=16> */
.L_x_1137:
        /* <DEDUP_REMOVED lines=11> */
.L_x_1125:
[----:B------:R-:W-:Y:S05]  /*fc60*/  BSYNC B0 ;  /* 0x0000000000007941 */ /* 0x000fea0003800000 */
.L_x_1124:
[----:B-1----:R-:W3:Y:S01]  /*fc70*/  LDL.LU R4, [R1+0x48] ;  /* 0x0000480001047983 */ /* 0x002ee20000300800 */
[----:B------:R-:W-:Y:S01]  /*fc80*/  BSSY B0, `(.L_x_1138) ;  /* 0x00002cf000007945 */ /* 0x000fe20003800000 */
[----:B---3--:R-:W-:-:S13]  /*fc90*/  ISETP.GE.AND P0, PT, R4, 0x41, PT ;  /* 0x000000410400780c */ /* 0x008fda0003f06270 */
[----:B------:R-:W-:Y:S05]  /*fca0*/  @!P0 BRA `(.L_x_1139) ;  /* 0x0000002c00308947 */ /* 0x000fea0003800000 */
[----:B------:R-:W3:Y:S01]  /*fcb0*/  LDL R4, [R1+0x30] ;  /* 0x0000300001047983 */ /* 0x000ee20000100800 */
[----:B------:R-:W-:Y:S01]  /*fcc0*/  IMAD.MOV.U32 R0, RZ, RZ, 0x1 ;  /* 0x00000001ff007424 */ /* 0x000fe200078e00ff */
[----:B------:R-:W-:Y:S01]  /*fcd0*/  BSSY B2, `(.L_x_1140) ;  /* 0x00000f3000027945 */ /* 0x000fe20003800000 */
[----:B---3--:R-:W-:-:S05]  /*fce0*/  IMAD.MOV R6, RZ, RZ, -R4 ;  /* 0x000000ffff067224 */ /* 0x008fca00078e0a04 */
[----:B------:R-:W-:-:S05]  /*fcf0*/  VIADDMNMX R6, R6, R0, 0xffffffff, !PT ;  /* 0xffffffff06067446 */ /* 0x000fca0007800100 */
[----:B------:R-:W-:-:S05]  /*fd00*/  IMAD.IADD R0, R4, 0x1, R6 ;  /* 0x0000000104007824 */ /* 0x000fca00078e0206 */
[----:B------:R-:W-:-:S04]  /*fd10*/  LOP3.LUT R0, R0, 0x1, RZ, 0xc0, !PT ;  /* 0x0000000100007812 */ /* 0x000fc800078ec0ff */
[----:B------:R-:W-:Y:S01]  /*fd20*/  ISETP.NE.U32.AND P0, PT, R0, 0x1, PT ;  /* 0x000000010000780c */ /* 0x000fe20003f05070 */
[----:B------:R-:W-:-:S12]  /*fd30*/  VIADD R0, R4, 0xfffffffe ;  /* 0xfffffffe04007836 */ /* 0x000fd80000000000 */
[----:B------:R-:W-:Y:S05]  /*fd40*/  @P0 BRA `(.L_x_1141) ;  /* 0x0000000c00ac0947 */ /* 0x000fea0003800000 */
[----:B------:R-:W3:Y:S04]  /*fd50*/  LDL R5, [R1+0x8] ;  /* 0x0000080001057983 */ /* 0x000ee80000100800 */
[----:B------:R-:W4:Y:S04]  /*fd60*/  LDL.LU R4, [R1+0xc] ;  /* 0x00000c0001047983 */ /* 0x000f280000300800 */
[----:B------:R-:W5:Y:S01]  /*fd70*/  LDL.LU R7, [R1+0x18] ;  /* 0x0000180001077983 */ /* 0x000f620000300800 */
[----:B------:R-:W-:Y:S01]  /*fd80*/  BSSY B1, `(.L_x_1142) ;  /* 0x00000e5000017945 */ /* 0x000fe20003800000 */
[----:B---3--:R-:W-:Y:S01]  /*fd90*/  LOP3.LUT P2, RZ, R5, 0x1, RZ, 0xc0, !PT ;  /* 0x0000000105ff7812 */ /* 0x008fe2000784c0ff */
[----:B----4-:R-:W-:-:S05]  /*fda0*/  VIADD R2, R4, 0x1 ;  /* 0x0000000104027836 */ /* 0x010fca0000000000 */
[----:B------:R-:W-:-:S04]  /*fdb0*/  ISETP.NE.AND P0, PT, R2, 0x2, PT ;  /* 0x000000020200780c */ /* 0x000fc80003f05270 */
[----:B------:R-:W-:Y:S02]  /*fdc0*/  SEL R3, RZ, 0x1, P0 ;  /* 0x00000001ff037807 */ /* 0x000fe40000000000 */
[----:B------:R-:W-:Y:S02]  /*fdd0*/  SEL R8, R2, RZ, P0 ;  /* 0x000000ff02087207 */ /* 0x000fe40000000000 */
[----:B-----5:R-:W-:-:S05]  /*fde0*/  LOP3.LUT R7, R7, R3, RZ, 0x3c, !PT ;  /* 0x0000000307077212 */ /* 0x020fca00078e3cff */
[----:B------:R0:W-:Y:S04]  /*fdf0*/  STL [R1+0x18], R7 ;  /* 0x0000180701007387 */ /* 0x0001e80000100800 */
[----:B------:R0:W-:Y:S01]  /*fe00*/  STL [R1+0xc], R8 ;  /* 0x00000c0801007387 */ /* 0x0001e20000100800 */
[----:B------:R-:W-:Y:S05]  /*fe10*/  @!P2 BRA `(.L_x_1143) ;  /* 0x0000000c006ca947 */ /* 0x000fea0003800000 */
[----:B------:R-:W-:Y:S02]  /*fe20*/  ULDC.64 UR4, c[0x0][0x418] ;  /* 0x0001060000047ab9 */ /* 0x000fe40000000a00 */
[----:B------:R-:W-:-:S04]  /*fe30*/  ISETP.NE.U32.AND P0, PT, RZ, UR4, PT ;  /* 0x00000004ff007c0c */ /* 0x000fc8000bf05070 */
[----:B------:R-:W-:-:S13]  /*fe40*/  ISETP.NE.AND.EX P0, PT, RZ, UR5, PT, P0 ;  /* 0x00000005ff007c0c */ /* 0x000fda000bf05300 */
[----:B------:R-:W-:Y:S05]  /*fe50*/  @!P0 BRA `(.L_x_1144) ;  /* 0x0000000000508947 */ /* 0x000fea0003800000 */
[----:B------:R-:W3:Y:S01]  /*fe60*/  LDL R10, [R1+0x1c] ;  /* 0x00001c00010a7983 */ /* 0x000ee20000100800 */
[----:B------:R-:W1:Y:S01]  /*fe70*/  LDC R5, c[0x0][0x43c] ;  /* 0x00010f00ff057b82 */ /* 0x000e620000000800 */
[----:B------:R-:W-:Y:S02]  /*fe80*/  ULDC.64 UR6, c[0x0][0x428] ;  /* 0x00010a0000067ab9 */ /* 0x000fe40000000a00 */
[----:B------:R-:W4:Y:S01]  /*fe90*/  LDL R9, [R1+0x10] ;  /* 0x0000100001097983 */ /* 0x000f220000100800 */
        /* <DEDUP_REMOVED lines=8> */
[----:B---3--:R-:W-:-:S04]  /*ff20*/  IMAD R4, R10, UR6, RZ ;  /* 0x000000060a047c24 */ /* 0x008fc8000f8e02ff */
[C---:B----4-:R-:W-:Y:S02]  /*ff30*/  IMAD R4, R9.reuse, UR7, R4 ;  /* 0x0000000709047c24 */ /* 0x050fe4000f8e0204 */
[----:B------:R-:W-:-:S04]  /*ff40*/  IMAD.WIDE.U32 R2, R9, UR6, R2 ;  /* 0x0000000609027c25 */ /* 0x000fc8000f8e0002 */
[----:B------:R-:W-:Y:S01]  /*ff50*/  IMAD.IADD R3, R4, 0x1, R3 ;  /* 0x0000000104037824 */ /* 0x000fe200078e0203 */
[----:B------:R-:W-:-:S04]  /*ff60*/  LEA R4, P0, R2, UR4, 0x2 ;  /* 0x0000000402047c11 */ /* 0x000fc8000f8010ff */
[----:B------:R-:W-:-:S05]  /*ff70*/  LEA.HI.X R5, R2, UR5, R3, 0x2, P0 ;  /* 0x0000000502057c11 */ /* 0x000fca00080f1403 */
[----:B------:R-:W3:Y:S04]  /*ff80*/  LDG.E R2, desc[UR38][R4.64] ;  /* 0x0000002604027981 */ /* 0x000ee8000c1e1900 */
[----:B---3--:R1:W-:Y:S02]  /*ff90*/  STL [R1], R2 ;  /* 0x0000000201007387 */ /* 0x0083e40000100800 */
.L_x_1144:
[----:B-1----:R-:W3:Y:S01]  /*ffa0*/  LDL R2, [R1+0x4] ;  /* 0x0000040001027983 */ /* 0x002ee20000100800 */
[----:B------:R-:W1:Y:S02]  /*ffb0*/  S2R R3, SR_TID.X ;  /* 0x0000000000037919 */ /* 0x000e640000002100 */
[----:B-1----:R-:W-:Y:S01]  /*ffc0*/  LOP3.LUT R4, R3, 0x7f, RZ, 0xc0, !PT ;  /* 0x0000007f03047812 */ /* 0x002fe200078ec0ff */
[----:B------:R-:W-:Y:S03]  /*ffd0*/  BSSY B3, `(.L_x_1145) ;  /* 0x0000006000037945 */ /* 0x000fe60003800000 */
[----:B------:R-:W-:Y:S01]  /*ffe0*/  ISETP.NE.AND P1, PT, R4, RZ, PT ;  /* 0x000000ff0400720c */ /* 0x000fe20003f25270 */
[----:B---3--:R-:W-:Y:S01]  /*fff0*/  IMAD R3, R8, 0x8, R2 ;  /* 0x0000000808037824 */ /* 0x008fe200078e0202 */
[----:B------:R-:W-:-:S04]  /*10000*/  SHF.L.U32 R2, R7, 0x1f, RZ ;  /* 0x0000001f07027819 */ /* 0x000fc800000006ff */
[----:B------:R-:W1:Y:S02]  /*10010*/  SYNCS.PHASECHK.TRANS64.TRYWAIT P0, [R3+URZ+0x38840], R2 ;  /* 0x03884002030075a7 */ /* 0x000e64000800017f */
[----:B-1----:R-:W-:Y:S05]  /*10020*/  @!P0 BRA `(.L_x_1146) ;  /* 0x0000004c00788947 */ /* 0x002fea0003800000 */
.L_x_1259:
[----:B------:R-:W-:Y:S05]  /*10030*/  BSYNC B3 ;  /* 0x0000000000037941 */ /* 0x000fea0003800000 */
.L_x_1145:
[----:B------:R-:W-:Y:S04]  /*10040*/  BSSY B3, `(.L_x_1147) ;  /* 0x0000009000037945 */ /* 0x000fe80003800000 */
[----:B------:R-:W-:Y:S05]  /*10050*/  @P1 BRA `(.L_x_1148) ;  /* 0x00000000001c1947 */ /* 0x000fea0003800000 */
[----:B------:R-:W3:Y:S02]  /*10060*/  S2R R4, SR_TID.X ;  /* 0x0000000000047919 */ /* 0x000ee40000002100 */
[----:B---3--:R-:W-:Y:S01]  /*10070*/  LOP3.LUT R5, R4, 0x1f, RZ, 0xc0, !PT ;  /* 0x0000001f04057812 */ /* 0x008fe200078ec0ff */
[----:B------:R-:W-:-:S03]  /*10080*/  IMAD.MOV.U32 R4, RZ, RZ, 0x2000 ;  /* 0x00002000ff047424 */ /* 0x000fc600078e00ff */
[----:B------:R-:W-:Y:S01]  /*10090*/  ISETP.NE.AND P0, PT, R5, RZ, PT ;  /* 0x000000ff0500720c */ /* 0x000fe20003f05270 */
[----:B------:R3:W-:-:S12]  /*100a0*/  SYNCS.ARRIVE.TRANS64 RZ, [R3+URZ+0x38830], R4 ;  /* 0x0388300403ff79a7 */ /* 0x0007d8000800003f */
[----:B---3--:R-:W-:Y:S05]  /*100b0*/  @!P0 BRA `(.L_x_1148) ;  /* 0x0000000000048947 */ /* 0x008fea0003800000 */
[----:B------:R-:W-:Y:S01]  /*100c0*/  BPT.TRAP 0x1 ;  /* 0x000000040000795c */ /* 0x000fe20000300000 */
.L_x_1148:
[----:B------:R-:W-:Y:S05]  /*100d0*/  BSYNC B3 ;  /* 0x0000000000037941 */ /* 0x000fea0003800000 */
.L_x_1147:
[----:B0-----:R-:W3:Y:S04]  /*100e0*/  LDL R8, [R1+0x4] ;  /* 0x0000040001087983 */ /* 0x001ee80000100800 */
[----:B------:R-:W3:Y:S04]  /*100f0*/  LDL R4, [R1+0xc] ;  /* 0x00000c0001047983 */ /* 0x000ee80000100800 */
[----:B------:R-:W4:Y:S01]  /*10100*/  LDL R5, [R1+0x20] ;  /* 0x0000200001057983 */ /* 0x000f220000100800 */
[----:B------:R-:W-:Y:S01]  /*10110*/  IMAD.MOV.U32 R7, RZ, RZ, RZ ;  /* 0x000000ffff077224 */ /* 0x000fe200078e00ff */
[----:B------:R-:W-:Y:S01]  /*10120*/  UIADD3 UR4, UP0, UR40, 0x370, URZ ;  /* 0x0000037028047890 */ /* 0x000fe2000ff1e03f */
[----:B------:R-:W-:Y:S01]  /*10130*/  PLOP3.LUT P0, PT, PT, PT, PT, 0x80, 0x0 ;  /* 0x000000000000781c */ /* 0x000fe20003f0f070 */
[----:B------:R-:W-:Y:S01]  /*10140*/  UMOV UR6, 0x0 ;  /* 0x0000000000067882 */ /* 0x000fe20000000000 */
[----:B------:R-:W-:Y:S01]  /*10150*/  UMOV UR7, 0x14f00000 ;  /* 0x14f0000000077882 */ /* 0x000fe20000000000 */
[----:B------:R-:W-:Y:S01]  /*10160*/  R2UR UR10, R7 ;  /* 0x00000000070a72ca */ /* 0x000fe200000e0000 */
[----:B------:R-:W-:Y:S01]  /*10170*/  UIADD3.X UR5, URZ, UR41, URZ, UP0, !UPT ;  /* 0x000000293f057290 */ /* 0x000fe200087fe43f */
[----:B---3--:R-:W-:-:S02]  /*10180*/  IMAD R4, R4, 0x2000, R8 ;  /* 0x0000200004047824 */ /* 0x008fc400078e0208 */
[----:B----4-:R-:W-:Y:S02]  /*10190*/  IMAD R0, R0, 0x40, R5 ;  /* 0x0000004000007824 */ /* 0x010fe400078e0205 */
[----:B------:R-:W-:Y:S02]  /*101a0*/  VIADD R4, R4, 0x22400 ;  /* 0x0002240004047836 */ /* 0x000fe40000000000 */
[----:B------:R-:W-:-:S07]  /*101b0*/  VIADD R5, R3, 0x38830 ;  /* 0x0003883003057836 */ /* 0x000fce0000000000 */
.L_x_1149:
        /* <DEDUP_REMOVED lines=11> */
[----:B------:R-:W0:Y:S01]  /*10270*/  SYNCS.PHASECHK.TRANS64.TRYWAIT P0, [R3+URZ+0x38860], R2 ;  /* 0x03886002030075a7 */ /* 0x000e22000800017f */
[----:B------:R-:W-:Y:S04]  /*10280*/  BSSY B3, `(.L_x_1150) ;  /* 0x0000002000037945 */ /* 0x000fe80003800000 */
[----:B0-----:R-:W-:Y:S05]  /*10290*/  @!P0 BRA `(.L_x_1151) ;  /* 0x0000004800f08947 */ /* 0x001fea0003800000 */
.L_x_1260:
[----:B------:R-:W-:Y:S05]  /*102a0*/  BSYNC B3 ;  /* 0x0000000000037941 */ /* 0x000fea0003800000 */
.L_x_1150:
[----:B------:R-:W-:Y:S01]  /*102b0*/  BSSY B3, `(.L_x_1152) ;  /* 0x000000b000037945 */ /* 0x000fe20003800000 */
[----:B------:R-:W-:Y:S02]  /*102c0*/  IMAD.MOV.U32 R8, RZ, RZ, 0x0 ;  /* 0x00000000ff087424 */ /* 0x000fe400078e00ff */
[----:B------:R-:W-:Y:S01]  /*102d0*/  IMAD.MOV.U32 R9, RZ, RZ, 0x14f00000 ;  /* 0x14f00000ff097424 */ /* 0x000fe200078e00ff */
[----:B------:R-:W-:Y:S06]  /*102e0*/  @P1 BRA `(.L_x_1153) ;  /* 0x00000000001c1947 */ /* 0x000fec0003800000 */
[----:B------:R-:W3:Y:S01]  /*102f0*/  S2R R4, SR_TID.X ;  /* 0x0000000000047919 */ /* 0x000ee20000002100 */
[----:B01----:R-:W-:-:S04]  /*10300*/  IMAD.MOV.U32 R2, RZ, RZ, 0x10000 ;  /* 0x00010000ff027424 */ /* 0x003fc800078e00ff */
[----:B------:R4:W-:Y:S01]  /*10310*/  SYNCS.ARRIVE.TRANS64 RZ, [R3+URZ+0x38850], R2 ;  /* 0x0388500203ff79a7 */ /* 0x0009e2000800003f */
[----:B---3--:R-:W-:-:S04]  /*10320*/  LOP3.LUT R4, R4, 0x1f, RZ, 0xc0, !PT ;  /* 0x0000001f04047812 */ /* 0x008fc800078ec0ff */
[----:B------:R-:W-:-:S13]  /*10330*/  ISETP.NE.AND P0, PT, R4, RZ, PT ;  /* 0x000000ff0400720c */ /* 0x000fda0003f05270 */
[----:B----4-:R-:W-:Y:S05]  /*10340*/  @!P0 BRA `(.L_x_1153) ;  /* 0x0000000000048947 */ /* 0x010fea0003800000 */
[----:B------:R-:W-:Y:S01]  /*10350*/  BPT.TRAP 0x1 ;  /* 0x000000040000795c */ /* 0x000fe20000300000 */
.L_x_1153:
[----:B------:R-:W-:Y:S05]  /*10360*/  BSYNC B3 ;  /* 0x0000000000037941 */ /* 0x000fea0003800000 */
.L_x_1152:
[----:B------:R-:W3:Y:S04]  /*10370*/  LDL R4, [R1+0x4] ;  /* 0x0000040001047983 */ /* 0x000ee80000100800 */
[----:B01----:R-:W3:Y:S01]  /*10380*/  LDL R2, [R1+0xc] ;  /* 0x00000c0001027983 */ /* 0x003ee20000100800 */
        /* <DEDUP_REMOVED lines=9> */
.L_x_1154:
        /* <DEDUP_REMOVED lines=16> */
.L_x_1155:
        /* <DEDUP_REMOVED lines=16> */
.L_x_1156:
        /* <DEDUP_REMOVED lines=16> */
.L_x_1157:
        /* <DEDUP_REMOVED lines=16> */
.L_x_1158:
        /* <DEDUP_REMOVED lines=16> */
.L_x_1159:
        /* <DEDUP_REMOVED lines=16> */
.L_x_1160:
        /* <DEDUP_REMOVED lines=16> */
.L_x_1161:
        /* <DEDUP_REMOVED lines=10> */
[----:B-1----:R-:W-:Y:S05]  /*10bc0*/  @P0 BRA.U.ANY `(.L_x_1161) ;  /* 0xfffffffd00d40947 */ /* 0x002fea000393ffff */
.L_x_1143:
[----:B------:R-:W-:Y:S05]  /*10bd0*/  BSYNC B1 ;  /* 0x0000000000017941 */ /* 0x000fea0003800000 */
.L_x_1142:
[----:B------:R-:W3:Y:S02]  /*10be0*/  LDL.LU R4, [R1+0x30] ;  /* 0x0000300001047983 */ /* 0x000ee40000300800 */
[----:B---3--:R-:W-:-:S07]  /*10bf0*/  VIADD R0, R4, 0xfffffffd ;  /* 0xfffffffd04007836 */ /* 0x008fce0000000000 */
.L_x_1141:
[----:B------:R-:W-:Y:S05]  /*10c00*/  BSYNC B2 ;  /* 0x0000000000027941 */ /* 0x000fea0003800000 */
.L_x_1140:
[----:B------:R-:W3:Y:S01]  /*10c10*/  LDL.LU R2, [R1+0x2c] ;  /* 0x00002c0001027983 */ /* 0x000ee20000300800 */
[----:B------:R-:W-:-:S05]  /*10c20*/  IMAD.MOV R6, RZ, RZ, -R6 ;  /* 0x000000ffff067224 */ /* 0x000fca00078e0a06 */
[----:B---3--:R-:W-:-:S13]  /*10c30*/  ISETP.NE.AND P0, PT, R2, R6, PT ;  /* 0x000000060200720c */ /* 0x008fda0003f05270 */
[----:B------:R-:W-:Y:S05]  /*10c40*/  @!P0 BRA `(.L_x_1139) ;  /* 0x0000001c00488947 */ /* 0x000fea0003800000 */
.L_x_1202:
[----:B------:R-:W3:Y:S04]  /*10c50*/  LDL R4, [R1+0x8] ;  /* 0x0000080001047983 */ /* 0x000ee80000100800 */
[----:B0-----:R-:W0:Y:S04]  /*10c60*/  LDL.LU R3, [R1+0xc] ;  /* 0x00000c0001037983 */ /* 0x001e280000300800 */
[----:B------:R-:W4:Y:S01]  /*10c70*/  LDL.LU R2, [R1+0x18] ;  /* 0x0000180001027983 */ /* 0x000f220000300800 */
[----:B------:R-:W-:Y:S05]  /*10c80*/  YIELD ;  /* 0x0000000000007946 */ /* 0x000fea0003800000 */
[----:B------:R-:W-:Y:S01]  /*10c90*/  BSSY B1, `(.L_x_1162) ;  /* 0x00000e2000017945 */ /* 0x000fe20003800000 */
[----:B---3--:R-:W-:Y:S01]  /*10ca0*/  LOP3.LUT P1, RZ, R4, 0x1, RZ, 0xc0, !PT ;  /* 0x0000000104ff7812 */ /* 0x008fe2000782c0ff */
[----:B0-----:R-:W-:-:S05]  /*10cb0*/  VIADD R7, R3, 0x1 ;  /* 0x0000000103077836 */ /* 0x001fca0000000000 */
[----:B------:R-:W-:-:S04]  /*10cc0*/  ISETP.NE.AND P0, PT, R7, 0x2, PT ;  /* 0x000000020700780c */ /* 0x000fc80003f05270 */
[----:B------:R-:W-:Y:S02]  /*10cd0*/  SEL R6, RZ, 0x1, P0 ;  /* 0x00000001ff067807 */ /* 0x000fe40000000000 */
[----:B------:R-:W-:Y:S02]  /*10ce0*/  SEL R7, R7, RZ, P0 ;  /* 0x000000ff07077207 */ /* 0x000fe40000000000 */
[----:B----4-:R-:W-:Y:S01]  /*10cf0*/  LOP3.LUT R6, R2, R6, RZ, 0x3c, !PT ;  /* 0x0000000602067212 */ /* 0x010fe200078e3cff */
[----:B------:R-:W-:Y:S06]  /*10d00*/  @!P1 BRA `(.L_x_1163) ;  /* 0x0000000c00689947 */ /* 0x000fec0003800000 */
[----:B------:R-:W-:Y:S01]  /*10d10*/  ULDC.64 UR4, c[0x0][0x418] ;  /* 0x0001060000047ab9 */ /* 0x000fe20000000a00 */
[----:B------:R-:W-:Y:S01]  /*10d20*/  IMAD.MOV.U32 R8, RZ, RZ, R0 ;  /* 0x000000ffff087224 */ /* 0x000fe200078e0000 */
[----:B------:R-:W-:-:S04]  /*10d30*/  ISETP.NE.U32.AND P0, PT, RZ, UR4, PT ;  /* 0x00000004ff007c0c */ /* 0x000fc8000bf05070 */
[----:B------:R-:W-:-:S13]  /*10d40*/  ISETP.NE.AND.EX P0, PT, RZ, UR5, PT, P0 ;  /* 0x00000005ff007c0c */ /* 0x000fda000bf05300 */
[----:B------:R-:W-:Y:S05]  /*10d50*/  @!P0 BRA `(.L_x_1164) ;  /* 0x0000000000508947 */ /* 0x000fea0003800000 */
[----:B------:R-:W3:Y:S01]  /*10d60*/  LDL R9, [R1+0x1c] ;  /* 0x00001c0001097983 */ /* 0x000ee20000100800 */
[----:B------:R-:W0:Y:S01]  /*10d70*/  LDC R8, c[0x0][0x43c] ;  /* 0x00010f00ff087b82 */ /* 0x000e220000000800 */
[----:B------:R-:W-:Y:S02]  /*10d80*/  ULDC.64 UR6, c[0x0][0x428] ;  /* 0x00010a0000067ab9 */ /* 0x000fe40000000a00 */
[----:B------:R-:W4:Y:S01]  /*10d90*/  LDL R5, [R1+0x10] ;  /* 0x0000100001057983 */ /* 0x000f220000100800 */
        /* <DEDUP_REMOVED lines=16> */
.L_x_1164:
[----:B0-----:R-:W3:Y:S01]  /*10ea0*/  LDL R2, [R1+0x4] ;  /* 0x0000040001027983 */ /* 0x001ee20000100800 */
[----:B------:R-:W0:Y:S01]  /*10eb0*/  S2R R3, SR_TID.X ;  /* 0x0000000000037919 */ /* 0x000e220000002100 */
[----:B------:R-:W-:Y:S01]  /*10ec0*/  BSSY B2, `(.L_x_1165) ;  /* 0x0000007000027945 */ /* 0x000fe20003800000 */
[----:B0-----:R-:W-:-:S04]  /*10ed0*/  LOP3.LUT R3, R3, 0x7f, RZ, 0xc0, !PT ;  /* 0x0000007f03037812 */ /* 0x001fc800078ec0ff */
[----:B------:R-:W-:Y:S01]  /*10ee0*/  ISETP.NE.AND P1, PT, R3, RZ, PT ;  /* 0x000000ff0300720c */ /* 0x000fe20003f25270 */
[----:B---3--:R-:W-:Y:S01]  /*10ef0*/  IMAD R4, R7, 0x8, R2 ;  /* 0x0000000807047824 */ /* 0x008fe200078e0202 */
[----:B------:R-:W-:-:S04]  /*10f00*/  SHF.L.U32 R2, R6, 0x1f, RZ ;  /* 0x0000001f06027819 */ /* 0x000fc800000006ff */
[----:B------:R-:W0:Y:S02]  /*10f10*/  SYNCS.PHASECHK.TRANS64.TRYWAIT P0, [R4+URZ+0x38840], R2 ;  /* 0x03884002040075a7 */ /* 0x000e24000800017f */
[----:B0-----:R-:W-:Y:S05]  /*10f20*/  @!P0 BRA `(.L_x_1166) ;  /* 0x0000003c00e08947 */ /* 0x001fea0003800000 */
.L_x_1261:
[----:B------:R-:W-:Y:S05]  /*10f30*/  BSYNC B2 ;  /* 0x0000000000027941 */ /* 0x000fea0003800000 */
.L_x_1165:
        /* <DEDUP_REMOVED lines=9> */
.L_x_1168:
[----:B------:R-:W-:Y:S05]  /*10fd0*/  BSYNC B2 ;  /* 0x0000000000027941 */ /* 0x000fea0003800000 */
.L_x_1167:
        /* <DEDUP_REMOVED lines=13> */
.L_x_1169:
        /* <DEDUP_REMOVED lines=11> */
[----:B------:R-:W1:Y:S01]  /*11160*/  SYNCS.PHASECHK.TRANS64.TRYWAIT P0, [R4+URZ+0x38860], R2 ;  /* 0x03886002040075a7 */ /* 0x000e62000800017f */
[----:B------:R-:W-:Y:S04]  /*11170*/  BSSY B2, `(.L_x_1170) ;  /* 0x0000002000027945 */ /* 0x000fe80003800000 */
[----:B-1----:R-:W-:Y:S05]  /*11180*/  @!P0 BRA `(.L_x_1171) ;  /* 0x0000003c005c8947 */ /* 0x002fea0003800000 */
.L_x_1262:
[----:B------:R-:W-:Y:S05]  /*11190*/  BSYNC B2 ;  /* 0x0000000000027941 */ /* 0x000fea0003800000 */
.L_x_1170:
        /* <DEDUP_REMOVED lines=11> */
.L_x_1173:
[----:B------:R-:W-:Y:S05]  /*11250*/  BSYNC B2 ;  /* 0x0000000000027941 */ /* 0x000fea0003800000 */
.L_x_1172:
[----:B------:R-:W3:Y:S01]  /*11260*/  LDL R5, [R1+0x4] ;  /* 0x0000040001057983 */ /* 0x000ee20000100800 */
        /* <DEDUP_REMOVED lines=9> */
.L_x_1174:
        /* <DEDUP_REMOVED lines=16> */
.L_x_1175:
        /* <DEDUP_REMOVED lines=16> */
.L_x_1176:
        /* <DEDUP_REMOVED lines=16> */
.L_x_1177:
        /* <DEDUP_REMOVED lines=16> */
.L_x_1178:
        /* <DEDUP_REMOVED lines=16> */
.L_x_1179:
        /* <DEDUP_REMOVED lines=16> */
.L_x_1180:
        /* <DEDUP_REMOVED lines=16> */
.L_x_1181:
        /* <DEDUP_REMOVED lines=11> */
.L_x_1163:
[----:B------:R-:W-:Y:S05]  /*11ab0*/  BSYNC B1 ;  /* 0x0000000000017941 */ /* 0x000fea0003800000 */
.L_x_1162:
[----:B------:R-:W3:Y:S01]  /*11ac0*/  LDL R2, [R1+0x8] ;  /* 0x0000080001027983 */ /* 0x000ee20000100800 */
[----:B------:R-:W-:Y:S01]  /*11ad0*/  VIADD R7, R7, 0x1 ;  /* 0x0000000107077836 */ /* 0x000fe20000000000 */
[----:B------:R-:W-:Y:S04]  /*11ae0*/  BSSY B1, `(.L_x_1182) ;  /* 0x00000e5000017945 */ /* 0x000fe80003800000 */
[----:B------:R-:W-:-:S04]  /*11af0*/  ISETP.NE.AND P0, PT, R7, 0x2, PT ;  /* 0x000000020700780c */ /* 0x000fc80003f05270 */
[----:B------:R-:W-:Y:S02]  /*11b00*/  SEL R9, R7, RZ, P0 ;  /* 0x000000ff07097207 */ /* 0x000fe40000000000 */
[----:B---3--:R-:W-:Y:S02]  /*11b10*/  LOP3.LUT P2, RZ, R2, 0x1, RZ, 0xc0, !PT ;  /* 0x0000000102ff7812 */ /* 0x008fe4000784c0ff */
        /* <DEDUP_REMOVED lines=30> */
.L_x_1184:
[----:B-1----:R-:W3:Y:S01]  /*11d00*/  LDL R2, [R1+0x4] ;  /* 0x0000040001027983 */ /* 0x002ee20000100800 */
[----:B------:R-:W1:Y:S01]  /*11d10*/  S2R R3, SR_TID.X ;  /* 0x0000000000037919 */ /* 0x000e620000002100 */
[----:B------:R-:W-:Y:S01]  /*11d20*/  BSSY B2, `(.L_x_1185) ;  /* 0x0000007000027945 */ /* 0x000fe20003800000 */
[----:B-1----:R-:W-:-:S04]  /*11d30*/  LOP3.LUT R3, R3, 0x7f, RZ, 0xc0, !PT ;  /* 0x0000007f03037812 */ /* 0x002fc800078ec0ff */
[----:B------:R-:W-:Y:S01]  /*11d40*/  ISETP.NE.AND P1, PT, R3, RZ, PT ;  /* 0x000000ff0300720c */ /* 0x000fe20003f25270 */
[----:B---3--:R-:W-:Y:S01]  /*11d50*/  IMAD R4, R9, 0x8, R2 ;  /* 0x0000000809047824 */ /* 0x008fe200078e0202 */
[----:B------:R-:W-:-:S04]  /*11d60*/  SHF.L.U32 R2, R8, 0x1f, RZ ;  /* 0x0000001f08027819 */ /* 0x000fc800000006ff */
[----:B------:R-:W1:Y:S02]  /*11d70*/  SYNCS.PHASECHK.TRANS64.TRYWAIT P0, [R4+URZ+0x38840], R2 ;  /* 0x03884002040075a7 */ /* 0x000e64000800017f */
[----:B-1----:R-:W-:Y:S05]  /*11d80*/  @!P0 BRA `(.L_x_1186) ;  /* 0x0000003000708947 */ /* 0x002fea0003800000 */
.L_x_1263:
[----:B------:R-:W-:Y:S05]  /*11d90*/  BSYNC B2 ;  /* 0x0000000000027941 */ /* 0x000fea0003800000 */
.L_x_1185:
        /* <DEDUP_REMOVED lines=9> */
.L_x_1188:
[----:B------:R-:W-:Y:S05]  /*11e30*/  BSYNC B2 ;  /* 0x0000000000027941 */ /* 0x000fea0003800000 */
.L_x_1187:
        /* <DEDUP_REMOVED lines=14> */
.L_x_1189:
        /* <DEDUP_REMOVED lines=14> */
.L_x_1264:
[----:B------:R-:W-:Y:S05]  /*12000*/  BSYNC B2 ;  /* 0x0000000000027941 */ /* 0x000fea0003800000 */
.L_x_1190:
        /* <DEDUP_REMOVED lines=11> */
.L_x_1193:
[----:B------:R-:W-:Y:S05]  /*120c0*/  BSYNC B2 ;  /* 0x0000000000027941 */ /* 0x000fea0003800000 */
.L_x_1192:
[----:B------:R-:W3:Y:S04]  /*120d0*/  LDL R8, [R1+0x4] ;  /* 0x0000040001087983 */ /* 0x000ee80000100800 */
        /* <DEDUP_REMOVED lines=10> */
.L_x_1194:
        /* <DEDUP_REMOVED lines=16> */
.L_x_1195:
        /* <DEDUP_REMOVED lines=16> */
.L_x_1196:
        /* <DEDUP_REMOVED lines=16> */
.L_x_1197:
        /* <DEDUP_REMOVED lines=16> */
.L_x_1198:
        /* <DEDUP_REMOVED lines=16> */
.L_x_1199:
        /* <DEDUP_REMOVED lines=16> */
.L_x_1200:
        /* <DEDUP_REMOVED lines=16> */
.L_x_1201:
        /* <DEDUP_REMOVED lines=11> */
.L_x_1183:
[----:B------:R-:W-:Y:S05]  /*12930*/  BSYNC B1 ;  /* 0x0000000000017941 */ /* 0x000fea0003800000 */
.L_x_1182:
[C---:B------:R-:W-:Y:S01]  /*12940*/  ISETP.GT.AND P0, PT, R0.reuse, 0x1, PT ;  /* 0x000000010000780c */ /* 0x040fe20003f04270 */
[----:B------:R-:W-:-:S12]  /*12950*/  VIADD R0, R0, 0xfffffffe ;  /* 0xfffffffe00007836 */ /* 0x000fd80000000000 */
[----:B------:R-:W-:Y:S05]  /*12960*/  @P0 BRA `(.L_x_1202) ;  /* 0xffffffe000b80947 */ /* 0x000fea000383ffff */
.L_x_1139:
[----:B------:R-:W-:Y:S05]  /*12970*/  BSYNC B0 ;  /* 0x0000000000007941 */ /* 0x000fea0003800000 */
.L_x_1138:
[----:B------:R-:W3:Y:S04]  /*12980*/  LDL.LU R4, [R1+0xc] ;  /* 0x00000c0001047983 */ /* 0x000ee80000300800 */
[----:B------:R-:W4:Y:S01]  /*12990*/  LDL.LU R3, [R1+0x18] ;  /* 0x0000180001037983 */ /* 0x000f220000300800 */
[----:B------:R-:W1:Y:S01]  /*129a0*/  S2R R2, SR_TID.X ;  /* 0x0000000000027919 */ /* 0x000e620000002100 */
[----:B------:R-:W-:Y:S01]  /*129b0*/  BSSY B0, `(.L_x_1203) ;  /* 0x0000015000007945 */ /* 0x000fe20003800000 */
[----:B-1----:R-:W-:-:S04]  /*129c0*/  LOP3.LUT R2, R2, 0x7f, RZ, 0xc0, !PT ;  /* 0x0000007f02027812 */ /* 0x002fc800078ec0ff */
[----:B------:R-:W-:Y:S01]  /*129d0*/  ISETP.NE.AND P1, PT, R2, RZ, PT ;  /* 0x000000ff0200720c */ /* 0x000fe20003f25270 */
[----:B---3--:R-:W-:-:S05]  /*129e0*/  VIADD R0, R4, 0x1 ;  /* 0x0000000104007836 */ /* 0x008fca0000000000 */
[----:B------:R-:W-:-:S04]  /*129f0*/  ISETP.NE.AND P0, PT, R0, 0x2, PT ;  /* 0x000000020000780c */ /* 0x000fc80003f05270 */
[----:B------:R-:W-:-:S04]  /*12a00*/  SEL R2, RZ, 0x1, P0 ;  /* 0x00000001ff027807 */ /* 0x000fc80000000000 */
[----:B----4-:R-:W-:-:S05]  /*12a10*/  LOP3.LUT R3, R3, R2, RZ, 0x3c, !PT ;  /* 0x0000000203037212 */ /* 0x010fca00078e3cff */
[----:B------:R1:W-:Y:S01]  /*12a20*/  STL [R1+0x18], R3 ;  /* 0x0000180301007387 */ /* 0x0003e20000100800 */
[----:B------:R-:W-:Y:S05]  /*12a30*/  @P1 BRA `(.L_x_1204) ;  /* 0x0000000000301947 */ /* 0x000fea0003800000 */
[----:B-1----:R-:W1:Y:S01]  /*12a40*/  S2R R3, SR_LANEID ;  /* 0x0000000000037919 */ /* 0x002e620000000000 */
[----:B------:R-:W-:Y:S01]  /*12a50*/  VOTEU.ANY UR4, UPT, PT ;  /* 0x0000000000047886 */ /* 0x000fe200038e0100 */
[----:B------:R-:W3:Y:S01]  /*12a60*/  LDC.64 R4, c[0x0][0xd60] ;  /* 0x00035800ff047b82 */ /* 0x000ee20000000a00 */
[----:B------:R-:W1:Y:S02]  /*12a70*/  FLO.U32 R2, UR4 ;  /* 0x0000000400027d00 */ /* 0x000e6400080e0000 */
[----:B-1----:R-:W-:-:S06]  /*12a80*/  ISETP.EQ.U32.AND P1, PT, R2, R3, PT ;  /* 0x000000030200720c */ /* 0x002fcc0003f22070 */
[----:B------:R-:W3:Y:S07]  /*12a90*/  POPC R3, UR4 ;  /* 0x0000000400037d09 */ /* 0x000eee0008000000 */
[----:B---3--:R-:W3:Y:S04]  /*12aa0*/  @P1 ATOMG.E.ADD.STRONG.GPU PT, R3, desc[UR38][R4.64], R3 ;  /* 0x00000003040319a8 */ /* 0x008ee800081ee1e6 */
[----:B---3--:R1:W3:Y:S02]  /*12ab0*/  SHFL.IDX PT, R3, R3, R2, 0x1f ;  /* 0x00001f0203037589 */ /* 0x0082e400000e0000 */
[----:B-1----:R-:W1:Y:S02]  /*12ac0*/  S2R R2, SR_LTMASK ;  /* 0x0000000000027919 */ /* 0x002e640000003900 */
[----:B-1----:R-:W-:-:S06]  /*12ad0*/  LOP3.LUT R2, R2, UR4, RZ, 0xc0, !PT ;  /* 0x0000000402027c12 */ /* 0x002fcc000f8ec0ff */
[----:B------:R-:W3:Y:S02]  /*12ae0*/  POPC R2, R2 ;  /* 0x0000000200027309 */ /* 0x000ee40000000000 */
[----:B---3--:R-:W-:-:S07]  /*12af0*/  IADD3 R16, R3, UR36, R2 ;  /* 0x0000002403107c10 */ /* 0x008fce000fffe002 */
.L_x_1204:
[----:B------:R-:W-:Y:S05]  /*12b00*/  BSYNC B0 ;  /* 0x0000000000007941 */ /* 0x000fea0003800000 */
.L_x_1203:
[----:B------:R-:W-:-:S05]  /*12b10*/  SEL R0, R0, RZ, P0 ;  /* 0x000000ff00007207 */ /* 0x000fca0000000000 */
[----:B------:R3:W-:Y:S02]  /*12b20*/  STL [R1+0xc], R0 ;  /* 0x00000c0001007387 */ /* 0x0007e40000100800 */
.L_x_1100:
[----:B------:R-:W-:Y:S05]  /*12b30*/  BSYNC B7 ;  /* 0x0000000000077941 */ /* 0x000fea0003800000 */
.L_x_1098:
[----:B---3--:R-:W3:Y:S02]  /*12b40*/  LDL R0, [R1+0x8] ;  /* 0x0000080001007983 */ /* 0x008ee40000100800 */
[----:B---3--:R-:W-:-:S13]  /*12b50*/  LOP3.LUT P0, RZ, R0, 0x40, RZ, 0xc0, !PT ;  /* 0x0000004000ff7812 */ /* 0x008fda000780c0ff */
[----:B------:R-:W-:Y:S05]  /*12b60*/  @!P0 BRA `(.L_x_1205) ;  /* 0x0000000000288947 */ /* 0x000fea0003800000 */
[----:B------:R-:W-:Y:S05]  /*12b70*/  WARPSYNC.ALL ;  /* 0x0000000000007948 */ /* 0x000fea0003800000 */
[----:B------:R-:W3:Y:S08]  /*12b80*/  S2UR UR5, SR_CgaCtaId ;  /* 0x00000000000579c3 */ /* 0x000ef00000008800 */
[----:B------:R-:W-:Y:S06]  /*12b90*/  BAR.SYNC.DEFER_BLOCKING 0x5, 0x180 ;  /* 0x0146000000007b1d */ /* 0x000fec0000010000 */
[----:B------:R-:W-:-:S02]  /*12ba0*/  UMOV UR4, 0x400 ;  /* 0x0000040000047882 */ /* 0x000fc40000000000 */
[----:B---3--:R-:W-:-:S06]  /*12bb0*/  ULEA UR4, UR5, UR4, 0x18 ;  /* 0x0000000405047291 */ /* 0x008fcc000f8ec03f */
[----:B------:R-:W-:-:S05]  /*12bc0*/  IMAD.U32 R0, RZ, RZ, UR4 ;  /* 0x00000004ff007e24 */ /* 0x000fca000f8e00ff */
[----:B------:R3:W4:Y:S04]  /*12bd0*/  LDS.128 R16, [R0+0x388d0] ;  /* 0x0388d00000107984 */ /* 0x0007280000000c00 */
[----:B------:R3:W-:Y:S01]  /*12be0*/  STL [R1+0x4], R0 ;  /* 0x0000040001007387 */ /* 0x0007e20000100800 */
[----:B------:R-:W-:Y:S06]  /*12bf0*/  BAR.ARV 0x4, 0x180 ;  /* 0x0106000000007b1d */ /* 0x000fec0000002000 */
[----:B------:R-:W-:Y:S05]  /*12c00*/  BRA `(.L_x_1206) ;  /* 0x0000000800487947 */ /* 0x000fea0003800000 */
.L_x_1205:
[----:B------:R-:W0:Y:S01]  /*12c10*/  S2R R0, SR_TID.X ;  /* 0x0000000000007919 */ /* 0x000e220000002100 */
[----:B------:R-:W-:Y:S01]  /*12c20*/  UMOV UR4, 0xffffffff ;  /* 0xffffffff00047882 */ /* 0x000fe20000000000 */
[----:B01----:R-:W-:-:S04]  /*12c30*/  LOP3.LUT R7, R0, 0x1f, RZ, 0xc0, !PT ;  /* 0x0000001f00077812 */ /* 0x003fc800078ec0ff */
[----:B------:R-:W-:Y:S01]  /*12c40*/  ISETP.NE.AND P0, PT, R7, 0x1f, PT ;  /* 0x0000001f0700780c */ /* 0x000fe20003f05270 */
[----:B------:R-:W-:-:S12]  /*12c50*/  BRA.DIV UR4, `(.L_x_1207) ;  /* 0x0000002204e47947 */ /* 0x000fd8000b800000 */
[----:B------:R-:W-:Y:S01]  /*12c60*/  IMAD.IADD R0, R19, 0x1, R7 ;  /* 0x0000000113007824 */ /* 0x000fe200078e0207 */
[----:B------:R-:W-:-:S04]  /*12c70*/  ULDC UR4, c[0x0][0xd3c] ;  /* 0x00034f0000047ab9 */ /* 0x000fc80000000800 */
[----:B------:R-:W-:-:S13]  /*12c80*/  ISETP.GE.OR P1, PT, R0, UR4, !P0 ;  /* 0x0000000400007c0c */ /* 0x000fda000c726670 */
[----:B------:R-:W0:Y:S02]  /*12c90*/  @!P1 LDC.64 R2, c[0x0][0xd80] ;  /* 0x00036000ff029b82 */ /* 0x000e240000000a00 */
[----:B0-----:R-:W-:-:S06]  /*12ca0*/  @!P1 IMAD.WIDE R2, R0, 0x4, R2 ;  /* 0x0000000400029825 */ /* 0x001fcc00078e0202 */
[----:B------:R0:W3:Y:S01]  /*12cb0*/  @!P1 LDG.E R3, desc[UR38][R2.64] ;  /* 0x0000002602039981 */ /* 0x0000e2000c1e1900 */
[C---:B------:R-:W-:Y:S02]  /*12cc0*/  ISETP.GE.U32.AND P2, PT, R7.reuse, 0x2, PT ;  /* 0x000000020700780c */ /* 0x040fe40003f46070 */
[C---:B------:R-:W-:Y:S01]  /*12cd0*/  ISETP.GE.U32.AND P3, PT, R7.reuse, 0x4, PT ;  /* 0x000000040700780c */ /* 0x040fe20003f66070 */
[----:B------:R-:W-:Y:S01]  /*12ce0*/  SHFL.IDX PT, R0, R16, RZ, 0x1f ;  /* 0x00001fff10007589 */ /* 0x000fe200000e0000 */
[C---:B------:R-:W-:Y:S02]  /*12cf0*/  ISETP.GE.U32.AND P4, PT, R7.reuse, 0x8, PT ;  /* 0x000000080700780c */ /* 0x040fe40003f86070 */
[C---:B------:R-:W-:Y:S01]  /*12d00*/  ISETP.GE.U32.AND P5, PT, R7.reuse, 0x10, PT ;  /* 0x000000100700780c */ /* 0x040fe20003fa6070 */
[----:B------:R-:W-:Y:S01]  /*12d10*/  SHFL.IDX PT, R4, R16, 0x1, 0x1f ;  /* 0x00201f0010047f89 */ /* 0x000fe200000e0000 */
[----:B0-----:R-:W-:Y:S02]  /*12d20*/  IMAD.MOV.U32 R2, RZ, RZ, RZ ;  /* 0x000000ffff027224 */ /* 0x001fe400078e00ff */
[----:B---3--:R-:W-:Y:S01]  /*12d30*/  @!P1 IMAD.MOV.U32 R2, RZ, RZ, R3 ;  /* 0x000000ffff029224 */ /* 0x008fe200078e0003 */
        /* <DEDUP_REMOVED lines=17> */
.L_x_1274:
[----:B------:R-:W-:Y:S02]  /*12e50*/  ULDC UR4, c[0x0][0xd38] ;  /* 0x00034e0000047ab9 */ /* 0x000fe40000000800 */
[----:B------:R-:W-:-:S04]  /*12e60*/  IMAD.U32 R16, RZ, RZ, UR4 ;  /* 0x00000004ff107e24 */ /* 0x000fc8000f8e00ff */
[----:B-1----:R-:W-:-:S04]  /*12e70*/  IMAD R6, R6, R16, RZ ;  /* 0x0000001006067224 */ /* 0x002fc800078e02ff */
[----:B------:R-:W-:-:S05]  /*12e80*/  IMAD.IADD R4, R4, 0x1, R6 ;  /* 0x0000000104047824 */ /* 0x000fca00078e0206 */
[----:B------:R-:W-:-:S13]  /*12e90*/  ISETP.GT.AND P6, PT, R4, R0, PT ;  /* 0x000000000400720c */ /* 0x000fda0003fc4270 */
[----:B------:R-:W-:Y:S05]  /*12ea0*/  @P6 BRA `(.L_x_1208) ;  /* 0x00000000009c6947 */ /* 0x000fea0003800000 */
.L_x_1213:
[----:B------:R-:W1:Y:S01]  /*12eb0*/  LDC R2, c[0x0][0xd3c] ;  /* 0x00034f00ff027b82 */ /* 0x000e620000000800 */
[----:B------:R-:W-:-:S05]  /*12ec0*/  VIADD R19, R19, 0x1f ;  /* 0x0000001f13137836 */ /* 0x000fca0000000000 */
[----:B-1----:R-:W-:-:S13]  /*12ed0*/  ISETP.GE.AND P6, PT, R19, R2, PT ;  /* 0x000000021300720c */ /* 0x002fda0003fc6270 */
[----:B------:R-:W-:Y:S05]  /*12ee0*/  @P6 BRA `(.L_x_1209) ;  /* 0x0000000400446947 */ /* 0x000fea0003800000 */
[----:B0-----:R-:W0:Y:S01]  /*12ef0*/  S2R R3, SR_TID.X ;  /* 0x0000000000037919 */ /* 0x001e220000002100 */
        /* <DEDUP_REMOVED lines=9> */
.L_x_1211:
[----:B------:R-:W-:Y:S05]  /*12f90*/  BSYNC B0 ;  /* 0x0000000000007941 */ /* 0x000fea0003800000 */
.L_x_1210:
[----:B------:R-:W-:-:S03]  /*12fa0*/  UMOV UR4, 0xffffffff ;  /* 0xffffffff00047882 */ /* 0x000fc60000000000 */
[----:B------:R-:W-:Y:S05]  /*12fb0*/  BRA.DIV UR4, `(.L_x_1212) ;  /* 0x0000002604487947 */ /* 0x000fea000b800000 */
        /* <DEDUP_REMOVED lines=16> */
.L_x_1282:
[----:B------:R-:W-:Y:S02]  /*130c0*/  ULDC UR4, c[0x0][0xd38] ;  /* 0x00034e0000047ab9 */ /* 0x000fe40000000800 */
[----:B------:R-:W-:-:S04]  /*130d0*/  IMAD.U32 R16, RZ, RZ, UR4 ;  /* 0x00000004ff107e24 */ /* 0x000fc8000f8e00ff */
[----:B-1----:R-:W-:-:S04]  /*130e0*/  IMAD R6, R6, R16, RZ ;  /* 0x0000001006067224 */ /* 0x002fc800078e02ff */
[----:B------:R-:W-:-:S05]  /*130f0*/  IMAD.IADD R4, R6, 0x1, R4 ;  /* 0x0000000106047824 */ /* 0x000fca00078e0204 */
[----:B------:R-:W-:-:S13]  /*13100*/  ISETP.GT.AND P6, PT, R4, R0, PT ;  /* 0x000000000400720c */ /* 0x000fda0003fc4270 */
[----:B------:R-:W-:Y:S05]  /*13110*/  @!P6 BRA `(.L_x_1213) ;  /* 0xfffffffc0064e947 */ /* 0x000fea000383ffff */
.L_x_1208:
[----:B------:R-:W-:Y:S01]  /*13120*/  IMAD.IADD R6, R4, 0x1, -R6 ;  /* 0x0000000104067824 */ /* 0x000fe200078e0a06 */
[----:B------:R-:W-:-:S03]  /*13130*/  UMOV UR4, 0xffffffff ;  /* 0xffffffff00047882 */ /* 0x000fc60000000000 */
[----:B------:R-:W-:-:S05]  /*13140*/  IMAD R4, R3, R16, R6 ;  /* 0x0000001003047224 */ /* 0x000fca00078e0206 */
[----:B------:R-:W-:Y:S01]  /*13150*/  ISETP.GT.AND P6, PT, R4, R0, PT ;  /* 0x000000000400720c */ /* 0x000fe20003fc4270 */
[----:B------:R-:W-:-:S12]  /*13160*/  BRA.DIV UR4, `(.L_x_1214) ;  /* 0x0000002604b47947 */ /* 0x000fd8000b800000 */
[----:B------:R-:W-:-:S04]  /*13170*/  VOTE.ANY R5, PT, !P6 ;  /* 0x0000000000057806 */ /* 0x000fc800070e0100 */
[----:B------:R-:W1:Y:S02]  /*13180*/  POPC R4, R5 ;  /* 0x0000000500047309 */ /* 0x000e640000000000 */
[----:B-1----:R1:W3:Y:S02]  /*13190*/  SHFL.IDX PT, R17, R2, R4, 0x1f ;  /* 0x00001f0402117589 */ /* 0x0022e400000e0000 */
.L_x_1286:
[----:B------:R-:W-:Y:S01]  /*131a0*/  ISETP.NE.AND P0, PT, R5, RZ, PT ;  /* 0x000000ff0500720c */ /* 0x000fe20003f05270 */
[----:B-1----:R-:W-:-:S12]  /*131b0*/  IMAD.MOV.U32 R2, RZ, RZ, RZ ;  /* 0x000000ffff027224 */ /* 0x002fd800078e00ff */
[----:B------:R-:W-:Y:S05]  /*131c0*/  @!P0 BRA `(.L_x_1215) ;  /* 0x0000000000108947 */ /* 0x000fea0003800000 */
[----:B------:R-:W-:Y:S01]  /*131d0*/  UMOV UR4, 0xffffffff ;  /* 0xffffffff00047882 */ /* 0x000fe20000000000 */
[----:B------:R-:W-:Y:S02]  /*131e0*/  VIADD R12, R4, 0xffffffff ;  /* 0xffffffff040c7836 */ /* 0x000fe40000000000 */
[----:B------:R-:W-:Y:S05]  /*131f0*/  BRA.DIV UR4, `(.L_x_1216) ;  /* 0x0000002604d87947 */ /* 0x000fea000b800000 */
[----:B------:R1:W4:Y:S02]  /*13200*/  SHFL.IDX PT, R2, R3, R12, 0x1f ;  /* 0x00001f0c03027589 */ /* 0x00032400000e0000 */
.L_x_1215:
[----:B---3--:R-:W-:Y:S01]  /*13210*/  IABS R5, R17 ;  /* 0x0000001100057213 */ /* 0x008fe20000000000 */
[----:B----4-:R-:W-:Y:S02]  /*13220*/  IMAD R16, R2, R16, R6 ;  /* 0x0000001002107224 */ /* 0x010fe400078e0206 */
[----:B------:R-:W-:Y:S01]  /*13230*/  IMAD.IADD R19, R4, 0x1, R19 ;  /* 0x0000000104137824 */ /* 0x000fe200078e0213 */
[----:B------:R-:W3:Y:S01]  /*13240*/  I2F.RP R2, R5 ;  /* 0x0000000500027306 */ /* 0x000ee20000209400 */
[----:B------:R-:W-:-:S07]  /*13250*/  IMAD.IADD R0, R0, 0x1, -R16 ;  /* 0x0000000100007824 */ /* 0x000fce00078e0a10 */
[----:B---3--:R-:W3:Y:S02]  /*13260*/  MUFU.RCP R2, R2 ;  /* 0x0000000200027308 */ /* 0x008ee40000001000 */
[----:B---3--:R-:W-:-:S06]  /*13270*/  VIADD R2, R2, 0xffffffe ;  /* 0x0ffffffe02027836 */ /* 0x008fcc0000000000 */
        /* <DEDUP_REMOVED lines=24> */
.L_x_1209:
[----:B------:R-:W-:Y:S01]  /*13400*/  UMOV UR4, URZ ;  /* 0x0000003f00047c82 */ /* 0x000fe20008000000 */
[----:B------:R-:W-:Y:S01]  /*13410*/  UMOV UR5, URZ ;  /* 0x0000003f00057c82 */ /* 0x000fe20008000000 */
[----:B------:R-:W-:Y:S01]  /*13420*/  ULDC UR6, c[0x0][0xd3c] ;  /* 0x00034f0000067ab9 */ /* 0x000fe20000000800 */
[----:B------:R-:W-:Y:S02]  /*13430*/  IMAD.MOV.U32 R16, RZ, RZ, R0 ;  /* 0x000000ffff107224 */ /* 0x000fe400078e0000 */
[----:B------:R-:W-:Y:S02]  /*13440*/  IMAD.U32 R17, RZ, RZ, UR4 ;  /* 0x00000004ff117e24 */ /* 0x000fe4000f8e00ff */
[----:B------:R-:W-:Y:S02]  /*13450*/  IMAD.U32 R18, RZ, RZ, UR5 ;  /* 0x00000005ff127e24 */ /* 0x000fe4000f8e00ff */
[----:B------:R-:W-:-:S07]  /*13460*/  IMAD.U32 R19, RZ, RZ, UR6 ;  /* 0x00000006ff137e24 */ /* 0x000fce000f8e00ff */
.L_x_1217:
[----:B0-----:R0:W3:Y:S01]  /*13470*/  LDL R3, [R1+0x4] ;  /* 0x0000040001037983 */ /* 0x0010e20000100800 */
[----:B------:R-:W1:Y:S01]  /*13480*/  S2R R0, SR_TID.X ;  /* 0x0000000000007919 */ /* 0x000e620000002100 */
[----:B------:R-:W-:Y:S05]  /*13490*/  WARPSYNC.ALL ;  /* 0x0000000000007948 */ /* 0x000fea0003800000 */
[----:B-1----:R-:W-:Y:S01]  /*134a0*/  LOP3.LUT R0, R0, 0x1f, RZ, 0xc0, !PT ;  /* 0x0000001f00007812 */ /* 0x002fe200078ec0ff */
[----:B------:R-:W-:Y:S03]  /*134b0*/  BAR.SYNC.DEFER_BLOCKING 0x4, 0x180 ;  /* 0x0106000000007b1d */ /* 0x000fe60000010000 */
[----:B------:R-:W-:-:S13]  /*134c0*/  ISETP.NE.AND P0, PT, R0, RZ, PT ;  /* 0x000000ff0000720c */ /* 0x000fda0003f05270 */
[----:B------:R-:W3:Y:S01]  /*134d0*/  @!P0 S2R R0, SR_CgaCtaId ;  /* 0x0000000000008919 */ /* 0x000ee20000008800 */
[----:B------:R-:W-:-:S04]  /*134e0*/  @!P0 MOV R2, 0x400 ;  /* 0x0000040000028802 */ /* 0x000fc80000000f00 */
[----:B---3--:R-:W-:-:S05]  /*134f0*/  @!P0 LEA R3, R0, R2, 0x18 ;  /* 0x0000000200038211 */ /* 0x008fca00078ec0ff */
[----:B------:R0:W-:Y:S04]  /*13500*/  @!P0 STS.128 [R3+0x388d0], R16 ;  /* 0x0388d01003008388 */ /* 0x0001e80000000c00 */
[----:B------:R0:W-:Y:S01]  /*13510*/  @!P0 STL [R1+0x4], R3 ;  /* 0x0000040301008387 */ /* 0x0001e20000100800 */
[----:B------:R-:W-:Y:S06]  /*13520*/  BAR.ARV 0x5, 0x180 ;  /* 0x0146000000007b1d */ /* 0x000fec0000002000 */
.L_x_1206:
[----:B------:R-:W-:Y:S02]  /*13530*/  ULDC UR4, c[0x0][0xd3c] ;  /* 0x00034f0000047ab9 */ /* 0x000fe40000000800 */
[----:B----4-:R-:W-:-:S13]  /*13540*/  ISETP.GE.AND P0, PT, R19, UR4, PT ;  /* 0x0000000413007c0c */ /* 0x010fda000bf06270 */
[----:B------:R-:W-:Y:S05]  /*13550*/  @!P0 BRA `(.L_x_1218) ;  /* 0xffffff9000508947 */ /* 0x000fea000383ffff */
[----:B------:R-:W-:Y:S05]  /*13560*/  BSYNC B8 ;  /* 0x0000000000087941 */ /* 0x000fea0003800000 */
.L_x_1094:
[----:B---3--:R-:W3:Y:S01]  /*13570*/  LDL.LU R0, [R1+0x5c] ;  /* 0x00005c0001007983 */ /* 0x008ee20000300800 */
[----:B------:R-:W-:Y:S01]  /*13580*/  BSSY B0, `(.L_x_1219) ;  /* 0x000000b000007945 */ /* 0x000fe20003800000 */
[----:B------:R-:W4:Y:S01]  /*13590*/  S2R R5, SR_CgaCtaId ;  /* 0x0000000000057919 */ /* 0x000f220000008800 */
[----:B---3--:R-:W-:-:S05]  /*135a0*/  VIADD R0, R0, 0x1 ;  /* 0x0000000100007836 */ /* 0x008fca0000000000 */
[----:B------:R-:W-:-:S04]  /*135b0*/  LEA.HI R2, R0, R0, RZ, 0x1 ;  /* 0x0000000000027211 */ /* 0x000fc800078f08ff */
[----:B01----:R-:W-:Y:S02]  /*135c0*/  LOP3.LUT R3, R2, 0xfffffffe, RZ, 0xc0, !PT ;  /* 0xfffffffe02037812 */ /* 0x003fe400078ec0ff */
[----:B------:R-:W-:-:S03]  /*135d0*/  MOV R2, 0x400 ;  /* 0x0000040000027802 */ /* 0x000fc60000000f00 */
[----:B------:R-:W-:Y:S01]  /*135e0*/  IMAD.IADD R0, R0, 0x1, -R3 ;  /* 0x0000000100007824 */ /* 0x000fe200078e0a03 */
[----:B----4-:R-:W-:-:S04]  /*135f0*/  LEA R9, R5, R2, 0x18 ;  /* 0x0000000205097211 */ /* 0x010fc800078ec0ff */
[----:B------:R-:W-:-:S04]  /*13600*/  SHF.L.U32 R0, R0, 0x1f, RZ ;  /* 0x0000001f00007819 */ /* 0x000fc800000006ff */
[----:B------:R-:W0:Y:S02]  /*13610*/  SYNCS.PHASECHK.TRANS64.TRYWAIT P0, [R9+URZ+0x38820], R0 ;  /* 0x03882000090075a7 */ /* 0x000e24000800017f */
[----:B0-----:R-:W-:Y:S05]  /*13620*/  @!P0 BRA `(.L_x_1220) ;  /* 0x0000002000f48947 */ /* 0x001fea0003800000 */
.L_x_1289:
[----:B------:R-:W-:Y:S05]  /*13630*/  BSYNC B0 ;  /* 0x0000000000007941 */ /* 0x000fea0003800000 */
.L_x_1219:
[----:B------:R-:W-:-:S03]  /*13640*/  UMOV UR4, 0xffffffff ;  /* 0xffffffff00047882 */ /* 0x000fc60000000000 */
[----:B------:R-:W-:Y:S05]  /*13650*/  BRA.DIV UR4, `(.L_x_1221) ;  /* 0x0000002204fc7947 */ /* 0x000fea000b800000 */
[----:B0-----:R-:W0:Y:S02]  /*13660*/  S2R R0, SR_TID.X ;  /* 0x0000000000007919 */ /* 0x001e240000002100 */
[----:B0-----:R-:W-:-:S04]  /*13670*/  SHF.R.U32.HI R0, RZ, 0x5, R0 ;  /* 0x00000005ff007819 */ /* 0x001fc80000011600 */
[----:B------:R-:W-:-:S05]  /*13680*/  LOP3.LUT R0, R0, 0x3, RZ, 0xc0, !PT ;  /* 0x0000000300007812 */ /* 0x000fca00078ec0ff */
[----:B------:R0:W1:Y:S02]  /*13690*/  SHFL.IDX PT, R14, R0, RZ, 0x1f ;  /* 0x00001fff000e7589 */ /* 0x00006400000e0000 */
.L_x_1292:
[----:B-1----:R-:W-:Y:S01]  /*136a0*/  ISETP.NE.AND P0, PT, R14, RZ, PT ;  /* 0x000000ff0e00720c */ /* 0x002fe20003f05270 */
[----:B------:R-:W-:-:S12]  /*136b0*/  BSSY B0, `(.L_x_1222) ;  /* 0x0000020000007945 */ /* 0x000fd80003800000 */
[----:B------:R-:W-:Y:S05]  /*136c0*/  @P0 BRA `(.L_x_1223) ;  /* 0x0000000000780947 */ /* 0x000fea0003800000 */
[----:B------:R-:W-:-:S03]  /*136d0*/  UMOV UR4, 0xffffffff ;  /* 0xffffffff00047882 */ /* 0x000fc60000000000 */
[----:B------:R-:W-:Y:S05]  /*136e0*/  BRA.DIV UR4, `(.L_x_1224) ;  /* 0x00000026040c7947 */ /* 0x000fea000b800000 */
[----:B------:R-:W-:-:S13]  /*136f0*/  ELECT P6, URZ, PT ;  /* 0x00000000003f782f */ /* 0x000fda00038c0000 */
.L_x_1295:
[----:B------:R-:W-:Y:S05]  /*13700*/  @!P6 BRA `(.L_x_1223) ;  /* 0x000000000068e947 */ /* 0x000fea0003800000 */
[----:B------:R-:W3:Y:S04]  /*13710*/  LDL R2, [R1+0xc] ;  /* 0x00000c0001027983 */ /* 0x000ee80000100800 */
[----:B------:R-:W4:Y:S01]  /*13720*/  LDL.LU R6, [R1+0x18] ;  /* 0x0000180001067983 */ /* 0x000f220000300800 */
[----:B0-----:R-:W-:-:S04]  /*13730*/  VIADD R0, R9, 0x38840 ;  /* 0x0003884009007836 */ /* 0x001fc80000000000 */
[C---:B---3--:R-:W-:Y:S02]  /*13740*/  IMAD R5, R2.reuse, 0x8, R0 ;  /* 0x0000000802057824 */ /* 0x048fe400078e0200 */
[----:B------:R-:W-:Y:S01]  /*13750*/  VIADD R2, R2, 0x1 ;  /* 0x0000000102027836 */ /* 0x000fe20000000000 */
[----:B----4-:R-:W-:-:S04]  /*13760*/  SHF.L.U32 R4, R6, 0x1f, RZ ;  /* 0x0000001f06047819 */ /* 0x010fc800000006ff */
[----:B------:R-:W-:Y:S01]  /*13770*/  ISETP.NE.AND P1, PT, R2, 0x2, PT ;  /* 0x000000020200780c */ /* 0x000fe20003f25270 */
[----:B------:R-:W0:Y:S03]  /*13780*/  SYNCS.PHASECHK.TRANS64.TRYWAIT P0, [R5+URZ], R4 ;  /* 0x00000004050075a7 */ /* 0x000e26000800017f */
[----:B------:R-:W-:-:S04]  /*13790*/  SEL R3, RZ, 0x1, P1 ;  /* 0x00000001ff037807 */ /* 0x000fc80000800000 */
[----:B------:R-:W-:Y:S02]  /*137a0*/  LOP3.LUT R6, R6, R3, RZ, 0x3c, !PT ;  /* 0x0000000306067212 */ /* 0x000fe400078e3cff */
[----:B------:R-:W-:Y:S02]  /*137b0*/  SEL R3, R2, RZ, P1 ;  /* 0x000000ff02037207 */ /* 0x000fe40000800000 */
[----:B------:R-:W-:-:S03]  /*137c0*/  SHF.L.U32 R2, R6, 0x1f, RZ ;  /* 0x0000001f06027819 */ /* 0x000fc600000006ff */
[----:B------:R-:W-:Y:S01]  /*137d0*/  IMAD R7, R3, 0x8, R0 ;  /* 0x0000000803077824 */ /* 0x000fe200078e0200 */
[----:B0-----:R-:W-:Y:S06]  /*137e0*/  @!P0 BRA `(.L_x_1225) ;  /* 0x0000002000ec8947 */ /* 0x001fec0003800000 */
.L_x_1296:
[----:B------:R-:W0:Y:S01]  /*137f0*/  LDL.LU R6, [R1+0xc] ;  /* 0x00000c0001067983 */ /* 0x000e220000300800 */
[----:B------:R-:W1:Y:S01]  /*13800*/  SYNCS.PHASECHK.TRANS64.TRYWAIT P0, [R7+URZ], R2 ;  /* 0x00000002070075a7 */ /* 0x000e62000800017f */
[----:B------:R-:W-:-:S04]  /*13810*/  VIADD R0, R9, 0x38860 ;  /* 0x0003886009007836 */ /* 0x000fc80000000000 */
[----:B0-----:R-:W-:Y:S01]  /*13820*/  IMAD R5, R6, 0x8, R0 ;  /* 0x0000000806057824 */ /* 0x001fe200078e0200 */
[----:B-1----:R-:W-:Y:S06]  /*13830*/  @!P0 BRA `(.L_x_1226) ;  /* 0x0000002000ec8947 */ /* 0x002fec0003800000 */
.L_x_1297:
[----:B------:R-:W1:Y:S02]  /*13840*/  SYNCS.PHASECHK.TRANS64.TRYWAIT P0, [R5+URZ], R4 ;  /* 0x00000004050075a7 */ /* 0x000e64000800017f */
[----:B-1----:R-:W-:Y:S05]  /*13850*/  @!P0 BRA `(.L_x_1227) ;  /* 0x0000002000f88947 */ /* 0x002fea0003800000 */
.L_x_1298:
[----:B------:R-:W-:-:S07]  /*13860*/  IMAD R3, R3, 0x8, R0 ;  /* 0x0000000803037824 */ /* 0x000fce00078e0200 */
.L_x_1228:
[----:B---3--:R3:W4:Y:S02]  /*13870*/  SYNCS.PHASECHK.TRANS64.TRYWAIT P0, [R3+URZ], R2 ;  /* 0x00000002030075a7 */ /* 0x008724000800017f */
[----:B----4-:R-:W-:Y:S05]  /*13880*/  @!P0 NANOSLEEP.SYNCS 0x989680 ;  /* 0x009896800000895d */ /* 0x010fea0003900000 */
[----:B------:R-:W4:Y:S02]  /*13890*/  @!P0 SYNCS.PHASECHK.TRANS64 P0, [R3+URZ], R2 ;  /* 0x00000002030085a7 */ /* 0x000f24000800007f */
[----:B----4-:R-:W-:Y:S05]  /*138a0*/  @!P0 BRA `(.L_x_1228) ;  /* 0xfffffffc00f08947 */ /* 0x010fea000383ffff */
.L_x_1223:
[----:B------:R-:W-:Y:S05]  /*138b0*/  BSYNC B0 ;  /* 0x0000000000007941 */ /* 0x000fea0003800000 */
.L_x_1222:
[----:B------:R-:W-:Y:S05]  /*138c0*/  EXIT ;  /* 0x000000000000794d */ /* 0x000fea0003800000 */
.L_x_1052:
[----:B0-----:R-:W-:-:S04]  /*138d0*/  IMAD.U32 R0, RZ, RZ, UR37 ;  /* 0x00000025ff007e24 */ /* 0x001fc8000f8e00ff */
[----:B------:R0:W1:Y:S03]  /*138e0*/  SYNCS.PHASECHK.TRANS64.TRYWAIT P1, [R0+URZ+0x38800], R3 ;  /* 0x03880003000075a7 */ /* 0x000066000802017f */
[----:B-1----:R-:W-:Y:S05]  /*138f0*/  @!P1 NANOSLEEP.SYNCS 0x989680 ;  /* 0x009896800000995d */ /* 0x002fea0003900000 */
[----:B------:R-:W1:Y:S02]  /*13900*/  @!P1 SYNCS.PHASECHK.TRANS64 P1, [R0+URZ+0x38800], R3 ;  /* 0x03880003000095a7 */ /* 0x000e64000802007f */
[----:B-1----:R-:W-:Y:S05]  /*13910*/  @!P1 BRA `(.L_x_1052) ;  /* 0xfffffffc00ec9947 */ /* 0x002fea000383ffff */
[----:B------:R-:W-:Y:S05]  /*13920*/  BRA `(.L_x_1229) ;  /* 0xfffffef8001c7947 */ /* 0x000fea000383ffff */
.L_x_1056:
[----:B--2---:R2:W3:Y:S02]  /*13930*/  SYNCS.PHASECHK.TRANS64.TRYWAIT P1, [R4+URZ+0x38830], R5 ;  /* 0x03883005040075a7 */ /* 0x0044e4000802017f */
[----:B---3--:R-:W-:Y:S05]  /*13940*/  @!P1 NANOSLEEP.SYNCS 0x989680 ;  /* 0x009896800000995d */ /* 0x008fea0003900000 */
[----:B------:R-:W3:Y:S02]  /*13950*/  @!P1 SYNCS.PHASECHK.TRANS64 P1, [R4+URZ+0x38830], R5 ;  /* 0x03883005040095a7 */ /* 0x000ee4000802007f */
[----:B---3--:R-:W-:Y:S05]  /*13960*/  @!P1 BRA `(.L_x_1056) ;  /* 0xfffffffc00f09947 */ /* 0x008fea000383ffff */
[----:B------:R-:W-:Y:S05]  /*13970*/  BRA `(.L_x_1055) ;  /* 0xfffffef800347947 */ /* 0x000fea000383ffff */
.L_x_1057:
[----:B0-----:R-:W-:-:S04]  /*13980*/  IMAD.U32 R6, RZ, RZ, UR37 ;  /* 0x00000025ff067e24 */ /* 0x001fc8000f8e00ff */
[----:B------:R0:W3:Y:S03]  /*13990*/  SYNCS.PHASECHK.TRANS64.TRYWAIT P1, [R6+URZ+0x38810], R3 ;  /* 0x03881003060075a7 */ /* 0x0000e6000802017f */
[----:B---3--:R-:W-:Y:S05]  /*139a0*/  @!P1 NANOSLEEP.SYNCS 0x989680 ;  /* 0x009896800000995d */ /* 0x008fea0003900000 */
[----:B------:R-:W3:Y:S02]  /*139b0*/  @!P1 SYNCS.PHASECHK.TRANS64 P1, [R6+URZ+0x38810], R3 ;  /* 0x03881003060095a7 */ /* 0x000ee4000802007f */
[----:B---3--:R-:W-:Y:S05]  /*139c0*/  @!P1 BRA `(.L_x_1057) ;  /* 0xfffffffc00ec9947 */ /* 0x008fea000383ffff */
[----:B------:R-:W-:Y:S05]  /*139d0*/  BRA `(.L_x_1230) ;  /* 0xfffffef800bc7947 */ /* 0x000fea000383ffff */
.L_x_1061:
[----:B----4-:R4:W0:Y:S02]  /*139e0*/  SYNCS.PHASECHK.TRANS64.TRYWAIT P1, [R4+URZ+0x38850], R5 ;  /* 0x03885005040075a7 */ /* 0x010824000802017f */
[----:B0-----:R-:W-:Y:S05]  /*139f0*/  @!P1 NANOSLEEP.SYNCS 0x989680 ;  /* 0x009896800000995d */ /* 0x001fea0003900000 */
[----:B------:R-:W0:Y:S02]  /*13a00*/  @!P1 SYNCS.PHASECHK.TRANS64 P1, [R4+URZ+0x38850], R5 ;  /* 0x03885005040095a7 */ /* 0x000e24000802007f */
[----:B0-----:R-:W-:Y:S05]  /*13a10*/  @!P1 BRA `(.L_x_1061) ;  /* 0xfffffffc00f09947 */ /* 0x001fea000383ffff */
[----:B------:R-:W-:Y:S05]  /*13a20*/  BRA `(.L_x_1060) ;  /* 0xfffffef800c87947 */ /* 0x000fea000383ffff */
.L_x_1066:
[----:B-1----:R-:W-:-:S04]  /*13a30*/  IMAD.U32 R10, RZ, RZ, UR5 ;  /* 0x00000005ff0a7e24 */ /* 0x002fc8000f8e00ff */
[----:B------:R1:W2:Y:S03]  /*13a40*/  SYNCS.PHASECHK.TRANS64.TRYWAIT P3, [R10+URZ+0x38830], R3 ;  /* 0x038830030a0075a7 */ /* 0x0002a6000806017f */
[----:B--2---:R-:W-:Y:S05]  /*13a50*/  @!P3 NANOSLEEP.SYNCS 0x989680 ;  /* 0x009896800000b95d */ /* 0x004fea0003900000 */
[----:B------:R-:W2:Y:S02]  /*13a60*/  @!P3 SYNCS.PHASECHK.TRANS64 P3, [R10+URZ+0x38830], R3 ;  /* 0x038830030a00b5a7 */ /* 0x000ea4000806007f */
[----:B--2---:R-:W-:Y:S05]  /*13a70*/  @!P3 BRA `(.L_x_1066) ;  /* 0xfffffffc00ecb947 */ /* 0x004fea000383ffff */
[----:B------:R-:W-:Y:S05]  /*13a80*/  BRA `(.L_x_1065) ;  /* 0xffffff1c00487947 */ /* 0x000fea000383ffff */
.L_x_1070:
[----:B-1----:R-:W-:-:S04]  /*13a90*/  IMAD.U32 R10, RZ, RZ, UR5 ;  /* 0x00000005ff0a7e24 */ /* 0x002fc8000f8e00ff */
[----:B------:R1:W3:Y:S03]  /*13aa0*/  SYNCS.PHASECHK.TRANS64.TRYWAIT P3, [R10+URZ+0x38850], R3 ;  /* 0x038850030a0075a7 */ /* 0x0002e6000806017f */
[----:B---3--:R-:W-:Y:S05]  /*13ab0*/  @!P3 NANOSLEEP.SYNCS 0x989680 ;  /* 0x009896800000b95d */ /* 0x008fea0003900000 */
[----:B------:R-:W3:Y:S02]  /*13ac0*/  @!P3 SYNCS.PHASECHK.TRANS64 P3, [R10+URZ+0x38850], R3 ;  /* 0x038850030a00b5a7 */ /* 0x000ee4000806007f */
[----:B---3--:R-:W-:Y:S05]  /*13ad0*/  @!P3 BRA `(.L_x_1070) ;  /* 0xfffffffc00ecb947 */ /* 0x008fea000383ffff */
[----:B------:R-:W-:Y:S05]  /*13ae0*/  BRA `(.L_x_1069) ;  /* 0xffffff1c00b87947 */ /* 0x000fea000383ffff */
.L_x_1106:
        /* <DEDUP_REMOVED lines=11> */
.L_x_1232:
[----:B------:R-:W-:Y:S05]  /*13ba0*/  BSYNC B0 ;  /* 0x0000000000007941 */ /* 0x000fea0003800000 */
.L_x_1231:
[----:B------:R-:W-:Y:S05]  /*13bb0*/  BRA `(.L_x_1233) ;  /* 0xffffff94009c7947 */ /* 0x000fea000383ffff */
.L_x_1108:
[----:B------:R-:W-:Y:S01]  /*13bc0*/  BSSY B0, `(.L_x_1234) ;  /* 0x0000006000007945 */ /* 0x000fe20003800000 */
[----:B------:R-:W-:-:S07]  /*13bd0*/  IMAD.MOV.U32 R15, RZ, RZ, -0x1 ;  /* 0xffffffffff0f7424 */ /* 0x000fce00078e00ff */
[----:B01----:R-:W-:Y:S05]  /*13be0*/  WARPSYNC.COLLECTIVE R15, `(.L_x_1235) ;  /* 0x000000000f0c7348 */ /* 0x003fea0003c00000 */
[----:B------:R-:W-:Y:S02]  /*13bf0*/  ELECT P6, UR62, PT ;  /* 0x00000000003e782f */ /* 0x000fe400038c0000 */
[----:B------:R-:W-:Y:S01]  /*13c00*/  MOV R14, UR62 ;  /* 0x0000003e000e7c02 */ /* 0x000fe20008000f00 */
[----:B01----:R-:W-:Y:S10]  /*13c10*/  ENDCOLLECTIVE ;  /* 0x000000000000791b */ /* 0x003ff40003800000 */
.L_x_1235:
[----:B------:R-:W-:Y:S05]  /*13c20*/  BSYNC B0 ;  /* 0x0000000000007941 */ /* 0x000fea0003800000 */
.L_x_1234:
[----:B------:R-:W-:Y:S05]  /*13c30*/  BRA `(.L_x_1236) ;  /* 0xffffff9400a87947 */ /* 0x000fea000383ffff */
.L_x_1110:
[----:B-1----:R1:W2:Y:S02]  /*13c40*/  SYNCS.PHASECHK.TRANS64.TRYWAIT P0, [R0+URZ+0x38840], R2 ;  /* 0x03884002000075a7 */ /* 0x0022a4000800017f */
[----:B--2---:R-:W-:Y:S05]  /*13c50*/  @!P0 NANOSLEEP.SYNCS 0x989680 ;  /* 0x009896800000895d */ /* 0x004fea0003900000 */
[----:B------:R-:W2:Y:S02]  /*13c60*/  @!P0 SYNCS.PHASECHK.TRANS64 P0, [R0+URZ+0x38840], R2 ;  /* 0x03884002000085a7 */ /* 0x000ea4000800007f */
[----:B--2---:R-:W-:Y:S05]  /*13c70*/  @!P0 BRA `(.L_x_1110) ;  /* 0xfffffffc00f08947 */ /* 0x004fea000383ffff */
[----:B------:R-:W-:Y:S05]  /*13c80*/  BRA `(.L_x_1237) ;  /* 0xffffff9800147947 */ /* 0x000fea000383ffff */
.L_x_1114:
[----:B------:R0:W5:Y:S01]  /*13c90*/  LDL R6, [R1+0x38] ;  /* 0x0000380001067983 */ /* 0x0001620000100800 */
[----:B------:R-:W-:Y:S02]  /*13ca0*/  IMAD.MOV.U32 R13, RZ, RZ, R2 ;  /* 0x000000ffff0d7224 */ /* 0x000fe400078e0002 */
[----:B------:R-:W-:Y:S02]  /*13cb0*/  IMAD.MOV.U32 R12, RZ, RZ, RZ ;  /* 0x000000ffff0c7224 */ /* 0x000fe400078e00ff */
[----:B------:R-:W-:Y:S02]  /*13cc0*/  IMAD.MOV.U32 R11, RZ, RZ, 0x181f ;  /* 0x0000181fff0b7424 */ /* 0x000fe400078e00ff */
[----:B------:R-:W-:Y:S02]  /*13cd0*/  IMAD.MOV.U32 R15, RZ, RZ, -0x1 ;  /* 0xffffffffff0f7424 */ /* 0x000fe400078e00ff */
[----:B0-----:R-:W-:-:S07]  /*13ce0*/  IMAD R17, R17, 0x40, R8 ;  /* 0x0000004011117824 */ /* 0x001fce00078e0208 */
[----:B-----5:R-:W-:Y:S05]  /*13cf0*/  WARPSYNC.COLLECTIVE R15, `(.L_x_1238) ;  /* 0x000000000f087348 */ /* 0x020fea0003c00000 */
[----:B------:R0:W1:Y:S02]  /*13d00*/  SHFL.IDX P6, R14, R13, R12, R11 ;  /* 0x0000000c0d0e7389 */ /* 0x00006400000c000b */
[----:B01---5:R-:W-:Y:S01]  /*13d10*/  ENDCOLLECTIVE ;  /* 0x000000000000791b */ /* 0x023fe20003800000 */
.L_x_1238:
[----:B------:R-:W-:Y:S02]  /*13d20*/  IMAD.MOV.U32 R13, RZ, RZ, R3 ;  /* 0x000000ffff0d7224 */ /* 0x000fe400078e0003 */
[----:B------:R-:W-:-:S07]  /*13d30*/  IMAD.MOV.U32 R4, RZ, RZ, R14 ;  /* 0x000000ffff047224 */ /* 0x000fce00078e000e */
[----:B------:R-:W-:Y:S05]  /*13d40*/  WARPSYNC.COLLECTIVE R15, `(.L_x_1239) ;  /* 0x000000000f087348 */ /* 0x000fea0003c00000 */
[----:B------:R0:W1:Y:S02]  /*13d50*/  SHFL.IDX P6, R14, R13, R12, R11 ;  /* 0x0000000c0d0e7389 */ /* 0x00006400000c000b */
[----:B01----:R-:W-:Y:S01]  /*13d60*/  ENDCOLLECTIVE ;  /* 0x000000000000791b */ /* 0x003fe20003800000 */
.L_x_1239:
[----:B------:R-:W-:Y:S02]  /*13d70*/  IMAD.MOV.U32 R13, RZ, RZ, R2 ;  /* 0x000000ffff0d7224 */ /* 0x000fe400078e0002 */
[----:B------:R-:W-:Y:S02]  /*13d80*/  IMAD.MOV.U32 R12, RZ, RZ, 0x1 ;  /* 0x00000001ff0c7424 */ /* 0x000fe400078e00ff */
[----:B------:R-:W-:-:S07]  /*13d90*/  IMAD.MOV.U32 R5, RZ, RZ, R14 ;  /* 0x000000ffff057224 */ /* 0x000fce00078e000e */
[----:B------:R-:W-:Y:S05]  /*13da0*/  WARPSYNC.COLLECTIVE R15, `(.L_x_1240) ;  /* 0x000000000f087348 */ /* 0x000fea0003c00000 */
[----:B------:R0:W1:Y:S02]  /*13db0*/  SHFL.IDX P6, R14, R13, R12, R11 ;  /* 0x0000000c0d0e7389 */ /* 0x00006400000c000b */
[----:B01----:R-:W-:Y:S01]  /*13dc0*/  ENDCOLLECTIVE ;  /* 0x000000000000791b */ /* 0x003fe20003800000 */
.L_x_1240:
[----:B------:R-:W-:Y:S02]  /*13dd0*/  IMAD.MOV.U32 R13, RZ, RZ, R3 ;  /* 0x000000ffff0d7224 */ /* 0x000fe400078e0003 */
[----:B------:R-:W-:Y:S02]  /*13de0*/  IMAD R0, R6, R7, RZ ;  /* 0x0000000706007224 */ /* 0x000fe400078e02ff */
[----:B------:R-:W-:-:S07]  /*13df0*/  IMAD.MOV.U32 R6, RZ, RZ, R14 ;  /* 0x000000ffff067224 */ /* 0x000fce00078e000e */
[----:B------:R-:W-:Y:S05]  /*13e00*/  WARPSYNC.COLLECTIVE R15, `(.L_x_1241) ;  /* 0x000000000f087348 */ /* 0x000fea0003c00000 */
[----:B------:R0:W1:Y:S02]  /*13e10*/  SHFL.IDX P6, R14, R13, R12, R11 ;  /* 0x0000000c0d0e7389 */ /* 0x00006400000c000b */
[----:B01----:R-:W-:Y:S01]  /*13e20*/  ENDCOLLECTIVE ;  /* 0x000000000000791b */ /* 0x003fe20003800000 */
.L_x_1241:
[C---:B------:R-:W-:Y:S01]  /*13e30*/  ISETP.GE.AND P1, PT, R17.reuse, R0, PT ;  /* 0x000000001100720c */ /* 0x040fe20003f26270 */
[----:B------:R-:W-:-:S05]  /*13e40*/  VIADD R7, R17, 0x10 ;  /* 0x0000001011077836 */ /* 0x000fca0000000000 */
[----:B------:R0:W-:Y:S07]  /*13e50*/  STL [R1+0x4c], R7 ;  /* 0x00004c0701007387 */ /* 0x0001ee0000100800 */
[----:B------:R-:W-:Y:S01]  /*13e60*/  @!P1 LEA R5, P2, R10, R5, 0x1 ;  /* 0x000000050a059211 */ /* 0x000fe200078408ff */
[----:B------:R-:W-:Y:S02]  /*13e70*/  IMAD.MOV.U32 R13, RZ, RZ, R2 ;  /* 0x000000ffff0d7224 */ /* 0x000fe400078e0002 */
[----:B------:R-:W-:-:S02]  /*13e80*/  IMAD.MOV.U32 R12, RZ, RZ, 0x2 ;  /* 0x00000002ff0c7424 */ /* 0x000fc400078e00ff */
[----:B------:R-:W-:-:S05]  /*13e90*/  @!P1 IMAD.X R4, RZ, RZ, R4, P2 ;  /* 0x000000ffff049224 */ /* 0x000fca00010e0604 */
[----:B------:R-:W-:-:S04]  /*13ea0*/  @!P1 LOP3.LUT R5, R5, R4, RZ, 0x3c, !PT ;  /* 0x0000000405059212 */ /* 0x000fc800078e3cff */
[----:B------:R-:W-:-:S04]  /*13eb0*/  @!P1 LOP3.LUT R4, R5, R4, RZ, 0x3c, !PT ;  /* 0x0000000405049212 */ /* 0x000fc800078e3cff */
[----:B------:R-:W-:-:S05]  /*13ec0*/  @!P1 LOP3.LUT R5, R5, R4, RZ, 0x3c, !PT ;  /* 0x0000000405059212 */ /* 0x000fca00078e3cff */
[----:B------:R-:W-:Y:S01]  /*13ed0*/  @!PT LDS RZ, [RZ] ;  /* 0x00000000fffff984 */ /* 0x000fe20000000800 */
[----:B------:R-:W-:Y:S01]  /*13ee0*/  @!PT LDS RZ, [RZ] ;  /* 0x00000000fffff984 */ /* 0x000fe20000000800 */
[----:B------:R-:W-:Y:S01]  /*13ef0*/  @!PT LDS RZ, [RZ] ;  /* 0x00000000fffff984 */ /* 0x000fe20000000800 */
[----:B------:R1:W-:Y:S01]  /*13f00*/  @!P1 LDGSTS.E.BYPASS.LTC128B.128 [R9+0x20400], desc[UR38][R4.64], !P0 ;  /* 0x2040000004099fae */ /* 0x0003e2000c101d66 */
[----:B------:R-:W-:Y:S01]  /*13f10*/  ISETP.GE.AND P1, PT, R7, R0, PT ;  /* 0x000000000700720c */ /* 0x000fe20003f26270 */
[----:B0-----:R-:W-:-:S05]  /*13f20*/  VIADD R7, R17, 0x20 ;  /* 0x0000002011077836 */ /* 0x001fca0000000000 */
[----:B------:R0:W-:Y:S01]  /*13f30*/  STL [R1+0x58], R7 ;  /* 0x0000580701007387 */ /* 0x0001e20000100800 */
[----:B-1----:R-:W-:-:S07]  /*13f40*/  IMAD.MOV.U32 R4, RZ, RZ, R14 ;  /* 0x000000ffff047224 */ /* 0x002fce00078e000e */
[----:B0-----:R-:W-:Y:S05]  /*13f50*/  WARPSYNC.COLLECTIVE R15, `(.L_x_1242) ;  /* 0x000000000f087348 */ /* 0x001fea0003c00000 */
[----:B------:R1:W2:Y:S02]  /*13f60*/  SHFL.IDX P6, R14, R13, R12, R11 ;  /* 0x0000000c0d0e7389 */ /* 0x0002a400000c000b */
[----:B012---:R-:W-:Y:S01]  /*13f70*/  ENDCOLLECTIVE ;  /* 0x000000000000791b */ /* 0x007fe20003800000 */
.L_x_1242:
        /* <DEDUP_REMOVED lines=10> */
.L_x_1243:
        /* <DEDUP_REMOVED lines=11> */
.L_x_1244:
        /* <DEDUP_REMOVED lines=14> */
.L_x_1245:
[----:B------:R-:W-:Y:S01]  /*141b0*/  IMAD.MOV.U32 R3, RZ, RZ, R14 ;  /* 0x000000ffff037224 */ /* 0x000fe200078e000e */
[----:B------:R-:W-:Y:S06]  /*141c0*/  BRA `(.L_x_1246) ;  /* 0xffffff9c007c7947 */ /* 0x000fec000383ffff */
.L_x_1118:
[----:B------:R-:W2:Y:S04]  /*141d0*/  LDL.LU R12, [R1+0x38] ;  /* 0x00003800010c7983 */ /* 0x000ea80000300800 */
[----:B------:R-:W3:Y:S04]  /*141e0*/  LDL.LU R11, [R1+0x4c] ;  /* 0x00004c00010b7983 */ /* 0x000ee80000300800 */
[----:B------:R-:W4:Y:S04]  /*141f0*/  LDL.LU R9, [R1+0x58] ;  /* 0x0000580001097983 */ /* 0x000f280000300800 */
[----:B------:R-:W5:Y:S01]  /*14200*/  LDL.LU R8, [R1+0x8] ;  /* 0x0000080001087983 */ /* 0x000f620000300800 */
[----:B------:R-:W-:Y:S01]  /*14210*/  BSSY B0, `(.L_x_1247) ;  /* 0x0000017000007945 */ /* 0x000fe20003800000 */
[----:B------:R-:W-:-:S02]  /*14220*/  IMAD.MOV.U32 R13, RZ, RZ, R4 ;  /* 0x000000ffff0d7224 */ /* 0x000fc400078e0004 */
[----:B------:R-:W-:Y:S02]  /*14230*/  IMAD.MOV.U32 R15, RZ, RZ, -0x1 ;  /* 0xffffffffff0f7424 */ /* 0x000fe400078e00ff */
[----:B--2---:R-:W-:Y:S02]  /*14240*/  IMAD R7, R12, R7, RZ ;  /* 0x000000070c077224 */ /* 0x004fe400078e02ff */
[----:B------:R-:W-:-:S03]  /*14250*/  IMAD.MOV.U32 R12, RZ, RZ, RZ ;  /* 0x000000ffff0c7224 */ /* 0x000fc600078e00ff */
[-C--:B------:R-:W-:Y:S02]  /*14260*/  ISETP.GE.AND P2, PT, R17, R7.reuse, PT ;  /* 0x000000071100720c */ /* 0x080fe40003f46270 */
[-C--:B---3--:R-:W-:Y:S01]  /*14270*/  ISETP.GE.AND P3, PT, R11, R7.reuse, PT ;  /* 0x000000070b00720c */ /* 0x088fe20003f66270 */
[----:B------:R-:W-:Y:S01]  /*14280*/  IMAD.MOV.U32 R11, RZ, RZ, 0x181f ;  /* 0x0000181fff0b7424 */ /* 0x000fe200078e00ff */
[----:B----4-:R-:W-:Y:S02]  /*14290*/  ISETP.GE.AND P4, PT, R9, R7, PT ;  /* 0x000000070900720c */ /* 0x010fe40003f86270 */
[----:B-----5:R-:W-:-:S07]  /*142a0*/  LOP3.LUT R8, R8, 0xffffffdf, RZ, 0xc0, !PT ;  /* 0xffffffdf08087812 */ /* 0x020fce00078ec0ff */
[----:B------:R-:W-:-:S04]  /*142b0*/  @!P2 LOP3.LUT R2, R5, 0x40, RZ, 0xc0, !PT ;  /* 0x000000400502a812 */ /* 0x000fc800078ec0ff */
[----:B------:R-:W-:-:S04]  /*142c0*/  @!P2 SHF.R.U32.HI R2, RZ, 0x2, R2 ;  /* 0x00000002ff02a819 */ /* 0x000fc80000011602 */
[----:B------:R-:W-:Y:S02]  /*142d0*/  @!P2 ISETP.NE.U32.AND P6, PT, R2, RZ, PT ;  /* 0x000000ff0200a20c */ /* 0x000fe40003fc5070 */
[----:B------:R-:W-:-:S04]  /*142e0*/  @!P2 LOP3.LUT R2, R6, 0x80, RZ, 0xc0, !PT ;  /* 0x000000800602a812 */ /* 0x000fc800078ec0ff */
[----:B------:R-:W-:-:S07]  /*142f0*/  @!P2 SHF.R.U32.HI R2, RZ, 0x3, R2 ;  /* 0x00000003ff02a819 */ /* 0x000fce0000011602 */
[----:B------:R-:W-:Y:S02]  /*14300*/  @P6 LOP3.LUT R8, R8, 0x20, RZ, 0xfc, !PT ;  /* 0x0000002008086812 */ /* 0x000fe400078efcff */
[----:B------:R-:W-:Y:S02]  /*14310*/  @!P2 ISETP.NE.U32.AND P6, PT, R2, RZ, PT ;  /* 0x000000ff0200a20c */ /* 0x000fe40003fc5070 */
[----:B------:R-:W-:-:S11]  /*14320*/  LOP3.LUT R8, R8, 0xffffffef, RZ, 0xc0, !PT ;  /* 0xffffffef08087812 */ /* 0x000fd600078ec0ff */
[----:B------:R-:W-:-:S05]  /*14330*/  @P6 LOP3.LUT R8, R8, 0x10, RZ, 0xfc, !PT ;  /* 0x0000001008086812 */ /* 0x000fca00078efcff */
[----:B------:R0:W-:Y:S02]  /*14340*/  STL [R1+0x8], R8 ;  /* 0x0000080801007387 */ /* 0x0001e40000100800 */
[----:B0-----:R-:W-:Y:S05]  /*14350*/  WARPSYNC.COLLECTIVE R15, `(.L_x_1248) ;  /* 0x000000000f087348 */ /* 0x001fea0003c00000 */
[----:B------:R1:W2:Y:S02]  /*14360*/  SHFL.IDX P6, R14, R13, R12, R11 ;  /* 0x0000000c0d0e7389 */ /* 0x0002a400000c000b */
[----:B012---:R-:W-:Y:S01]  /*14370*/  ENDCOLLECTIVE ;  /* 0x000000000000791b */ /* 0x007fe20003800000 */
.L_x_1248:
[----:B------:R-:W-:Y:S05]  /*14380*/  BSYNC B0 ;  /* 0x0000000000007941 */ /* 0x000fea0003800000 */
.L_x_1247:
[----:B------:R0:W-:Y:S04]  /*14390*/  STL [R1+0x68], R7 ;  /* 0x0000680701007387 */ /* 0x0001e80000100800 */
[----:B0-----:R0:W5:Y:S04]  /*143a0*/  LDL.LU R7, [R1+0x8] ;  /* 0x0000080001077983 */ /* 0x0011680000300800 */
[----:B------:R0:W5:Y:S01]  /*143b0*/  LDL R17, [R1+0x14] ;  /* 0x0000140001117983 */ /* 0x0001620000100800 */
[----:B------:R-:W-:Y:S02]  /*143c0*/  IMAD.MOV.U32 R13, RZ, RZ, R0 ;  /* 0x000000ffff0d7224 */ /* 0x000fe400078e0000 */
[----:B------:R-:W-:-:S02]  /*143d0*/  IMAD.MOV.U32 R12, RZ, RZ, RZ ;  /* 0x000000ffff0c7224 */ /* 0x000fc400078e00ff */
[----:B------:R-:W-:Y:S02]  /*143e0*/  IMAD.MOV.U32 R11, RZ, RZ, 0x181f ;  /* 0x0000181fff0b7424 */ /* 0x000fe400078e00ff */
[----:B------:R-:W-:Y:S02]  /*143f0*/  IMAD.MOV.U32 R15, RZ, RZ, -0x1 ;  /* 0xffffffffff0f7424 */ /* 0x000fe400078e00ff */
[----:B0-----:R-:W-:-:S07]  /*14400*/  IMAD.MOV.U32 R2, RZ, RZ, R14 ;  /* 0x000000ffff027224 */ /* 0x001fce00078e000e */
[----:B-----5:R-:W-:Y:S05]  /*14410*/  WARPSYNC.COLLECTIVE R15, `(.L_x_1249) ;  /* 0x000000000f087348 */ /* 0x020fea0003c00000 */
[----:B------:R0:W1:Y:S02]  /*14420*/  SHFL.IDX P6, R14, R13, R12, R11 ;  /* 0x0000000c0d0e7389 */ /* 0x00006400000c000b */
[----:B01---5:R-:W-:Y:S01]  /*14430*/  ENDCOLLECTIVE ;  /* 0x000000000000791b */ /* 0x023fe20003800000 */
.L_x_1249:
[----:B------:R-:W-:Y:S02]  /*14440*/  IMAD.MOV.U32 R13, RZ, RZ, R4 ;  /* 0x000000ffff0d7224 */ /* 0x000fe400078e0004 */
[----:B------:R-:W-:Y:S02]  /*14450*/  IMAD.MOV.U32 R12, RZ, RZ, 0x1 ;  /* 0x00000001ff0c7424 */ /* 0x000fe400078e00ff */
[----:B------:R-:W-:-:S05]  /*14460*/  IMAD.MOV.U32 R3, RZ, RZ, R14 ;  /* 0x000000ffff037224 */ /* 0x000fca00078e000e */
[----:B------:R-:W-:-:S05]  /*14470*/  @!P2 LEA R3, P6, R10, R3, 0x1 ;  /* 0x000000030a03a211 */ /* 0x000fca00078c08ff */
[----:B------:R-:W-:-:S05]  /*14480*/  @!P2 IMAD.X R2, RZ, RZ, R2, P6 ;  /* 0x000000ffff02a224 */ /* 0x000fca00030e0602 */
[----:B------:R-:W-:-:S04]  /*14490*/  @!P2 LOP3.LUT R3, R3, R2, RZ, 0x3c, !PT ;  /* 0x000000020303a212 */ /* 0x000fc800078e3cff */
[----:B------:R-:W-:-:S04]  /*144a0*/  @!P2 LOP3.LUT R2, R3, R2, RZ, 0x3c, !PT ;  /* 0x000000020302a212 */ /* 0x000fc800078e3cff */
[----:B------:R-:W-:Y:S02]  /*144b0*/  @!P2 LOP3.LUT R3, R3, R2, RZ, 0x3c, !PT ;  /* 0x000000020303a212 */ /* 0x000fe400078e3cff */
[----:B------:R-:W-:-:S04]  /*144c0*/  LOP3.LUT R7, R7, 0xffff7fff, RZ, 0xc0, !PT ;  /* 0xffff7fff07077812 */ /* 0x000fc800078ec0ff */
[----:B------:R-:W-:-:S04]  /*144d0*/  @P0 LOP3.LUT R7, R7, 0x8000, RZ, 0xfc, !PT ;  /* 0x0000800007070812 */ /* 0x000fc800078efcff */
[C---:B------:R-:W-:Y:S02]  /*144e0*/  LOP3.LUT P0, RZ, R7.reuse, 0x8, RZ, 0xc0, !PT ;  /* 0x0000000807ff7812 */ /* 0x040fe4000780c0ff */
[----:B------:R-:W-:-:S04]  /*144f0*/  LOP3.LUT R7, R7, 0xffffbfff, RZ, 0xc0, !PT ;  /* 0xffffbfff07077812 */ /* 0x000fc800078ec0ff */
[----:B------:R-:W-:-:S04]  /*14500*/  @P1 LOP3.LUT R7, R7, 0x4000, RZ, 0xfc, !PT ;  /* 0x0000400007071812 */ /* 0x000fc800078efcff */
[C---:B------:R-:W-:Y:S02]  /*14510*/  LOP3.LUT P1, RZ, R7.reuse, 0x4, RZ, 0xc0, !PT ;  /* 0x0000000407ff7812 */ /* 0x040fe4000782c0ff */
[----:B------:R-:W-:Y:S01]  /*14520*/  LOP3.LUT R7, R7, 0xffffdfff, RZ, 0xc0, !PT ;  /* 0xffffdfff07077812 */ /* 0x000fe200078ec0ff */
[----:B------:R-:W-:Y:S01]  /*14530*/  @!PT LDS RZ, [RZ] ;  /* 0x00000000fffff984 */ /* 0x000fe20000000800 */
[----:B------:R-:W-:Y:S01]  /*14540*/  @!PT LDS RZ, [RZ] ;  /* 0x00000000fffff984 */ /* 0x000fe20000000800 */
[----:B------:R-:W-:Y:S01]  /*14550*/  @!PT LDS RZ, [RZ] ;  /* 0x00000000fffff984 */ /* 0x000fe20000000800 */
[----:B------:R0:W-:Y:S03]  /*14560*/  @!P2 LDGSTS.E.BYPASS.LTC128B.128 [R17+0x26400], desc[UR38][R2.64], !P0 ;  /* 0x264000000211afae */ /* 0x0001e6000c101d66 */
[----:B------:R-:W-:-:S04]  /*14570*/  @P3 LOP3.LUT R7, R7, 0x2000, RZ, 0xfc, !PT ;  /* 0x0000200007073812 */ /* 0x000fc800078efcff */
[C---:B------:R-:W-:Y:S02]  /*14580*/  LOP3.LUT P3, RZ, R7.reuse, 0x2, RZ, 0xc0, !PT ;  /* 0x0000000207ff7812 */ /* 0x040fe4000786c0ff */
[----:B------:R-:W-:Y:S01]  /*14590*/  LOP3.LUT R7, R7, 0xfffffbff, RZ, 0xc0, !PT ;  /* 0xfffffbff07077812 */ /* 0x000fe200078ec0ff */
[----:B------:R0:W-:Y:S03]  /*145a0*/  @!P2 LDGSTS.E.BYPASS.LTC128B.128 [R17+0x28400], desc[UR38][R2.64+0x80], !P1 ;  /* 0x284000800211afae */ /* 0x0001e6000c901d66 */
[----:B------:R-:W-:-:S04]  /*145b0*/  @P4 LOP3.LUT R7, R7, 0x400, RZ, 0xfc, !PT ;  /* 0x0000040007074812 */ /* 0x000fc800078efcff */
[C---:B------:R-:W-:Y:S02]  /*145c0*/  LOP3.LUT P0, RZ, R7.reuse, 0x8000, RZ, 0xc0, !PT ;  /* 0x0000800007ff7812 */ /* 0x040fe4000780c0ff */
[C---:B------:R-:W-:Y:S01]  /*145d0*/  LOP3.LUT P1, RZ, R7.reuse, 0x4000, RZ, 0xc0, !PT ;  /* 0x0000400007ff7812 */ /* 0x040fe2000782c0ff */
[----:B------:R0:W-:Y:S01]  /*145e0*/  @!P2 LDGSTS.E.BYPASS.LTC128B.128 [R17+0x2a400], desc[UR38][R2.64+0x100], !P3 ;  /* 0x2a4001000211afae */ /* 0x0001e2000d901d66 */
[C---:B------:R-:W-:Y:S02]  /*145f0*/  LOP3.LUT P6, RZ, R7.reuse, 0x20, RZ, 0xc0, !PT ;  /* 0x0000002007ff7812 */ /* 0x040fe400078cc0ff */
[C---:B------:R-:W-:Y:S01]  /*14600*/  LOP3.LUT P3, RZ, R7.reuse, 0x2000, RZ, 0xc0, !PT ;  /* 0x0000200007ff7812 */ /* 0x040fe2000786c0ff */
[----:B------:R0:W-:Y:S01]  /*14610*/  @!P2 LDGSTS.E.BYPASS.LTC128B.128 [R17+0x2c400], desc[UR38][R2.64+0x180], !P5 ;  /* 0x2c4001800211afae */ /* 0x0001e2000e901d66 */
[C---:B------:R-:W-:Y:S02]  /*14620*/  LOP3.LUT P4, RZ, R7.reuse, 0x10, RZ, 0xc0, !PT ;  /* 0x0000001007ff7812 */ /* 0x040fe4000788c0ff */
[----:B------:R-:W-:-:S03]  /*14630*/  LOP3.LUT R7, R7, 0xfffff7ff, RZ, 0xc0, !PT ;  /* 0xfffff7ff07077812 */ /* 0x000fc600078ec0ff */
[----:B------:R0:W-:Y:S01]  /*14640*/  @!P2 LDGSTS.E.BYPASS.LTC128B.128 [R17+0x2e400], desc[UR38][R2.64+0x200], !P0 ;  /* 0x2e4002000211afae */ /* 0x0001e2000c101d66 */
[----:B------:R-:W-:-:S03]  /*14650*/  @P5 LOP3.LUT R7, R7, 0x800, RZ, 0xfc, !PT ;  /* 0x0000080007075812 */ /* 0x000fc600078efcff */
[----:B------:R0:W-:Y:S01]  /*14660*/  @!P2 LDGSTS.E.BYPASS.LTC128B.128 [R17+0x30400], desc[UR38][R2.64+0x280], !P1 ;  /* 0x304002800211afae */ /* 0x0001e2000c901d66 */
[----:B------:R-:W-:Y:S02]  /*14670*/  LOP3.LUT P5, RZ, R7, 0x4, RZ, 0xc0, !PT ;  /* 0x0000000407ff7812 */ /* 0x000fe400078ac0ff */
[----:B------:R-:W-:Y:S01]  /*14680*/  @!P3 LOP3.LUT R8, R5, 0x40, RZ, 0xc0, !PT ;  /* 0x000000400508b812 */ /* 0x000fe200078ec0ff */
[----:B------:R0:W-:Y:S01]  /*14690*/  @!P2 LDGSTS.E.BYPASS.LTC128B.128 [R17+0x32400], desc[UR38][R2.64+0x300], P6 ;  /* 0x324003000211afae */ /* 0x0001e2000b101d66 */
[----:B------:R-:W-:Y:S02]  /*146a0*/  LOP3.LUT R7, R7, 0xffffefff, RZ, 0xc0, !PT ;  /* 0xffffefff07077812 */ /* 0x000fe400078ec0ff */
[----:B------:R-:W-:-:S07]  /*146b0*/  @!P3 SHF.R.U32.HI R8, RZ, 0x2, R8 ;  /* 0x00000002ff08b819 */ /* 0x000fce0000011608 */
[----:B0-----:R-:W-:Y:S05]  /*146c0*/  WARPSYNC.COLLECTIVE R15, `(.L_x_1250) ;  /* 0x000000000f087348 */ /* 0x001fea0003c00000 */
[----:B------:R1:W2:Y:S02]  /*146d0*/  SHFL.IDX P6, R14, R13, R12, R11 ;  /* 0x0000000c0d0e7389 */ /* 0x0002a400000c000b */
[----:B012---:R-:W-:Y:S01]  /*146e0*/  ENDCOLLECTIVE ;  /* 0x000000000000791b */ /* 0x007fe20003800000 */
.L_x_1250:
[----:B------:R-:W-:Y:S01]  /*146f0*/  @!PT LDS RZ, [RZ] ;  /* 0x00000000fffff984 */ /* 0x000fe20000000800 */
[----:B------:R-:W-:Y:S01]  /*14700*/  @!PT LDS RZ, [RZ] ;  /* 0x00000000fffff984 */ /* 0x000fe20000000800 */
[----:B------:R-:W-:Y:S01]  /*14710*/  @!PT LDS RZ, [RZ] ;  /* 0x00000000fffff984 */ /* 0x000fe20000000800 */
[----:B------:R0:W-:Y:S01]  /*14720*/  @!P2 LDGSTS.E.BYPASS.LTC128B.128 [R17+0x34400], desc[UR38][R2.64+0x380], P4 ;  /* 0x344003800211afae */ /* 0x0001e2000a101d66 */
[----:B------:R-:W-:Y:S02]  /*14730*/  @!P3 ISETP.NE.U32.AND P2, PT, R8, RZ, PT ;  /* 0x000000ff0800b20c */ /* 0x000fe40003f45070 */
[----:B------:R-:W-:Y:S02]  /*14740*/  @P5 LOP3.LUT R7, R7, 0x1000, RZ, 0xfc, !PT ;  /* 0x0000100007075812 */ /* 0x000fe400078efcff */
[----:B------:R-:W-:Y:S02]  /*14750*/  @!P3 LOP3.LUT R8, R6, 0x80, RZ, 0xc0, !PT ;  /* 0x000000800608b812 */ /* 0x000fe400078ec0ff */
[C---:B------:R-:W-:Y:S02]  /*14760*/  LOP3.LUT P5, RZ, R7.reuse, 0x8, RZ, 0xc0, !PT ;  /* 0x0000000807ff7812 */ /* 0x040fe400078ac0ff */
[----:B------:R-:W-:Y:S01]  /*14770*/  LOP3.LUT R7, R7, 0xffffffdf, RZ, 0xc0, !PT ;  /* 0xffffffdf07077812 */ /* 0x000fe200078ec0ff */
[----:B------:R-:W-:Y:S01]  /*14780*/  IMAD.MOV.U32 R13, RZ, RZ, R0 ;  /* 0x000000ffff0d7224 */ /* 0x000fe200078e0000 */
[----:B------:R-:W-:-:S03]  /*14790*/  @!P3 SHF.R.U32.HI R8, RZ, 0x3, R8 ;  /* 0x00000003ff08b819 */ /* 0x000fc60000011608 */
[----:B------:R-:W-:Y:S02]  /*147a0*/  @P2 LOP3.LUT R7, R7, 0x20, RZ, 0xfc, !PT ;  /* 0x0000002007072812 */ /* 0x000fe400078efcff */
[----:B------:R-:W-:Y:S02]  /*147b0*/  @!P3 ISETP.NE.U32.AND P4, PT, R8, RZ, PT ;  /* 0x000000ff0800b20c */ /* 0x000fe40003f85070 */
[----:B------:R-:W1:Y:S01]  /*147c0*/  S2R R8, SR_TID.X ;  /* 0x0000000000087919 */ /* 0x000e620000002100 */
[----:B0-----:R-:W-:-:S10]  /*147d0*/  IMAD.MOV.U32 R9, RZ, RZ, R14 ;  /* 0x000000ffff097224 */ /* 0x001fd400078e000e */
[----:B-1----:R-:W-:Y:S05]  /*147e0*/  WARPSYNC.COLLECTIVE R15, `(.L_x_1251) ;  /* 0x000000000f087348 */ /* 0x002fea0003c00000 */
[----:B------:R0:W2:Y:S02]  /*147f0*/  SHFL.IDX P6, R14, R13, R12, R11 ;  /* 0x0000000c0d0e7389 */ /* 0x0000a400000c000b */
[----:B012---:R-:W-:Y:S01]  /*14800*/  ENDCOLLECTIVE ;  /* 0x000000000000791b */ /* 0x007fe20003800000 */
.L_x_1251:
[----:B------:R-:W-:Y:S02]  /*14810*/  IMAD.MOV.U32 R13, RZ, RZ, R4 ;  /* 0x000000ffff0d7224 */ /* 0x000fe400078e0004 */
[----:B------:R-:W-:Y:S01]  /*14820*/  IMAD.MOV.U32 R12, RZ, RZ, 0x2 ;  /* 0x00000002ff0c7424 */ /* 0x000fe200078e00ff */
[----:B------:R-:W-:Y:S02]  /*14830*/  @!P3 LEA R10, P2, R10, R14, 0x1 ;  /* 0x0000000e0a0ab211 */ /* 0x000fe400078408ff */
[----:B------:R-:W-:-:S03]  /*14840*/  LOP3.LUT P6, RZ, R7, 0x20, RZ, 0xc0, !PT ;  /* 0x0000002007ff7812 */ /* 0x000fc600078cc0ff */
[----:B------:R-:W-:Y:S01]  /*14850*/  @!P3 IMAD.X R9, RZ, RZ, R9, P2 ;  /* 0x000000ffff09b224 */ /* 0x000fe200010e0609 */
[----:B------:R-:W-:Y:S01]  /*14860*/  LOP3.LUT P2, RZ, R7, 0x2, RZ, 0xc0, !PT ;  /* 0x0000000207ff7812 */ /* 0x000fe2000784c0ff */
[----:B------:R-:W-:Y:S02]  /*14870*/  @!P3 IMAD.MOV.U32 R2, RZ, RZ, R10 ;  /* 0x000000ffff02b224 */ /* 0x000fe400078e000a */
[----:B------:R-:W-:-:S05]  /*14880*/  @!P3 IMAD.MOV.U32 R3, RZ, RZ, R9 ;  /* 0x000000ffff03b224 */ /* 0x000fca00078e0009 */
[----:B------:R-:W-:Y:S01]  /*14890*/  @!PT LDS RZ, [RZ] ;  /* 0x00000000fffff984 */ /* 0x000fe20000000800 */
[----:B------:R-:W-:Y:S01]  /*148a0*/  @!PT LDS RZ, [RZ] ;  /* 0x00000000fffff984 */ /* 0x000fe20000000800 */
[----:B------:R-:W-:Y:S01]  /*148b0*/  @!PT LDS RZ, [RZ] ;  /* 0x00000000fffff984 */ /* 0x000fe20000000800 */
[----:B------:R0:W-:Y:S01]  /*148c0*/  @!P3 LDGSTS.E.BYPASS.LTC128B.128 [R17+0x26c00], desc[UR38][R2.64], !P5 ;  /* 0x26c000000211bfae */ /* 0x0001e2000e901d66 */
[----:B------:R-:W-:-:S13]  /*148d0*/  LOP3.LUT P5, RZ, R7, 0x1000, RZ, 0xc0, !PT ;  /* 0x0000100007ff7812 */ /* 0x000fda00078ac0ff */
[----:B------:R0:W-:Y:S01]  /*148e0*/  @!P3 LDGSTS.E.BYPASS.LTC128B.128 [R17+0x28c00], desc[UR38][R2.64+0x80], !P5 ;  /* 0x28c000800211bfae */ /* 0x0001e2000e901d66 */
[C---:B------:R-:W-:Y:S02]  /*148f0*/  LOP3.LUT P5, RZ, R7.reuse, 0x800, RZ, 0xc0, !PT ;  /* 0x0000080007ff7812 */ /* 0x040fe400078ac0ff */
[----:B------:R-:W-:Y:S01]  /*14900*/  LOP3.LUT R7, R7, 0xffffff7f, RZ, 0xc0, !PT ;  /* 0xffffff7f07077812 */ /* 0x000fe200078ec0ff */
[----:B------:R0:W-:Y:S03]  /*14910*/  @!P3 LDGSTS.E.BYPASS.LTC128B.128 [R17+0x2ac00], desc[UR38][R2.64+0x100], !P2 ;  /* 0x2ac001000211bfae */ /* 0x0001e6000d101d66 */
[----:B------:R-:W-:-:S04]  /*14920*/  @P2 LOP3.LUT R7, R7, 0x80, RZ, 0xfc, !PT ;  /* 0x0000008007072812 */ /* 0x000fc800078efcff */
[C---:B------:R-:W-:Y:S02]  /*14930*/  LOP3.LUT P2, RZ, R7.reuse, 0x4, RZ, 0xc0, !PT ;  /* 0x0000000407ff7812 */ /* 0x040fe4000784c0ff */
[----:B------:R-:W-:Y:S01]  /*14940*/  LOP3.LUT R7, R7, 0xfffffeff, RZ, 0xc0, !PT ;  /* 0xfffffeff07077812 */ /* 0x000fe200078ec0ff */
[----:B------:R0:W-:Y:S04]  /*14950*/  @!P3 LDGSTS.E.BYPASS.LTC128B.128 [R17+0x2cc00], desc[UR38][R2.64+0x180], !P5 ;  /* 0x2cc001800211bfae */ /* 0x0001e8000e901d66 */
[----:B------:R0:W-:Y:S04]  /*14960*/  @!P3 LDGSTS.E.BYPASS.LTC128B.128 [R17+0x2ec00], desc[UR38][R2.64+0x200], !P0 ;  /* 0x2ec002000211bfae */ /* 0x0001e8000c101d66 */
[----:B------:R0:W-:Y:S02]  /*14970*/  @!P3 LDGSTS.E.BYPASS.LTC128B.128 [R17+0x30c00], desc[UR38][R2.64+0x280], !P1 ;  /* 0x30c002800211bfae */ /* 0x0001e4000c901d66 */
[----:B------:R-:W-:-:S02]  /*14980*/  @P2 LOP3.LUT R7, R7, 0x100, RZ, 0xfc, !PT ;  /* 0x0000010007072812 */ /* 0x000fc400078efcff */
[----:B------:R0:W-:Y:S02]  /*14990*/  @!P3 LDGSTS.E.BYPASS.LTC128B.128 [R17+0x32c00], desc[UR38][R2.64+0x300], P6 ;  /* 0x32c003000211bfae */ /* 0x0001e4000b101d66 */
[----:B------:R-:W-:-:S13]  /*149a0*/  LOP3.LUT P2, RZ, R7, 0x8, RZ, 0xc0, !PT ;  /* 0x0000000807ff7812 */ /* 0x000fda000784c0ff */
[----:B0-----:R-:W-:Y:S05]  /*149b0*/  WARPSYNC.COLLECTIVE R15, `(.L_x_1252) ;  /* 0x000000000f087348 */ /* 0x001fea0003c00000 */
[----:B------:R1:W2:Y:S02]  /*149c0*/  SHFL.IDX P6, R14, R13, R12, R11 ;  /* 0x0000000c0d0e7389 */ /* 0x0002a400000c000b */
[----:B012---:R-:W-:Y:S01]  /*149d0*/  ENDCOLLECTIVE ;  /* 0x000000000000791b */ /* 0x007fe20003800000 */
.L_x_1252:
[----:B------:R-:W-:Y:S01]  /*149e0*/  LOP3.LUT R7, R7, 0xfffffdff, RZ, 0xc0, !PT ;  /* 0xfffffdff07077812 */ /* 0x000fe200078ec0ff */
[----:B------:R-:W-:Y:S01]  /*149f0*/  @!PT LDS RZ, [RZ] ;  /* 0x00000000fffff984 */ /* 0x000fe20000000800 */
[----:B------:R-:W-:Y:S01]  /*14a00*/  @!PT LDS RZ, [RZ] ;  /* 0x00000000fffff984 */ /* 0x000fe20000000800 */
[----:B------:R-:W-:Y:S01]  /*14a10*/  @!PT LDS RZ, [RZ] ;  /* 0x00000000fffff984 */ /* 0x000fe20000000800 */
[----:B------:R0:W-:Y:S03]  /*14a20*/  @!P3 LDGSTS.E.BYPASS.LTC128B.128 [R17+0x34c00], desc[UR38][R2.64+0x380], P4 ;  /* 0x34c003800211bfae */ /* 0x0001e6000a101d66 */
[----:B------:R-:W-:Y:S01]  /*14a30*/  @P2 LOP3.LUT R7, R7, 0x200, RZ, 0xfc, !PT ;  /* 0x0000020007072812 */ /* 0x000fe200078efcff */
[----:B------:R-:W-:-:S03]  /*14a40*/  IMAD.MOV.U32 R13, RZ, RZ, R0 ;  /* 0x000000ffff0d7224 */ /* 0x000fc600078e0000 */
[----:B------:R-:W-:Y:S01]  /*14a50*/  LOP3.LUT P4, RZ, R7, 0x400, RZ, 0xc0, !PT ;  /* 0x0000040007ff7812 */ /* 0x000fe2000788c0ff */
[----:B------:R0:W-:Y:S01]  /*14a60*/  STL [R1+0x8], R7 ;  /* 0x0000080701007387 */ /* 0x0001e20000100800 */
[----:B------:R-:W-:-:S11]  /*14a70*/  IMAD.MOV.U32 R10, RZ, RZ, R14 ;  /* 0x000000ffff0a7224 */ /* 0x000fd600078e000e */
[----:B0-----:R-:W-:Y:S05]  /*14a80*/  WARPSYNC.COLLECTIVE R15, `(.L_x_1253) ;  /* 0x000000000f087348 */ /* 0x001fea0003c00000 */
[----:B------:R1:W2:Y:S02]  /*14a90*/  SHFL.IDX P6, R14, R13, R12, R11 ;  /* 0x0000000c0d0e7389 */ /* 0x0002a400000c000b */
[----:B012---:R-:W-:Y:S01]  /*14aa0*/  ENDCOLLECTIVE ;  /* 0x000000000000791b */ /* 0x007fe20003800000 */
.L_x_1253:
[----:B------:R-:W-:-:S04]  /*14ab0*/  @!P4 LOP3.LUT R2, R5, 0x40, RZ, 0xc0, !PT ;  /* 0x000000400502c812 */ /* 0x000fc800078ec0ff */
[----:B------:R-:W-:Y:S01]  /*14ac0*/  @!P4 SHF.R.U32.HI R9, RZ, 0x2, R2 ;  /* 0x00000002ff09c819 */ /* 0x000fe20000011602 */
[----:B------:R-:W-:Y:S01]  /*14ad0*/  IMAD.SHL.U32 R15, R8, 0x8, RZ ;  /* 0x00000008080f7824 */ /* 0x000fe200078e00ff */
[----:B------:R-:W-:-:S04]  /*14ae0*/  @!P4 LOP3.LUT R8, R6, 0x80, RZ, 0xc0, !PT ;  /* 0x000000800608c812 */ /* 0x000fc800078ec0ff */
[----:B------:R-:W-:Y:S02]  /*14af0*/  @!P4 SHF.R.U32.HI R8, RZ, 0x3, R8 ;  /* 0x00000003ff08c819 */ /* 0x000fe40000011608 */
[----:B------:R-:W-:Y:S02]  /*14b00*/  LOP3.LUT R15, R15, 0x38, RZ, 0xc0, !PT ;  /* 0x000000380f0f7812 */ /* 0x000fe400078ec0ff */
[----:B------:R-:W-:Y:S01]  /*14b10*/  @!P4 ISETP.NE.U32.AND P3, PT, R8, RZ, PT ;  /* 0x000000ff0800c20c */ /* 0x000fe20003f65070 */
[----:B------:R-:W-:Y:S01]  /*14b20*/  IMAD.MOV.U32 R3, RZ, RZ, R14 ;  /* 0x000000ffff037224 */ /* 0x000fe200078e000e */
[----:B------:R-:W-:-:S04]  /*14b30*/  @!P4 ISETP.NE.U32.AND P6, PT, R9, RZ, PT ;  /* 0x000000ff0900c20c */ /* 0x000fc80003fc5070 */
[----:B------:R-:W-:-:S05]  /*14b40*/  @!P4 LEA R8, P2, R15, R3, 0x1 ;  /* 0x000000030f08c211 */ /* 0x000fca00078408ff */
[----:B------:R-:W-:Y:S01]  /*14b50*/  @!P4 IMAD.X R3, RZ, RZ, R10, P2 ;  /* 0x000000ffff03c224 */ /* 0x000fe200010e060a */
[----:B------:R-:W-:Y:S01]  /*14b60*/  LOP3.LUT P2, RZ, R7, 0x200, RZ, 0xc0, !PT ;  /* 0x0000020007ff7812 */ /* 0x000fe2000784c0ff */
[----:B------:R-:W-:-:S12]  /*14b70*/  @!P4 IMAD.MOV.U32 R2, RZ, RZ, R8 ;  /* 0x000000ffff02c224 */ /* 0x000fd800078e0008 */
[----:B------:R-:W-:Y:S01]  /*14b80*/  @!PT LDS RZ, [RZ] ;  /* 0x00000000fffff984 */ /* 0x000fe20000000800 */
[----:B------:R-:W-:Y:S01]  /*14b90*/  @!PT LDS RZ, [RZ] ;  /* 0x00000000fffff984 */ /* 0x000fe20000000800 */
[----:B------:R-:W-:Y:S01]  /*14ba0*/  @!PT LDS RZ, [RZ] ;  /* 0x00000000fffff984 */ /* 0x000fe20000000800 */
[----:B------:R0:W-:Y:S01]  /*14bb0*/  @!P4 LDGSTS.E.BYPASS.LTC128B.128 [R17+0x27400], desc[UR38][R2.64], !P2 ;  /* 0x274000000211cfae */ /* 0x0001e2000d101d66 */
[----:B------:R-:W-:-:S13]  /*14bc0*/  LOP3.LUT P2, RZ, R7, 0x100, RZ, 0xc0, !PT ;  /* 0x0000010007ff7812 */ /* 0x000fda000784c0ff */
[----:B------:R0:W-:Y:S01]  /*14bd0*/  @!P4 LDGSTS.E.BYPASS.LTC128B.128 [R17+0x29400], desc[UR38][R2.64+0x80], !P2 ;  /* 0x294000800211cfae */ /* 0x0001e2000d101d66 */
[----:B------:R-:W-:-:S03]  /*14be0*/  LOP3.LUT P2, RZ, R7, 0x80, RZ, 0xc0, !PT ;  /* 0x0000008007ff7812 */ /* 0x000fc6000784c0ff */
[----:B------:R0:W5:Y:S01]  /*14bf0*/  LDL.LU R7, [R1+0x68] ;  /* 0x0000680001077983 */ /* 0x0001620000300800 */
[----:B------:R-:W-:Y:S02]  /*14c00*/  IMAD.MOV.U32 R13, RZ, RZ, R4 ;  /* 0x000000ffff0d7224 */ /* 0x000fe400078e0004 */
[----:B------:R-:W-:Y:S02]  /*14c10*/  IMAD.MOV.U32 R12, RZ, RZ, 0x3 ;  /* 0x00000003ff0c7424 */ /* 0x000fe400078e00ff */
[----:B------:R-:W-:-:S05]  /*14c20*/  IMAD.MOV.U32 R15, RZ, RZ, -0x1 ;  /* 0xffffffffff0f7424 */ /* 0x000fca00078e00ff */
[----:B------:R0:W-:Y:S04]  /*14c30*/  @!P4 LDGSTS.E.BYPASS.LTC128B.128 [R17+0x2b400], desc[UR38][R2.64+0x100], !P2 ;  /* 0x2b4001000211cfae */ /* 0x0001e8000d101d66 */
[----:B------:R0:W-:Y:S04]  /*14c40*/  @!P4 LDGSTS.E.BYPASS.LTC128B.128 [R17+0x2d400], desc[UR38][R2.64+0x180], !P5 ;  /* 0x2d4001800211cfae */ /* 0x0001e8000e901d66 */
[----:B------:R0:W-:Y:S04]  /*14c50*/  @!P4 LDGSTS.E.BYPASS.LTC128B.128 [R17+0x2f400], desc[UR38][R2.64+0x200], !P0 ;  /* 0x2f4002000211cfae */ /* 0x0001e8000c101d66 */
[----:B------:R0:W-:Y:S04]  /*14c60*/  @!P4 LDGSTS.E.BYPASS.LTC128B.128 [R17+0x31400], desc[UR38][R2.64+0x280], !P1 ;  /* 0x314002800211cfae */ /* 0x0001e8000c901d66 */
[----:B------:R0:W-:Y:S02]  /*14c70*/  @!P4 LDGSTS.E.BYPASS.LTC128B.128 [R17+0x33400], desc[UR38][R2.64+0x300], P6 ;  /* 0x334003000211cfae */ /* 0x0001e4000b101d66 */
[----:B0----5:R-:W-:Y:S05]  /*14c80*/  WARPSYNC.COLLECTIVE R15, `(.L_x_1254) ;  /* 0x000000000f087348 */ /* 0x021fea0003c00000 */
[----:B------:R1:W2:Y:S02]  /*14c90*/  SHFL.IDX P6, R14, R13, R12, R11 ;  /* 0x0000000c0d0e7389 */ /* 0x0002a400000c000b */
[----:B012--5:R-:W-:Y:S01]  /*14ca0*/  ENDCOLLECTIVE ;  /* 0x000000000000791b */ /* 0x027fe20003800000 */
.L_x_1254:
[----:B------:R-:W-:Y:S01]  /*14cb0*/  @!PT LDS RZ, [RZ] ;  /* 0x00000000fffff984 */ /* 0x000fe20000000800 */
[----:B------:R-:W-:Y:S01]  /*14cc0*/  @!PT LDS RZ, [RZ] ;  /* 0x00000000fffff984 */ /* 0x000fe20000000800 */
[----:B------:R-:W-:Y:S01]  /*14cd0*/  @!PT LDS RZ, [RZ] ;  /* 0x00000000fffff984 */ /* 0x000fe20000000800 */
[----:B------:R0:W-:Y:S01]  /*14ce0*/  @!P4 LDGSTS.E.BYPASS.LTC128B.128 [R17+0x35400], desc[UR38][R2.64+0x380], P3 ;  /* 0x354003800211cfae */ /* 0x0001e20009901d66 */
[----:B------:R-:W-:Y:S02]  /*14cf0*/  IMAD.MOV.U32 R13, RZ, RZ, R0 ;  /* 0x000000ffff0d7224 */ /* 0x000fe400078e0000 */
[----:B------:R-:W-:-:S07]  /*14d00*/  IMAD.MOV.U32 R4, RZ, RZ, R14 ;  /* 0x000000ffff047224 */ /* 0x000fce00078e000e */
[----:B0-----:R-:W-:Y:S05]  /*14d10*/  WARPSYNC.COLLECTIVE R15, `(.L_x_1255) ;  /* 0x000000000f087348 */ /* 0x001fea0003c00000 */
[----:B------:R1:W2:Y:S02]  /*14d20*/  SHFL.IDX P6, R14, R13, R12, R11 ;  /* 0x0000000c0d0e7389 */ /* 0x0002a400000c000b */
[----:B012---:R-:W-:Y:S01]  /*14d30*/  ENDCOLLECTIVE ;  /* 0x000000000000791b */ /* 0x007fe20003800000 */
.L_x_1255:
[----:B------:R-:W-:Y:S01]  /*14d40*/  IMAD.MOV.U32 R0, RZ, RZ, R14 ;  /* 0x000000ffff007224 */ /* 0x000fe200078e000e */
[----:B------:R-:W-:Y:S06]  /*14d50*/  BRA `(.L_x_1256) ;  /* 0xffffffa000547947 */ /* 0x000fec000383ffff */
.L_x_1123:
[----:B0-----:R-:W3:Y:S02]  /*14d60*/  LDL R2, [R1+0x4] ;  /* 0x0000040001027983 */ /* 0x001ee40000100800 */
[----:B---3--:R0:W3:Y:S02]  /*14d70*/  SYNCS.PHASECHK.TRANS64.TRYWAIT P0, [R2+URZ+0x38820], R0 ;  /* 0x03882000020075a7 */ /* 0x0080e4000800017f */
[----:B---3--:R-:W-:Y:S05]  /*14d80*/  @!P0 NANOSLEEP.SYNCS 0x989680 ;  /* 0x009896800000895d */ /* 0x008fea0003900000 */
[----:B------:R-:W3:Y:S02]  /*14d90*/  @!P0 SYNCS.PHASECHK.TRANS64 P0, [R2+URZ+0x38820], R0 ;  /* 0x03882000020085a7 */ /* 0x000ee4000800007f */
[----:B---3--:R-:W-:Y:S05]  /*14da0*/  @!P0 BRA `(.L_x_1123) ;  /* 0xfffffffc00ec8947 */ /* 0x008fea000383ffff */
[----:B------:R-:W-:Y:S05]  /*14db0*/  BRA `(.L_x_1257) ;  /* 0xffffffa400147947 */ /* 0x000fea000383ffff */
.L_x_1127:
[----:B0-----:R0:W1:Y:S02]  /*14dc0*/  SYNCS.PHASECHK.TRANS64.TRYWAIT P0, [R3+URZ+0x38860], R0 ;  /* 0x03886000030075a7 */ /* 0x001064000800017f */
[----:B-1----:R-:W-:Y:S05]  /*14dd0*/  @!P0 NANOSLEEP.SYNCS 0x989680 ;  /* 0x009896800000895d */ /* 0x002fea0003900000 */
[----:B------:R-:W1:Y:S02]  /*14de0*/  @!P0 SYNCS.PHASECHK.TRANS64 P0, [R3+URZ+0x38860], R0 ;  /* 0x03886000030085a7 */ /* 0x000e64000800007f */
[----:B-1----:R-:W-:Y:S05]  /*14df0*/  @!P0 BRA `(.L_x_1127) ;  /* 0xfffffffc00f08947 */ /* 0x002fea000383ffff */
[----:B------:R-:W-:Y:S05]  /*14e00*/  BRA `(.L_x_1258) ;  /* 0xffffffa400447947 */ /* 0x000fea000383ffff */
.L_x_1146:
[----:B-1----:R1:W3:Y:S02]  /*14e10*/  SYNCS.PHASECHK.TRANS64.TRYWAIT P0, [R3+URZ+0x38840], R2 ;  /* 0x03884002030075a7 */ /* 0x0022e4000800017f */
[----:B---3--:R-:W-:Y:S05]  /*14e20*/  @!P0 NANOSLEEP.SYNCS 0x989680 ;  /* 0x009896800000895d */ /* 0x008fea0003900000 */
[----:B------:R-:W3:Y:S02]  /*14e30*/  @!P0 SYNCS.PHASECHK.TRANS64 P0, [R3+URZ+0x38840], R2 ;  /* 0x03884002030085a7 */ /* 0x000ee4000800007f */
[----:B---3--:R-:W-:Y:S05]  /*14e40*/  @!P0 BRA `(.L_x_1146) ;  /* 0xfffffffc00f08947 */ /* 0x008fea000383ffff */
[----:B------:R-:W-:Y:S05]  /*14e50*/  BRA `(.L_x_1259) ;  /* 0xffffffb000747947 */ /* 0x000fea000383ffff */
.L_x_1151:
[----:B0-----:R0:W3:Y:S02]  /*14e60*/  SYNCS.PHASECHK.TRANS64.TRYWAIT P0, [R3+URZ+0x38860], R2 ;  /* 0x03886002030075a7 */ /* 0x0010e4000800017f */
[----:B---3--:R-:W-:Y:S05]  /*14e70*/  @!P0 NANOSLEEP.SYNCS 0x989680 ;  /* 0x009896800000895d */ /* 0x008fea0003900000 */
[----:B------:R-:W3:Y:S02]  /*14e80*/  @!P0 SYNCS.PHASECHK.TRANS64 P0, [R3+URZ+0x38860], R2 ;  /* 0x03886002030085a7 */ /* 0x000ee4000800007f */
[----:B---3--:R-:W-:Y:S05]  /*14e90*/  @!P0 BRA `(.L_x_1151) ;  /* 0xfffffffc00f08947 */ /* 0x008fea000383ffff */
[----:B------:R-:W-:Y:S05]  /*14ea0*/  BRA `(.L_x_1260) ;  /* 0xffffffb000fc7947 */ /* 0x000fea000383ffff */
.L_x_1166:
[----:B0-----:R0:W1:Y:S02]  /*14eb0*/  SYNCS.PHASECHK.TRANS64.TRYWAIT P0, [R4+URZ+0x38840], R2 ;  /* 0x03884002040075a7 */ /* 0x001064000800017f */
[----:B-1----:R-:W-:Y:S05]  /*14ec0*/  @!P0 NANOSLEEP.SYNCS 0x989680 ;  /* 0x009896800000895d */ /* 0x002fea0003900000 */
[----:B------:R-:W1:Y:S02]  /*14ed0*/  @!P0 SYNCS.PHASECHK.TRANS64 P0, [R4+URZ+0x38840], R2 ;  /* 0x03884002040085a7 */ /* 0x000e64000800007f */
[----:B-1----:R-:W-:Y:S05]  /*14ee0*/  @!P0 BRA `(.L_x_1166) ;  /* 0xfffffffc00f08947 */ /* 0x002fea000383ffff */
[----:B------:R-:W-:Y:S05]  /*14ef0*/  BRA `(.L_x_1261) ;  /* 0xffffffc0000c7947 */ /* 0x000fea000383ffff */
.L_x_1171:
[----:B-1----:R1:W3:Y:S02]  /*14f00*/  SYNCS.PHASECHK.TRANS64.TRYWAIT P0, [R4+URZ+0x38860], R2 ;  /* 0x03886002040075a7 */ /* 0x0022e4000800017f */
[----:B---3--:R-:W-:Y:S05]  /*14f10*/  @!P0 NANOSLEEP.SYNCS 0x989680 ;  /* 0x009896800000895d */ /* 0x008fea0003900000 */
[----:B------:R-:W3:Y:S02]  /*14f20*/  @!P0 SYNCS.PHASECHK.TRANS64 P0, [R4+URZ+0x38860], R2 ;  /* 0x03886002040085a7 */ /* 0x000ee4000800007f */
[----:B---3--:R-:W-:Y:S05]  /*14f30*/  @!P0 BRA `(.L_x_1171) ;  /* 0xfffffffc00f08947 */ /* 0x008fea000383ffff */
[----:B------:R-:W-:Y:S05]  /*14f40*/  BRA `(.L_x_1262) ;  /* 0xffffffc000907947 */ /* 0x000fea000383ffff */
.L_x_1186:
[----:B-1----:R1:W3:Y:S02]  /*14f50*/  SYNCS.PHASECHK.TRANS64.TRYWAIT P0, [R4+URZ+0x38840], R2 ;  /* 0x03884002040075a7 */ /* 0x0022e4000800017f */
[----:B---3--:R-:W-:Y:S05]  /*14f60*/  @!P0 NANOSLEEP.SYNCS 0x989680 ;  /* 0x009896800000895d */ /* 0x008fea0003900000 */
[----:B------:R-:W3:Y:S02]  /*14f70*/  @!P0 SYNCS.PHASECHK.TRANS64 P0, [R4+URZ+0x38840], R2 ;  /* 0x03884002040085a7 */ /* 0x000ee4000800007f */
[----:B---3--:R-:W-:Y:S05]  /*14f80*/  @!P0 BRA `(.L_x_1186) ;  /* 0xfffffffc00f08947 */ /* 0x008fea000383ffff */
[----:B------:R-:W-:Y:S05]  /*14f90*/  BRA `(.L_x_1263) ;  /* 0xffffffcc007c7947 */ /* 0x000fea000383ffff */
.L_x_1191:
[----:B0-----:R0:W3:Y:S02]  /*14fa0*/  SYNCS.PHASECHK.TRANS64.TRYWAIT P0, [R4+URZ+0x38860], R2 ;  /* 0x03886002040075a7 */ /* 0x0010e4000800017f */
[----:B---3--:R-:W-:Y:S05]  /*14fb0*/  @!P0 NANOSLEEP.SYNCS 0x989680 ;  /* 0x009896800000895d */ /* 0x008fea0003900000 */
[----:B------:R-:W3:Y:S02]  /*14fc0*/  @!P0 SYNCS.PHASECHK.TRANS64 P0, [R4+URZ+0x38860], R2 ;  /* 0x03886002040085a7 */ /* 0x000ee4000800007f */
[----:B---3--:R-:W-:Y:S05]  /*14fd0*/  @!P0 BRA `(.L_x_1191) ;  /* 0xfffffffc00f08947 */ /* 0x008fea000383ffff */
[----:B------:R-:W-:Y:S05]  /*14fe0*/  BRA `(.L_x_1264) ;  /* 0xffffffd000047947 */ /* 0x000fea000383ffff */
.L_x_1207:
[----:B------:R-:W-:Y:S01]  /*14ff0*/  BSSY B0, `(.L_x_1265) ;  /* 0x0000008000007945 */ /* 0x000fe20003800000 */
[----:B------:R-:W-:Y:S02]  /*15000*/  IMAD.MOV.U32 R13, RZ, RZ, R16 ;  /* 0x000000ffff0d7224 */ /* 0x000fe400078e0010 */
[----:B------:R-:W-:Y:S02]  /*15010*/  IMAD.MOV.U32 R12, RZ, RZ, RZ ;  /* 0x000000ffff0c7224 */ /* 0x000fe400078e00ff */
[----:B------:R-:W-:Y:S02]  /*15020*/  IMAD.MOV.U32 R11, RZ, RZ, 0x1f ;  /* 0x0000001fff0b7424 */ /* 0x000fe400078e00ff */
[----:B------:R-:W-:-:S07]  /*15030*/  IMAD.MOV.U32 R15, RZ, RZ, -0x1 ;  /* 0xffffffffff0f7424 */ /* 0x000fce00078e00ff */
[----:B--2---:R-:W-:Y:S05]  /*15040*/  WARPSYNC.COLLECTIVE R15, `(.L_x_1266) ;  /* 0x000000000f087348 */ /* 0x004fea0003c00000 */
[----:B------:R0:W1:Y:S02]  /*15050*/  SHFL.IDX P6, R14, R13, R12, R11 ;  /* 0x0000000c0d0e7389 */ /* 0x00006400000c000b */
[----:B012---:R-:W-:Y:S01]  /*15060*/  ENDCOLLECTIVE ;  /* 0x000000000000791b */ /* 0x007fe20003800000 */
.L_x_1266:
[----:B------:R-:W-:Y:S05]  /*15070*/  BSYNC B0 ;  /* 0x0000000000007941 */ /* 0x000fea0003800000 */
.L_x_1265:
        /* <DEDUP_REMOVED lines=9> */
.L_x_1267:
        /* <DEDUP_REMOVED lines=18> */
.L_x_1268:
        /* <DEDUP_REMOVED lines=8> */
.L_x_1269:
        /* <DEDUP_REMOVED lines=8> */
.L_x_1270:
        /* <DEDUP_REMOVED lines=8> */
.L_x_1271:
        /* <DEDUP_REMOVED lines=8> */
.L_x_1272:
        /* <DEDUP_REMOVED lines=9> */
.L_x_1273:
[----:B------:R-:W-:Y:S01]  /*154c0*/  IMAD.MOV.U32 R6, RZ, RZ, R14 ;  /* 0x000000ffff067224 */ /* 0x000fe200078e000e */
[----:B------:R-:W-:Y:S06]  /*154d0*/  BRA `(.L_x_1274) ;  /* 0xffffffd8005c7947 */ /* 0x000fec000383ffff */
.L_x_1212:
[----:B------:R-:W-:Y:S01]  /*154e0*/  BSSY B0, `(.L_x_1275) ;  /* 0x0000008000007945 */ /* 0x000fe20003800000 */
[----:B-----5:R-:W-:Y:S02]  /*154f0*/  IMAD.MOV.U32 R13, RZ, RZ, R2 ;  /* 0x000000ffff0d7224 */ /* 0x020fe400078e0002 */
[----:B------:R-:W-:Y:S02]  /*15500*/  IMAD.MOV.U32 R12, RZ, RZ, 0x1 ;  /* 0x00000001ff0c7424 */ /* 0x000fe400078e00ff */
[----:B------:R-:W-:Y:S02]  /*15510*/  IMAD.MOV.U32 R11, RZ, RZ, RZ ;  /* 0x000000ffff0b7224 */ /* 0x000fe400078e00ff */
[----:B------:R-:W-:-:S07]  /*15520*/  IMAD.MOV.U32 R15, RZ, RZ, -0x1 ;  /* 0xffffffffff0f7424 */ /* 0x000fce00078e00ff */
[----:B0-2---:R-:W-:Y:S05]  /*15530*/  WARPSYNC.COLLECTIVE R15, `(.L_x_1276) ;  /* 0x000000000f087348 */ /* 0x005fea0003c00000 */
[----:B------:R1:W3:Y:S02]  /*15540*/  SHFL.UP P6, R14, R13, R12, R11 ;  /* 0x0400000c0d0e7389 */ /* 0x0002e400000c000b */
[----:B0123--:R-:W-:Y:S01]  /*15550*/  ENDCOLLECTIVE ;  /* 0x000000000000791b */ /* 0x00ffe20003800000 */
.L_x_1276:
[----:B------:R-:W-:Y:S05]  /*15560*/  BSYNC B0 ;  /* 0x0000000000007941 */ /* 0x000fea0003800000 */
.L_x_1275:
[----:B------:R-:W-:Y:S02]  /*15570*/  IMAD.MOV.U32 R3, RZ, RZ, R14 ;  /* 0x000000ffff037224 */ /* 0x000fe400078e000e */
[----:B------:R-:W-:Y:S02]  /*15580*/  IMAD.MOV.U32 R12, RZ, RZ, 0x2 ;  /* 0x00000002ff0c7424 */ /* 0x000fe400078e00ff */
[----:B------:R-:W-:Y:S01]  /*15590*/  IMAD.MOV.U32 R11, RZ, RZ, RZ ;  /* 0x000000ffff0b7224 */ /* 0x000fe200078e00ff */
[----:B------:R-:W-:Y:S01]  /*155a0*/  SEL R3, R3, RZ, P1 ;  /* 0x000000ff03037207 */ /* 0x000fe20000800000 */
[----:B------:R-:W-:-:S04]  /*155b0*/  IMAD.MOV.U32 R15, RZ, RZ, -0x1 ;  /* 0xffffffffff0f7424 */ /* 0x000fc800078e00ff */
[----:B------:R-:W-:-:S04]  /*155c0*/  IMAD.IADD R3, R2, 0x1, R3 ;  /* 0x0000000102037824 */ /* 0x000fc800078e0203 */
[----:B------:R-:W-:-:S07]  /*155d0*/  IMAD.MOV.U32 R13, RZ, RZ, R3 ;  /* 0x000000ffff0d7224 */ /* 0x000fce00078e0003 */
[----:B------:R-:W-:Y:S05]  /*155e0*/  WARPSYNC.COLLECTIVE R15, `(.L_x_1277) ;  /* 0x000000000f087348 */ /* 0x000fea0003c00000 */
[----:B------:R0:W1:Y:S02]  /*155f0*/  SHFL.UP P6, R14, R13, R12, R11 ;  /* 0x0400000c0d0e7389 */ /* 0x00006400000c000b */
[----:B01----:R-:W-:Y:S01]  /*15600*/  ENDCOLLECTIVE ;  /* 0x000000000000791b */ /* 0x003fe20003800000 */
.L_x_1277:
        /* <DEDUP_REMOVED lines=8> */
.L_x_1278:
        /* <DEDUP_REMOVED lines=8> */
.L_x_1279:
        /* <DEDUP_REMOVED lines=8> */
.L_x_1280:
        /* <DEDUP_REMOVED lines=9> */
.L_x_1281:
[----:B------:R-:W-:Y:S01]  /*15820*/  IMAD.MOV.U32 R6, RZ, RZ, R14 ;  /* 0x000000ffff067224 */ /* 0x000fe200078e000e */
[----:B------:R-:W-:Y:S06]  /*15830*/  BRA `(.L_x_1282) ;  /* 0xffffffd800207947 */ /* 0x000fec000383ffff */
.L_x_1214:
[----:B------:R-:W-:Y:S01]  /*15840*/  BSSY B0, `(.L_x_1283) ;  /* 0x0000006000007945 */ /* 0x000fe20003800000 */
[----:B------:R-:W-:Y:S01]  /*15850*/  PLOP3.LUT P6, PT, P6, PT, PT, 0x8, 0x0 ;  /* 0x000000000000781c */ /* 0x000fe200037ce170 */
[----:B------:R-:W-:-:S12]  /*15860*/  IMAD.MOV.U32 R15, RZ, RZ, -0x1 ;  /* 0xffffffffff0f7424 */ /* 0x000fd800078e00ff */
[----:B0-2---:R-:W-:Y:S05]  /*15870*/  WARPSYNC.COLLECTIVE R15, `(.L_x_1284) ;  /* 0x000000000f087348 */ /* 0x005fea0003c00000 */
[----:B------:R-:W-:Y:S01]  /*15880*/  VOTE.ANY R14, PT, P6 ;  /* 0x00000000000e7806 */ /* 0x000fe200030e0100 */
[----:B0-2---:R-:W-:Y:S06]  /*15890*/  ENDCOLLECTIVE ;  /* 0x000000000000791b */ /* 0x005fec0003800000 */
.L_x_1284:
[----:B------:R-:W-:Y:S05]  /*158a0*/  BSYNC B0 ;  /* 0x0000000000007941 */ /* 0x000fea0003800000 */
.L_x_1283:
        /* <DEDUP_REMOVED lines=9> */
.L_x_1285:
[----:B------:R-:W-:Y:S01]  /*15940*/  IMAD.MOV.U32 R17, RZ, RZ, R14 ;  /* 0x000000ffff117224 */ /* 0x000fe200078e000e */
[----:B------:R-:W-:Y:S06]  /*15950*/  BRA `(.L_x_1286) ;  /* 0xffffffd800107947 */ /* 0x000fec000383ffff */
.L_x_1216:
[----:B------:R-:W-:Y:S01]  /*15960*/  BSSY B0, `(.L_x_1287) ;  /* 0x0000007000007945 */ /* 0x000fe20003800000 */
[----:B------:R-:W-:Y:S02]  /*15970*/  IMAD.MOV.U32 R13, RZ, RZ, R3 ;  /* 0x000000ffff0d7224 */ /* 0x000fe400078e0003 */
[----:B------:R-:W-:Y:S02]  /*15980*/  IMAD.MOV.U32 R11, RZ, RZ, 0x1f ;  /* 0x0000001fff0b7424 */ /* 0x000fe400078e00ff */
[----:B------:R-:W-:-:S07]  /*15990*/  IMAD.MOV.U32 R15, RZ, RZ, -0x1 ;  /* 0xffffffffff0f7424 */ /* 0x000fce00078e00ff */
[----:B0-23--:R-:W-:Y:S05]  /*159a0*/  WARPSYNC.COLLECTIVE R15, `(.L_x_1288) ;  /* 0x000000000f087348 */ /* 0x00dfea0003c00000 */
[----:B------:R1:W4:Y:S02]  /*159b0*/  SHFL.IDX P6, R14, R13, R12, R11 ;  /* 0x0000000c0d0e7389 */ /* 0x00032400000c000b */
[----:B01234-:R-:W-:Y:S01]  /*159c0*/  ENDCOLLECTIVE ;  /* 0x000000000000791b */ /* 0x01ffe20003800000 */
.L_x_1288:
[----:B------:R-:W-:Y:S05]  /*159d0*/  BSYNC B0 ;  /* 0x0000000000007941 */ /* 0x000fea0003800000 */
.L_x_1287:
[----:B------:R-:W-:Y:S01]  /*159e0*/  IMAD.MOV.U32 R2, RZ, RZ, R14 ;  /* 0x000000ffff027224 */ /* 0x000fe200078e000e */
[----:B------:R-:W-:Y:S06]  /*159f0*/  BRA `(.L_x_1215) ;  /* 0xffffffd800047947 */ /* 0x000fec000383ffff */
.L_x_1220:
[----:B0-----:R0:W1:Y:S02]  /*15a00*/  SYNCS.PHASECHK.TRANS64.TRYWAIT P0, [R9+URZ+0x38820], R0 ;  /* 0x03882000090075a7 */ /* 0x001064000800017f */
[----:B-1----:R-:W-:Y:S05]  /*15a10*/  @!P0 NANOSLEEP.SYNCS 0x989680 ;  /* 0x009896800000895d */ /* 0x002fea0003900000 */
[----:B------:R-:W1:Y:S02]  /*15a20*/  @!P0 SYNCS.PHASECHK.TRANS64 P0, [R9+URZ+0x38820], R0 ;  /* 0x03882000090085a7 */ /* 0x000e64000800007f */
[----:B-1----:R-:W-:Y:S05]  /*15a30*/  @!P0 BRA `(.L_x_1220) ;  /* 0xfffffffc00f08947 */ /* 0x002fea000383ffff */
[----:B------:R-:W-:Y:S05]  /*15a40*/  BRA `(.L_x_1289) ;  /* 0xffffffd800f87947 */ /* 0x000fea000383ffff */
.L_x_1221:
        /* <DEDUP_REMOVED lines=8> */
[----:B0-2---:R-:W-:Y:S05]  /*15ad0*/  WARPSYNC.COLLECTIVE R15, `(.L_x_1291) ;  /* 0x000000000f087348 */ /* 0x005fea0003c00000 */
[----:B------:R1:W3:Y:S02]  /*15ae0*/  SHFL.IDX P6, R14, R13, R12, R11 ;  /* 0x0000000c0d0e7389 */ /* 0x0002e400000c000b */
[----:B0123--:R-:W-:Y:S01]  /*15af0*/  ENDCOLLECTIVE ;  /* 0x000000000000791b */ /* 0x00ffe20003800000 */
.L_x_1291:
[----:B------:R-:W-:Y:S05]  /*15b00*/  BSYNC B0 ;  /* 0x0000000000007941 */ /* 0x000fea0003800000 */
.L_x_1290:
[----:B------:R-:W-:Y:S05]  /*15b10*/  BRA `(.L_x_1292) ;  /* 0xffffffd800e07947 */ /* 0x000fea000383ffff */
.L_x_1224:
[----:B------:R-:W-:Y:S01]  /*15b20*/  BSSY B1, `(.L_x_1293) ;  /* 0x0000006000017945 */ /* 0x000fe20003800000 */
[----:B------:R-:W-:-:S07]  /*15b30*/  IMAD.MOV.U32 R15, RZ, RZ, -0x1 ;  /* 0xffffffffff0f7424 */ /* 0x000fce00078e00ff */
[----:B0-2---:R-:W-:Y:S05]  /*15b40*/  WARPSYNC.COLLECTIVE R15, `(.L_x_1294) ;  /* 0x000000000f0c7348 */ /* 0x005fea0003c00000 */
[----:B------:R-:W-:Y:S02]  /*15b50*/  ELECT P6, UR62, PT ;  /* 0x00000000003e782f */ /* 0x000fe400038c0000 */
[----:B------:R-:W-:Y:S01]  /*15b60*/  MOV R14, UR62 ;  /* 0x0000003e000e7c02 */ /* 0x000fe20008000f00 */
[----:B0-2---:R-:W-:Y:S10]  /*15b70*/  ENDCOLLECTIVE ;  /* 0x000000000000791b */ /* 0x005ff40003800000 */
.L_x_1294:
[----:B------:R-:W-:Y:S05]  /*15b80*/  BSYNC B1 ;  /* 0x0000000000017941 */ /* 0x000fea0003800000 */
.L_x_1293:
[----:B------:R-:W-:Y:S05]  /*15b90*/  BRA `(.L_x_1295) ;  /* 0xffffffd800d87947 */ /* 0x000fea000383ffff */
.L_x_1225:
[----:B0-----:R0:W1:Y:S02]  /*15ba0*/  SYNCS.PHASECHK.TRANS64.TRYWAIT P0, [R5+URZ], R4 ;  /* 0x00000004050075a7 */ /* 0x001064000800017f */
[----:B-1----:R-:W-:Y:S05]  /*15bb0*/  @!P0 NANOSLEEP.SYNCS 0x989680 ;  /* 0x009896800000895d */ /* 0x002fea0003900000 */
[----:B------:R-:W1:Y:S02]  /*15bc0*/  @!P0 SYNCS.PHASECHK.TRANS64 P0, [R5+URZ], R4 ;  /* 0x00000004050085a7 */ /* 0x000e64000800007f */
[----:B-1----:R-:W-:Y:S05]  /*15bd0*/  @!P0 BRA `(.L_x_1225) ;  /* 0xfffffffc00f08947 */ /* 0x002fea000383ffff */
[----:B------:R-:W-:Y:S05]  /*15be0*/  BRA `(.L_x_1296) ;  /* 0xffffffdc00007947 */ /* 0x000fea000383ffff */
.L_x_1226:
[----:B0-----:R0:W1:Y:S02]  /*15bf0*/  SYNCS.PHASECHK.TRANS64.TRYWAIT P0, [R7+URZ], R2 ;  /* 0x00000002070075a7 */ /* 0x001064000800017f */
[----:B-1----:R-:W-:Y:S05]  /*15c00*/  @!P0 NANOSLEEP.SYNCS 0x989680 ;  /* 0x009896800000895d */ /* 0x002fea0003900000 */
[----:B------:R-:W1:Y:S02]  /*15c10*/  @!P0 SYNCS.PHASECHK.TRANS64 P0, [R7+URZ], R2 ;  /* 0x00000002070085a7 */ /* 0x000e64000800007f */
[----:B-1----:R-:W-:Y:S05]  /*15c20*/  @!P0 BRA `(.L_x_1226) ;  /* 0xfffffffc00f08947 */ /* 0x002fea000383ffff */
[----:B------:R-:W-:Y:S05]  /*15c30*/  BRA `(.L_x_1297) ;  /* 0xffffffdc00007947 */ /* 0x000fea000383ffff */
.L_x_1227:
[----:B-1----:R1:W3:Y:S02]  /*15c40*/  SYNCS.PHASECHK.TRANS64.TRYWAIT P0, [R5+URZ], R4 ;  /* 0x00000004050075a7 */ /* 0x0022e4000800017f */
[----:B---3--:R-:W-:Y:S05]  /*15c50*/  @!P0 NANOSLEEP.SYNCS 0x989680 ;  /* 0x009896800000895d */ /* 0x008fea0003900000 */
[----:B------:R-:W3:Y:S02]  /*15c60*/  @!P0 SYNCS.PHASECHK.TRANS64 P0, [R5+URZ], R4 ;  /* 0x00000004050085a7 */ /* 0x000ee4000800007f */
[----:B---3--:R-:W-:Y:S05]  /*15c70*/  @!P0 BRA `(.L_x_1227) ;  /* 0xfffffffc00f08947 */ /* 0x008fea000383ffff */
[----:B------:R-:W-:Y:S05]  /*15c80*/  BRA `(.L_x_1298) ;  /* 0xffffffd800f47947 */ /* 0x000fea000383ffff */
.L_x_1299:
        /* <DEDUP_REMOVED lines=15> */
.L_x_5871:


//--------------------- .text._ZN7cutlass13device_kernelIN5flash11enable_sm90INS1_16FlashAttnFwdSm90INS1_25CollectiveMainloopFwdSm90ILi2EN4cute5tupleIJNS5_1CILi1EEES8_S8_EEENS6_IJNS7_ILi64EEESA_SA_EEELi512ENS_10bfloat16_tEfNS_4arch4Sm90ELb0ELb0ELb0ELb1ELb0ELb1ELb1ELb0ELb0ELb1ELb0ELb0EEENS1_21CollectiveEpilogueFwdINS6_IJSA_NS7_ILi512EEESA_EEES9_SC_SE_Li256ELb1ELb1ELb0ELb0EEENS1_36VarlenDynamicPersistentTileSchedulerILi64ELi64ELi256ELi128ELb0ELb1ELb1ELb0ELb1ELb1EEEEEEEEEvNT_6ParamsE --------------------------
	.section	.text._ZN7cutlass13device_kernelIN5flash11enable_sm90INS1_16FlashAttnFwdSm90INS1_25CollectiveMainloopFwdSm90ILi2EN4cute5tupleIJNS5_1CILi1EEES8_S8_EEENS6_IJNS7_ILi64EEESA_SA_EEELi512ENS_10bfloat16_tEfNS_4arch4Sm90ELb0ELb0ELb0ELb1ELb0ELb1ELb1ELb0ELb0ELb1ELb0ELb0EEENS1_21CollectiveEpilogueFwdINS6_IJSA_NS7_ILi512EEESA_EEES9_SC_SE_Li256ELb1ELb1ELb0ELb0EEENS1_36VarlenDynamicPersistentTileSchedulerILi64ELi64ELi256ELi128ELb0ELb1ELb1ELb0ELb1ELb1EEEEEEEEEvNT_6ParamsE,"ax",@progbits
	.align	128
.text._ZN7cutlass13device_kernelIN5flash11enable_sm90INS1_16FlashAttnFwdSm90INS1_25CollectiveMainloopFwdSm90ILi2EN4cute5tupleIJNS5_1CILi1EEES8_S8_EEENS6_IJNS7_ILi64EEESA_SA_EEELi512ENS_10bfloat16_tEfNS_4arch4Sm90ELb0ELb0ELb0ELb1ELb0ELb1ELb1ELb0ELb0ELb1ELb0ELb0EEENS1_21CollectiveEpilogueFwdINS6_IJSA_NS7_ILi512EEESA_EEES9_SC_SE_Li256ELb1ELb1ELb0ELb0EEENS1_36VarlenDynamicPersistentTileSchedulerILi64ELi64ELi256ELi128ELb0ELb1ELb1ELb0ELb1ELb1EEEEEEEEEvNT_6ParamsE:
        .type           _ZN7cutlass13device_kernelIN5flash11enable_sm90INS1_16FlashAttnFwdSm90INS1_25CollectiveMainloopFwdSm90ILi2EN4cute5tupleIJNS5_1CILi1EEES8_S8_EEENS6_IJNS7_ILi64EEESA_SA_EEELi512ENS_10bfloat16_tEfNS_4arch4Sm90ELb0ELb0ELb0ELb1ELb0ELb1ELb1ELb0ELb0ELb1ELb0ELb0EEENS1_21CollectiveEpilogueFwdINS6_IJSA_NS7_ILi512EEESA_EEES9_SC_SE_Li256ELb1ELb1ELb0ELb0EEENS1_36VarlenDynamicPersistentTileSchedulerILi64ELi64ELi256ELi128ELb0ELb1ELb1ELb0ELb1ELb1EEEEEEEEEvNT_6ParamsE,@function
        .size           _ZN7cutlass13device_kernelIN5flash11enable_sm90INS1_16FlashAttnFwdSm90INS1_25CollectiveMainloopFwdSm90ILi2EN4cute5tupleIJNS5_1CILi1EEES8_S8_EEENS6_IJNS7_ILi64EEESA_SA_EEELi512ENS_10bfloat16_tEfNS_4arch4Sm90ELb0ELb0ELb0ELb1ELb0ELb1ELb1ELb0ELb0ELb1ELb0ELb0EEENS1_21CollectiveEpilogueFwdINS6_IJSA_NS7_ILi512EEESA_EEES9_SC_SE_Li256ELb1ELb1ELb0ELb0EEENS1_36VarlenDynamicPersistentTileSchedulerILi64ELi64ELi256ELi128ELb0ELb1ELb1ELb0ELb1ELb1EEEEEEEEEvNT_6ParamsE,(.L_x_5872 - _ZN7cutlass13device_kernelIN5flash11enable_sm90INS1_16FlashAttnFwdSm90INS1_25CollectiveMainloopFwdSm90ILi2EN4cute5tupleIJNS5_1CILi1EEES8_S8_EEENS6_IJNS7_ILi64EEESA_SA_EEELi512ENS_10bfloat16_tEfNS_4arch4Sm90ELb0ELb0ELb0ELb1ELb0ELb1ELb1ELb0ELb0ELb1ELb0ELb0EEENS1_21CollectiveEpilogueFwdINS6_IJSA_NS7_ILi512EEESA_EEES9_SC_SE_Li256ELb1ELb1ELb0ELb0EEENS1_36VarlenDynamicPersistentTileSchedulerILi64ELi64ELi256ELi128ELb0ELb1ELb1ELb0ELb1ELb1EEEEEEEEEvNT_6ParamsE)
        .other          _ZN7cutlass13device_kernelIN5flash11enable_sm90INS1_16FlashAttnFwdSm90INS1_25CollectiveMainloopFwdSm90ILi2EN4cute5tupleIJNS5_1CILi1EEES8_S8_EEENS6_IJNS7_ILi64EEESA_SA_EEELi512ENS_10bfloat16_tEfNS_4arch4Sm90ELb0ELb0ELb0ELb1ELb0ELb1ELb1ELb0ELb0ELb1ELb0ELb0EEENS1_21CollectiveEpilogueFwdINS6_IJSA_NS7_ILi512EEESA_EEES9_SC_SE_Li256ELb1ELb1ELb0ELb0EEENS1_36VarlenDynamicPersistentTileSchedulerILi64ELi64ELi256ELi128ELb0ELb1ELb1ELb0ELb1ELb1EEEEEEEEEvNT_6ParamsE,@"STO_CUDA_ENTRY STV_DEFAULT"
_ZN7cutlass13device_kernelIN5flash11enable_sm90INS1_16FlashAttnFwdSm90INS1_25CollectiveMainloopFwdSm90ILi2EN4cute5tupleIJNS5_1CILi1EEES8_S8_EEENS6_IJNS7_ILi64EEESA_SA_EEELi512ENS_10bfloat16_tEfNS_4arch4Sm90ELb0ELb0ELb0ELb1ELb0ELb1ELb1ELb0ELb0ELb1ELb0ELb0EEENS1_21CollectiveEpilogueFwdINS6_IJSA_NS7_ILi512EEESA_EEES9_SC_SE_Li256ELb1ELb1ELb0ELb0EEENS1_36VarlenDynamicPersistentTileSchedulerILi64ELi64ELi256ELi128ELb0ELb1ELb1ELb0ELb1ELb1EEEEEEEEEvNT_6ParamsE:
        /* <DEDUP_REMOVED lines=23> */
.L_x_1301:
[----:B------:R-:W-:Y:S05]  /*0170*/  BSYNC B0 ;  /* 0x0000000000007941 */ /* 0x000fea0003800000 */
.L_x_1300:
        /* <DEDUP_REMOVED lines=14> */
[----:B-1----:R0:W-:Y:S01]  /*0260*/  STL [R1+0x4], R3 ;  /* 0x0000040301007387 */ /* 0x0021e20000100800 */
        /* <DEDUP_REMOVED lines=24> */
.L_x_1302:
        /* <DEDUP_REMOVED lines=22> */
.L_x_1303:
        /* <DEDUP_REMOVED lines=18> */
.L_x_1304:
        /* <DEDUP_REMOVED lines=22> */
.L_x_1305:
        /* <DEDUP_REMOVED lines=22> */
.L_x_1306:
        /* <DEDUP_REMOVED lines=9> */
.L_x_1309:
        /* <DEDUP_REMOVED lines=25> */
[----:B------:R-:W-:Y:S02]  /*0b50*/  LEA.HI R6, R0, R15, RZ, 0x4 ;  /* 0x0000000f00067211 */ /* 0x000fe400078f20ff */
[----:B------:R-:W-:Y:S02]  /*0b60*/  LOP3.LUT R4, R3, 0xffffff80, RZ, 0xc0, !PT ;  /* 0xffffff8003047812 */ /* 0x000fe400078ec0ff */
[----:B------:R-:W-:-:S03]  /*0b70*/  LOP3.LUT R5, R6, 0xfffffff0, RZ, 0xc0, !PT ;  /* 0xfffffff006057812 */ /* 0x000fc600078ec0ff */
[C---:B------:R-:W-:Y:S01]  /*0b80*/  IMAD.IADD R4, R15.reuse, 0x1, -R4 ;  /* 0x000000010f047824 */ /* 0x040fe200078e0a04 */
[----:B------:R-:W-:Y:S01]  /*0b90*/  LEA.HI R7, R0, R15, RZ, 0x5 ;  /* 0x0000000f00077211 */ /* 0x000fe200078f28ff */
[----:B------:R-:W-:Y:S01]  /*0ba0*/  IMAD.IADD R9, R15, 0x1, -R5 ;  /* 0x000000010f097824 */ /* 0x000fe200078e0a05 */
[----:B------:R-:W-:Y:S02]  /*0bb0*/  SHF.R.S32.HI R11, RZ, 0x4, R6 ;  /* 0x00000004ff0b7819 */ /* 0x000fe40000011406 */
[----:B------:R-:W-:Y:S02]  /*0bc0*/  SHF.R.S32.HI R5, RZ, 0x1f, R4 ;  /* 0x0000001fff057819 */ /* 0x000fe40000011404 */
[--C-:B------:R-:W-:Y:S02]  /*0bd0*/  SHF.R.S32.HI R192, RZ, 0x5, R7.reuse ;  /* 0x00000005ffc07819 */ /* 0x100fe40000011407 */
[----:B------:R-:W-:Y:S02]  /*0be0*/  SHF.R.S32.HI R13, RZ, 0x1f, R7 ;  /* 0x0000001fff0d7819 */ /* 0x000fe40000011407 */
[----:B------:R-:W-:-:S02]  /*0bf0*/  SHF.R.S32.HI R8, RZ, 0x1f, R9 ;  /* 0x0000001fff087819 */ /* 0x000fc40000011409 */
[----:B------:R-:W-:Y:S02]  /*0c00*/  LEA.HI R7, R6, R11, RZ, 0x1 ;  /* 0x0000000b06077211 */ /* 0x000fe400078f08ff */
[----:B------:R-:W-:Y:S02]  /*0c10*/  LEA.HI R6, R5, R4, RZ, 0x2 ;  /* 0x0000000405067211 */ /* 0x000fe400078f10ff */
[----:B------:R-:W-:Y:S02]  /*0c20*/  LEA.HI R10, R8, R9, RZ, 0x3 ;  /* 0x00000009080a7211 */ /* 0x000fe400078f18ff */
[----:B------:R-:W-:Y:S02]  /*0c30*/  LOP3.LUT R14, R7, 0x1ffffffe, RZ, 0xc0, !PT ;  /* 0x1ffffffe070e7812 */ /* 0x000fe400078ec0ff */
[--C-:B------:R-:W-:Y:S02]  /*0c40*/  SHF.R.S32.HI R7, RZ, 0x2, R6.reuse ;  /* 0x00000002ff077819 */ /* 0x100fe40000011406 */
[----:B------:R-:W-:Y:S01]  /*0c50*/  SHF.R.S32.HI R8, RZ, 0x1f, R6 ;  /* 0x0000001fff087819 */ /* 0x000fe20000011406 */
[----:B------:R-:W-:-:S03]  /*0c60*/  IMAD.IADD R14, R11, 0x1, -R14 ;  /* 0x000000010b0e7824 */ /* 0x000fc600078e0a0e */
[----:B------:R-:W-:Y:S02]  /*0c70*/  LEA.HI R8, R8, R7, RZ, 0x3 ;  /* 0x0000000708087211 */ /* 0x000fe400078f18ff */
[----:B------:R-:W-:Y:S02]  /*0c80*/  LEA.HI R5, R5, R4, RZ, 0x5 ;  /* 0x0000000405057211 */ /* 0x000fe400078f28ff */
[----:B------:R-:W-:Y:S02]  /*0c90*/  LOP3.LUT R8, R8, 0xfffffff8, RZ, 0xc0, !PT ;  /* 0xfffffff808087812 */ /* 0x000fe400078ec0ff */
[----:B------:R-:W-:Y:S02]  /*0ca0*/  LOP3.LUT R11, R6, 0x7ffffffc, RZ, 0xc0, !PT ;  /* 0x7ffffffc060b7812 */ /* 0x000fe400078ec0ff */
[----:B------:R-:W-:Y:S01]  /*0cb0*/  SHF.R.S32.HI R5, RZ, 0x5, R5 ;  /* 0x00000005ff057819 */ /* 0x000fe20000011405 */
[----:B------:R-:W-:Y:S02]  /*0cc0*/  IMAD.IADD R8, R7, 0x1, -R8 ;  /* 0x0000000107087824 */ /* 0x000fe400078e0a08 */
[----:B------:R-:W-:Y:S01]  /*0cd0*/  IMAD.IADD R11, R4, 0x1, -R11 ;  /* 0x00000001040b7824 */ /* 0x000fe200078e0a0b */
[----:B------:R-:W-:Y:S01]  /*0ce0*/  LEA.HI R4, R0, R15, RZ, 0x2 ;  /* 0x0000000f00047211 */ /* 0x000fe200078f10ff */
[----:B------:R-:W-:Y:S01]  /*0cf0*/  IMAD R191, R5, 0x10, R8 ;  /* 0x0000001005bf7824 */ /* 0x000fe200078e0208 */
[----:B------:R-:W-:-:S02]  /*0d00*/  LEA.HI R13, R13, R192, RZ, 0x2 ;  /* 0x000000c00d0d7211 */ /* 0x000fc400078f10ff */
[----:B------:R-:W-:Y:S02]  /*0d10*/  LOP3.LUT R12, R10, 0xfffffff8, RZ, 0xc0, !PT ;  /* 0xfffffff80a0c7812 */ /* 0x000fe400078ec0ff */
[----:B------:R-:W-:Y:S02]  /*0d20*/  LOP3.LUT R5, R4, 0xfffffffc, RZ, 0xc0, !PT ;  /* 0xfffffffc04057812 */ /* 0x000fe400078ec0ff */
[----:B------:R-:W-:Y:S01]  /*0d30*/  SHF.R.S32.HI R224, RZ, 0x7, R3 ;  /* 0x00000007ffe07819 */ /* 0x000fe20000011403 */
[----:B------:R-:W-:Y:S01]  /*0d40*/  IMAD.IADD R12, R9, 0x1, -R12 ;  /* 0x00000001090c7824 */ /* 0x000fe200078e0a0c */
[----:B------:R-:W-:Y:S01]  /*0d50*/  LOP3.LUT R13, R13, 0x3ffffc, RZ, 0xc0, !PT ;  /* 0x003ffffc0d0d7812 */ /* 0x000fe200078ec0ff */
[----:B------:R-:W-:Y:S01]  /*0d60*/  IMAD.IADD R5, R15, 0x1, -R5 ;  /* 0x000000010f057824 */ /* 0x000fe200078e0a05 */
[----:B------:R-:W-:Y:S01]  /*0d70*/  LEA.HI R0, R0, R15, RZ, 0x3 ;  /* 0x0000000f00007211 */ /* 0x000fe200078f18ff */
[----:B------:R-:W-:Y:S02]  /*0d80*/  IMAD R16, R224, 0x100, R9 ;  /* 0x00000100e0107824 */ /* 0x000fe400078e0209 */
[----:B------:R-:W-:Y:S01]  /*0d90*/  IMAD.IADD R13, R192, 0x1, -R13 ;  /* 0x00000001c00d7824 */ /* 0x000fe200078e0a0d */
[----:B------:R-:W-:Y:S01]  /*0da0*/  SHF.R.S32.HI R222, RZ, 0x3, R0 ;  /* 0x00000003ffde7819 */ /* 0x000fe20000011400 */
[----:B------:R-:W-:Y:S01]  /*0db0*/  IMAD.SHL.U32 R9, R12, 0x40, RZ ;  /* 0x000000400c097824 */ /* 0x000fe200078e00ff */
[----:B------:R-:W-:-:S02]  /*0dc0*/  LOP3.LUT R221, R0, 0xfffffff8, RZ, 0xc0, !PT ;  /* 0xfffffff800dd7812 */ /* 0x000fc400078ec0ff */
[----:B------:R-:W-:Y:S02]  /*0dd0*/  SHF.R.S32.HI R19, RZ, 0x2, R4 ;  /* 0x00000002ff137819 */ /* 0x000fe40000011404 */
[----:B------:R-:W-:Y:S01]  /*0de0*/  LEA.HI R0, R5, R5, RZ, 0x1 ;  /* 0x0000000505007211 */ /* 0x000fe200078f08ff */
[----:B------:R-:W-:Y:S01]  /*0df0*/  IMAD R13, R13, 0x10, R16 ;  /* 0x000000100d0d7824 */ /* 0x000fe200078e0210 */
[----:B------:R-:W-:Y:S01]  /*0e00*/  LOP3.LUT R9, R9, 0x1c0, RZ, 0xc0, !PT ;  /* 0x000001c009097812 */ /* 0x000fe200078ec0ff */
[----:B------:R-:W-:Y:S01]  /*0e10*/  IMAD.SHL.U32 R14, R14, 0x8, RZ ;  /* 0x000000080e0e7824 */ /* 0x000fe200078e00ff */
[----:B------:R-:W-:Y:S01]  /*0e20*/  LOP3.LUT R0, R0, 0x1ffffffe, RZ, 0xc0, !PT ;  /* 0x1ffffffe00007812 */ /* 0x000fe200078ec0ff */
[----:B------:R-:W-:Y:S02]  /*0e30*/  IMAD.SHL.U32 R10, R10, 0x40, RZ ;  /* 0x000000400a0a7824 */ /* 0x000fe400078e00ff */
[----:B------:R-:W-:Y:S02]  /*0e40*/  VIADD R234, R19, 0x20 ;  /* 0x0000002013ea7836 */ /* 0x000fe40000000000 */
[--C-:B------:R-:W-:Y:S01]  /*0e50*/  IMAD.U32 R233, R13, 0x40, R14.reuse ;  /* 0x000000400de97824 */ /* 0x100fe200078e000e */
[----:B------:R-:W-:Y:S01]  /*0e60*/  LOP3.LUT R14, R9, 0x8, R14, 0xf8, !PT ;  /* 0x00000008090e7812 */ /* 0x000fe200078ef80e */
[C---:B------:R-:W-:Y:S01]  /*0e70*/  IMAD.SHL.U32 R16, R5.reuse, 0x8, RZ ;  /* 0x0000000805107824 */ /* 0x040fe200078e00ff */
[----:B------:R-:W-:Y:S01]  /*0e80*/  SHF.R.U32.HI R9, RZ, 0x3, R9 ;  /* 0x00000003ff097819 */ /* 0x000fe20000011609 */
[C---:B------:R-:W-:Y:S01]  /*0e90*/  IMAD.IADD R0, R5.reuse, 0x1, -R0 ;  /* 0x0000000105007824 */ /* 0x040fe200078e0a00 */
[----:B------:R-:W-:Y:S01]  /*0ea0*/  LOP3.LUT R7, R10, 0x7ffffe00, RZ, 0xc0, !PT ;  /* 0x7ffffe000a077812 */ /* 0x000fe200078ec0ff */
[----:B------:R-:W-:Y:S01]  /*0eb0*/  IMAD.SHL.U32 R184, R5, 0x4, RZ ;  /* 0x0000000405b87824 */ /* 0x000fe200078e00ff */
[----:B------:R-:W-:-:S02]  /*0ec0*/  SHF.R.S32.HI R4, RZ, 0x1f, R4 ;  /* 0x0000001fff047819 */ /* 0x000fc40000011404 */
[----:B------:R-:W-:Y:S01]  /*0ed0*/  SHF.R.S32.HI R5, RZ, 0x1f, R234 ;  /* 0x0000001fff057819 */ /* 0x000fe200000114ea */
[----:B------:R-:W-:Y:S01]  /*0ee0*/  IMAD R7, R192, 0x400, R7 ;  /* 0x00000400c0077824 */ /* 0x000fe200078e0207 */
[----:B------:R-:W-:Y:S01]  /*0ef0*/  LOP3.LUT R14, R14, R9, RZ, 0x3c, !PT ;  /* 0x000000090e0e7212 */ /* 0x000fe200078e3cff */
[----:B------:R-:W-:Y:S01]  /*0f00*/  IMAD.SHL.U32 R230, R234, 0x40, RZ ;  /* 0x00000040eae67824 */ /* 0x000fe200078e00ff */
[----:B------:R-:W-:Y:S02]  /*0f10*/  LEA.HI R4, R4, R19, RZ, 0x3 ;  /* 0x0000001304047211 */ /* 0x000fe400078f18ff */
[----:B------:R-:W-:Y:S01]  /*0f20*/  LEA.HI R5, R5, R234, RZ, 0x3 ;  /* 0x000000ea05057211 */ /* 0x000fe200078f18ff */
[----:B------:R-:W-:Y:S01]  /*0f30*/  IMAD.IADD R7, R7, 0x1, R14 ;  /* 0x0000000107077824 */ /* 0x000fe200078e020e */
[----:B------:R-:W-:Y:S01]  /*0f40*/  R2P PR, R12, 0x6 ;  /* 0x000000060c007804 */ /* 0x000fe20000000000 */
[----:B------:R-:W-:Y:S01]  /*0f50*/  IMAD.IADD R221, R15, 0x1, -R221 ;  /* 0x000000010fdd7824 */ /* 0x000fe200078e0add */
[----:B------:R-:W-:Y:S01]  /*0f60*/  LEA.HI R3, R3, R224, RZ, 0x1 ;  /* 0x000000e003037211 */ /* 0x000fe200078f08ff */
[----:B------:R-:W-:Y:S01]  /*0f70*/  IMAD.SHL.U32 R5, R5, 0x40, RZ ;  /* 0x0000004005057824 */ /* 0x000fe200078e00ff */
[----:B------:R-:W-:Y:S01]  /*0f80*/  LOP3.LUT R4, R4, 0xfffffff8, RZ, 0xc0, !PT ;  /* 0xfffffff804047812 */ /* 0x000fe200078ec0ff */
[----:B------:R-:W-:Y:S01]  /*0f90*/  IMAD R195, R7, 0x2, R2 ;  /* 0x0000000207c37824 */ /* 0x000fe200078e0202 */
[----:B------:R-:W-:Y:S01]  /*0fa0*/  LOP3.LUT R230, R230, 0x1c0, RZ, 0xc0, !PT ;  /* 0x000001c0e6e67812 */ /* 0x000fe200078ec0ff */
[----:B------:R-:W-:Y:S01]  /*0fb0*/  IMAD.MOV.U32 R208, RZ, RZ, 0x40 ;  /* 0x00000040ffd07424 */ /* 0x000fe200078e00ff */
[----:B------:R-:W-:Y:S01]  /*0fc0*/  LOP3.LUT R3, R3, 0xfffffe, RZ, 0xc0, !PT ;  /* 0x00fffffe03037812 */ /* 0x000fe200078ec0ff */
[----:B------:R-:W-:Y:S01]  /*0fd0*/  IMAD.SHL.U32 R189, R221, 0x8, RZ ;  /* 0x00000008ddbd7824 */ /* 0x000fe200078e00ff */
[----:B------:R-:W-:Y:S01]  /*0fe0*/  SHF.R.U32.HI R6, RZ, 0x3, R230 ;  /* 0x00000003ff067819 */ /* 0x000fe200000116e6 */
[----:B------:R-:W-:Y:S01]  /*0ff0*/  IMAD.IADD R188, R19, 0x1, -R4 ;  /* 0x0000000113bc7824 */ /* 0x000fe200078e0a04 */
[----:B------:R-:W-:Y:S01]  /*1000*/  LOP3.LUT R4, R230, 0x38, R16, 0xf8, !PT ;  /* 0x00000038e6047812 */ /* 0x000fe200078ef810 */
[----:B------:R-:W-:Y:S01]  /*1010*/  VIADD R190, R184, 0x10 ;  /* 0x00000010b8be7836 */ /* 0x000fe20000000000 */
[----:B------:R-:W-:Y:S01]  /*1020*/  LOP3.LUT R231, R5, 0xfffffe00, RZ, 0xc0, !PT ;  /* 0xfffffe0005e77812 */ /* 0x000fe200078ec0ff */
[----:B------:R-:W-:Y:S01]  /*1030*/  VIADD R209, R195, 0x36400 ;  /* 0x00036400c3d17836 */ /* 0x000fe20000000000 */
[----:B------:R-:W-:Y:S01]  /*1040*/  SEL R208, R208, 0xffffffc0, !P2 ;  /* 0xffffffc0d0d07807 */ /* 0x000fe20005000000 */
[----:B------:R-:W-:Y:S01]  /*1050*/  IMAD.IADD R3, R224, 0x1, -R3 ;  /* 0x00000001e0037824 */ /* 0x000fe200078e0a03 */
[----:B------:R-:W-:Y:S01]  /*1060*/  LOP3.LUT R229, R231, R4, R6, 0xf6, !PT ;  /* 0x00000004e7e57212 */ /* 0x000fe200078ef606 */
[----:B------:R-:W-:-:S02]  /*1070*/  VIADD R218, R189, 0x40 ;  /* 0x00000040bdda7836 */ /* 0x000fc40000000000 */
[C---:B------:R-:W-:Y:S01]  /*1080*/  VIADD R217, R189.reuse, 0x80 ;  /* 0x00000080bdd97836 */ /* 0x040fe20000000000 */
[----:B------:R-:W-:Y:S01]  /*1090*/  SHF.R.S32.HI R227, RZ, 0x1f, R190 ;  /* 0x0000001fffe37819 */ /* 0x000fe200000114be */
[C---:B------:R-:W-:Y:S02]  /*10a0*/  VIADD R216, R189.reuse, 0xc0 ;  /* 0x000000c0bdd87836 */ /* 0x040fe40000000000 */
[C---:B------:R-:W-:Y:S02]  /*10b0*/  VIADD R215, R189.reuse, 0x100 ;  /* 0x00000100bdd77836 */ /* 0x040fe40000000000 */
[C---:B------:R-:W-:Y:S02]  /*10c0*/  VIADD R214, R189.reuse, 0x140 ;  /* 0x00000140bdd67836 */ /* 0x040fe40000000000 */
[C---:B------:R-:W-:Y:S02]  /*10d0*/  VIADD R226, R189.reuse, 0x180 ;  /* 0x00000180bde27836 */ /* 0x040fe40000000000 */
[----:B------:R-:W-:-:S02]  /*10e0*/  VIADD R225, R189, 0x1c0 ;  /* 0x000001c0bde17836 */ /* 0x000fc40000000000 */
[----:B------:R-:W-:Y:S02]  /*10f0*/  VIADD R196, R195, 0x36420 ;  /* 0x00036420c3c47836 */ /* 0x000fe40000000000 */
[----:B------:R-:W-:Y:S01]  /*1100*/  @P1 VIADD R196, R209, 0xffffffe0 ;  /* 0xffffffe0d1c41836 */ /* 0x000fe20000000000 */
[----:B------:R-:W-:Y:S01]  /*1110*/  SHF.R.S32.HI R8, RZ, 0x1f, R218 ;  /* 0x0000001fff087819 */ /* 0x000fe200000114da */
[----:B------:R-:W-:Y:S01]  /*1120*/  IMAD.SHL.U32 R194, R3, 0x100, RZ ;  /* 0x0000010003c27824 */ /* 0x000fe200078e00ff */
[----:B------:R-:W-:Y:S01]  /*1130*/  SHF.R.S32.HI R3, RZ, 0x1f, R217 ;  /* 0x0000001fff037819 */ /* 0x000fe200000114d9 */
[----:B------:R-:W-:Y:S01]  /*1140*/  IMAD.IADD R209, R209, 0x1, R208 ;  /* 0x00000001d1d17824 */ /* 0x000fe200078e02d0 */
[----:B------:R-:W-:Y:S01]  /*1150*/  CS2R R22, SRZ ;  /* 0x0000000000167805 */ /* 0x000fe2000001ff00 */
[----:B------:R-:W-:Y:S01]  /*1160*/  IMAD.MOV.U32 R186, RZ, RZ, RZ ;  /* 0x000000ffffba7224 */ /* 0x000fe200078e00ff */
[----:B------:R-:W-:Y:S01]  /*1170*/  SHF.R.S32.HI R8, RZ, 0x1f, R216 ;  /* 0x0000001fff087819 */ /* 0x000fe200000114d8 */
[----:B------:R-:W-:Y:S01]  /*1180*/  IMAD.MOV.U32 R219, RZ, RZ, RZ ;  /* 0x000000ffffdb7224 */ /* 0x000fe200078e00ff */
[----:B------:R-:W-:Y:S01]  /*1190*/  SHF.R.S32.HI R3, RZ, 0x1f, R215 ;  /* 0x0000001fff037819 */ /* 0x000fe200000114d7 */
[----:B------:R-:W-:Y:S01]  /*11a0*/  IMAD.SHL.U32 R228, R190, 0x2, RZ ;  /* 0x00000002bee47824 */ /* 0x000fe200078e00ff */
[----:B------:R-:W-:Y:S01]  /*11b0*/  SHF.R.S32.HI R237, RZ, 0x1f, R214 ;  /* 0x0000001fffed7819 */ /* 0x000fe200000114d6 */
[----:B------:R-:W-:Y:S01]  /*11c0*/  IMAD.SHL.U32 R193, R11, 0x2, RZ ;  /* 0x000000020bc17824 */ /* 0x000fe200078e00ff */
[----:B------:R-:W-:Y:S01]  /*11d0*/  SHF.R.S32.HI R236, RZ, 0x1f, R226 ;  /* 0x0000001fffec7819 */ /* 0x000fe200000114e2 */
[----:B------:R-:W-:Y:S01]  /*11e0*/  IMAD R229, R229, 0x2, R2 ;  /* 0x00000002e5e57824 */ /* 0x000fe200078e0202 */
[----:B------:R-:W-:Y:S01]  /*11f0*/  SHF.R.S32.HI R235, RZ, 0x1f, R225 ;  /* 0x0000001fffeb7819 */ /* 0x000fe200000114e1 */
[----:B------:R-:W-:Y:S01]  /*1200*/  IMAD R232, R0, 0x8, R191 ;  /* 0x0000000800e87824 */ /* 0x000fe200078e02bf */
[----:B------:R-:W-:Y:S01]  /*1210*/  SHF.L.U64.HI R227, R190, 0x1, R227 ;  /* 0x00000001bee37819 */ /* 0x000fe200000102e3 */
[----:B------:R-:W-:Y:S01]  /*1220*/  IMAD.IADD R208, R208, 0x1, R196 ;  /* 0x00000001d0d07824 */ /* 0x000fe200078e02c4 */
[----:B--2---:R-:W-:Y:S01]  /*1230*/  LOP3.LUT R187, R18, 0x1, RZ, 0xfc, !PT ;  /* 0x0000000112bb7812 */ /* 0x004fe200078efcff */
[----:B------:R-:W-:-:S07]  /*1240*/  IMAD.MOV.U32 R18, RZ, RZ, RZ ;  /* 0x000000ffff127224 */ /* 0x000fce00078e00ff */
.L_x_1423:
        /* <DEDUP_REMOVED lines=52> */
.L_x_1311:
[----:B------:R-:W-:Y:S02]  /*1590*/  IMAD.U32 R46, RZ, RZ, UR5 ;  /* 0x00000005ff2e7e24 */ /* 0x000fe4000f8e00ff */
[----:B------:R-:W-:Y:S01]  /*15a0*/  IMAD.U32 R28, RZ, RZ, UR4 ;  /* 0x00000004ff1c7e24 */ /* 0x000fe2000f8e00ff */
[----:B------:R-:W-:Y:S06]  /*15b0*/  @!P2 BRA `(.L_x_1312) ;  /* 0x000000000010a947 */ /* 0x000fec0003800000 */
[----:B------:R-:W-:-:S04]  /*15c0*/  IADD3 R4, P0, R211, UR8, RZ ;  /* 0x00000008d3047c10 */ /* 0x000fc8000ff1e0ff */
[----:B------:R-:W-:-:S05]  /*15d0*/  IADD3.X R5, R212, UR9, RZ, P0, !PT ;  /* 0x00000009d4057c10 */ /* 0x000fca00087fe4ff */
[----:B------:R0:W5:Y:S01]  /*15e0*/  LDG.E R28, desc[UR40][R4.64] ;  /* 0x00000028041c7981 */ /* 0x000162000c1e1900 */
[----:B------:R-:W-:Y:S05]  /*15f0*/  BRA `(.L_x_1313) ;  /* 0x0000000000107947 */ /* 0x000fea0003800000 */
.L_x_1312:
[----:B------:R-:W-:Y:S05]  /*1600*/  @!P0 BRA `(.L_x_1313) ;  /* 0x00000000000c8947 */ /* 0x000fea0003800000 */
[----:B------:R-:W2:Y:S04]  /*1610*/  LDG.E R5, desc[UR40][R8.64] ;  /* 0x0000002808057981 */ /* 0x000ea8000c1e1900 */
[----:B------:R-:W2:Y:S02]  /*1620*/  LDG.E R28, desc[UR40][R8.64+0x4] ;  /* 0x00000428081c7981 */ /* 0x000ea4000c1e1900 */
[----:B--2---:R-:W-:-:S07]  /*1630*/  IMAD.IADD R28, R28, 0x1, -R5 ;  /* 0x000000011c1c7824 */ /* 0x004fce00078e0a05 */
.L_x_1313:
        /* <DEDUP_REMOVED lines=55> */
.L_x_1316:
[----:B------:R-:W-:Y:S05]  /*19b0*/  BSYNC B6 ;  /* 0x0000000000067941 */ /* 0x000fea0003800000 */
.L_x_1315:
        /* <DEDUP_REMOVED lines=20> */
.L_x_1318:
[----:B------:R-:W-:Y:S05]  /*1b00*/  BSYNC B6 ;  /* 0x0000000000067941 */ /* 0x000fea0003800000 */
.L_x_1317:
        /* <DEDUP_REMOVED lines=110> */
.L_x_1348:
        /* <DEDUP_REMOVED lines=57> */
.L_x_1323:
[----:B------:R-:W-:Y:S05]  /*2580*/  BSYNC B1 ;  /* 0x0000000000017941 */ /* 0x000fea0003800000 */
.L_x_1322:
        /* <DEDUP_REMOVED lines=19> */
.L_x_1324:
[----:B------:R-:W-:Y:S01]  /*26c0*/  IMAD R66, R22, 0x8, R2 ;  /* 0x0000000816427824 */ /* 0x000fe200078e0202 */
[----:B------:R-:W-:Y:S01]  /*26d0*/  SHF.L.U32 R75, R186, 0x1f, RZ ;  /* 0x0000001fba4b7819 */ /* 0x000fe200000006ff */
[----:B------:R-:W-:Y:S03]  /*26e0*/  BSSY B1, `(.L_x_1325) ;  /* 0x0000003000017945 */ /* 0x000fe60003800000 */
[----:B------:R-:W0:Y:S02]  /*26f0*/  SYNCS.PHASECHK.TRANS64.TRYWAIT P5, [R66+URZ+0x38890], R75 ;  /* 0x0388904b420075a7 */ /* 0x000e2400080a017f */
[----:B0-----:R-:W-:Y:S05]  /*2700*/  @!P5 BRA `(.L_x_1326) ;  /* 0x00000194003cd947 */ /* 0x001fea0003800000 */
.L_x_1614:
[----:B------:R-:W-:Y:S05]  /*2710*/  BSYNC B1 ;  /* 0x0000000000017941 */ /* 0x000fea0003800000 */
.L_x_1325:
        /* <DEDUP_REMOVED lines=53> */
.L_x_1331:
[----:B------:R-:W-:Y:S05]  /*2a70*/  BSYNC B2 ;  /* 0x0000000000027941 */ /* 0x000fea0003800000 */
.L_x_1330:
[----:B--2---:R1:W-:Y:S02]  /*2a80*/  STG.E.128 desc[UR40][R12.64], R4 ;  /* 0x000000040c007986 */ /* 0x0043e4000c101d28 */
.L_x_1329:
[----:B------:R-:W-:Y:S05]  /*2a90*/  BSYNC B1 ;  /* 0x0000000000017941 */ /* 0x000fea0003800000 */
.L_x_1328:
        /* <DEDUP_REMOVED lines=56> */
.L_x_1333:
[----:B------:R-:W-:Y:S05]  /*2e20*/  BSYNC B1 ;  /* 0x0000000000017941 */ /* 0x000fea0003800000 */
.L_x_1332:
[----:B-1----:R1:W-:Y:S01]  /*2e30*/  STG.E.128 desc[UR40][R12.64+0x40], R4 ;  /* 0x000040040c007986 */ /* 0x0023e2000c101d28 */
[----:B------:R-:W-:Y:S05]  /*2e40*/  BRA `(.L_x_1327) ;  /* 0x0000000c00387947 */ /* 0x000fea0003800000 */
.L_x_1321:
        /* <DEDUP_REMOVED lines=41> */
.L_x_1334:
[----:B------:R-:W-:Y:S01]  /*30e0*/  IMAD R66, R22, 0x8, R2 ;  /* 0x0000000816427824 */ /* 0x000fe200078e0202 */
[----:B------:R-:W-:Y:S01]  /*30f0*/  SHF.L.U32 R75, R186, 0x1f, RZ ;  /* 0x0000001fba4b7819 */ /* 0x000fe200000006ff */
[----:B------:R-:W-:Y:S03]  /*3100*/  BSSY B1, `(.L_x_1335) ;  /* 0x0000003000017945 */ /* 0x000fe60003800000 */
[----:B------:R-:W0:Y:S02]  /*3110*/  SYNCS.PHASECHK.TRANS64.TRYWAIT P5, [R66+URZ+0x38890], R75 ;  /* 0x0388904b420075a7 */ /* 0x000e2400080a017f */
[----:B0-----:R-:W-:Y:S05]  /*3120*/  @!P5 BRA `(.L_x_1336) ;  /* 0x0000018800c8d947 */ /* 0x001fea0003800000 */
.L_x_1615:
[----:B------:R-:W-:Y:S05]  /*3130*/  BSYNC B1 ;  /* 0x0000000000017941 */ /* 0x000fea0003800000 */
.L_x_1335:
        /* <DEDUP_REMOVED lines=124> */
.L_x_1338:
[----:B------:R-:W-:Y:S05]  /*3900*/  BSYNC B1 ;  /* 0x0000000000017941 */ /* 0x000fea0003800000 */
.L_x_1337:
        /* <DEDUP_REMOVED lines=10> */
.L_x_1320:
[----:B------:R-:W-:-:S13]  /*39b0*/  ISETP.NE.AND P3, PT, R187, 0x3, PT ;  /* 0x00000003bb00780c */ /* 0x000fda0003f65270 */
[----:B------:R-:W-:Y:S05]  /*39c0*/  @!P3 BRA `(.L_x_1339) ;  /* 0x000000000004b947 */ /* 0x000fea0003800000 */
[----:B------:R-:W-:Y:S01]  /*39d0*/  BPT.TRAP 0x1 ;  /* 0x000000040000795c */ /* 0x000fe20000300000 */
.L_x_1339:
        /* <DEDUP_REMOVED lines=8> */
.L_x_1616:
[----:B------:R-:W-:Y:S05]  /*3a60*/  BSYNC B1 ;  /* 0x0000000000017941 */ /* 0x000fea0003800000 */
.L_x_1340:
        /* <DEDUP_REMOVED lines=12> */
.L_x_1327:
[----:B------:R-:W-:Y:S05]  /*3b30*/  BSYNC B0 ;  /* 0x0000000000007941 */ /* 0x000fea0003800000 */
.L_x_1319:
        /* <DEDUP_REMOVED lines=17> */
.L_x_1343:
[----:B------:R-:W-:Y:S05]  /*3c50*/  BSYNC B0 ;  /* 0x0000000000007941 */ /* 0x000fea0003800000 */
.L_x_1342:
[----:B------:R-:W5:Y:S01]  /*3c60*/  SYNCS.PHASECHK.TRANS64.TRYWAIT P5, [R66+URZ+0x388b0], R75 ;  /* 0x0388b04b420075a7 */ /* 0x000f6200080a017f */
[----:B------:R-:W-:Y:S01]  /*3c70*/  BSSY B0, `(.L_x_1344) ;  /* 0x0000003000007945 */ /* 0x000fe20003800000 */
[----:B------:R-:W-:-:S03]  /*3c80*/  ISETP.GE.AND P3, PT, R19, R68, PT ;  /* 0x000000441300720c */ /* 0x000fc60003f66270 */
[----:B-----5:R-:W-:Y:S10]  /*3c90*/  @!P5 BRA `(.L_x_1345) ;  /* 0x000001800014d947 */ /* 0x020ff40003800000 */
.L_x_1617:
[----:B------:R-:W-:Y:S05]  /*3ca0*/  BSYNC B0 ;  /* 0x0000000000007941 */ /* 0x000fea0003800000 */
.L_x_1344:
        /* <DEDUP_REMOVED lines=81> */
.L_x_1347:
[----:B------:R-:W-:Y:S05]  /*41c0*/  BSYNC B0 ;  /* 0x0000000000007941 */ /* 0x000fea0003800000 */
.L_x_1346:
        /* <DEDUP_REMOVED lines=17> */
.L_x_1314:
[----:B------:R-:W2:Y:S01]  /*42e0*/  LDL R4, [R1+0x4] ;  /* 0x0000040001047983 */ /* 0x000ea20000100800 */
        /* <DEDUP_REMOVED lines=35> */
[----:B------:R-:W-:Y:S02]  /*4520*/  CS2R R36, SRZ ;  /* 0x0000000000247805 */ /* 0x000fe4000001ff00 */
[----:B------:R-:W-:Y:S02]  /*4530*/  CS2R R88, SRZ ;  /* 0x0000000000587805 */ /* 0x000fe4000001ff00 */
[----:B------:R-:W-:-:S02]  /*4540*/  CS2R R86, SRZ ;  /* 0x0000000000567805 */ /* 0x000fc4000001ff00 */
[----:B------:R-:W-:Y:S02]  /*4550*/  CS2R R152, SRZ ;  /* 0x0000000000987805 */ /* 0x000fe4000001ff00 */
[----:B------:R-:W-:Y:S02]  /*4560*/  CS2R R82, SRZ ;  /* 0x0000000000527805 */ /* 0x000fe4000001ff00 */
[----:B------:R-:W-:Y:S02]  /*4570*/  CS2R R154, SRZ ;  /* 0x00000000009a7805 */ /* 0x000fe4000001ff00 */
[----:B---3--:R-:W-:Y:S02]  /*4580*/  CS2R R78, SRZ ;  /* 0x00000000004e7805 */ /* 0x008fe4000001ff00 */
[----:B------:R-:W-:Y:S02]  /*4590*/  CS2R R156, SRZ ;  /* 0x00000000009c7805 */ /* 0x000fe4000001ff00 */
[----:B------:R-:W-:-:S02]  /*45a0*/  CS2R R74, SRZ ;  /* 0x00000000004a7805 */ /* 0x000fc4000001ff00 */
[----:B------:R-:W-:Y:S01]  /*45b0*/  CS2R R158, SRZ ;  /* 0x00000000009e7805 */ /* 0x000fe2000001ff00 */
[----:B------:R-:W-:Y:S01]  /*45c0*/  IMAD.MOV.U32 R71, RZ, RZ, RZ ;  /* 0x000000ffff477224 */ /* 0x000fe200078e00ff */
        /* <DEDUP_REMOVED lines=11> */
[----:B----4-:R-:W-:Y:S01]  /*4680*/  CS2R R50, SRZ ;  /* 0x0000000000327805 */ /* 0x010fe2000001ff00 */
[----:B------:R-:W-:Y:S01]  /*4690*/  IMAD.MOV.U32 R9, RZ, RZ, RZ ;  /* 0x000000ffff097224 */ /* 0x000fe200078e00ff */
[----:B------:R-:W-:Y:S01]  /*46a0*/  CS2R R170, SRZ ;  /* 0x0000000000aa7805 */ /* 0x000fe2000001ff00 */
[----:B------:R-:W-:Y:S01]  /*46b0*/  IMAD.MOV.U32 R169, RZ, RZ, RZ ;  /* 0x000000ffffa97224 */ /* 0x000fe200078e00ff */
[----:B------:R-:W-:-:S02]  /*46c0*/  CS2R R46, SRZ ;  /* 0x00000000002e7805 */ /* 0x000fc4000001ff00 */
[----:B------:R-:W-:Y:S02]  /*46d0*/  CS2R R32, SRZ ;  /* 0x0000000000207805 */ /* 0x000fe4000001ff00 */
[----:B------:R-:W-:Y:S02]  /*46e0*/  CS2R R176, SRZ ;  /* 0x0000000000b07805 */ /* 0x000fe4000001ff00 */
[----:B------:R-:W-:Y:S02]  /*46f0*/  CS2R R38, SRZ ;  /* 0x0000000000267805 */ /* 0x000fe4000001ff00 */
[----:B------:R-:W-:Y:S01]  /*4700*/  CS2R R178, SRZ ;  /* 0x0000000000b27805 */ /* 0x000fe2000001ff00 */
[----:B------:R-:W-:Y:S01]  /*4710*/  IMAD.MOV.U32 R35, RZ, RZ, RZ ;  /* 0x000000ffff237224 */ /* 0x000fe200078e00ff */
[----:B--2---:R-:W-:Y:S01]  /*4720*/  CS2R R28, SRZ ;  /* 0x00000000001c7805 */ /* 0x004fe2000001ff00 */
[----:B------:R-:W-:Y:S01]  /*4730*/  IMAD.MOV.U32 R31, RZ, RZ, RZ ;  /* 0x000000ffff1f7224 */ /* 0x000fe200078e00ff */
[----:B------:R-:W-:Y:S01]  /*4740*/  CS2R R6, SRZ ;  /* 0x0000000000067805 */ /* 0x000fe2000001ff00 */
[----:B------:R-:W-:-:S02]  /*4750*/  IMAD.MOV.U32 R0, RZ, RZ, RZ ;  /* 0x000000ffff007224 */ /* 0x000fc400078e00ff */
[----:B------:R-:W-:Y:S01]  /*4760*/  IMAD.MOV.U32 R5, RZ, RZ, RZ ;  /* 0x000000ffff057224 */ /* 0x000fe200078e00ff */
[----:B------:R-:W-:Y:S01]  /*4770*/  ISETP.NE.AND P0, PT, R4, 0x1, PT ;  /* 0x000000010400780c */ /* 0x000fe20003f05270 */
[----:B------:R-:W-:-:S12]  /*4780*/  @P3 BRA `(.L_x_1350) ;  /* 0x0000000000083947 */ /* 0x000fd80003800000 */
[----:B------:R-:W0:Y:S02]  /*4790*/  FENCE.VIEW.ASYNC.G ;  /* 0x00000000000073c6 */ /* 0x000e240000000100 */
[----:B0-----:R-:W-:Y:S06]  /*47a0*/  BAR.ARV 0xc, 0x180 ;  /* 0x0306000000007b1d */ /* 0x001fec0000002000 */
.L_x_1350:
[----:B------:R-:W-:Y:S05]  /*47b0*/  BSYNC B0 ;  /* 0x0000000000007941 */ /* 0x000fea0003800000 */
.L_x_1349:
        /* <DEDUP_REMOVED lines=8> */
[----:B------:R-:W-:Y:S01]  /*4840*/  IMAD.MOV.U32 R9, RZ, RZ, 0x40000040 ;  /* 0x40000040ff097424 */ /* 0x000fe200078e00ff */
[----:B------:R-:W-:Y:S01]  /*4850*/  ISETP.GE.AND P0, PT, R168, 0x41, PT ;  /* 0x00000041a800780c */ /* 0x000fe20003f06270 */
[----:B------:R-:W-:Y:S01]  /*4860*/  IMAD.MOV.U32 R11, RZ, RZ, 0x40000040 ;  /* 0x40000040ff0b7424 */ /* 0x000fe200078e00ff */
[----:B------:R-:W-:Y:S01]  /*4870*/  BAR.SYNC.DEFER_BLOCKING 0xe, 0x100 ;  /* 0x0384000000007b1d */ /* 0x000fe20000010000 */
[----:B------:R-:W-:Y:S01]  /*4880*/  IMAD.MOV.U32 R7, RZ, RZ, 0x40000040 ;  /* 0x40000040ff077424 */ /* 0x000fe200078e00ff */
[----:B------:R-:W-:Y:S01]  /*4890*/  R2UR UR5, R9 ;  /* 0x00000000090572ca */ /* 0x000fe200000e0000 */
[----:B------:R-:W-:Y:S01]  /*48a0*/  IMAD.MOV.U32 R5, RZ, RZ, 0x40000040 ;  /* 0x40000040ff057424 */ /* 0x000fe200078e00ff */
[----:B------:R-:W-:Y:S01]  /*48b0*/  R2UR UR7, R11 ;  /* 0x000000000b0772ca */ /* 0x000fe200000e0000 */
[----:B------:R-:W-:Y:S01]  /*48c0*/  IMAD.MOV.U32 R13, RZ, RZ, 0x40000040 ;  /* 0x40000040ff0d7424 */ /* 0x000fe200078e00ff */
[----:B------:R-:W-:Y:S01]  /*48d0*/  BSSY B0, `(.L_x_1354) ;  /* 0x00000f5000007945 */ /* 0x000fe20003800000 */
[----:B------:R-:W-:Y:S01]  /*48e0*/  IMAD.MOV.U32 R11, RZ, RZ, 0x40000040 ;  /* 0x40000040ff0b7424 */ /* 0x000fe200078e00ff */
[----:B------:R-:W1:Y:S01]  /*48f0*/  S2R R20, SR_TID.X ;  /* 0x0000000000147919 */ /* 0x000e620000002100 */
[----:B0-----:R-:W-:-:S04]  /*4900*/  LEA.HI R3, R0, R0, RZ, 0x1 ;  /* 0x0000000000037211 */ /* 0x001fc800078f08ff */
[----:B------:R-:W-:Y:S01]  /*4910*/  LOP3.LUT R3, R3, 0x1fffe, RZ, 0xc0, !PT ;  /* 0x0001fffe03037812 */ /* 0x000fe200078ec0ff */
[----:B-----5:R-:W-:-:S04]  /*4920*/  WARPGROUP.ARRIVE ;  /* 0x00000000000079c5 */ /* 0x020fc80000000000 */
[----:B------:R-:W-:Y:S02]  /*4930*/  IMAD.IADD R3, R0, 0x1, -R3 ;  /* 0x0000000100037824 */ /* 0x000fe400078e0a03 */
[----:B------:R-:W-:Y:S02]  /*4940*/  VIADD R0, R2, 0x36400 ;  /* 0x0003640002007836 */ /* 0x000fe40000000000 */
[----:B------:R-:W-:-:S03]  /*4950*/  IMAD R3, R3, 0x8000, R2 ;  /* 0x0000800003037824 */ /* 0x000fc600078e0202 */
[----:B------:R-:W-:Y:S01]  /*4960*/  SHF.R.U32.HI R0, RZ, 0x4, R0 ;  /* 0x00000004ff007819 */ /* 0x000fe20000011600 */
[----:B------:R-:W-:-:S03]  /*4970*/  VIADD R3, R3, 0x400 ;  /* 0x0000040003037836 */ /* 0x000fc60000000000 */
[----:B------:R-:W-:Y:S02]  /*4980*/  LOP3.LUT R0, R0, 0x3fff, RZ, 0xc0, !PT ;  /* 0x00003fff00007812 */ /* 0x000fe400078ec0ff */
[----:B------:R-:W-:Y:S02]  /*4990*/  SHF.R.U32.HI R3, RZ, 0x4, R3 ;  /* 0x00000004ff037819 */ /* 0x000fe40000011603 */
[----:B------:R-:W-:Y:S02]  /*49a0*/  LOP3.LUT R8, R0, 0x10000, RZ, 0xfc, !PT ;  /* 0x0001000000087812 */ /* 0x000fe400078efcff */
[----:B------:R-:W-:Y:S02]  /*49b0*/  LOP3.LUT R3, R3, 0x3fff, RZ, 0xc0, !PT ;  /* 0x00003fff03037812 */ /* 0x000fe400078ec0ff */
[C---:B------:R-:W-:Y:S01]  /*49c0*/  R2UR UR4, R8.reuse ;  /* 0x00000000080472ca */ /* 0x040fe200000e0000 */
[----:B------:R-:W-:Y:S01]  /*49d0*/  VIADD R6, R8, 0x2 ;  /* 0x0000000208067836 */ /* 0x000fe20000000000 */
[----:B------:R-:W-:-:S02]  /*49e0*/  LOP3.LUT R21, R3, 0x2000000, RZ, 0xfc, !PT ;  /* 0x0200000003157812 */ /* 0x000fc400078efcff */
[----:B-1----:R-:W-:-:S03]  /*49f0*/  LOP3.LUT R20, R20, 0x7f, RZ, 0xc0, !PT ;  /* 0x0000007f14147812 */ /* 0x002fc600078ec0ff */
[----:B------:R-:W-:Y:S01]  /*4a00*/  IMAD R10, R18, 0x1000, R21 ;  /* 0x00001000120a7824 */ /* 0x000fe200078e0215 */
[----:B------:R-:W-:-:S03]  /*4a10*/  ISETP.NE.AND P2, PT, R20, RZ, PT ;  /* 0x000000ff1400720c */ /* 0x000fc60003f45270 */
[C---:B------:R-:W-:Y:S01]  /*4a20*/  VIADD R4, R10.reuse, 0x80 ;  /* 0x000000800a047836 */ /* 0x040fe20000000000 */
[C---:B------:R-:W-:Y:S01]  /*4a30*/  R2UR UR6, R10.reuse ;  /* 0x000000000a0672ca */ /* 0x040fe200000e0000 */
[----:B------:R-:W-:-:S08]  /*4a40*/  VIADD R12, R10, 0x100 ;  /* 0x000001000a0c7836 */ /* 0x000fd00000000000 */
[----:B------:R-:W-:-:S04]  /*4a50*/  @!P2 IMAD R0, R18, 0x8, R2 ;  /* 0x000000081200a824 */ /* 0x000fc800078e0202 */
[----:B------:R-:W-:Y:S01]  /*4a60*/  HGMMA.64x256x16.F32.BF16 R24, gdesc[UR4].tnspB, RZ, !UPT, gsb0 ;  /* 0x43e00000041879f0 */ /* 0x000fe2000c0018ff */
[----:B------:R-:W-:Y:S01]  /*4a70*/  R2UR UR4, R6 ;  /* 0x00000000060472ca */ /* 0x000fe200000e0000 */
[----:B------:R-:W-:Y:S01]  /*4a80*/  @!P2 VIADD R0, R0, 0x38860 ;  /* 0x000388600000a836 */ /* 0x000fe20000000000 */
[----:B------:R-:W-:Y:S02]  /*4a90*/  R2UR UR5, R7 ;  /* 0x00000000070572ca */ /* 0x000fe400000e0000 */
[----:B------:R-:W-:Y:S01]  /*4aa0*/  R2UR UR6, R4 ;  /* 0x00000000040672ca */ /* 0x000fe200000e0000 */
[----:B------:R-:W-:Y:S01]  /*4ab0*/  VIADD R4, R8, 0x4 ;  /* 0x0000000408047836 */ /* 0x000fe20000000000 */
[----:B------:R-:W-:Y:S01]  /*4ac0*/  R2UR UR7, R5 ;  /* 0x00000000050772ca */ /* 0x000fe200000e0000 */
[----:B------:R-:W-:Y:S01]  /*4ad0*/  IMAD.MOV.U32 R5, RZ, RZ, 0x40000040 ;  /* 0x40000040ff057424 */ /* 0x000fe200078e00ff */
[----:B------:R-:W-:Y:S01]  /*4ae0*/  @!P2 PRMT R0, RZ, 0x654, R0 ;  /* 0x00000654ff00a816 */ /* 0x000fe20000000000 */
[----:B------:R-:W-:-:S02]  /*4af0*/  WARPGROUP.DEPBAR.LE gsb0, 0x0 ;  /* 0x00008000000079c5 */ /* 0x000fc40000010000 */
[----:B------:R-:W-:-:S15]  /*4b00*/  WARPGROUP.ARRIVE ;  /* 0x00000000000079c5 */ /* 0x000fde0000000000 */
[----:B------:R-:W-:-:S01]  /*4b10*/  NOP ;  /* 0x0000000000007918 */ /* 0x000fc20000000000 */
[----:B------:R-:W-:Y:S01]  /*4b20*/  HGMMA.64x256x16.F32.BF16 R24, gdesc[UR4].tnspB, R24, gsb0 ;  /* 0x43e00000041879f0 */ /* 0x000fe20008001818 */
[----:B------:R-:W-:Y:S02]  /*4b30*/  R2UR UR4, R4 ;  /* 0x00000000040472ca */ /* 0x000fe400000e0000 */
[----:B------:R-:W-:Y:S02]  /*4b40*/  R2UR UR5, R5 ;  /* 0x00000000050572ca */ /* 0x000fe400000e0000 */
[----:B------:R-:W-:Y:S01]  /*4b50*/  R2UR UR6, R12 ;  /* 0x000000000c0672ca */ /* 0x000fe200000e0000 */
[----:B------:R-:W-:Y:S01]  /*4b60*/  VIADD R12, R10, 0x180 ;  /* 0x000001800a0c7836 */ /* 0x000fe20000000000 */
[----:B------:R-:W-:Y:S01]  /*4b70*/  R2UR UR7, R13 ;  /* 0x000000000d0772ca */ /* 0x000fe200000e0000 */
[----:B------:R-:W-:Y:S02]  /*4b80*/  VIADD R10, R8, 0x6 ;  /* 0x00000006080a7836 */ /* 0x000fe40000000000 */
[----:B------:R-:W-:Y:S01]  /*4b90*/  IMAD.MOV.U32 R13, RZ, RZ, 0x40000040 ;  /* 0x40000040ff0d7424 */ /* 0x000fe200078e00ff */
[----:B------:R-:W-:-:S02]  /*4ba0*/  WARPGROUP.DEPBAR.LE gsb0, 0x0 ;  /* 0x00008000000079c5 */ /* 0x000fc40000010000 */
[----:B------:R-:W-:-:S15]  /*4bb0*/  WARPGROUP.ARRIVE ;  /* 0x00000000000079c5 */ /* 0x000fde0000000000 */
        /* <DEDUP_REMOVED lines=12> */
[----:B------:R-:W-:Y:S05]  /*4c80*/  @!P0 BRA `(.L_x_1355) ;  /* 0x0000000800e48947 */ /* 0x000fea0003800000 */
[----:B------:R-:W-:-:S07]  /*4c90*/  VIADD R180, R180, 0xfffffffe ;  /* 0xfffffffeb4b47836 */ /* 0x000fce0000000000 */
.L_x_1356:
[----:B------:R-:W-:Y:S01]  /*4ca0*/  BAR.SYNC.DEFER_BLOCKING 0xe, 0x100 ;  /* 0x0384000000007b1d */ /* 0x000fe20000010000 */
[----:B------:R-:W-:Y:S01]  /*4cb0*/  IMAD R3, R18, 0x40, R191 ;  /* 0x0000004012037824 */ /* 0x000fe200078e02bf */
[----:B------:R-:W-:Y:S01]  /*4cc0*/  R2UR UR4, R8 ;  /* 0x00000000080472ca */ /* 0x000fe200000e0000 */
[----:B------:R-:W-:Y:S01]  /*4cd0*/  VIADD R18, R18, 0x1 ;  /* 0x0000000112127836 */ /* 0x000fe20000000000 */
[----:B------:R-:W-:Y:S01]  /*4ce0*/  R2UR UR5, R9 ;  /* 0x00000000090572ca */ /* 0x000fe200000e0000 */
[----:B------:R-:W-:Y:S01]  /*4cf0*/  IMAD R3, R3, 0x4, R2 ;  /* 0x0000000403037824 */ /* 0x000fe200078e0202 */
[----:B------:R-:W-:Y:S01]  /*4d00*/  ISETP.GT.AND P1, PT, R180, RZ, PT ;  /* 0x000000ffb400720c */ /* 0x000fe20003f24270 */
[----:B------:R-:W-:Y:S01]  /*4d10*/  IMAD.MOV.U32 R13, RZ, RZ, 0x40000040 ;  /* 0x40000040ff0d7424 */ /* 0x000fe200078e00ff */
[----:B------:R-:W-:Y:S01]  /*4d20*/  ISETP.NE.AND P0, PT, R18, 0x2, PT ;  /* 0x000000021200780c */ /* 0x000fe20003f05270 */
[----:B------:R-:W-:Y:S02]  /*4d30*/  IMAD.MOV.U32 R15, RZ, RZ, 0x40000040 ;  /* 0x40000040ff0f7424 */ /* 0x000fe400078e00ff */
[----:B------:R-:W-:Y:S01]  /*4d40*/  VIADD R180, R180, 0xffffffff ;  /* 0xffffffffb4b47836 */ /* 0x000fe20000000000 */
[----:B------:R-:W-:-:S02]  /*4d50*/  SEL R18, R18, RZ, P0 ;  /* 0x000000ff12127207 */ /* 0x000fc40000000000 */
[----:B------:R-:W-:Y:S01]  /*4d60*/  R2UR UR7, R13 ;  /* 0x000000000d0772ca */ /* 0x000fe200000e0000 */
[----:B------:R-:W-:Y:S02]  /*4d70*/  IMAD.MOV.U32 R13, RZ, RZ, 0x40000040 ;  /* 0x40000040ff0d7424 */ /* 0x000fe400078e00ff */
[----:B------:R-:W-:-:S05]  /*4d80*/  IMAD R12, R18, 0x1000, R21 ;  /* 0x00001000120c7824 */ /* 0x000fca00078e0215 */
[----:B------:R-:W-:Y:S01]  /*4d90*/  R2UR UR6, R12 ;  /* 0x000000000c0672ca */ /* 0x000fe200000e0000 */
        /* <DEDUP_REMOVED lines=130> */
[----:B------:R-:W-:-:S02]  /*55c0*/  VIADD R14, R12, 0x80 ;  /* 0x000000800c0e7836 */ /* 0x000fc40000000000 */
[----:B------:R-:W-:-:S03]  /*55d0*/  @!P2 IMAD R0, R18, 0x8, R2 ;  /* 0x000000081200a824 */ /* 0x000fc600078e0202 */
[----:B------:R-:W-:Y:S01]  /*55e0*/  WARPGROUP.ARRIVE ;  /* 0x00000000000079c5 */ /* 0x000fe20000000000 */
[----:B------:R-:W-:-:S05]  /*55f0*/  @!P2 VIADD R0, R0, 0x38860 ;  /* 0x000388600000a836 */ /* 0x000fca0000000000 */
[----:B------:R-:W-:Y:S01]  /*5600*/  HGMMA.64x256x16.F32.BF16 R24, gdesc[UR4].tnspB, R24, gsb0 ;  /* 0x43e00000041879f0 */ /* 0x000fe20008001818 */
[----:B------:R-:W-:Y:S02]  /*5610*/  R2UR UR4, R6 ;  /* 0x00000000060472ca */ /* 0x000fe400000e0000 */
[----:B------:R-:W-:Y:S02]  /*5620*/  R2UR UR5, R7 ;  /* 0x00000000070572ca */ /* 0x000fe400000e0000 */
[----:B------:R-:W-:Y:S01]  /*5630*/  R2UR UR6, R14 ;  /* 0x000000000e0672ca */ /* 0x000fe200000e0000 */
[C---:B------:R-:W-:Y:S01]  /*5640*/  VIADD R14, R12.reuse, 0x100 ;  /* 0x000001000c0e7836 */ /* 0x040fe20000000000 */
[----:B------:R-:W-:Y:S01]  /*5650*/  R2UR UR7, R15 ;  /* 0x000000000f0772ca */ /* 0x000fe200000e0000 */
[----:B------:R-:W-:Y:S01]  /*5660*/  IMAD.MOV.U32 R15, RZ, RZ, 0x40000040 ;  /* 0x40000040ff0f7424 */ /* 0x000fe200078e00ff */
[----:B------:R-:W-:Y:S01]  /*5670*/  @!P2 PRMT R0, RZ, 0x654, R0 ;  /* 0x00000654ff00a816 */ /* 0x000fe20000000000 */
[----:B------:R-:W-:Y:S01]  /*5680*/  VIADD R12, R12, 0x180 ;  /* 0x000001800c0c7836 */ /* 0x000fe20000000000 */
        /* <DEDUP_REMOVED lines=21> */
[----:B------:R0:W-:Y:S02]  /*57e0*/  @!P2 SYNCS.ARRIVE.TRANS64.RED.A1T0 RZ, [R0+URZ], RZ ;  /* 0x000000ff00ffa9a7 */ /* 0x0001e4000810043f */
[----:B0-----:R-:W-:-:S04]  /*57f0*/  SEL R0, RZ, 0x1, P0 ;  /* 0x00000001ff007807 */ /* 0x001fc80000000000 */
[----:B------:R-:W-:Y:S01]  /*5800*/  LOP3.LUT R23, R23, R0, RZ, 0x3c, !PT ;  /* 0x0000000017177212 */ /* 0x000fe200078e3cff */
[----:B------:R-:W-:Y:S06]  /*5810*/  @P1 BRA `(.L_x_1356) ;  /* 0xfffffff400201947 */ /* 0x000fec000383ffff */
.L_x_1355:
[----:B------:R-:W-:Y:S05]  /*5820*/  BSYNC B0 ;  /* 0x0000000000007941 */ /* 0x000fea0003800000 */
.L_x_1354:
[----:B------:R-:W-:Y:S01]  /*5830*/  BAR.SYNC.DEFER_BLOCKING 0xe, 0x100 ;  /* 0x0384000000007b1d */ /* 0x000fe20000010000 */
[C---:B------:R-:W-:Y:S01]  /*5840*/  IMAD R3, R18.reuse, 0x40, R191 ;  /* 0x0000004012037824 */ /* 0x040fe200078e02bf */
[----:B------:R-:W-:Y:S01]  /*5850*/  PLOP3.LUT P0, PT, PT, PT, PT, 0x8, 0x0 ;  /* 0x000000000000781c */ /* 0x000fe20003f0e170 */
[----:B------:R-:W-:Y:S02]  /*5860*/  VIADD R18, R18, 0x1 ;  /* 0x0000000112127836 */ /* 0x000fe40000000000 */
        /* <DEDUP_REMOVED lines=11> */
[----:B-1----:R-:W-:Y:S01]  /*5920*/  FMUL.FTZ R33, R42, R2 ;  /* 0x000000022a217220 */ /* 0x002fe20000410000 */
        /* <DEDUP_REMOVED lines=125> */
.L_x_1352:
        /* <DEDUP_REMOVED lines=31> */
.L_x_1358:
[----:B------:R-:W-:Y:S05]  /*62f0*/  BSYNC B6 ;  /* 0x0000000000067941 */ /* 0x000fea0003800000 */
.L_x_1357:
        /* <DEDUP_REMOVED lines=12> */
.L_x_1362:
[----:B-1----:R1:W2:Y:S02]  /*63c0*/  SYNCS.PHASECHK.TRANS64.TRYWAIT P0, [R2+URZ+0x38800], R3 ;  /* 0x03880003020075a7 */ /* 0x0022a4000800017f */
[----:B--2---:R-:W-:Y:S05]  /*63d0*/  @!P0 NANOSLEEP.SYNCS 0x989680 ;  /* 0x009896800000895d */ /* 0x004fea0003900000 */
[----:B------:R-:W2:Y:S02]  /*63e0*/  @!P0 SYNCS.PHASECHK.TRANS64 P0, [R2+URZ+0x38800], R3 ;  /* 0x03880003020085a7 */ /* 0x000ea4000800007f */
[----:B--2---:R-:W-:Y:S05]  /*63f0*/  @!P0 BRA `(.L_x_1362) ;  /* 0xfffffffc00f08947 */ /* 0x004fea000383ffff */
.L_x_1361:
[----:B------:R-:W-:Y:S05]  /*6400*/  BSYNC B0 ;  /* 0x0000000000007941 */ /* 0x000fea0003800000 */
.L_x_1360:
[----:B------:R-:W-:Y:S05]  /*6410*/  BRA `(.L_x_1363) ;  /* 0x0000002000847947 */ /* 0x000fea0003800000 */
.L_x_1359:
        /* <DEDUP_REMOVED lines=37> */
.L_x_1365:
[----:B------:R-:W-:Y:S05]  /*6670*/  BSYNC B6 ;  /* 0x0000000000067941 */ /* 0x000fea0003800000 */
.L_x_1364:
        /* <DEDUP_REMOVED lines=11> */
.L_x_1623:
[----:B------:R-:W-:Y:S01]  /*6730*/  ULDC UR4, c[0x0][0x448] ;  /* 0x0001120000047ab9 */ /* 0x000fe20000000800 */
[----:B------:R-:W-:Y:S01]  /*6740*/  LEA.HI R5, R219, R219, RZ, 0x1 ;  /* 0x000000dbdb057211 */ /* 0x000fe200078f08ff */
[----:B------:R-:W-:Y:S01]  /*6750*/  IMAD R24, R24, UR4, RZ ;  /* 0x0000000418187c24 */ /* 0x000fe2000f8e02ff */
[----:B------:R-:W-:Y:S01]  /*6760*/  BSSY B1, `(.L_x_1369) ;  /* 0x0000020000017945 */ /* 0x000fe20003800000 */
[----:B------:R-:W-:Y:S02]  /*6770*/  CS2R R8, SRZ ;  /* 0x0000000000087805 */ /* 0x000fe4000001ff00 */
[----:B------:R-:W-:Y:S01]  /*6780*/  LOP3.LUT R12, R5, 0xfffffffe, RZ, 0xc0, !PT ;  /* 0xfffffffe050c7812 */ /* 0x000fe200078ec0ff */
[----:B------:R-:W-:Y:S01]  /*6790*/  IMAD.SHL.U32 R5, R188, 0x40, RZ ;  /* 0x00000040bc057824 */ /* 0x000fe200078e00ff */
[----:B------:R-:W-:Y:S02]  /*67a0*/  ISETP.GE.AND P0, PT, R6, R24, PT ;  /* 0x000000180600720c */ /* 0x000fe40003f06270 */
[----:B------:R-:W-:-:S02]  /*67b0*/  CS2R R6, SRZ ;  /* 0x0000000000067805 */ /* 0x000fc4000001ff00 */
[----:B------:R-:W-:Y:S01]  /*67c0*/  CS2R R10, SRZ ;  /* 0x00000000000a7805 */ /* 0x000fe2000001ff00 */
[----:B------:R-:W-:Y:S01]  /*67d0*/  IMAD.IADD R12, R219, 0x1, -R12 ;  /* 0x00000001db0c7824 */ /* 0x000fe200078e0a0c */
[----:B------:R-:W-:Y:S02]  /*67e0*/  LOP3.LUT R13, R5, 0x1c0, RZ, 0xc0, !PT ;  /* 0x000001c0050d7812 */ /* 0x000fe400078ec0ff */
        /* <DEDUP_REMOVED lines=23> */
.L_x_1370:
[----:B------:R-:W-:Y:S05]  /*6960*/  BSYNC B1 ;  /* 0x0000000000017941 */ /* 0x000fea0003800000 */
.L_x_1369:
        /* <DEDUP_REMOVED lines=9> */
[----:B------:R-:W-:Y:S01]  /*6a00*/  SHF.R.U64 R24, R20, 0x10, R21 ;  /* 0x0000001014187819 */ /* 0x000fe20000001215 */
[----:B------:R-:W-:Y:S01]  /*6a10*/  IMAD.MOV.U32 R4, RZ, RZ, R11 ;  /* 0x000000ffff047224 */ /* 0x000fe200078e000b */
[----:B------:R-:W-:Y:S01]  /*6a20*/  SHF.R.U32.HI R25, RZ, 0x10, R21 ;  /* 0x00000010ff197819 */ /* 0x000fe20000011615 */
[----:B------:R-:W-:Y:S01]  /*6a30*/  IMAD.MOV.U32 R10, RZ, RZ, R6 ;  /* 0x000000ffff0a7224 */ /* 0x000fe200078e0006 */
[----:B------:R-:W-:Y:S01]  /*6a40*/  SHF.R.U32.HI R27, RZ, 0x10, R11 ;  /* 0x00000010ff1b7819 */ /* 0x000fe2000001160b */
[--C-:B------:R-:W-:Y:S01]  /*6a50*/  IMAD.MOV.U32 R11, RZ, RZ, R7.reuse ;  /* 0x000000ffff0b7224 */ /* 0x100fe200078e0007 */
[--C-:B------:R-:W-:Y:S01]  /*6a60*/  SHF.R.U64 R21, R6, 0x10, R7.reuse ;  /* 0x0000001006157819 */ /* 0x100fe20000001207 */
[----:B------:R-:W-:Y:S01]  /*6a70*/  IMAD.MOV.U32 R6, RZ, RZ, R8 ;  /* 0x000000ffff067224 */ /* 0x000fe200078e0008 */
[----:B------:R-:W-:Y:S01]  /*6a80*/  SHF.R.U32.HI R20, RZ, 0x10, R7 ;  /* 0x00000010ff147819 */ /* 0x000fe20000011607 */
[--C-:B------:R-:W-:Y:S01]  /*6a90*/  IMAD.MOV.U32 R7, RZ, RZ, R9.reuse ;  /* 0x000000ffff077224 */ /* 0x100fe200078e0009 */
[--C-:B------:R-:W-:Y:S01]  /*6aa0*/  SHF.R.U64 R15, R8, 0x10, R9.reuse ;  /* 0x00000010080f7819 */ /* 0x100fe20000001209 */
[----:B------:R-:W-:Y:S01]  /*6ab0*/  BSSY B1, `(.L_x_1371) ;  /* 0x000000f000017945 */ /* 0x000fe20003800000 */
[----:B------:R-:W-:Y:S01]  /*6ac0*/  SHF.R.U32.HI R8, RZ, 0x10, R9 ;  /* 0x00000010ff087819 */ /* 0x000fe20000011609 */
[----:B------:R-:W-:Y:S01]  /*6ad0*/  IMAD R9, R192, 0x200, R29 ;  /* 0x00000200c0097824 */ /* 0x000fe200078e021d */
[----:B------:R-:W-:-:S02]  /*6ae0*/  PRMT R29, R3, 0x5410, R26 ;  /* 0x00005410031d7816 */ /* 0x000fc4000000001a */
[----:B------:R-:W-:Y:S01]  /*6af0*/  VIMNMX R36, R0, 0x40, PT ;  /* 0x0000004000247848 */ /* 0x000fe20003fe0100 */
[----:B------:R-:W-:Y:S01]  /*6b00*/  IMAD R3, R9, 0x2, R2 ;  /* 0x0000000209037824 */ /* 0x000fe200078e0202 */
[----:B------:R-:W-:Y:S02]  /*6b10*/  PRMT R27, R4, 0x5410, R27 ;  /* 0x00005410041b7816 */ /* 0x000fe4000000001b */
[----:B------:R-:W-:Y:S01]  /*6b20*/  LOP3.LUT P2, RZ, R188, 0x4, RZ, 0xc0, !PT ;  /* 0x00000004bcff7812 */ /* 0x000fe2000784c0ff */
[----:B------:R-:W-:Y:S01]  /*6b30*/  VIADD R4, R3, 0x20400 ;  /* 0x0002040003047836 */ /* 0x000fe20000000000 */
[----:B------:R-:W-:Y:S01]  /*6b40*/  ISETP.GE.AND P1, PT, R19, R36, PT ;  /* 0x000000241300720c */ /* 0x000fe20003f26270 */
[----:B------:R-:W-:Y:S01]  /*6b50*/  VIADD R0, R3, 0x20440 ;  /* 0x0002044003007836 */ /* 0x000fe20000000000 */
[----:B------:R-:W-:Y:S02]  /*6b60*/  PRMT R30, R13, 0x5410, R24 ;  /* 0x000054100d1e7816 */ /* 0x000fe40000000018 */
[----:B------:R-:W-:-:S02]  /*6b70*/  PRMT R31, R14, 0x5410, R25 ;  /* 0x000054100e1f7816 */ /* 0x000fc40000000019 */
[----:B------:R-:W-:Y:S01]  /*6b80*/  PRMT R32, R10, 0x5410, R21 ;  /* 0x000054100a207816 */ /* 0x000fe20000000015 */
[----:B------:R-:W-:Y:S06]  /*6b90*/  @!P0 BRA `(.L_x_1372) ;  /* 0x0000015000d88947 */ /* 0x000fec0003800000 */
.L_x_1624:
[----:B------:R-:W-:Y:S05]  /*6ba0*/  BSYNC B1 ;  /* 0x0000000000017941 */ /* 0x000fea0003800000 */
.L_x_1371:
        /* <DEDUP_REMOVED lines=49> */
.L_x_1376:
[----:B------:R-:W-:Y:S05]  /*6ec0*/  BSYNC B2 ;  /* 0x0000000000027941 */ /* 0x000fea0003800000 */
.L_x_1375:
        /* <DEDUP_REMOVED lines=39> */
.L_x_1374:
[----:B------:R-:W-:Y:S05]  /*7140*/  BSYNC B1 ;  /* 0x0000000000017941 */ /* 0x000fea0003800000 */
.L_x_1373:
        /* <DEDUP_REMOVED lines=21> */
[C---:B------:R-:W-:Y:S01]  /*72a0*/  FMUL.FTZ R13, R24.reuse, R4 ;  /* 0x00000004180d7220 */ /* 0x040fe20000410000 */
[C---:B------:R-:W-:Y:S01]  /*72b0*/  IMAD.U32 R11, R7.reuse, 0x10000, RZ ;  /* 0x00010000070b7824 */ /* 0x040fe200078e00ff */
[----:B------:R-:W-:Y:S01]  /*72c0*/  LOP3.LUT R7, R7, 0xffff0000, RZ, 0xc0, !PT ;  /* 0xffff000007077812 */ /* 0x000fe200078ec0ff */
[-C--:B------:R-:W-:Y:S01]  /*72d0*/  FFMA.FTZ R15, R24, R8.reuse, R15 ;  /* 0x00000008180f7223 */ /* 0x080fe2000001000f */
[----:B------:R-:W-:Y:S01]  /*72e0*/  FFMA.FTZ R4, R20, R8, -R13 ;  /* 0x0000000814047223 */ /* 0x000fe2000001080d */
[----:B------:R-:W-:-:S02]  /*72f0*/  IMAD.U32 R24, R27, 0x10000, RZ ;  /* 0x000100001b187824 */ /* 0x000fc400078e00ff */
[-C--:B------:R-:W-:Y:S01]  /*7300*/  FMUL.FTZ R14, R21, R5.reuse ;  /* 0x00000005150e7220 */ /* 0x080fe20000410000 */
[----:B------:R-:W-:Y:S01]  /*7310*/  FMUL.FTZ R8, R29, R5 ;  /* 0x000000051d087220 */ /* 0x000fe20000410000 */
[----:B------:R-:W-:Y:S01]  /*7320*/  LOP3.LUT R27, R27, 0xffff0000, RZ, 0xc0, !PT ;  /* 0xffff00001b1b7812 */ /* 0x000fe200078ec0ff */
[-C--:B------:R-:W-:Y:S01]  /*7330*/  FMUL.FTZ R13, R24, R6.reuse ;  /* 0x00000006180d7220 */ /* 0x080fe20000410000 */
[-C--:B------:R-:W-:Y:S01]  /*7340*/  FFMA.FTZ R5, R29, R9.reuse, -R14 ;  /* 0x000000091d057223 */ /* 0x080fe2000001080e */
[----:B------:R-:W-:Y:S01]  /*7350*/  FFMA.FTZ R8, R21, R9, R8 ;  /* 0x0000000915087223 */ /* 0x000fe20000010008 */
[C---:B------:R-:W-:Y:S01]  /*7360*/  FMUL.FTZ R9, R26.reuse, R6 ;  /* 0x000000061a097220 */ /* 0x040fe20000410000 */
[-C--:B------:R-:W-:Y:S01]  /*7370*/  FMUL.FTZ R14, R33, R7.reuse ;  /* 0x00000007210e7220 */ /* 0x080fe20000410000 */
[C---:B------:R-:W-:Y:S01]  /*7380*/  FMUL.FTZ R20, R27.reuse, R7 ;  /* 0x000000071b147220 */ /* 0x040fe20000410000 */
[-C--:B------:R-:W-:Y:S01]  /*7390*/  FFMA.FTZ R13, R26, R10.reuse, R13 ;  /* 0x0000000a1a0d7223 */ /* 0x080fe2000001000d */
[----:B------:R-:W-:Y:S01]  /*73a0*/  FFMA.FTZ R6, R24, R10, -R9 ;  /* 0x0000000a18067223 */ /* 0x000fe20000010809 */
[-C--:B------:R-:W-:Y:S01]  /*73b0*/  FFMA.FTZ R7, R27, R11.reuse, -R14 ;  /* 0x0000000b1b077223 */ /* 0x080fe2000001080e */
[----:B------:R-:W-:Y:S01]  /*73c0*/  FFMA.FTZ R20, R33, R11, R20 ;  /* 0x0000000b21147223 */ /* 0x000fe20000010014 */
[----:B------:R-:W-:-:S02]  /*73d0*/  F2FP.BF16.F32.PACK_AB R4, R15, R4 ;  /* 0x000000040f04723e */ /* 0x000fc400000010ff */
[----:B------:R-:W-:Y:S02]  /*73e0*/  F2FP.BF16.F32.PACK_AB R5, R8, R5 ;  /* 0x000000050805723e */ /* 0x000fe400000010ff */
[----:B------:R-:W-:Y:S02]  /*73f0*/  F2FP.BF16.F32.PACK_AB R6, R13, R6 ;  /* 0x000000060d06723e */ /* 0x000fe400000010ff */
[----:B------:R-:W-:-:S05]  /*7400*/  F2FP.BF16.F32.PACK_AB R7, R20, R7 ;  /* 0x000000071407723e */ /* 0x000fca00000010ff */
[----:B------:R0:W-:Y:S02]  /*7410*/  STS.128 [R3+0x21400], R4 ;  /* 0x0214000403007388 */ /* 0x0001e40000000c00 */
.L_x_1379:
[----:B------:R-:W-:Y:S05]  /*7420*/  BSYNC B1 ;  /* 0x0000000000017941 */ /* 0x000fea0003800000 */
.L_x_1378:
[----:B------:R-:W-:Y:S05]  /*7430*/  @P1 BRA `(.L_x_1377) ;  /* 0x0000001000581947 */ /* 0x000fea0003800000 */
[----:B0-----:R-:W0:Y:S01]  /*7440*/  LDS.128 R4, [R0+0x1000] ;  /* 0x0010000000047984 */ /* 0x001e220000000c00 */
[C---:B------:R-:W-:Y:S01]  /*7450*/  IMAD.U32 R15, R34.reuse, 0x10000, RZ ;  /* 0x00010000220f7824 */ /* 0x040fe200078e00ff */
[----:B------:R-:W-:Y:S01]  /*7460*/  LOP3.LUT R34, R34, 0xffff0000, RZ, 0xc0, !PT ;  /* 0xffff000022227812 */ /* 0x000fe200078ec0ff */
[C---:B------:R-:W-:Y:S01]  /*7470*/  IMAD.U32 R13, R30.reuse, 0x10000, RZ ;  /* 0x000100001e0d7824 */ /* 0x040fe200078e00ff */
[----:B------:R-:W-:Y:S01]  /*7480*/  LOP3.LUT R30, R30, 0xffff0000, RZ, 0xc0, !PT ;  /* 0xffff00001e1e7812 */ /* 0x000fe200078ec0ff */
[C---:B------:R-:W-:Y:S01]  /*7490*/  IMAD.U32 R21, R35.reuse, 0x10000, RZ ;  /* 0x0001000023157824 */ /* 0x040fe200078e00ff */
[----:B------:R-:W-:Y:S02]  /*74a0*/  LOP3.LUT R26, R35, 0xffff0000, RZ, 0xc0, !PT ;  /* 0xffff0000231a7812 */ /* 0x000fe400078ec0ff */
        /* <DEDUP_REMOVED lines=11> */
[----:B------:R-:W-:Y:S01]  /*7560*/  FMUL.FTZ R11, R34, R5 ;  /* 0x00000005220b7220 */ /* 0x000fe20000410000 */
[-C--:B------:R-:W-:Y:S01]  /*7570*/  FFMA.FTZ R4, R13, R3.reuse, -R14 ;  /* 0x000000030d047223 */ /* 0x080fe2000001080e */
[----:B------:R-:W-:Y:S01]  /*7580*/  FFMA.FTZ R3, R15, R3, R20 ;  /* 0x000000030f037223 */ /* 0x000fe20000010014 */
[----:B------:R-:W-:Y:S01]  /*7590*/  FMUL.FTZ R13, R30, R5 ;  /* 0x000000051e0d7220 */ /* 0x000fe20000410000 */
[----:B------:R-:W-:-:S02]  /*75a0*/  IMAD.U32 R15, R31, 0x10000, RZ ;  /* 0x000100001f0f7824 */ /* 0x000fc400078e00ff */
        /* <DEDUP_REMOVED lines=16> */
.L_x_1367:
        /* <DEDUP_REMOVED lines=8> */
.L_x_1630:
        /* <DEDUP_REMOVED lines=23> */
.L_x_1382:
[----:B------:R-:W-:Y:S05]  /*78a0*/  BSYNC B1 ;  /* 0x0000000000017941 */ /* 0x000fea0003800000 */
.L_x_1381:
[----:B------:R-:W2:Y:S01]  /*78b0*/  SYNCS.PHASECHK.TRANS64.TRYWAIT P1, [R2+URZ+0x38800], R13 ;  /* 0x0388000d020075a7 */ /* 0x000ea2000802017f */
[----:B------:R-:W-:Y:S01]  /*78c0*/  IMAD R0, R25, -0x40, R0 ;  /* 0xffffffc019007824 */ /* 0x000fe200078e0200 */
[--C-:B-----5:R-:W-:Y:S01]  /*78d0*/  SHF.R.U64 R26, R8, 0x10, R9.reuse ;  /* 0x00000010081a7819 */ /* 0x120fe20000001209 */
[----:B-1----:R-:W-:Y:S01]  /*78e0*/  IMAD.MOV.U32 R15, RZ, RZ, R8 ;  /* 0x000000ffff0f7224 */ /* 0x002fe200078e0008 */
[--C-:B------:R-:W-:Y:S01]  /*78f0*/  SHF.R.U32.HI R27, RZ, 0x10, R9.reuse ;  /* 0x00000010ff1b7819 */ /* 0x100fe20000011609 */
[----:B------:R-:W-:Y:S01]  /*7900*/  IMAD.MOV.U32 R20, RZ, RZ, R9 ;  /* 0x000000ffff147224 */ /* 0x000fe200078e0009 */
[--C-:B------:R-:W-:Y:S01]  /*7910*/  SHF.R.U64 R24, R10, 0x10, R11.reuse ;  /* 0x000000100a187819 */ /* 0x100fe2000000120b */
[----:B------:R-:W-:Y:S01]  /*7920*/  IMAD.MOV.U32 R3, RZ, RZ, R10 ;  /* 0x000000ffff037224 */ /* 0x000fe200078e000a */
[--C-:B------:R-:W-:Y:S01]  /*7930*/  SHF.R.U32.HI R25, RZ, 0x10, R11.reuse ;  /* 0x00000010ff197819 */ /* 0x100fe2000001160b */
[----:B----4-:R-:W-:Y:S01]  /*7940*/  IMAD.MOV.U32 R14, RZ, RZ, R11 ;  /* 0x000000ffff0e7224 */ /* 0x010fe200078e000b */
        /* <DEDUP_REMOVED lines=22> */
.L_x_1631:
[----:B------:R-:W-:Y:S05]  /*7ab0*/  BSYNC B1 ;  /* 0x0000000000017941 */ /* 0x000fea0003800000 */
.L_x_1383:
[----:B------:R-:W-:Y:S04]  /*7ac0*/  BSSY B1, `(.L_x_1385) ;  /* 0x000005a000017945 */ /* 0x000fe80003800000 */
[----:B------:R-:W-:Y:S05]  /*7ad0*/  @P2 BRA `(.L_x_1386) ;  /* 0x0000000400602947 */ /* 0x000fea0003800000 */
[----:B------:R-:W-:Y:S01]  /*7ae0*/  IMAD.SHL.U32 R4, R188, 0x40, RZ ;  /* 0x00000040bc047824 */ /* 0x000fe200078e00ff */
[C---:B------:R-:W-:Y:S01]  /*7af0*/  LOP3.LUT R27, R41.reuse, 0xffff0000, RZ, 0xc0, !PT ;  /* 0xffff0000291b7812 */ /* 0x040fe200078ec0ff */
        /* <DEDUP_REMOVED lines=14> */
[----:B------:R-:W0:Y:S01]  /*7be0*/  LDS.128 R4, [R36+0x20400] ;  /* 0x0204000024047984 */ /* 0x000e220000000c00 */
[C---:B-1----:R-:W-:Y:S01]  /*7bf0*/  IMAD.U32 R21, R8.reuse, 0x10000, RZ ;  /* 0x0001000008157824 */ /* 0x042fe200078e00ff */
[----:B------:R-:W-:Y:S01]  /*7c00*/  LOP3.LUT R8, R8, 0xffff0000, RZ, 0xc0, !PT ;  /* 0xffff000008087812 */ /* 0x000fe200078ec0ff */
[C---:B------:R-:W-:Y:S01]  /*7c10*/  IMAD.U32 R25, R10.reuse, 0x10000, RZ ;  /* 0x000100000a197824 */ /* 0x040fe200078e00ff */
[----:B------:R-:W-:Y:S01]  /*7c20*/  LOP3.LUT R10, R10, 0xffff0000, RZ, 0xc0, !PT ;  /* 0xffff00000a0a7812 */ /* 0x000fe200078ec0ff */
[----:B0-----:R-:W-:Y:S02]  /*7c30*/  IMAD.U32 R13, R4, 0x10000, RZ ;  /* 0x00010000040d7824 */ /* 0x001fe400078e00ff */
[C---:B------:R-:W-:Y:S01]  /*7c40*/  FMUL.FTZ R32, R21.reuse, R30 ;  /* 0x0000001e15207220 */ /* 0x040fe20000410000 */
[-C--:B------:R-:W-:Y:S01]  /*7c50*/  FMUL.FTZ R34, R21, R28.reuse ;  /* 0x0000001c15227220 */ /* 0x080fe20000410000 */
[----:B------:R-:W-:Y:S01]  /*7c60*/  LOP3.LUT R21, R39, 0xffff0000, RZ, 0xc0, !PT ;  /* 0xffff000027157812 */ /* 0x000fe200078ec0ff */
[----:B------:R-:W-:Y:S01]  /*7c70*/  FMUL.FTZ R29, R8, R27 ;  /* 0x0000001b081d7220 */ /* 0x000fe20000410000 */
[----:B------:R-:W-:Y:S01]  /*7c80*/  LOP3.LUT R4, R4, 0xffff0000, RZ, 0xc0, !PT ;  /* 0xffff000004047812 */ /* 0x000fe200078ec0ff */
[----:B------:R-:W-:Y:S01]  /*7c90*/  FFMA.FTZ R31, R13, R28, -R32 ;  /* 0x0000001c0d1f7223 */ /* 0x000fe20000010820 */
[----:B------:R-:W-:-:S02]  /*7ca0*/  IMAD.U32 R32, R43, 0x10000, RZ ;  /* 0x000100002b207824 */ /* 0x000fc400078e00ff */
[----:B------:R-:W-:Y:S01]  /*7cb0*/  FFMA.FTZ R34, R13, R30, R34 ;  /* 0x0000001e0d227223 */ /* 0x000fe20000010022 */
[----:B------:R-:W-:Y:S02]  /*7cc0*/  IMAD.U32 R28, R40, 0x10000, RZ ;  /* 0x00010000281c7824 */ /* 0x000fe400078e00ff */
[-C--:B------:R-:W-:Y:S01]  /*7cd0*/  FMUL.FTZ R13, R8, R21.reuse ;  /* 0x00000015080d7220 */ /* 0x080fe20000410000 */
[----:B------:R-:W-:Y:S01]  /*7ce0*/  FFMA.FTZ R30, R4, R21, -R29 ;  /* 0x00000015041e7223 */ /* 0x000fe2000001081d */
[----:B------:R-:W-:Y:S01]  /*7cf0*/  FMUL.FTZ R8, R25, R32 ;  /* 0x0000002019087220 */ /* 0x000fe20000410000 */
[C---:B------:R-:W-:Y:S01]  /*7d00*/  IMAD.U32 R15, R6.reuse, 0x10000, RZ ;  /* 0x00010000060f7824 */ /* 0x040fe200078e00ff */
[----:B------:R-:W-:Y:S01]  /*7d10*/  LOP3.LUT R29, R43, 0xffff0000, RZ, 0xc0, !PT ;  /* 0xffff00002b1d7812 */ /* 0x000fe200078ec0ff */
[-C--:B------:R-:W-:Y:S01]  /*7d20*/  FMUL.FTZ R25, R25, R28.reuse ;  /* 0x0000001c19197220 */ /* 0x080fe20000410000 */
[----:B------:R-:W-:Y:S01]  /*7d30*/  LOP3.LUT R6, R6, 0xffff0000, RZ, 0xc0, !PT ;  /* 0xffff000006067812 */ /* 0x000fe200078ec0ff */
[C---:B------:R-:W-:Y:S01]  /*7d40*/  FFMA.FTZ R28, R15.reuse, R28, -R8 ;  /* 0x0000001c0f1c7223 */ /* 0x040fe20000010808 */
[----:B------:R-:W-:Y:S01]  /*7d50*/  LOP3.LUT R21, R40, 0xffff0000, RZ, 0xc0, !PT ;  /* 0xffff000028157812 */ /* 0x000fe200078ec0ff */
[----:B------:R-:W-:Y:S01]  /*7d60*/  FFMA.FTZ R32, R15, R32, R25 ;  /* 0x000000200f207223 */ /* 0x000fe20000010019 */
[----:B------:R-:W-:-:S02]  /*7d70*/  IMAD.U32 R24, R9, 0x10000, RZ ;  /* 0x0001000009187824 */ /* 0x000fc400078e00ff */
[----:B------:R-:W-:Y:S01]  /*7d80*/  FMUL.FTZ R15, R10, R29 ;  /* 0x0000001d0a0f7220 */ /* 0x000fe20000410000 */
[----:B------:R-:W-:Y:S02]  /*7d90*/  IMAD.U32 R25, R42, 0x10000, RZ ;  /* 0x000100002a197824 */ /* 0x000fe400078e00ff */
[----:B------:R-:W-:Y:S01]  /*7da0*/  FFMA.FTZ R27, R4, R27, R13 ;  /* 0x0000001b041b7223 */ /* 0x000fe2000001000d */
[----:B------:R-:W-:Y:S02]  /*7db0*/  IMAD.U32 R14, R5, 0x10000, RZ ;  /* 0x00010000050e7824 */ /* 0x000fe400078e00ff */
[-C--:B------:R-:W-:Y:S01]  /*7dc0*/  FMUL.FTZ R37, R10, R21.reuse ;  /* 0x000000150a257220 */ /* 0x080fe20000410000 */
[----:B------:R-:W-:Y:S02]  /*7dd0*/  IMAD.U32 R13, R0, 0x10000, RZ ;  /* 0x00010000000d7824 */ /* 0x000fe400078e00ff */
[----:B------:R-:W-:Y:S01]  /*7de0*/  FFMA.FTZ R35, R6, R21, -R15 ;  /* 0x0000001506237223 */ /* 0x000fe2000001080f */
[----:B------:R-:W-:Y:S01]  /*7df0*/  FMUL.FTZ R33, R24, R25 ;  /* 0x0000001918217220 */ /* 0x000fe20000410000 */
[----:B------:R-:W-:-:S02]  /*7e00*/  IMAD.U32 R26, R11, 0x10000, RZ ;  /* 0x000100000b1a7824 */ /* 0x000fc400078e00ff */
[----:B------:R-:W-:Y:S01]  /*7e10*/  FMUL.FTZ R24, R24, R13 ;  /* 0x0000000d18187220 */ /* 0x000fe20000410000 */
[----:B------:R-:W-:Y:S02]  /*7e20*/  IMAD.U32 R21, R44, 0x10000, RZ ;  /* 0x000100002c157824 */ /* 0x000fe400078e00ff */
[----:B------:R-:W-:Y:S01]  /*7e30*/  FFMA.FTZ R37, R6, R29, R37 ;  /* 0x0000001d06257223 */ /* 0x000fe20000010025 */
[----:B------:R-:W-:Y:S02]  /*7e40*/  IMAD.U32 R15, R3, 0x10000, RZ ;  /* 0x00010000030f7824 */ /* 0x000fe400078e00ff */
[----:B------:R-:W-:Y:S01]  /*7e50*/  FFMA.FTZ R33, R14, R13, -R33 ;  /* 0x0000000d0e217223 */ /* 0x000fe20000010821 */
[----:B------:R-:W-:Y:S01]  /*7e60*/  IMAD.U32 R20, R7, 0x10000, RZ ;  /* 0x0001000007147824 */ /* 0x000fe200078e00ff */
[----:B------:R-:W-:Y:S01]  /*7e70*/  LOP3.LUT R9, R9, 0xffff0000, RZ, 0xc0, !PT ;  /* 0xffff000009097812 */ /* 0x000fe200078ec0ff */
[C---:B------:R-:W-:Y:S01]  /*7e80*/  FMUL.FTZ R29, R26.reuse, R21 ;  /* 0x000000151a1d7220 */ /* 0x040fe20000410000 */
[----:B------:R-:W-:Y:S01]  /*7e90*/  LOP3.LUT R11, R11, 0xffff0000, RZ, 0xc0, !PT ;  /* 0xffff00000b0b7812 */ /* 0x000fe200078ec0ff */
[----:B------:R-:W-:Y:S01]  /*7ea0*/  FMUL.FTZ R13, R26, R15 ;  /* 0x0000000f1a0d7220 */ /* 0x000fe20000410000 */
[----:B------:R-:W-:Y:S01]  /*7eb0*/  LOP3.LUT R8, R42, 0xffff0000, RZ, 0xc0, !PT ;  /* 0xffff00002a087812 */ /* 0x000fe200078ec0ff */
[----:B------:R-:W-:Y:S01]  /*7ec0*/  FFMA.FTZ R24, R14, R25, R24 ;  /* 0x000000190e187223 */ /* 0x000fe20000010018 */
[----:B------:R-:W-:Y:S01]  /*7ed0*/  LOP3.LUT R10, R44, 0xffff0000, RZ, 0xc0, !PT ;  /* 0xffff00002c0a7812 */ /* 0x000fe200078ec0ff */
[----:B------:R-:W-:Y:S01]  /*7ee0*/  FFMA.FTZ R29, R20, R15, -R29 ;  /* 0x0000000f141d7223 */ /* 0x000fe2000001081d */
[----:B------:R-:W-:Y:S01]  /*7ef0*/  LOP3.LUT R4, R0, 0xffff0000, RZ, 0xc0, !PT ;  /* 0xffff000000047812 */ /* 0x000fe200078ec0ff */
[----:B------:R-:W-:Y:S01]  /*7f00*/  FFMA.FTZ R13, R20, R21, R13 ;  /* 0x00000015140d7223 */ /* 0x000fe2000001000d */
[----:B------:R-:W-:Y:S01]  /*7f10*/  LOP3.LUT R6, R3, 0xffff0000, RZ, 0xc0, !PT ;  /* 0xffff000003067812 */ /* 0x000fe200078ec0ff */
[----:B------:R-:W-:Y:S01]  /*7f20*/  FMUL.FTZ R14, R9, R8 ;  /* 0x00000008090e7220 */ /* 0x000fe20000410000 */
[----:B------:R-:W-:Y:S01]  /*7f30*/  LOP3.LUT R5, R5, 0xffff0000, RZ, 0xc0, !PT ;  /* 0xffff000005057812 */ /* 0x000fe200078ec0ff */
[----:B------:R-:W-:Y:S01]  /*7f40*/  FMUL.FTZ R20, R11, R10 ;  /* 0x0000000a0b147220 */ /* 0x000fe20000410000 */
[----:B------:R-:W-:Y:S01]  /*7f50*/  LOP3.LUT R7, R7, 0xffff0000, RZ, 0xc0, !PT ;  /* 0xffff000007077812 */ /* 0x000fe200078ec0ff */
[----:B------:R-:W-:Y:S01]  /*7f60*/  FMUL.FTZ R9, R9, R4 ;  /* 0x0000000409097220 */ /* 0x000fe20000410000 */
[----:B------:R-:W-:Y:S01]  /*7f70*/  FMUL.FTZ R11, R11, R6 ;  /* 0x000000060b0b7220 */ /* 0x000fe20000410000 */
[----:B------:R-:W-:Y:S01]  /*7f80*/  FFMA.FTZ R14, R5, R4, -R14 ;  /* 0x00000004050e7223 */ /* 0x000fe2000001080e */
[----:B------:R-:W-:Y:S01]  /*7f90*/  F2FP.BF16.F32.PACK_AB R4, R30, R31 ;  /* 0x0000001f1e04723e */ /* 0x000fe200000010ff */
[----:B------:R-:W-:Y:S01]  /*7fa0*/  FFMA.FTZ R20, R7, R6, -R20 ;  /* 0x0000000607147223 */ /* 0x000fe20000010814 */
[----:B------:R-:W-:Y:S01]  /*7fb0*/  FFMA.FTZ R9, R5, R8, R9 ;  /* 0x0000000805097223 */ /* 0x000fe20000010009 */
[----:B------:R-:W-:Y:S01]  /*7fc0*/  FFMA.FTZ R26, R7, R10, R11 ;  /* 0x0000000a071a7223 */ /* 0x000fe2000001000b */
[----:B------:R-:W-:-:S02]  /*7fd0*/  F2FP.BF16.F32.PACK_AB R6, R35, R28 ;  /* 0x0000001c2306723e */ /* 0x000fc400000010ff */
[----:B------:R-:W-:Y:S02]  /*7fe0*/  F2FP.BF16.F32.PACK_AB R5, R14, R33 ;  /* 0x000000210e05723e */ /* 0x000fe400000010ff */
[----:B------:R-:W-:Y:S02]  /*7ff0*/  F2FP.BF16.F32.PACK_AB R7, R20, R29 ;  /* 0x0000001d1407723e */ /* 0x000fe400000010ff */
[----:B------:R-:W-:Y:S02]  /*8000*/  F2FP.BF16.F32.PACK_AB R8, R27, R34 ;  /* 0x000000221b08723e */ /* 0x000fe400000010ff */
[----:B------:R-:W-:Y:S01]  /*8010*/  F2FP.BF16.F32.PACK_AB R10, R37, R32 ;  /* 0x00000020250a723e */ /* 0x000fe200000010ff */
[----:B------:R1:W-:Y:S01]  /*8020*/  STS.128 [R36+0x20400], R4 ;  /* 0x0204000424007388 */ /* 0x0003e20000000c00 */
[----:B------:R-:W-:Y:S02]  /*8030*/  F2FP.BF16.F32.PACK_AB R9, R9, R24 ;  /* 0x000000180909723e */ /* 0x000fe400000010ff */
[----:B------:R-:W-:-:S05]  /*8040*/  F2FP.BF16.F32.PACK_AB R11, R26, R13 ;  /* 0x0000000d1a0b723e */ /* 0x000fca00000010ff */
[----:B------:R1:W-:Y:S02]  /*8050*/  STS.128 [R38+0x20400], R8 ;  /* 0x0204000826007388 */ /* 0x0003e40000000c00 */
.L_x_1386:
[----:B------:R-:W-:Y:S05]  /*8060*/  BSYNC B1 ;  /* 0x0000000000017941 */ /* 0x000fea0003800000 */
.L_x_1385:
[----:B------:R-:W-:Y:S05]  /*8070*/  @P0 BRA `(.L_x_1377) ;  /* 0x0000000400480947 */ /* 0x000fea0003800000 */
[----:B------:R-:W-:Y:S01]  /*8080*/  IMAD.IADD R45, R16, 0x1, R45 ;  /* 0x00000001102d7824 */ /* 0x000fe200078e022d */
[----:B-1----:R-:W-:Y:S01]  /*8090*/  SHF.R.U32.HI R5, RZ, 0x3, R230 ;  /* 0x00000003ff057819 */ /* 0x002fe200000116e6 */
[C---:B------:R-:W-:Y:S01]  /*80a0*/  IMAD.U32 R30, R41.reuse, 0x10000, RZ ;  /* 0x00010000291e7824 */ /* 0x040fe200078e00ff */
[----:B------:R-:W-:Y:S01]  /*80b0*/  LOP3.LUT R32, R41, 0xffff0000, RZ, 0xc0, !PT ;  /* 0xffff000029207812 */ /* 0x000fe200078ec0ff */
[----:B------:R-:W-:Y:S01]  /*80c0*/  IMAD.U32 R28, R39, 0x10000, RZ ;  /* 0x00010000271c7824 */ /* 0x000fe200078e00ff */
[----:B------:R-:W-:Y:S01]  /*80d0*/  LOP3.LUT R4, R230, 0x38, R45, 0xf8, !PT ;  /* 0x00000038e6047812 */ /* 0x000fe200078ef82d */
[----:B------:R-:W-:Y:S01]  /*80e0*/  IMAD.U32 R37, R0, 0x10000, RZ ;  /* 0x0001000000257824 */ /* 0x000fe200078e00ff */
[----:B------:R-:W-:Y:S02]  /*80f0*/  LOP3.LUT R41, R44, 0xffff0000, RZ, 0xc0, !PT ;  /* 0xffff00002c297812 */ /* 0x000fe400078ec0ff */
[----:B------:R-:W-:-:S05]  /*8100*/  LOP3.LUT R4, R4, R5, RZ, 0x3c, !PT ;  /* 0x0000000504047212 */ /* 0x000fca00078e3cff */
[----:B------:R-:W-:Y:S02]  /*8110*/  IMAD.IADD R9, R231, 0x1, R4 ;  /* 0x00000001e7097824 */ /* 0x000fe400078e0204 */
[----:B------:R-:W1:Y:S02]  /*8120*/  LDS.128 R4, [R229+0x20400] ;  /* 0x02040000e5047984 */ /* 0x000e640000000c00 */
[----:B0-----:R-:W-:-:S05]  /*8130*/  IMAD R13, R9, 0x2, R2 ;  /* 0x00000002090d7824 */ /* 0x001fca00078e0202 */
        /* <DEDUP_REMOVED lines=15> */
[----:B------:R-:W-:Y:S01]  /*8230*/  LOP3.LUT R24, R39, 0xffff0000, RZ, 0xc0, !PT ;  /* 0xffff000027187812 */ /* 0x000fe200078ec0ff */
[----:B------:R-:W-:Y:S01]  /*8240*/  FMUL.FTZ R33, R32, R8 ;  /* 0x0000000820217220 */ /* 0x000fe20000410000 */
[----:B------:R-:W-:-:S02]  /*8250*/  IMAD.U32 R39, R42, 0x10000, RZ ;  /* 0x000100002a277824 */ /* 0x000fc400078e00ff */
[-C--:B------:R-:W-:Y:S01]  /*8260*/  FFMA.FTZ R29, R28, R14.reuse, -R29 ;  /* 0x0000000e1c1d7223 */ /* 0x080fe2000001081d */
[----:B------:R-:W-:Y:S01]  /*8270*/  FFMA.FTZ R31, R30, R14, R31 ;  /* 0x0000000e1e1f7223 */ /* 0x000fe2000001001f */
[C---:B------:R-:W-:Y:S01]  /*8280*/  FMUL.FTZ R35, R24.reuse, R8 ;  /* 0x0000000818237220 */ /* 0x040fe20000410000 */
[-C--:B------:R-:W-:Y:S01]  /*8290*/  FFMA.FTZ R8, R24, R4.reuse, -R33 ;  /* 0x0000000418087223 */ /* 0x080fe20000010821 */
[-C--:B------:R-:W-:Y:S01]  /*82a0*/  FMUL.FTZ R24, R39, R25.reuse ;  /* 0x0000001927187220 */ /* 0x080fe20000410000 */
[----:B------:R-:W-:Y:S01]  /*82b0*/  FMUL.FTZ R28, R37, R25 ;  /* 0x00000019251c7220 */ /* 0x000fe20000410000 */
[----:B------:R-:W-:Y:S02]  /*82c0*/  IMAD.U32 R26, R10, 0x10000, RZ ;  /* 0x000100000a1a7824 */ /* 0x000fe400078e00ff */
[----:B------:R-:W-:Y:S01]  /*82d0*/  FFMA.FTZ R14, R32, R4, R35 ;  /* 0x00000004200e7223 */ /* 0x000fe20000010023 */
[----:B------:R-:W-:Y:S01]  /*82e0*/  IMAD.U32 R30, R43, 0x10000, RZ ;  /* 0x000100002b1e7824 */ /* 0x000fe200078e00ff */
[----:B------:R-:W-:Y:S01]  /*82f0*/  LOP3.LUT R10, R10, 0xffff0000, RZ, 0xc0, !PT ;  /* 0xffff00000a0a7812 */ /* 0x000fe200078ec0ff */
[----:B------:R-:W-:-:S02]  /*8300*/  IMAD.U32 R4, R40, 0x10000, RZ ;  /* 0x0001000028047824 */ /* 0x000fc400078e00ff */
[-C--:B------:R-:W-:Y:S01]  /*8310*/  FFMA.FTZ R24, R37, R15.reuse, -R24 ;  /* 0x0000000f25187223 */ /* 0x080fe20000010818 */
[----:B------:R-:W-:Y:S01]  /*8320*/  FFMA.FTZ R28, R39, R15, R28 ;  /* 0x0000000f271c7223 */ /* 0x000fe2000001001c */
[----:B------:R-:W-:Y:S01]  /*8330*/  LOP3.LUT R40, R40, 0xffff0000, RZ, 0xc0, !PT ;  /* 0xffff000028287812 */ /* 0x000fe200078ec0ff */
[-C--:B------:R-:W-:Y:S01]  /*8340*/  FMUL.FTZ R15, R30, R26.reuse ;  /* 0x0000001a1e0f7220 */ /* 0x080fe20000410000 */
[----:B------:R-:W-:Y:S01]  /*8350*/  LOP3.LUT R32, R43, 0xffff0000, RZ, 0xc0, !PT ;  /* 0xffff00002b207812 */ /* 0x000fe200078ec0ff */
[----:B------:R-:W-:Y:S02]  /*8360*/  IMAD.U32 R27, R11, 0x10000, RZ ;  /* 0x000100000b1b7824 */ /* 0x000fe400078e00ff */
[----:B------:R-:W-:Y:S01]  /*8370*/  FMUL.FTZ R25, R4, R26 ;  /* 0x0000001a04197220 */ /* 0x000fe20000410000 */
[----:B------:R-:W-:Y:S02]  /*8380*/  IMAD.U32 R39, R44, 0x10000, RZ ;  /* 0x000100002c277824 */ /* 0x000fe400078e00ff */
[----:B------:R-:W-:Y:S01]  /*8390*/  FFMA.FTZ R15, R4, R20, -R15 ;  /* 0x00000014040f7223 */ /* 0x000fe2000001080f */
[-C--:B------:R-:W-:Y:S01]  /*83a0*/  FMUL.FTZ R33, R32, R10.reuse ;  /* 0x0000000a20217220 */ /* 0x080fe20000410000 */
[----:B------:R-:W-:Y:S01]  /*83b0*/  FMUL.FTZ R35, R40, R10 ;  /* 0x0000000a28237220 */ /* 0x000fe20000410000 */
[----:B------:R-:W-:-:S02]  /*83c0*/  IMAD.U32 R37, R3, 0x10000, RZ ;  /* 0x0001000003257824 */ /* 0x000fc400078e00ff */
[-C--:B------:R-:W-:Y:S01]  /*83d0*/  FMUL.FTZ R4, R39, R27.reuse ;  /* 0x0000001b27047220 */ /* 0x080fe20000410000 */
[----:B------:R-:W-:Y:S01]  /*83e0*/  FFMA.FTZ R10, R30, R20, R25 ;  /* 0x000000141e0a7223 */ /* 0x000fe20000010019 */
[-C--:B------:R-:W-:Y:S01]  /*83f0*/  FFMA.FTZ R20, R40, R6.reuse, -R33 ;  /* 0x0000000628147223 */ /* 0x080fe20000010821 */
[----:B------:R-:W-:Y:S01]  /*8400*/  FFMA.FTZ R35, R32, R6, R35 ;  /* 0x0000000620237223 */ /* 0x000fe20000010023 */
[C---:B------:R-:W-:Y:S01]  /*8410*/  FMUL.FTZ R6, R37.reuse, R27 ;  /* 0x0000001b25067220 */ /* 0x040fe20000410000 */
[-C--:B------:R-:W-:Y:S01]  /*8420*/  FFMA.FTZ R25, R37, R21.reuse, -R4 ;  /* 0x0000001525197223 */ /* 0x080fe20000010804 */
[----:B------:R-:W-:Y:S02]  /*8430*/  LOP3.LUT R37, R42, 0xffff0000, RZ, 0xc0, !PT ;  /* 0xffff00002a257812 */ /* 0x000fe400078ec0ff */
[----:B------:R-:W-:Y:S01]  /*8440*/  LOP3.LUT R11, R11, 0xffff0000, RZ, 0xc0, !PT ;  /* 0xffff00000b0b7812 */ /* 0x000fe200078ec0ff */
[----:B------:R-:W-:Y:S01]  /*8450*/  FFMA.FTZ R21, R39, R21, R6 ;  /* 0x0000001527157223 */ /* 0x000fe20000010006 */
[----:B------:R-:W-:Y:S01]  /*8460*/  LOP3.LUT R27, R0, 0xffff0000, RZ, 0xc0, !PT ;  /* 0xffff0000001b7812 */ /* 0x000fe200078ec0ff */
[----:B------:R-:W-:Y:S01]  /*8470*/  FMUL.FTZ R0, R37, R9 ;  /* 0x0000000925007220 */ /* 0x000fe20000410000 */
[----:B------:R-:W-:Y:S01]  /*8480*/  LOP3.LUT R33, R3, 0xffff0000, RZ, 0xc0, !PT ;  /* 0xffff000003217812 */ /* 0x000fe200078ec0ff */
[----:B------:R-:W-:Y:S01]  /*8490*/  FMUL.FTZ R6, R41, R11 ;  /* 0x0000000b29067220 */ /* 0x000fe20000410000 */
[----:B------:R-:W-:Y:S01]  /*84a0*/  F2FP.BF16.F32.PACK_AB R10, R35, R10 ;  /* 0x0000000a230a723e */ /* 0x000fe200000010ff */
[C---:B------:R-:W-:Y:S01]  /*84b0*/  FMUL.FTZ R4, R27.reuse, R9 ;  /* 0x000000091b047220 */ /* 0x040fe20000410000 */
[----:B------:R-:W-:Y:S01]  /*84c0*/  FFMA.FTZ R3, R27, R5, -R0 ;  /* 0x000000051b037223 */ /* 0x000fe20000010800 */
[C---:B------:R-:W-:Y:S01]  /*84d0*/  FMUL.FTZ R26, R33.reuse, R11 ;  /* 0x0000000b211a7220 */ /* 0x040fe20000410000 */
[----:B------:R-:W-:Y:S01]  /*84e0*/  FFMA.FTZ R0, R33, R7, -R6 ;  /* 0x0000000721007223 */ /* 0x000fe20000010806 */
[----:B------:R-:W-:Y:S01]  /*84f0*/  FFMA.FTZ R9, R37, R5, R4 ;  /* 0x0000000525097223 */ /* 0x000fe20000010004 */
[----:B------:R-:W-:Y:S01]  /*8500*/  F2FP.BF16.F32.PACK_AB R6, R20, R15 ;  /* 0x0000000f1406723e */ /* 0x000fe200000010ff */
[----:B------:R-:W-:Y:S01]  /*8510*/  FFMA.FTZ R26, R41, R7, R26 ;  /* 0x00000007291a7223 */ /* 0x000fe2000001001a */
[----:B------:R-:W-:-:S02]  /*8520*/  F2FP.BF16.F32.PACK_AB R4, R8, R29 ;  /* 0x0000001d0804723e */ /* 0x000fc400000010ff */
[----:B------:R-:W-:Y:S02]  /*8530*/  F2FP.BF16.F32.PACK_AB R5, R3, R24 ;  /* 0x000000180305723e */ /* 0x000fe400000010ff */
[----:B------:R-:W-:Y:S02]  /*8540*/  F2FP.BF16.F32.PACK_AB R7, R0, R25 ;  /* 0x000000190007723e */ /* 0x000fe400000010ff */
[----:B------:R-:W-:Y:S02]  /*8550*/  F2FP.BF16.F32.PACK_AB R8, R14, R31 ;  /* 0x0000001f0e08723e */ /* 0x000fe400000010ff */
[----:B------:R-:W-:Y:S01]  /*8560*/  F2FP.BF16.F32.PACK_AB R9, R9, R28 ;  /* 0x0000001c0909723e */ /* 0x000fe200000010ff */
[----:B------:R3:W-:Y:S01]  /*8570*/  STS.128 [R229+0x20400], R4 ;  /* 0x02040004e5007388 */ /* 0x0007e20000000c00 */
[----:B------:R-:W-:-:S05]  /*8580*/  F2FP.BF16.F32.PACK_AB R11, R26, R21 ;  /* 0x000000151a0b723e */ /* 0x000fca00000010ff */
[----:B------:R3:W-:Y:S02]  /*8590*/  STS.128 [R13+0x20400], R8 ;  /* 0x020400080d007388 */ /* 0x0007e40000000c00 */
.L_x_1377:
[----:B------:R-:W-:Y:S05]  /*85a0*/  BSYNC B0 ;  /* 0x0000000000007941 */ /* 0x000fea0003800000 */
.L_x_1366:
        /* <DEDUP_REMOVED lines=8> */
.L_x_1363:
[----:B------:R-:W-:-:S13]  /*8630*/  ISETP.NE.AND P0, PT, R187, 0x3, PT ;  /* 0x00000003bb00780c */ /* 0x000fda0003f05270 */
[----:B------:R-:W-:Y:S05]  /*8640*/  @!P0 BRA `(.L_x_1387) ;  /* 0x0000000000048947 */ /* 0x000fea0003800000 */
[----:B------:R-:W-:Y:S01]  /*8650*/  BPT.TRAP 0x1 ;  /* 0x000000040000795c */ /* 0x000fe20000300000 */
.L_x_1387:
[----:B------:R-:W-:Y:S01]  /*8660*/  IMAD R20, R18, 0x8, R2 ;  /* 0x0000000812147824 */ /* 0x000fe200078e0202 */
[----:B0--3--:R-:W-:-:S04]  /*8670*/  SHF.L.U32 R13, R23, 0x1f, RZ ;  /* 0x0000001f170d7819 */ /* 0x009fc800000006ff */
[----:B------:R0:W3:Y:S01]  /*8680*/  SYNCS.PHASECHK.TRANS64.TRYWAIT P1, [R20+URZ+0x38830], R13 ;  /* 0x0388300d140075a7 */ /* 0x0000e2000802017f */
[----:B------:R-:W-:Y:S05]  /*8690*/  @!P0 BRA `(.L_x_1388) ;  /* 0x0000000000048947 */ /* 0x000fea0003800000 */
[----:B------:R-:W-:Y:S01]  /*86a0*/  BPT.TRAP 0x1 ;  /* 0x000000040000795c */ /* 0x000fe20000300000 */
.L_x_1388:
[C---:B-12---:R-:W-:Y:S02]  /*86b0*/  VIADD R0, R2.reuse, 0x22400 ;  /* 0x0002240002007836 */ /* 0x046fe40000000000 */
[----:B------:R-:W-:-:S03]  /*86c0*/  VIADD R3, R2, 0x20400 ;  /* 0x0002040002037836 */ /* 0x000fc60000000000 */
[----:B------:R-:W-:Y:S02]  /*86d0*/  SHF.R.U32.HI R0, RZ, 0x4, R0 ;  /* 0x00000004ff007819 */ /* 0x000fe40000011600 */
[----:B------:R-:W-:Y:S02]  /*86e0*/  SHF.R.U32.HI R3, RZ, 0x4, R3 ;  /* 0x00000004ff037819 */ /* 0x000fe40000011603 */
[----:B------:R-:W-:Y:S02]  /*86f0*/  LOP3.LUT R0, R0, 0x3fff, RZ, 0xc0, !PT ;  /* 0x00003fff00007812 */ /* 0x000fe400078ec0ff */
[----:B------:R-:W-:Y:S02]  /*8700*/  LOP3.LUT R8, R3, 0x3fff, RZ, 0xc0, !PT ;  /* 0x00003fff03087812 */ /* 0x000fe400078ec0ff */
[----:B------:R-:W-:Y:S01]  /*8710*/  LOP3.LUT R3, R0, 0x10000, RZ, 0xfc, !PT ;  /* 0x0001000000037812 */ /* 0x000fe200078efcff */
[----:B---3--:R-:W-:Y:S06]  /*8720*/  @P1 BRA `(.L_x_1389) ;  /* 0x0000000000081947 */ /* 0x008fec0003800000 */
[----:B------:R-:W1:Y:S02]  /*8730*/  SYNCS.PHASECHK.TRANS64.TRYWAIT P1, [R20+URZ+0x38830], R13 ;  /* 0x0388300d140075a7 */ /* 0x000e64000802017f */
[----:B-1----:R-:W-:Y:S05]  /*8740*/  @!P1 BRA `(.L_x_1390) ;  /* 0x00000138008c9947 */ /* 0x002fea0003800000 */
.L_x_1389:
[----:B------:R-:W-:Y:S01]  /*8750*/  IMAD R10, R18, 0x200, R3 ;  /* 0x00000200120a7824 */ /* 0x000fe200078e0203 */
        /* <DEDUP_REMOVED lines=12> */
[----:B------:R-:W-:Y:S01]  /*8820*/  BSSY B0, `(.L_x_1391) ;  /* 0x0000024000007945 */ /* 0x000fe20003800000 */
        /* <DEDUP_REMOVED lines=14> */
[----:B------:R-:W-:Y:S02]  /*8910*/  WARPGROUP.DEPBAR.LE gsb0, 0x0 ;  /* 0x00008000000079c5 */ /* 0x000fe40000010000 */
[----:B------:R-:W-:-:S07]  /*8920*/  WARPGROUP.ARRIVE ;  /* 0x00000000000079c5 */ /* 0x000fce0000000000 */
        /* <DEDUP_REMOVED lines=10> */
[----:B------:R-:W-:Y:S02]  /*89d0*/  R2UR UR6, R10 ;  /* 0x000000000a0672ca */ /* 0x000fe400000e0000 */
[----:B------:R-:W-:Y:S02]  /*89e0*/  R2UR UR7, R11 ;  /* 0x000000000b0772ca */ /* 0x000fe400000e0000 */
[----:B------:R-:W-:Y:S01]  /*89f0*/  SHF.L.U32 R11, R12, 0x1f, RZ ;  /* 0x0000001f0c0b7819 */ /* 0x000fe200000006ff */
[----:B------:R-:W-:-:S02]  /*8a00*/  WARPGROUP.DEPBAR.LE gsb0, 0x0 ;  /* 0x00008000000079c5 */ /* 0x000fc40000010000 */
[----:B------:R-:W-:-:S08]  /*8a10*/  WARPGROUP.ARRIVE ;  /* 0x00000000000079c5 */ /* 0x000fd00000000000 */
[----:B------:R-:W-:Y:S03]  /*8a20*/  HGMMA.64x64x16.F32.BF16 R24, gdesc[UR4], R24, gsb0 ;  /* 0x00e00000041879f0 */ /* 0x000fe60008001818 */
[----:B------:R-:W-:Y:S02]  /*8a30*/  WARPGROUP.DEPBAR.LE gsb0, 0x0 ;  /* 0x00008000000079c5 */ /* 0x000fe40000010000 */
[----:B------:R-:W2:Y:S02]  /*8a40*/  SYNCS.PHASECHK.TRANS64.TRYWAIT P1, [R2+URZ+0x38810], R11 ;  /* 0x0388100b020075a7 */ /* 0x000ea4000802017f */
[----:B--2---:R-:W-:Y:S05]  /*8a50*/  @!P1 BRA `(.L_x_1392) ;  /* 0x0000013400dc9947 */ /* 0x004fea0003800000 */
.L_x_1632:
[----:B------:R-:W-:Y:S05]  /*8a60*/  BSYNC B0 ;  /* 0x0000000000007941 */ /* 0x000fea0003800000 */
.L_x_1391:
[----:B------:R-:W-:Y:S05]  /*8a70*/  @!P0 BRA `(.L_x_1393) ;  /* 0x0000000000048947 */ /* 0x000fea0003800000 */
[----:B------:R-:W-:Y:S01]  /*8a80*/  BPT.TRAP 0x1 ;  /* 0x000000040000795c */ /* 0x000fe20000300000 */
.L_x_1393:
[----:B------:R3:W4:Y:S01]  /*8a90*/  SYNCS.PHASECHK.TRANS64.TRYWAIT P1, [R20+URZ+0x38850], R13 ;  /* 0x0388500d140075a7 */ /* 0x000722000802017f */
[----:B------:R-:W-:Y:S05]  /*8aa0*/  @!P0 BRA `(.L_x_1394) ;  /* 0x0000000000048947 */ /* 0x000fea0003800000 */
[----:B------:R-:W-:Y:S01]  /*8ab0*/  BPT.TRAP 0x1 ;  /* 0x000000040000795c */ /* 0x000fe20000300000 */
.L_x_1394:
[C---:B------:R-:W-:Y:S01]  /*8ac0*/  VIADD R0, R2.reuse, 0x400 ;  /* 0x0000040002007836 */ /* 0x040fe20000000000 */
[----:B------:R-:W-:Y:S01]  /*8ad0*/  BSSY B0, `(.L_x_1395) ;  /* 0x000000a000007945 */ /* 0x000fe20003800000 */
[----:B------:R-:W-:-:S03]  /*8ae0*/  VIADD R10, R2, 0x26400 ;  /* 0x00026400020a7836 */ /* 0x000fc60000000000 */
[----:B------:R-:W-:Y:S02]  /*8af0*/  SHF.R.U32.HI R0, RZ, 0x4, R0 ;  /* 0x00000004ff007819 */ /* 0x000fe40000011600 */
[----:B------:R-:W-:Y:S02]  /*8b00*/  SHF.R.U32.HI R10, RZ, 0x4, R10 ;  /* 0x00000004ff0a7819 */ /* 0x000fe4000001160a */
[----:B------:R-:W-:Y:S02]  /*8b10*/  LOP3.LUT R0, R0, 0x3fff, RZ, 0xc0, !PT ;  /* 0x00003fff00007812 */ /* 0x000fe400078ec0ff */
[----:B--2---:R-:W-:Y:S02]  /*8b20*/  LOP3.LUT R11, R10, 0x3fff, RZ, 0xc0, !PT ;  /* 0x00003fff0a0b7812 */ /* 0x004fe400078ec0ff */
[----:B------:R-:W-:Y:S01]  /*8b30*/  LOP3.LUT R10, R0, 0x10000, RZ, 0xfc, !PT ;  /* 0x00010000000a7812 */ /* 0x000fe200078efcff */
[----:B----4-:R-:W-:Y:S06]  /*8b40*/  @P1 BRA `(.L_x_1396) ;  /* 0x0000000000081947 */ /* 0x010fec0003800000 */
[----:B------:R-:W2:Y:S02]  /*8b50*/  SYNCS.PHASECHK.TRANS64.TRYWAIT P1, [R20+URZ+0x38850], R13 ;  /* 0x0388500d140075a7 */ /* 0x000ea4000802017f */
[----:B--2---:R-:W-:Y:S05]  /*8b60*/  @!P1 BRA `(.L_x_1397) ;  /* 0x0000013400ac9947 */ /* 0x004fea0003800000 */
.L_x_1396:
[----:B------:R-:W-:Y:S05]  /*8b70*/  BSYNC B0 ;  /* 0x0000000000007941 */ /* 0x000fea0003800000 */
.L_x_1395:
[----:B------:R-:W-:Y:S01]  /*8b80*/  LOP3.LUT R0, R11, 0x10000, RZ, 0xfc, !PT ;  /* 0x000100000b007812 */ /* 0x000fe200078efcff */
[----:B------:R-:W-:Y:S01]  /*8b90*/  IMAD R12, R18, 0x1000, R10 ;  /* 0x00001000120c7824 */ /* 0x000fe200078e020a */
[----:B------:R-:W-:Y:S05]  /*8ba0*/  WARPSYNC.ALL ;  /* 0x0000000000007948 */ /* 0x000fea0003800000 */
[----:B------:R-:W-:Y:S01]  /*8bb0*/  IMAD.MOV.U32 R14, RZ, RZ, R0 ;  /* 0x000000ffff0e7224 */ /* 0x000fe200078e0000 */
[----:B------:R-:W-:Y:S01]  /*8bc0*/  R2UR UR6, R12 ;  /* 0x000000000c0672ca */ /* 0x000fe200000e0000 */
[----:B------:R-:W-:Y:S01]  /*8bd0*/  IMAD.MOV.U32 R15, RZ, RZ, 0x40000040 ;  /* 0x40000040ff0f7424 */ /* 0x000fe200078e00ff */
[----:B------:R-:W-:Y:S01]  /*8be0*/  WARPGROUP.ARRIVE ;  /* 0x00000000000079c5 */ /* 0x000fe20000000000 */
[----:B0123--:R-:W-:Y:S01]  /*8bf0*/  IMAD.MOV.U32 R13, RZ, RZ, 0x40000040 ;  /* 0x40000040ff0d7424 */ /* 0x00ffe200078e00ff */
        /* <DEDUP_REMOVED lines=9> */
[----:B------:R-:W-:Y:S01]  /*8c90*/  VIADD R62, R12, 0x800 ;  /* 0x000008000c3e7836 */ /* 0x000fe20000000000 */
[----:B------:R-:W1:Y:S01]  /*8ca0*/  S2R R65, SR_TID.X ;  /* 0x0000000000417919 */ /* 0x000e620000002100 */
[----:B------:R-:W-:-:S02]  /*8cb0*/  VIADD R60, R0, 0x800 ;  /* 0x00000800003c7836 */ /* 0x000fc40000000000 */
[----:B------:R-:W-:Y:S02]  /*8cc0*/  IMAD.MOV.U32 R57, RZ, RZ, 0xa00 ;  /* 0x00000a00ff397424 */ /* 0x000fe400078e00ff */
[----:B------:R-:W-:Y:S02]  /*8cd0*/  IMAD.MOV.U32 R61, RZ, RZ, 0x40000040 ;  /* 0x40000040ff3d7424 */ /* 0x000fe400078e00ff */
[----:B------:R-:W-:Y:S01]  /*8ce0*/  HGMMA.64x64x16.F32.BF16 R24, gdesc[UR4], R24, gsb0 ;  /* 0x00e00000041879f0 */ /* 0x000fe20008001818 */
[----:B------:R-:W-:Y:S01]  /*8cf0*/  R2UR UR4, R58 ;  /* 0x000000003a0472ca */ /* 0x000fe200000e0000 */
[----:B------:R-:W-:Y:S01]  /*8d00*/  VIADD R58, R0, 0x4 ;  /* 0x00000004003a7836 */ /* 0x000fe20000000000 */
[----:B------:R-:W-:Y:S01]  /*8d10*/  R2UR UR5, R59 ;  /* 0x000000003b0572ca */ /* 0x000fe200000e0000 */
[----:B------:R-:W-:Y:S01]  /*8d20*/  IMAD.MOV.U32 R59, RZ, RZ, 0x40000040 ;  /* 0x40000040ff3b7424 */ /* 0x000fe200078e00ff */
[----:B------:R-:W-:Y:S01]  /*8d30*/  R2UR UR6, R14 ;  /* 0x000000000e0672ca */ /* 0x000fe200000e0000 */
[----:B------:R-:W-:Y:S01]  /*8d40*/  VIADD R14, R12, 0x4 ;  /* 0x000000040c0e7836 */ /* 0x000fe20000000000 */
[----:B------:R-:W-:Y:S01]  /*8d50*/  R2UR UR7, R15 ;  /* 0x000000000f0772ca */ /* 0x000fe200000e0000 */
[----:B------:R-:W-:-:S02]  /*8d60*/  IMAD.MOV.U32 R15, RZ, RZ, 0x40000040 ;  /* 0x40000040ff0f7424 */ /* 0x000fc400078e00ff */
[----:B------:R-:W-:Y:S01]  /*8d70*/  IMAD.MOV.U32 R63, RZ, RZ, 0x40000040 ;  /* 0x40000040ff3f7424 */ /* 0x000fe200078e00ff */
[----:B0-----:R-:W-:Y:S02]  /*8d80*/  SHF.R.U32.HI R21, RZ, 0x7, R21 ;  /* 0x00000007ff157819 */ /* 0x001fe40000011615 */
[----:B-1----:R-:W-:-:S03]  /*8d90*/  LOP3.LUT R65, R65, 0x7f, RZ, 0xc0, !PT ;  /* 0x0000007f41417812 */ /* 0x002fc600078ec0ff */
[----:B------:R0:W1:Y:S02]  /*8da0*/  SHFL.IDX PT, R11, R21, RZ, 0x1f ;  /* 0x00001fff150b7589 */ /* 0x00006400000e0000 */
[----:B0-----:R-:W-:Y:S01]  /*8db0*/  IMAD.MOV.U32 R21, RZ, RZ, 0x4 ;  /* 0x00000004ff157424 */ /* 0x001fe200078e00ff */
[----:B-1----:R-:W-:-:S04]  /*8dc0*/  ISETP.GT.AND P1, PT, R11, 0x7f, PT ;  /* 0x0000007f0b00780c */ /* 0x002fc80003f24270 */
[----:B------:R-:W-:Y:S02]  /*8dd0*/  SEL R11, RZ, 0x2, !P1 ;  /* 0x00000002ff0b7807 */ /* 0x000fe40004800000 */
[C---:B------:R-:W-:Y:S02]  /*8de0*/  SEL R13, R21.reuse, 0x2, P1 ;  /* 0x00000002150d7807 */ /* 0x040fe40000800000 */
[----:B------:R-:W-:Y:S02]  /*8df0*/  SEL R21, R21, 0x6, !P1 ;  /* 0x0000000615157807 */ /* 0x000fe40004800000 */
[----:B------:R-:W-:-:S04]  /*8e00*/  SEL R57, R57, 0x980, P1 ;  /* 0x0000098039397807 */ /* 0x000fc80000800000 */
[----:B------:R-:W-:Y:S01]  /*8e10*/  LOP3.LUT R57, R57, 0xa00, RZ, 0xc0, !PT ;  /* 0x00000a0039397812 */ /* 0x000fe200078ec0ff */
[----:B------:R-:W-:Y:S02]  /*8e20*/  WARPGROUP.DEPBAR.LE gsb0, 0x0 ;  /* 0x00008000000079c5 */ /* 0x000fe40000010000 */
[----:B------:R-:W-:-:S06]  /*8e30*/  WARPGROUP.ARRIVE ;  /* 0x00000000000079c5 */ /* 0x000fcc0000000000 */
        /* <DEDUP_REMOVED lines=8> */
[----:B------:R-:W-:Y:S01]  /*8ec0*/  IMAD.MOV.U32 R15, RZ, RZ, 0x40000040 ;  /* 0x40000040ff0f7424 */ /* 0x000fe200078e00ff */
[----:B------:R-:W-:Y:S02]  /*8ed0*/  WARPGROUP.DEPBAR.LE gsb0, 0x0 ;  /* 0x00008000000079c5 */ /* 0x000fe40000010000 */
[----:B------:R-:W-:-:S09]  /*8ee0*/  WARPGROUP.ARRIVE ;  /* 0x00000000000079c5 */ /* 0x000fd20000000000 */
        /* <DEDUP_REMOVED lines=134> */
[----:B------:R-:W-:Y:S01]  /*9750*/  IMAD.IADD R58, R11, 0x1, R62 ;  /* 0x000000010b3a7824 */ /* 0x000fe200078e023e */
[----:B------:R-:W-:Y:S01]  /*9760*/  R2UR UR5, R59 ;  /* 0x000000003b0572ca */ /* 0x000fe200000e0000 */
[----:B------:R-:W-:Y:S01]  /*9770*/  IMAD.MOV.U32 R59, RZ, RZ, 0x40000040 ;  /* 0x40000040ff3b7424 */ /* 0x000fe200078e00ff */
[----:B------:R-:W-:Y:S01]  /*9780*/  R2UR UR6, R14 ;  /* 0x000000000e0672ca */ /* 0x000fe200000e0000 */
[----:B------:R-:W-:Y:S01]  /*9790*/  IMAD.IADD R14, R11, 0x1, R60 ;  /* 0x000000010b0e7824 */ /* 0x000fe200078e023c */
[----:B------:R-:W-:Y:S01]  /*97a0*/  R2UR UR7, R15 ;  /* 0x000000000f0772ca */ /* 0x000fe200000e0000 */
[----:B------:R-:W-:Y:S01]  /*97b0*/  IMAD.MOV.U32 R15, RZ, RZ, 0x40000040 ;  /* 0x40000040ff0f7424 */ /* 0x000fe200078e00ff */
[----:B------:R-:W-:Y:S02]  /*97c0*/  WARPGROUP.DEPBAR.LE gsb0, 0x0 ;  /* 0x00008000000079c5 */ /* 0x000fe40000010000 */
[----:B------:R-:W-:-:S09]  /*97d0*/  WARPGROUP.ARRIVE ;  /* 0x00000000000079c5 */ /* 0x000fd20000000000 */
[----:B------:R-:W-:Y:S01]  /*97e0*/  HGMMA.64x64x16.F32.BF16 R24, gdesc[UR4], R24, gsb0 ;  /* 0x00e00000041879f0 */ /* 0x000fe20008001818 */
[----:B------:R-:W-:Y:S01]  /*97f0*/  R2UR UR6, R58 ;  /* 0x000000003a0672ca */ /* 0x000fe200000e0000 */
[--C-:B------:R-:W-:Y:S01]  /*9800*/  IMAD.IADD R58, R62, 0x1, R13.reuse ;  /* 0x000000013e3a7824 */ /* 0x100fe200078e020d */
        /* <DEDUP_REMOVED lines=21> */
[----:B------:R-:W-:Y:S01]  /*9960*/  IMAD.MOV.U32 R14, RZ, RZ, 0x28 ;  /* 0x00000028ff0e7424 */ /* 0x000fe200078e00ff */
[----:B------:R-:W-:Y:S02]  /*9970*/  R2UR UR5, R15 ;  /* 0x000000000f0572ca */ /* 0x000fe400000e0000 */
[----:B------:R-:W-:Y:S02]  /*9980*/  R2UR UR6, R58 ;  /* 0x000000003a0672ca */ /* 0x000fe400000e0000 */
[----:B------:R-:W-:Y:S01]  /*9990*/  R2UR UR7, R59 ;  /* 0x000000003b0772ca */ /* 0x000fe200000e0000 */
[----:B------:R-:W-:Y:S01]  /*99a0*/  IMAD.MOV.U32 R59, RZ, RZ, 0x40000040 ;  /* 0x40000040ff3b7424 */ /* 0x000fe200078e00ff */
[----:B------:R-:W-:-:S04]  /*99b0*/  SEL R14, R14, 0x26, P1 ;  /* 0x000000260e0e7807 */ /* 0x000fc80000800000 */
[----:B------:R-:W-:-:S04]  /*99c0*/  LOP3.LUT R15, R14, 0x6, RZ, 0xc0, !PT ;  /* 0x000000060e0f7812 */ /* 0x000fc800078ec0ff */
[CC--:B------:R-:W-:Y:S02]  /*99d0*/  IADD3 R58, R15.reuse, R57.reuse, R0 ;  /* 0x000000390f3a7210 */ /* 0x0c0fe40007ffe000 */
[----:B------:R-:W-:Y:S01]  /*99e0*/  IADD3 R14, R15, R57, R12 ;  /* 0x000000390f0e7210 */ /* 0x000fe20007ffe00c */
[----:B------:R-:W-:Y:S02]  /*99f0*/  IMAD.MOV.U32 R15, RZ, RZ, 0x40000040 ;  /* 0x40000040ff0f7424 */ /* 0x000fe400078e00ff */
[----:B------:R-:W-:-:S05]  /*9a00*/  IMAD.MOV.U32 R57, RZ, RZ, 0xc00 ;  /* 0x00000c00ff397424 */ /* 0x000fca00078e00ff */
        /* <DEDUP_REMOVED lines=12> */
[C---:B------:R-:W-:Y:S02]  /*9ad0*/  IMAD.IADD R62, R11.reuse, 0x1, R58 ;  /* 0x000000010b3e7824 */ /* 0x040fe400078e023a */
[----:B------:R-:W-:-:S02]  /*9ae0*/  IMAD.IADD R60, R11, 0x1, R14 ;  /* 0x000000010b3c7824 */ /* 0x000fc400078e020e */
[----:B------:R-:W-:Y:S01]  /*9af0*/  IMAD.MOV.U32 R15, RZ, RZ, 0x40000040 ;  /* 0x40000040ff0f7424 */ /* 0x000fe200078e00ff */
[----:B------:R-:W-:Y:S02]  /*9b00*/  WARPGROUP.DEPBAR.LE gsb0, 0x0 ;  /* 0x00008000000079c5 */ /* 0x000fe40000010000 */
[----:B------:R-:W-:-:S06]  /*9b10*/  WARPGROUP.ARRIVE ;  /* 0x00000000000079c5 */ /* 0x000fcc0000000000 */
        /* <DEDUP_REMOVED lines=8> */
[----:B------:R-:W-:Y:S02]  /*9ba0*/  IMAD.MOV.U32 R63, RZ, RZ, 0x40000040 ;  /* 0x40000040ff3f7424 */ /* 0x000fe400078e00ff */
[----:B------:R-:W-:-:S02]  /*9bb0*/  IMAD.IADD R14, R21, 0x1, R14 ;  /* 0x00000001150e7824 */ /* 0x000fc400078e020e */
[----:B------:R-:W-:Y:S01]  /*9bc0*/  IMAD.IADD R58, R21, 0x1, R58 ;  /* 0x00000001153a7824 */ /* 0x000fe200078e023a */
[----:B------:R-:W-:Y:S02]  /*9bd0*/  WARPGROUP.DEPBAR.LE gsb0, 0x0 ;  /* 0x00008000000079c5 */ /* 0x000fe40000010000 */
[----:B------:R-:W-:-:S06]  /*9be0*/  WARPGROUP.ARRIVE ;  /* 0x00000000000079c5 */ /* 0x000fcc0000000000 */
[----:B------:R-:W-:Y:S01]  /*9bf0*/  HGMMA.64x64x16.F32.BF16 R24, gdesc[UR4], R24, gsb0 ;  /* 0x00e00000041879f0 */ /* 0x000fe20008001818 */
[----:B------:R-:W-:Y:S02]  /*9c00*/  R2UR UR4, R60 ;  /* 0x000000003c0472ca */ /* 0x000fe400000e0000 */
[----:B------:R-:W-:Y:S01]  /*9c10*/  R2UR UR5, R61 ;  /* 0x000000003d0572ca */ /* 0x000fe200000e0000 */
[----:B------:R-:W-:Y:S01]  /*9c20*/  IMAD.MOV.U32 R61, RZ, RZ, 0x40000040 ;  /* 0x40000040ff3d7424 */ /* 0x000fe200078e00ff */
[----:B------:R-:W-:Y:S02]  /*9c30*/  R2UR UR6, R62 ;  /* 0x000000003e0672ca */ /* 0x000fe400000e0000 */
        /* <DEDUP_REMOVED lines=48> */
[----:B------:R-:W-:Y:S01]  /*9f40*/  R2UR UR4, R60 ;  /* 0x000000003c0472ca */ /* 0x000fe200000e0000 */
[----:B------:R-:W-:Y:S01]  /*9f50*/  VIADD R60, R12, 0xe00 ;  /* 0x00000e000c3c7836 */ /* 0x000fe20000000000 */
[----:B------:R-:W-:Y:S02]  /*9f60*/  R2UR UR5, R61 ;  /* 0x000000003d0572ca */ /* 0x000fe400000e0000 */
        /* <DEDUP_REMOVED lines=17> */
[----:B------:R-:W-:Y:S01]  /*a080*/  IMAD.MOV.U32 R15, RZ, RZ, 0x40000040 ;  /* 0x40000040ff0f7424 */ /* 0x000fe200078e00ff */
        /* <DEDUP_REMOVED lines=8> */
[----:B------:R-:W-:Y:S01]  /*a110*/  IMAD.IADD R14, R11, 0x1, R58 ;  /* 0x000000010b0e7824 */ /* 0x000fe200078e023a */
[----:B------:R-:W-:Y:S01]  /*a120*/  R2UR UR7, R15 ;  /* 0x000000000f0772ca */ /* 0x000fe200000e0000 */
        /* <DEDUP_REMOVED lines=17> */
[----:B------:R-:W-:-:S04]  /*a240*/  LOP3.LUT R13, R13, 0x1e00, RZ, 0xc0, !PT ;  /* 0x00001e000d0d7812 */ /* 0x000fc800078ec0ff */
[----:B------:R-:W-:Y:S01]  /*a250*/  IADD3 R12, R11, R13, R12 ;  /* 0x0000000d0b0c7210 */ /* 0x000fe20007ffe00c */
[----:B------:R-:W-:Y:S02]  /*a260*/  WARPGROUP.DEPBAR.LE gsb0, 0x0 ;  /* 0x00008000000079c5 */ /* 0x000fe40000010000 */
[----:B------:R-:W-:-:S06]  /*a270*/  WARPGROUP.ARRIVE ;  /* 0x00000000000079c5 */ /* 0x000fcc0000000000 */
[----:B------:R-:W-:Y:S01]  /*a280*/  HGMMA.64x64x16.F32.BF16 R24, gdesc[UR4], R24, gsb0 ;  /* 0x00e00000041879f0 */ /* 0x000fe20008001818 */
[----:B------:R-:W-:Y:S02]  /*a290*/  R2UR UR4, R62 ;  /* 0x000000003e0472ca */ /* 0x000fe400000e0000 */
[----:B------:R-:W-:Y:S02]  /*a2a0*/  R2UR UR5, R63 ;  /* 0x000000003f0572ca */ /* 0x000fe400000e0000 */
[----:B------:R-:W-:Y:S01]  /*a2b0*/  R2UR UR6, R14 ;  /* 0x000000000e0672ca */ /* 0x000fe200000e0000 */
[----:B------:R-:W-:Y:S01]  /*a2c0*/  IMAD.IADD R14, R21, 0x1, R58 ;  /* 0x00000001150e7824 */ /* 0x000fe200078e023a */
[----:B------:R-:W-:Y:S01]  /*a2d0*/  R2UR UR7, R15 ;  /* 0x000000000f0772ca */ /* 0x000fe200000e0000 */
[----:B------:R-:W-:Y:S02]  /*a2e0*/  IMAD.IADD R58, R21, 0x1, R60 ;  /* 0x00000001153a7824 */ /* 0x000fe400078e023c */
[----:B------:R-:W-:Y:S01]  /*a2f0*/  IMAD.MOV.U32 R15, RZ, RZ, 0x40000040 ;  /* 0x40000040ff0f7424 */ /* 0x000fe200078e00ff */
[----:B------:R-:W-:-:S02]  /*a300*/  WARPGROUP.DEPBAR.LE gsb0, 0x0 ;  /* 0x00008000000079c5 */ /* 0x000fc40000010000 */
[----:B------:R-:W-:-:S07]  /*a310*/  WARPGROUP.ARRIVE ;  /* 0x00000000000079c5 */ /* 0x000fce0000000000 */
[----:B------:R-:W-:Y:S01]  /*a320*/  HGMMA.64x64x16.F32.BF16 R24, gdesc[UR4], R24, gsb0 ;  /* 0x00e00000041879f0 */ /* 0x000fe20008001818 */
[----:B------:R-:W-:Y:S02]  /*a330*/  R2UR UR4, R14 ;  /* 0x000000000e0472ca */ /* 0x000fe400000e0000 */
[----:B------:R-:W-:Y:S01]  /*a340*/  R2UR UR5, R15 ;  /* 0x000000000f0572ca */ /* 0x000fe200000e0000 */
[----:B------:R-:W-:Y:S01]  /*a350*/  IMAD.MOV.U32 R15, RZ, RZ, 0x40000040 ;  /* 0x40000040ff0f7424 */ /* 0x000fe200078e00ff */
[----:B------:R-:W-:Y:S02]  /*a360*/  R2UR UR6, R58 ;  /* 0x000000003a0672ca */ /* 0x000fe400000e0000 */
[----:B------:R-:W-:Y:S02]  /*a370*/  R2UR UR7, R59 ;  /* 0x000000003b0772ca */ /* 0x000fe400000e0000 */
[----:B------:R-:W-:Y:S01]  /*a380*/  IADD3 R14, R11, R13, R0 ;  /* 0x0000000d0b0e7210 */ /* 0x000fe20007ffe000 */
[----:B------:R-:W-:Y:S01]  /*a390*/  IMAD.MOV.U32 R13, RZ, RZ, 0x40000040 ;  /* 0x40000040ff0d7424 */ /* 0x000fe200078e00ff */
[----:B------:R-:W-:-:S02]  /*a3a0*/  WARPGROUP.DEPBAR.LE gsb0, 0x0 ;  /* 0x00008000000079c5 */ /* 0x000fc40000010000 */
[----:B------:R-:W-:-:S07]  /*a3b0*/  WARPGROUP.ARRIVE ;  /* 0x00000000000079c5 */ /* 0x000fce0000000000 */
        /* <DEDUP_REMOVED lines=70> */
[----:B------:R-:W-:Y:S02]  /*a820*/  FMNMX.FTZ R11, R26, R27, !PT ;  /* 0x0000001b1a0b7209 */ /* 0x000fe40007810000 */
[----:B------:R-:W-:Y:S01]  /*a830*/  FSEL R48, R47, -INF , P6 ;  /* 0xff8000002f307808 */ /* 0x000fe20003000000 */
[----:B------:R-:W0:Y:S01]  /*a840*/  SHFL.BFLY PT, R12, R15, 0x2, 0x1f ;  /* 0x0c401f000f0c7f89 */ /* 0x000e2200000e0000 */
[----:B------:R-:W-:Y:S02]  /*a850*/  FMNMX.FTZ R11, R30, R11, !PT ;  /* 0x0000000b1e0b7209 */ /* 0x000fe40007810000 */
[----:B------:R-:W-:Y:S02]  /*a860*/  FSEL R50, R50, -INF , P5 ;  /* 0xff80000032327808 */ /* 0x000fe40002800000 */
[----:B------:R-:W-:Y:S02]  /*a870*/  FMNMX.FTZ R11, R14, R11, !PT ;  /* 0x0000000b0e0b7209 */ /* 0x000fe40007810000 */
[----:B------:R-:W-:-:S02]  /*a880*/  FSEL R54, R54, -INF , P3 ;  /* 0xff80000036367808 */ /* 0x000fc40001800000 */
[----:B------:R-:W-:Y:S02]  /*a890*/  FMNMX.FTZ R11, R34, R11, !PT ;  /* 0x0000000b220b7209 */ /* 0x000fe40007810000 */
[----:B------:R-:W-:Y:S02]  /*a8a0*/  FSEL R78, R55, -INF , P2 ;  /* 0xff800000374e7808 */ /* 0x000fe40001000000 */
[----:B------:R-:W-:Y:S02]  /*a8b0*/  FMNMX.FTZ R11, R36, R11, !PT ;  /* 0x0000000b240b7209 */ /* 0x000fe40007810000 */
[----:B------:R-:W-:Y:S02]  /*a8c0*/  ISETP.GE.AND P2, PT, R168, 0x41, PT ;  /* 0x00000041a800780c */ /* 0x000fe40003f46270 */
[----:B------:R-:W-:Y:S01]  /*a8d0*/  FMNMX.FTZ R13, R38, R11, !PT ;  /* 0x0000000b260d7209 */ /* 0x000fe20007810000 */
[----:B------:R-:W-:-:S03]  /*a8e0*/  IMAD.U32 R11, RZ, RZ, UR4 ;  /* 0x00000004ff0b7e24 */ /* 0x000fc6000f8e00ff */
[----:B------:R-:W-:Y:S02]  /*a8f0*/  FMNMX.FTZ R13, R40, R13, !PT ;  /* 0x0000000d280d7209 */ /* 0x000fe40007810000 */
[----:B0-----:R-:W-:Y:S02]  /*a900*/  FMNMX.FTZ R21, R15, R12, !PT ;  /* 0x0000000c0f157209 */ /* 0x001fe40007810000 */
[----:B------:R-:W-:-:S03]  /*a910*/  FMNMX.FTZ R13, R42, R13, !PT ;  /* 0x0000000d2a0d7209 */ /* 0x000fc60007810000 */
[----:B------:R-:W0:Y:S01]  /*a920*/  SHFL.BFLY PT, R12, R21, 0x1, 0x1f ;  /* 0x0c201f00150c7f89 */ /* 0x000e2200000e0000 */
[----:B------:R-:W-:-:S04]  /*a930*/  FMNMX.FTZ R13, R44, R13, !PT ;  /* 0x0000000d2c0d7209 */ /* 0x000fc80007810000 */
[----:B------:R-:W-:-:S04]  /*a940*/  FMNMX.FTZ R13, R46, R13, !PT ;  /* 0x0000000d2e0d7209 */ /* 0x000fc80007810000 */
[----:B------:R-:W-:-:S04]  /*a950*/  FMNMX.FTZ R13, R48, R13, !PT ;  /* 0x0000000d300d7209 */ /* 0x000fc80007810000 */
[----:B------:R-:W-:Y:S02]  /*a960*/  FMNMX.FTZ R13, R50, R13, !PT ;  /* 0x0000000d320d7209 */ /* 0x000fe40007810000 */
[----:B0-----:R-:W-:-:S04]  /*a970*/  FMNMX.FTZ R12, R21, R12, !PT ;  /* 0x0000000c150c7209 */ /* 0x001fc80007810000 */
        /* <DEDUP_REMOVED lines=24> */
[----:B------:R-:W-:Y:S01]  /*ab00*/  FFMA.FTZ R199, R80, R11, -R15 ;  /* 0x0000000b50c77223 */ /* 0x000fe2000001080f */
[----:B------:R1:W-:Y:S08]  /*ab10*/  MUFU.EX2 R29, R25 ;  /* 0x00000019001d7308 */ /* 0x0003f00000000800 */
[----:B------:R-:W-:Y:S01]  /*ab20*/  MUFU.EX2 R31, R31 ;  /* 0x0000001f001f7308 */ /* 0x000fe20000000800 */
[----:B-1----:R-:W-:-:S05]  /*ab30*/  IMAD.MOV.U32 R25, RZ, RZ, 0x40000040 ;  /* 0x40000040ff197424 */ /* 0x002fca00078e00ff */
[----:B------:R-:W-:Y:S02]  /*ab40*/  R2UR UR11, R25 ;  /* 0x00000000190b72ca */ /* 0x000fe400000e0000 */
[----:B------:R-:W1:Y:S01]  /*ab50*/  MUFU.EX2 R58, R58 ;  /* 0x0000003a003a7308 */ /* 0x000e620000000800 */
[----:B0-----:R-:W-:-:S07]  /*ab60*/  FMNMX.FTZ R28, R13, R28, !PT ;  /* 0x0000001c0d1c7209 */ /* 0x001fce0007810000 */
[----:B------:R-:W-:Y:S01]  /*ab70*/  MUFU.EX2 R32, R32 ;  /* 0x0000002000207308 */ /* 0x000fe20000000800 */
[----:B------:R-:W0:Y:S07]  /*ab80*/  SHFL.BFLY PT, R21, R28, 0x1, 0x1f ;  /* 0x0c201f001c157f89 */ /* 0x000e2e00000e0000 */
[----:B------:R-:W2:Y:S01]  /*ab90*/  MUFU.EX2 R33, R60 ;  /* 0x0000003c00217308 */ /* 0x000ea20000000800 */
[----:B-1----:R-:W-:-:S07]  /*aba0*/  F2FP.BF16.F32.PACK_AB R154, R58, R31 ;  /* 0x0000001f3a9a723e */ /* 0x002fce00000010ff */
[----:B------:R-:W-:Y:S08]  /*abb0*/  MUFU.EX2 R62, R62 ;  /* 0x0000003e003e7308 */ /* 0x000ff00000000800 */
[----:B------:R-:W1:Y:S01]  /*abc0*/  MUFU.EX2 R35, R64 ;  /* 0x0000004000237308 */ /* 0x000e620000000800 */
[----:B0-----:R-:W-:Y:S01]  /*abd0*/  FMNMX.FTZ R21, R28, R21, !PT ;  /* 0x000000151c157209 */ /* 0x001fe20007810000 */
[----:B------:R-:W-:Y:S01]  /*abe0*/  FADD.FTZ R28, R152, R29 ;  /* 0x0000001d981c7221 */ /* 0x000fe20000010000 */
[----:B------:R-:W-:-:S02]  /*abf0*/  F2FP.BF16.F32.PACK_AB R152, R29, R152 ;  /* 0x000000981d98723e */ /* 0x000fc400000010ff */
[C---:B------:R-:W-:Y:S01]  /*ac00*/  FSETP.NEU.FTZ.AND P1, PT, R21.reuse, -INF , PT ;  /* 0xff8000001500780b */ /* 0x040fe20003f3d000 */
[----:B------:R-:W-:Y:S01]  /*ac10*/  FMUL.FTZ R13, R21, R11 ;  /* 0x0000000b150d7220 */ /* 0x000fe20000410000 */
[----:B------:R-:W-:Y:S01]  /*ac20*/  FADD.FTZ R37, R31, R28 ;  /* 0x0000001c1f257221 */ /* 0x000fe20000010000 */
[----:B------:R-:W-:Y:S01]  /*ac30*/  MUFU.EX2 R169, R169 ;  /* 0x000000a900a97308 */ /* 0x000fe20000000800 */
[----:B--2---:R-:W-:Y:S02]  /*ac40*/  F2FP.BF16.F32.PACK_AB R156, R33, R32 ;  /* 0x00000020219c723e */ /* 0x004fe400000010ff */
[----:B------:R-:W-:Y:S01]  /*ac50*/  FSEL R15, R13, RZ, P1 ;  /* 0x000000ff0d0f7208 */ /* 0x000fe20000800000 */
[----:B------:R-:W-:Y:S01]  /*ac60*/  FADD.FTZ R37, R58, R37 ;  /* 0x000000253a257221 */ /* 0x000fe20000010000 */
[----:B------:R-:W-:-:S03]  /*ac70*/  ISETP.NE.AND P1, PT, R65, RZ, PT ;  /* 0x000000ff4100720c */ /* 0x000fc60003f25270 */
[-CC-:B------:R-:W-:Y:S01]  /*ac80*/  FFMA.FTZ R26, R26, R11.reuse, -R15.reuse ;  /* 0x0000000b1a1a7223 */ /* 0x180fe2000001080f */
[-CC-:B------:R-:W-:Y:S01]  /*ac90*/  FFMA.FTZ R27, R27, R11.reuse, -R15.reuse ;  /* 0x0000000b1b1b7223 */ /* 0x180fe2000001080f */
[-CC-:B------:R-:W-:Y:S01]  /*aca0*/  FFMA.FTZ R30, R30, R11.reuse, -R15.reuse ;  /* 0x0000000b1e1e7223 */ /* 0x180fe2000001080f */
[-CC-:B------:R-:W-:Y:S01]  /*acb0*/  FFMA.FTZ R14, R14, R11.reuse, -R15.reuse ;  /* 0x0000000b0e0e7223 */ /* 0x180fe2000001080f */
[-CC-:B------:R-:W-:Y:S01]  /*acc0*/  FFMA.FTZ R34, R34, R11.reuse, -R15.reuse ;  /* 0x0000000b22227223 */ /* 0x180fe2000001080f */
[-CC-:B------:R-:W-:Y:S01]  /*acd0*/  FFMA.FTZ R36, R36, R11.reuse, -R15.reuse ;  /* 0x0000000b24247223 */ /* 0x180fe2000001080f */
[----:B------:R-:W-:Y:S01]  /*ace0*/  MUFU.EX2 R26, R26 ;  /* 0x0000001a001a7308 */ /* 0x000fe20000000800 */
[-CC-:B------:R-:W-:Y:S01]  /*acf0*/  FFMA.FTZ R38, R38, R11.reuse, -R15.reuse ;  /* 0x0000000b26267223 */ /* 0x180fe2000001080f */
[-CC-:B------:R-:W-:Y:S01]  /*ad00*/  FFMA.FTZ R176, R40, R11.reuse, -R15.reuse ;  /* 0x0000000b28b07223 */ /* 0x180fe2000001080f */
[----:B------:R-:W-:Y:S01]  /*ad10*/  FFMA.FTZ R177, R42, R11, -R15 ;  /* 0x0000000b2ab17223 */ /* 0x000fe2000001080f */
[----:B------:R-:W-:-:S02]  /*ad20*/  @!P1 VIADD R13, R20, 0x38840 ;  /* 0x00038840140d9836 */ /* 0x000fc40000000000 */
[-CC-:B------:R-:W-:Y:S01]  /*ad30*/  FFMA.FTZ R178, R44, R11.reuse, -R15.reuse ;  /* 0x0000000b2cb27223 */ /* 0x180fe2000001080f */
[-CC-:B------:R-:W-:Y:S01]  /*ad40*/  FFMA.FTZ R179, R46, R11.reuse, -R15.reuse ;  /* 0x0000000b2eb37223 */ /* 0x180fe2000001080f */
[-CC-:B------:R-:W-:Y:S01]  /*ad50*/  FFMA.FTZ R181, R48, R11.reuse, -R15.reuse ;  /* 0x0000000b30b57223 */ /* 0x180fe2000001080f */
[----:B------:R-:W0:Y:S01]  /*ad60*/  MUFU.EX2 R27, R27 ;  /* 0x0000001b001b7308 */ /* 0x000e220000000800 */
[-CC-:B------:R-:W-:Y:S01]  /*ad70*/  FFMA.FTZ R182, R50, R11.reuse, -R15.reuse ;  /* 0x0000000b32b67223 */ /* 0x180fe2000001080f */
[-CC-:B------:R-:W-:Y:S01]  /*ad80*/  FFMA.FTZ R183, R24, R11.reuse, -R15.reuse ;  /* 0x0000000b18b77223 */ /* 0x180fe2000001080f */
[-CC-:B------:R-:W-:Y:S01]  /*ad90*/  FFMA.FTZ R197, R54, R11.reuse, -R15.reuse ;  /* 0x0000000b36c57223 */ /* 0x180fe2000001080f */
[----:B------:R-:W-:Y:S01]  /*ada0*/  FFMA.FTZ R201, R78, R11, -R15 ;  /* 0x0000000b4ec97223 */ /* 0x000fe2000001080f */
[----:B------:R-:W-:Y:S02]  /*adb0*/  IMAD.MOV.U32 R15, RZ, RZ, 0x40000040 ;  /* 0x40000040ff0f7424 */ /* 0x000fe400078e00ff */
[----:B------:R-:W-:Y:S01]  /*adc0*/  FADD.FTZ R28, R32, R37 ;  /* 0x00000025201c7221 */ /* 0x000fe20000010000 */
[----:B-1----:R-:W-:Y:S01]  /*add0*/  F2FP.BF16.F32.PACK_AB R158, R35, R62 ;  /* 0x0000003e239e723e */ /* 0x002fe200000010ff */
[----:B------:R-:W1:Y:S01]  /*ade0*/  MUFU.EX2 R30, R30 ;  /* 0x0000001e001e7308 */ /* 0x000e620000000800 */
[----:B------:R-:W-:Y:S01]  /*adf0*/  @!P1 VIADD R20, R20, 0x38860 ;  /* 0x0003886014149836 */ /* 0x000fe20000000000 */
[----:B------:R-:W-:Y:S01]  /*ae00*/  R2UR UR7, R15 ;  /* 0x000000000f0772ca */ /* 0x000fe200000e0000 */
[----:B------:R-:W-:-:S03]  /*ae10*/  FADD.FTZ R25, R33, R28 ;  /* 0x0000001c21197221 */ /* 0x000fc60000010000 */
[----:B------:R-:W-:Y:S01]  /*ae20*/  @!P1 PRMT R20, RZ, 0x654, R20 ;  /* 0x00000654ff149816 */ /* 0x000fe20000000014 */
[----:B------:R-:W-:Y:S01]  /*ae30*/  FADD.FTZ R198, R62, R25 ;  /* 0x000000193ec67221 */ /* 0x000fe20000010000 */
[----:B------:R2:W3:Y:S01]  /*ae40*/  MUFU.EX2 R155, R14 ;  /* 0x0000000e009b7308 */ /* 0x0004e20000000800 */
[----:B0-----:R-:W-:Y:S01]  /*ae50*/  FADD.FTZ R15, R26, R27 ;  /* 0x0000001b1a0f7221 */ /* 0x001fe20000010000 */
[----:B------:R-:W-:Y:S01]  /*ae60*/  F2FP.BF16.F32.PACK_AB R153, R27, R26 ;  /* 0x0000001a1b99723e */ /* 0x000fe200000010ff */
[----:B------:R-:W-:-:S05]  /*ae70*/  FADD.FTZ R198, R35, R198 ;  /* 0x000000c623c67221 */ /* 0x000fca0000010000 */
[----:B------:R-:W0:Y:S01]  /*ae80*/  MUFU.EX2 R34, R34 ;  /* 0x0000002200227308 */ /* 0x000e220000000800 */
[----:B--2---:R-:W-:Y:S02]  /*ae90*/  @!P1 PRMT R14, RZ, 0x654, R13 ;  /* 0x00000654ff0e9816 */ /* 0x004fe4000000000d */
[----:B------:R-:W-:Y:S02]  /*aea0*/  LOP3.LUT R13, R56, 0x2000000, RZ, 0xfc, !PT ;  /* 0x02000000380d7812 */ /* 0x000fe400078efcff */
[----:B------:R2:W-:Y:S03]  /*aeb0*/  @!P1 SYNCS.ARRIVE.TRANS64.RED.A1T0 RZ, [R14+URZ], RZ ;  /* 0x000000ff0eff99a7 */ /* 0x0005e6000810043f */
[----:B------:R-:W4:Y:S01]  /*aec0*/  MUFU.EX2 R157, R36 ;  /* 0x00000024009d7308 */ /* 0x000f220000000800 */
[----:B--2---:R-:W-:-:S07]  /*aed0*/  IMAD R14, R18, 0x1000, R13 ;  /* 0x00001000120e7824 */ /* 0x004fce00078e020d */
[----:B------:R-:W2:Y:S01]  /*aee0*/  MUFU.EX2 R159, R38 ;  /* 0x00000026009f7308 */ /* 0x000ea20000000800 */
[C---:B------:R-:W-:Y:S01]  /*aef0*/  VIADD R24, R14.reuse, 0x80 ;  /* 0x000000800e187836 */ /* 0x040fe20000000000 */
[----:B------:R-:W-:-:S04]  /*af00*/  R2UR UR6, R14 ;  /* 0x000000000e0672ca */ /* 0x000fc800000e0000 */
[----:B------:R-:W-:Y:S01]  /*af10*/  R2UR UR10, R24 ;  /* 0x00000000180a72ca */ /* 0x000fe200000e0000 */
[----:B-1----:R-:W-:Y:S01]  /*af20*/  FADD.FTZ R24, R30, R15 ;  /* 0x0000000f1e187221 */ /* 0x002fe20000010000 */
[----:B------:R-:W1:Y:S03]  /*af30*/  MUFU.EX2 R176, R176 ;  /* 0x000000b000b07308 */ /* 0x000e660000000800 */
[C---:B---3--:R-:W-:Y:S01]  /*af40*/  FADD.FTZ R15, R155.reuse, R24 ;  /* 0x000000189b0f7221 */ /* 0x048fe20000010000 */
[----:B------:R-:W-:Y:S01]  /*af50*/  F2FP.BF16.F32.PACK_AB R155, R155, R30 ;  /* 0x0000001e9b9b723e */ /* 0x000fe200000010ff */
[----:B------:R-:W-:Y:S02]  /*af60*/  BAR.SYNC.DEFER_BLOCKING 0xf, 0x100 ;  /* 0x03c4000000007b1d */ /* 0x000fe40000010000 */
[----:B0-----:R-:W-:Y:S01]  /*af70*/  FADD.FTZ R24, R34, R15 ;  /* 0x0000000f22187221 */ /* 0x001fe20000010000 */
[----:B------:R-:W-:-:S03]  /*af80*/  IMAD.MOV.U32 R15, RZ, RZ, 0x40000040 ;  /* 0x40000040ff0f7424 */ /* 0x000fc600078e00ff */
[----:B------:R-:W0:Y:S01]  /*af90*/  MUFU.EX2 R170, R170 ;  /* 0x000000aa00aa7308 */ /* 0x000e220000000800 */
[C---:B----4-:R-:W-:Y:S01]  /*afa0*/  FADD.FTZ R24, R157.reuse, R24 ;  /* 0x000000189d187221 */ /* 0x050fe20000010000 */
[----:B------:R-:W-:-:S03]  /*afb0*/  F2FP.BF16.F32.PACK_AB R157, R157, R34 ;  /* 0x000000229d9d723e */ /* 0x000fc600000010ff */
[----:B--2---:R-:W-:Y:S01]  /*afc0*/  FADD.FTZ R200, R159, R24 ;  /* 0x000000189fc87221 */ /* 0x004fe20000010000 */
[C---:B-1----:R-:W-:Y:S02]  /*afd0*/  F2FP.BF16.F32.PACK_AB R159, R176.reuse, R159 ;  /* 0x0000009fb09f723e */ /* 0x042fe400000010ff */
[----:B------:R-:W-:Y:S01]  /*afe0*/  MUFU.EX2 R171, R171 ;  /* 0x000000ab00ab7308 */ /* 0x000fe20000000800 */
[----:B------:R-:W-:-:S07]  /*aff0*/  FADD.FTZ R200, R176, R200 ;  /* 0x000000c8b0c87221 */ /* 0x000fce0000010000 */
[----:B------:R-:W1:Y:S01]  /*b000*/  MUFU.EX2 R172, R172 ;  /* 0x000000ac00ac7308 */ /* 0x000e620000000800 */
[----:B0-----:R-:W-:Y:S01]  /*b010*/  F2FP.BF16.F32.PACK_AB R160, R170, R169 ;  /* 0x000000a9aaa0723e */ /* 0x001fe200000010ff */
[----:B------:R0:W-:Y:S01]  /*b020*/  STSM.16.M88.4 [R195+0x36400], R152 ;  /* 0x03640098c3007844 */ /* 0x0001e20000000200 */
[----:B------:R-:W-:-:S03]  /*b030*/  FADD.FTZ R169, R169, R198 ;  /* 0x000000c6a9a97221 */ /* 0x000fc60000010000 */
[----:B------:R2:W-:Y:S01]  /*b040*/  STSM.16.M88.4 [R196], R156 ;  /* 0x0000009cc4007844 */ /* 0x0005e20000000200 */
[----:B------:R-:W-:Y:S01]  /*b050*/  FADD.FTZ R170, R170, R169 ;  /* 0x000000a9aaaa7221 */ /* 0x000fe20000010000 */
[----:B------:R-:W-:Y:S08]  /*b060*/  MUFU.EX2 R177, R177 ;  /* 0x000000b100b17308 */ /* 0x000ff00000000800 */
[----:B------:R-:W3:Y:S01]  /*b070*/  MUFU.EX2 R178, R178 ;  /* 0x000000b200b27308 */ /* 0x000ee20000000800 */
[----:B-1----:R-:W-:Y:S01]  /*b080*/  F2FP.BF16.F32.PACK_AB R162, R172, R171 ;  /* 0x000000abaca2723e */ /* 0x002fe200000010ff */
[----:B------:R-:W-:-:S04]  /*b090*/  FADD.FTZ R171, R171, R170 ;  /* 0x000000aaabab7221 */ /* 0x000fc80000010000 */
[----:B------:R-:W-:Y:S02]  /*b0a0*/  FADD.FTZ R172, R172, R171 ;  /* 0x000000abacac7221 */ /* 0x000fe40000010000 */
[----:B------:R-:W1:Y:S08]  /*b0b0*/  MUFU.EX2 R179, R179 ;  /* 0x000000b300b37308 */ /* 0x000e700000000800 */
[----:B------:R-:W4:Y:S01]  /*b0c0*/  MUFU.EX2 R181, R181 ;  /* 0x000000b500b57308 */ /* 0x000f220000000800 */
[----:B---3--:R-:W-:Y:S01]  /*b0d0*/  F2FP.BF16.F32.PACK_AB R161, R178, R177 ;  /* 0x000000b1b2a1723e */ /* 0x008fe200000010ff */
[----:B------:R-:W-:-:S04]  /*b0e0*/  FADD.FTZ R177, R177, R200 ;  /* 0x000000c8b1b17221 */ /* 0x000fc80000010000 */
[----:B------:R-:W-:Y:S02]  /*b0f0*/  FADD.FTZ R178, R178, R177 ;  /* 0x000000b1b2b27221 */ /* 0x000fe40000010000 */
[----:B------:R-:W-:Y:S02]  /*b100*/  MUFU.EX2 R173, R173 ;  /* 0x000000ad00ad7308 */ /* 0x000fe40000000800 */
[----:B-1----:R-:W-:-:S06]  /*b110*/  FADD.FTZ R178, R179, R178 ;  /* 0x000000b2b3b27221 */ /* 0x002fcc0000010000 */
[----:B------:R-:W1:Y:S01]  /*b120*/  MUFU.EX2 R174, R174 ;  /* 0x000000ae00ae7308 */ /* 0x000e620000000800 */
[C---:B----4-:R-:W-:Y:S01]  /*b130*/  F2FP.BF16.F32.PACK_AB R163, R181.reuse, R179 ;  /* 0x000000b3b5a3723e */ /* 0x050fe200000010ff */
[----:B------:R-:W-:-:S04]  /*b140*/  FADD.FTZ R181, R181, R178 ;  /* 0x000000b2b5b57221 */ /* 0x000fc80000010000 */
[----:B------:R2:W-:Y:S02]  /*b150*/  STSM.16.M88.4 [R209], R160 ;  /* 0x000000a0d1007844 */ /* 0x0005e40000000200 */
[----:B------:R-:W3:Y:S08]  /*b160*/  MUFU.EX2 R175, R175 ;  /* 0x000000af00af7308 */ /* 0x000ef00000000800 */
[----:B------:R-:W4:Y:S01]  /*b170*/  MUFU.EX2 R199, R199 ;  /* 0x000000c700c77308 */ /* 0x000f220000000800 */
[----:B-1----:R-:W-:Y:S01]  /*b180*/  F2FP.BF16.F32.PACK_AB R164, R174, R173 ;  /* 0x000000adaea4723e */ /* 0x002fe200000010ff */
[----:B------:R-:W-:-:S04]  /*b190*/  FADD.FTZ R173, R173, R172 ;  /* 0x000000acadad7221 */ /* 0x000fc80000010000 */
[----:B------:R-:W-:Y:S02]  /*b1a0*/  FADD.FTZ R174, R174, R173 ;  /* 0x000000adaeae7221 */ /* 0x000fe40000010000 */
[----:B------:R-:W-:Y:S02]  /*b1b0*/  MUFU.EX2 R182, R182 ;  /* 0x000000b600b67308 */ /* 0x000fe40000000800 */
[----:B---3--:R-:W-:-:S06]  /*b1c0*/  FADD.FTZ R174, R175, R174 ;  /* 0x000000aeafae7221 */ /* 0x008fcc0000010000 */
[----:B------:R-:W1:Y:S01]  /*b1d0*/  MUFU.EX2 R183, R183 ;  /* 0x000000b700b77308 */ /* 0x000e620000000800 */
[C---:B----4-:R-:W-:Y:S01]  /*b1e0*/  F2FP.BF16.F32.PACK_AB R166, R199.reuse, R175 ;  /* 0x000000afc7a6723e */ /* 0x050fe200000010ff */
[----:B------:R-:W-:-:S06]  /*b1f0*/  FADD.FTZ R199, R199, R174 ;  /* 0x000000aec7c77221 */ /* 0x000fcc0000010000 */
[----:B------:R-:W3:Y:S08]  /*b200*/  MUFU.EX2 R197, R197 ;  /* 0x000000c500c57308 */ /* 0x000ef00000000800 */
[----:B------:R-:W4:Y:S01]  /*b210*/  MUFU.EX2 R201, R201 ;  /* 0x000000c900c97308 */ /* 0x000f220000000800 */
[----:B-1----:R-:W-:Y:S01]  /*b220*/  F2FP.BF16.F32.PACK_AB R165, R183, R182 ;  /* 0x000000b6b7a5723e */ /* 0x002fe200000010ff */
[----:B------:R-:W-:-:S04]  /*b230*/  FADD.FTZ R182, R182, R181 ;  /* 0x000000b5b6b67221 */ /* 0x000fc80000010000 */
[----:B------:R-:W-:-:S04]  /*b240*/  FADD.FTZ R182, R183, R182 ;  /* 0x000000b6b7b67221 */ /* 0x000fc80000010000 */
[----:B---3--:R-:W-:Y:S01]  /*b250*/  FADD.FTZ R182, R197, R182 ;  /* 0x000000b6c5b67221 */ /* 0x008fe20000010000 */
[----:B----4-:R-:W-:-:S03]  /*b260*/  F2FP.BF16.F32.PACK_AB R167, R201, R197 ;  /* 0x000000c5c9a7723e */ /* 0x010fc600000010ff */
[----:B------:R-:W-:Y:S02]  /*b270*/  FADD.FTZ R201, R201, R182 ;  /* 0x000000b6c9c97221 */ /* 0x000fe40000010000 */
[----:B------:R2:W-:Y:S01]  /*b280*/  STSM.16.M88.4 [R208], R164 ;  /* 0x000000a4d0007844 */ /* 0x0005e20000000200 */
[----:B------:R-:W-:-:S06]  /*b290*/  WARPGROUP.ARRIVE ;  /* 0x00000000000079c5 */ /* 0x000fcc0000000000 */
[----:B------:R-:W-:Y:S03]  /*b2a0*/  HGMMA.64x256x16.F32.BF16 R24, R152, gdesc[UR4].tnspB, RZ, !UPT, gsb0 ;  /* 0x43e0000498187df0 */ /* 0x000fe6000c0018ff */
[----:B------:R-:W-:Y:S02]  /*b2b0*/  WARPGROUP.DEPBAR.LE gsb0, 0x0 ;  /* 0x00008000000079c5 */ /* 0x000fe40000010000 */
[----:B------:R-:W-:Y:S01]  /*b2c0*/  WARPGROUP.ARRIVE ;  /* 0x00000000000079c5 */ /* 0x000fe20000000000 */
[C---:B0-----:R-:W-:Y:S02]  /*b2d0*/  VIADD R152, R14.reuse, 0x100 ;  /* 0x000001000e987836 */ /* 0x041fe40000000000 */
[----:B------:R-:W-:Y:S02]  /*b2e0*/  IMAD.MOV.U32 R153, RZ, RZ, 0x40000040 ;  /* 0x40000040ff997424 */ /* 0x000fe400078e00ff */
[----:B------:R-:W-:-:S15]  /*b2f0*/  VIADD R14, R14, 0x180 ;  /* 0x000001800e0e7836 */ /* 0x000fde0000000000 */
[----:B------:R-:W-:-:S03]  /*b300*/  NOP ;  /* 0x0000000000007918 */ /* 0x000fc60000000000 */
        /* <DEDUP_REMOVED lines=24> */
[----:B------:R-:W-:Y:S02]  /*b490*/  VIADD R15, R180, 0xfffffffe ;  /* 0xfffffffeb40f7836 */ /* 0x000fe40000000000 */
[----:B------:R-:W-:Y:S02]  /*b4a0*/  IMAD.MOV.U32 R200, RZ, RZ, R21 ;  /* 0x000000ffffc87224 */ /* 0x000fe400078e0015 */
[----:B------:R-:W-:Y:S02]  /*b4b0*/  IMAD.MOV.U32 R197, RZ, RZ, R12 ;  /* 0x000000ffffc57224 */ /* 0x000fe400078e000c */
[----:B------:R-:W-:-:S07]  /*b4c0*/  IMAD.MOV.U32 R198, RZ, RZ, R18 ;  /* 0x000000ffffc67224 */ /* 0x000fce00078e0012 */
.L_x_1410:
[----:B------:R-:W-:Y:S01]  /*b4d0*/  VIADD R18, R198, 0x1 ;  /* 0x00000001c6127836 */ /* 0x000fe20000000000 */
[C---:B------:R-:W-:Y:S01]  /*b4e0*/  ISETP.GT.AND P2, PT, R15.reuse, RZ, PT ;  /* 0x000000ff0f00720c */ /* 0x040fe20003f44270 */
[----:B------:R-:W-:-:S03]  /*b4f0*/  VIADD R15, R15, 0xffffffff ;  /* 0xffffffff0f0f7836 */ /* 0x000fc60000000000 */
[----:B------:R-:W-:-:S04]  /*b500*/  ISETP.NE.AND P3, PT, R18, 0x2, PT ;  /* 0x000000021200780c */ /* 0x000fc80003f65270 */
[----:B------:R-:W-:Y:S02]  /*b510*/  SEL R12, RZ, 0x1, P3 ;  /* 0x00000001ff0c7807 */ /* 0x000fe40001800000 */
[----:B------:R-:W-:Y:S02]  /*b520*/  SEL R18, R18, RZ, P3 ;  /* 0x000000ff12127207 */ /* 0x000fe40001800000 */
[----:B------:R-:W-:Y:S01]  /*b530*/  LOP3.LUT R23, R23, R12, RZ, 0x3c, !PT ;  /* 0x0000000c17177212 */ /* 0x000fe200078e3cff */
[----:B---3--:R-:W-:Y:S06]  /*b540*/  @!P0 BRA `(.L_x_1400) ;  /* 0x0000000000048947 */ /* 0x008fec0003800000 */
[----:B------:R-:W-:Y:S01]  /*b550*/  BPT.TRAP 0x1 ;  /* 0x000000040000795c */ /* 0x000fe20000300000 */
.L_x_1400:
[----:B------:R-:W-:Y:S01]  /*b560*/  IMAD R14, R18, 0x8, R2 ;  /* 0x00000008120e7824 */ /* 0x000fe200078e0202 */
[----:B------:R-:W-:-:S04]  /*b570*/  SHF.L.U32 R11, R23, 0x1f, RZ ;  /* 0x0000001f170b7819 */ /* 0x000fc800000006ff */
[----:B------:R0:W1:Y:S01]  /*b580*/  SYNCS.PHASECHK.TRANS64.TRYWAIT P3, [R14+URZ+0x38830], R11 ;  /* 0x0388300b0e0075a7 */ /* 0x000062000806017f */
[----:B------:R-:W-:Y:S05]  /*b590*/  @!P0 BRA `(.L_x_1401) ;  /* 0x0000000000048947 */ /* 0x000fea0003800000 */
[----:B------:R-:W-:Y:S01]  /*b5a0*/  BPT.TRAP 0x1 ;  /* 0x000000040000795c */ /* 0x000fe20000300000 */
.L_x_1401:
[----:B------:R-:W-:Y:S01]  /*b5b0*/  VIADD R12, R2, 0x20400 ;  /* 0x00020400020c7836 */ /* 0x000fe20000000000 */
[----:B------:R-:W-:Y:S01]  /*b5c0*/  BSSY B1, `(.L_x_1402) ;  /* 0x0000009000017945 */ /* 0x000fe20003800000 */
[----:B------:R-:W-:Y:S02]  /*b5d0*/  IMAD R154, R18, 0x200, R3 ;  /* 0x00000200129a7824 */ /* 0x000fe400078e0203 */
[----:B------:R-:W-:Y:S01]  /*b5e0*/  IMAD.MOV.U32 R155, RZ, RZ, 0x40000040 ;  /* 0x40000040ff9b7424 */ /* 0x000fe200078e00ff */
[----:B------:R-:W-:-:S04]  /*b5f0*/  SHF.R.U32.HI R12, RZ, 0x4, R12 ;  /* 0x00000004ff0c7819 */ /* 0x000fc8000001160c */
[----:B------:R-:W-:-:S04]  /*b600*/  LOP3.LUT R12, R12, 0x3fff, RZ, 0xc0, !PT ;  /* 0x00003fff0c0c7812 */ /* 0x000fc800078ec0ff */
[----:B--2---:R-:W-:Y:S01]  /*b610*/  LOP3.LUT R20, R12, 0x10000, RZ, 0xfc, !PT ;  /* 0x000100000c147812 */ /* 0x004fe200078efcff */
[----:B-1----:R-:W-:Y:S06]  /*b620*/  @P3 BRA `(.L_x_1403) ;  /* 0x0000000000083947 */ /* 0x002fec0003800000 */
[----:B------:R-:W1:Y:S02]  /*b630*/  SYNCS.PHASECHK.TRANS64.TRYWAIT P3, [R14+URZ+0x38830], R11 ;  /* 0x0388300b0e0075a7 */ /* 0x000e64000806017f */
[----:B-1----:R-:W-:Y:S05]  /*b640*/  @!P3 BRA `(.L_x_1404) ;  /* 0x0000010c0008b947 */ /* 0x002fea0003800000 */
.L_x_1403:
[----:B------:R-:W-:Y:S05]  /*b650*/  BSYNC B1 ;  /* 0x0000000000017941 */ /* 0x000fea0003800000 */
.L_x_1402:
        /* <DEDUP_REMOVED lines=14> */
[----:B------:R-:W-:Y:S01]  /*b740*/  WARPGROUP.ARRIVE ;  /* 0x00000000000079c5 */ /* 0x000fe20000000000 */
[----:B------:R-:W-:Y:S02]  /*b750*/  R2UR UR8, R4 ;  /* 0x00000000040872ca */ /* 0x000fe400000e0000 */
[----:B------:R-:W-:Y:S02]  /*b760*/  R2UR UR9, R5 ;  /* 0x00000000050972ca */ /* 0x000fe400000e0000 */
[----:B------:R-:W-:Y:S01]  /*b770*/  R2UR UR14, R20 ;  /* 0x00000000140e72ca */ /* 0x000fe200000e0000 */
[----:B------:R-:W-:Y:S01]  /*b780*/  HGMMA.64x64x16.F32.BF16 R152, gdesc[UR4], RZ, !UPT, gsb0 ;  /* 0x00e00000049879f0 */ /* 0x000fe2000c0018ff */
[----:B------:R-:W-:-:S02]  /*b790*/  R2UR UR15, R21 ;  /* 0x00000000150f72ca */ /* 0x000fc400000e0000 */
[----:B------:R-:W-:Y:S02]  /*b7a0*/  R2UR UR12, R6 ;  /* 0x00000000060c72ca */ /* 0x000fe400000e0000 */
        /* <DEDUP_REMOVED lines=13> */
[----:B------:R-:W-:Y:S05]  /*b880*/  @!P0 BRA `(.L_x_1405) ;  /* 0x0000000000048947 */ /* 0x000fea0003800000 */
[----:B------:R-:W-:Y:S01]  /*b890*/  BPT.TRAP 0x1 ;  /* 0x000000040000795c */ /* 0x000fe20000300000 */
.L_x_1405:
[----:B------:R2:W3:Y:S01]  /*b8a0*/  SYNCS.PHASECHK.TRANS64.TRYWAIT P3, [R14+URZ+0x38850], R11 ;  /* 0x0388500b0e0075a7 */ /* 0x0004e2000806017f */
[----:B------:R-:W-:Y:S05]  /*b8b0*/  @!P0 BRA `(.L_x_1406) ;  /* 0x0000000000048947 */ /* 0x000fea0003800000 */
[----:B------:R-:W-:Y:S01]  /*b8c0*/  BPT.TRAP 0x1 ;  /* 0x000000040000795c */ /* 0x000fe20000300000 */
.L_x_1406:
[----:B------:R-:W-:Y:S04]  /*b8d0*/  BSSY B1, `(.L_x_1407) ;  /* 0x0000004000017945 */ /* 0x000fe80003800000 */
[----:B---3--:R-:W-:Y:S05]  /*b8e0*/  @P3 BRA `(.L_x_1408) ;  /* 0x0000000000083947 */ /* 0x008fea0003800000 */
[----:B------:R-:W3:Y:S02]  /*b8f0*/  SYNCS.PHASECHK.TRANS64.TRYWAIT P3, [R14+URZ+0x38850], R11 ;  /* 0x0388500b0e0075a7 */ /* 0x000ee4000806017f */
[----:B---3--:R-:W-:Y:S05]  /*b900*/  @!P3 BRA `(.L_x_1409) ;  /* 0x00000108006cb947 */ /* 0x008fea0003800000 */
.L_x_1408:
[----:B------:R-:W-:Y:S05]  /*b910*/  BSYNC B1 ;  /* 0x0000000000017941 */ /* 0x000fea0003800000 */
.L_x_1407:
[----:B0123--:R-:W-:Y:S01]  /*b920*/  VIADD R11, R2, 0x26400 ;  /* 0x00026400020b7836 */ /* 0x00ffe20000000000 */
[----:B------:R-:W-:Y:S01]  /*b930*/  WARPGROUP.ARRIVE ;  /* 0x00000000000079c5 */ /* 0x000fe20000000000 */
[----:B------:R-:W-:-:S05]  /*b940*/  VIADD R204, R0, 0x6 ;  /* 0x0000000600cc7836 */ /* 0x000fca0000000000 */
[----:B------:R-:W0:Y:S01]  /*b950*/  S2R R12, SR_TID.X ;  /* 0x00000000000c7919 */ /* 0x000e220000002100 */
[----:B------:R-:W-:Y:S01]  /*b960*/  VIADD R20, R0, 0x200 ;  /* 0x0000020000147836 */ /* 0x000fe20000000000 */
[----:B------:R-:W-:Y:S01]  /*b970*/  SHF.R.U32.HI R11, RZ, 0x4, R11 ;  /* 0x00000004ff0b7819 */ /* 0x000fe2000001160b */
[----:B------:R-:W-:Y:S02]  /*b980*/  IMAD R202, R18, 0x1000, R10 ;  /* 0x0000100012ca7824 */ /* 0x000fe400078e020a */
[----:B------:R-:W-:Y:S01]  /*b990*/  IMAD.MOV.U32 R203, RZ, RZ, 0x40000040 ;  /* 0x40000040ffcb7424 */ /* 0x000fe200078e00ff */
[----:B------:R-:W-:Y:S01]  /*b9a0*/  LOP3.LUT R11, R11, 0x3fff, RZ, 0xc0, !PT ;  /* 0x00003fff0b0b7812 */ /* 0x000fe200078ec0ff */
[----:B------:R-:W-:Y:S01]  /*b9b0*/  IMAD.MOV.U32 R207, RZ, RZ, 0x40000040 ;  /* 0x40000040ffcf7424 */ /* 0x000fe200078e00ff */
[C---:B------:R-:W-:Y:S01]  /*b9c0*/  R2UR UR6, R202.reuse ;  /* 0x00000000ca0672ca */ /* 0x040fe200000e0000 */
[----:B------:R-:W-:Y:S01]  /*b9d0*/  IMAD.MOV.U32 R205, RZ, RZ, 0x40000040 ;  /* 0x40000040ffcd7424 */ /* 0x000fe200078e00ff */
[----:B------:R-:W-:Y:S01]  /*b9e0*/  LOP3.LUT R0, R11, 0x10000, RZ, 0xfc, !PT ;  /* 0x000100000b007812 */ /* 0x000fe200078efcff */
[----:B------:R-:W-:Y:S01]  /*b9f0*/  IMAD.MOV.U32 R21, RZ, RZ, 0x40000040 ;  /* 0x40000040ff157424 */ /* 0x000fe200078e00ff */
[----:B------:R-:W-:Y:S01]  /*ba00*/  R2UR UR7, R203 ;  /* 0x00000000cb0772ca */ /* 0x000fe200000e0000 */
[----:B------:R-:W-:Y:S01]  /*ba10*/  VIADD R203, R202, 0x800 ;  /* 0x00000800cacb7836 */ /* 0x000fe20000000000 */
[----:B------:R-:W-:Y:S01]  /*ba20*/  R2UR UR5, R207 ;  /* 0x00000000cf0572ca */ /* 0x000fe200000e0000 */
[----:B------:R-:W-:-:S02]  /*ba30*/  IMAD.MOV.U32 R206, RZ, RZ, R0 ;  /* 0x000000ffffce7224 */ /* 0x000fc400078e0000 */
[----:B------:R-:W-:-:S03]  /*ba40*/  IMAD.MOV.U32 R207, RZ, RZ, 0x40000040 ;  /* 0x40000040ffcf7424 */ /* 0x000fc600078e00ff */
[----:B------:R-:W-:Y:S01]  /*ba50*/  R2UR UR4, R206 ;  /* 0x00000000ce0472ca */ /* 0x000fe200000e0000 */
[----:B------:R-:W-:Y:S01]  /*ba60*/  VIADD R206, R0, 0x2 ;  /* 0x0000000200ce7836 */ /* 0x000fe20000000000 */
[----:B0-----:R-:W-:-:S11]  /*ba70*/  SHF.R.U32.HI R12, RZ, 0x7, R12 ;  /* 0x00000007ff0c7819 */ /* 0x001fd6000001160c */
[----:B------:R-:W-:Y:S01]  /*ba80*/  HGMMA.64x64x16.F32.BF16 R152, gdesc[UR4], R152, gsb0 ;  /* 0x00e00000049879f0 */ /* 0x000fe20008001898 */
[----:B------:R-:W-:Y:S01]  /*ba90*/  R2UR UR4, R206 ;  /* 0x00000000ce0472ca */ /* 0x000fe200000e0000 */
[----:B------:R-:W-:Y:S01]  /*baa0*/  VIADD R206, R202, 0x2 ;  /* 0x00000002cace7836 */ /* 0x000fe20000000000 */
[----:B------:R-:W-:Y:S01]  /*bab0*/  R2UR UR5, R207 ;  /* 0x00000000cf0572ca */ /* 0x000fe200000e0000 */
[----:B------:R-:W-:Y:S01]  /*bac0*/  IMAD.MOV.U32 R207, RZ, RZ, 0x40000040 ;  /* 0x40000040ffcf7424 */ /* 0x000fe200078e00ff */
[----:B------:R-:W0:Y:S02]  /*bad0*/  SHFL.IDX PT, R11, R12, RZ, 0x1f ;  /* 0x00001fff0c0b7589 */ /* 0x000e2400000e0000 */
[----:B------:R-:W-:Y:S01]  /*bae0*/  R2UR UR6, R206 ;  /* 0x00000000ce0672ca */ /* 0x000fe200000e0000 */
[----:B------:R-:W-:Y:S01]  /*baf0*/  VIADD R206, R0, 0x4 ;  /* 0x0000000400ce7836 */ /* 0x000fe20000000000 */
[----:B------:R-:W-:Y:S01]  /*bb00*/  R2UR UR7, R207 ;  /* 0x00000000cf0772ca */ /* 0x000fe200000e0000 */
[----:B------:R-:W-:Y:S01]  /*bb10*/  IMAD.MOV.U32 R207, RZ, RZ, 0x40000040 ;  /* 0x40000040ffcf7424 */ /* 0x000fe200078e00ff */
[----:B0-----:R-:W-:-:S04]  /*bb20*/  ISETP.GT.AND P3, PT, R11, 0x7f, PT ;  /* 0x0000007f0b00780c */ /* 0x001fc80003f64270 */
[----:B------:R-:W-:Y:S01]  /*bb30*/  SEL R12, RZ, 0x2, !P3 ;  /* 0x00000002ff0c7807 */ /* 0x000fe20005800000 */
[----:B------:R-:W-:Y:S02]  /*bb40*/  WARPGROUP.DEPBAR.LE gsb0, 0x0 ;  /* 0x00008000000079c5 */ /* 0x000fe40000010000 */
[----:B------:R-:W-:-:S06]  /*bb50*/  WARPGROUP.ARRIVE ;  /* 0x00000000000079c5 */ /* 0x000fcc0000000000 */
[----:B------:R-:W-:Y:S01]  /*bb60*/  HGMMA.64x64x16.F32.BF16 R152, gdesc[UR4], R152, gsb0 ;  /* 0x00e00000049879f0 */ /* 0x000fe20008001898 */
[----:B------:R-:W-:Y:S01]  /*bb70*/  R2UR UR4, R206 ;  /* 0x00000000ce0472ca */ /* 0x000fe200000e0000 */
[----:B------:R-:W-:Y:S01]  /*bb80*/  VIADD R206, R202, 0x4 ;  /* 0x00000004cace7836 */ /* 0x000fe20000000000 */
[----:B------:R-:W-:Y:S01]  /*bb90*/  R2UR UR5, R207 ;  /* 0x00000000cf0572ca */ /* 0x000fe200000e0000 */
[----:B------:R-:W-:-:S03]  /*bba0*/  IMAD.MOV.U32 R207, RZ, RZ, 0x40000040 ;  /* 0x40000040ffcf7424 */ /* 0x000fc600078e00ff */
[----:B------:R-:W-:Y:S01]  /*bbb0*/  R2UR UR6, R206 ;  /* 0x00000000ce0672ca */ /* 0x000fe200000e0000 */
[----:B------:R-:W-:Y:S01]  /*bbc0*/  IMAD.MOV.U32 R206, RZ, RZ, 0x28 ;  /* 0x00000028ffce7424 */ /* 0x000fe200078e00ff */
[----:B------:R-:W-:Y:S01]  /*bbd0*/  R2UR UR7, R207 ;  /* 0x00000000cf0772ca */ /* 0x000fe200000e0000 */
[----:B------:R-:W-:-:S03]  /*bbe0*/  IMAD.MOV.U32 R207, RZ, RZ, 0xa00 ;  /* 0x00000a00ffcf7424 */ /* 0x000fc600078e00ff */
[----:B------:R-:W-:Y:S02]  /*bbf0*/  SEL R206, R206, 0x26, P3 ;  /* 0x00000026cece7807 */ /* 0x000fe40001800000 */
[----:B------:R-:W-:Y:S02]  /*bc00*/  SEL R207, R207, 0x980, P3 ;  /* 0x00000980cfcf7807 */ /* 0x000fe40001800000 */
[----:B------:R-:W-:Y:S02]  /*bc10*/  LOP3.LUT R206, R206, 0x6, RZ, 0xc0, !PT ;  /* 0x00000006cece7812 */ /* 0x000fe400078ec0ff */
[----:B------:R-:W-:Y:S01]  /*bc20*/  LOP3.LUT R207, R207, 0xa00, RZ, 0xc0, !PT ;  /* 0x00000a00cfcf7812 */ /* 0x000fe200078ec0ff */
        /* <DEDUP_REMOVED lines=8> */
[----:B------:R-:W-:Y:S01]  /*bcb0*/  VIADD R204, R0, 0x800 ;  /* 0x0000080000cc7836 */ /* 0x000fe20000000000 */
[----:B------:R-:W-:Y:S01]  /*bcc0*/  R2UR UR7, R205 ;  /* 0x00000000cd0772ca */ /* 0x000fe200000e0000 */
[----:B------:R-:W-:-:S05]  /*bcd0*/  IMAD.MOV.U32 R205, RZ, RZ, 0x4 ;  /* 0x00000004ffcd7424 */ /* 0x000fca00078e00ff */
[----:B------:R-:W-:Y:S01]  /*bce0*/  SEL R11, R205, 0x2, P3 ;  /* 0x00000002cd0b7807 */ /* 0x000fe20001800000 */
        /* <DEDUP_REMOVED lines=150> */
[----:B------:R-:W-:Y:S02]  /*c650*/  R2UR UR4, R20 ;  /* 0x00000000140472ca */ /* 0x000fe400000e0000 */
[----:B------:R-:W-:Y:S01]  /*c660*/  R2UR UR5, R21 ;  /* 0x00000000150572ca */ /* 0x000fe200000e0000 */
[----:B------:R-:W-:Y:S01]  /*c670*/  VIADD R21, R0, 0xa00 ;  /* 0x00000a0000157836 */ /* 0x000fe20000000000 */
[----:B------:R-:W-:Y:S01]  /*c680*/  SEL R20, R205, 0x6, !P3 ;  /* 0x00000006cd147807 */ /* 0x000fe20005800000 */
[----:B------:R-:W-:-:S04]  /*c690*/  IMAD.MOV.U32 R205, RZ, RZ, 0x40000040 ;  /* 0x40000040ffcd7424 */ /* 0x000fc800078e00ff */
[----:B------:R-:W-:Y:S01]  /*c6a0*/  IMAD.IADD R204, R204, 0x1, R20 ;  /* 0x00000001cccc7824 */ /* 0x000fe200078e0214 */
[----:B------:R-:W-:Y:S02]  /*c6b0*/  WARPGROUP.DEPBAR.LE gsb0, 0x0 ;  /* 0x00008000000079c5 */ /* 0x000fe40000010000 */
[----:B------:R-:W-:-:S06]  /*c6c0*/  WARPGROUP.ARRIVE ;  /* 0x00000000000079c5 */ /* 0x000fcc0000000000 */
[----:B------:R-:W-:Y:S01]  /*c6d0*/  HGMMA.64x64x16.F32.BF16 R152, gdesc[UR4], R152, gsb0 ;  /* 0x00e00000049879f0 */ /* 0x000fe20008001898 */
[----:B------:R-:W-:Y:S01]  /*c6e0*/  R2UR UR4, R204 ;  /* 0x00000000cc0472ca */ /* 0x000fe200000e0000 */
[----:B------:R-:W-:Y:S01]  /*c6f0*/  IMAD.IADD R204, R203, 0x1, R20 ;  /* 0x00000001cbcc7824 */ /* 0x000fe200078e0214 */
[----:B------:R-:W-:Y:S01]  /*c700*/  R2UR UR5, R205 ;  /* 0x00000000cd0572ca */ /* 0x000fe200000e0000 */
[----:B------:R-:W-:Y:S02]  /*c710*/  IMAD.MOV.U32 R205, RZ, RZ, 0x40000040 ;  /* 0x40000040ffcd7424 */ /* 0x000fe400078e00ff */
[----:B------:R-:W-:Y:S01]  /*c720*/  VIADD R203, R202, 0xa00 ;  /* 0x00000a00cacb7836 */ /* 0x000fe20000000000 */
[----:B------:R-:W-:Y:S02]  /*c730*/  R2UR UR6, R204 ;  /* 0x00000000cc0672ca */ /* 0x000fe400000e0000 */
[----:B------:R-:W-:Y:S01]  /*c740*/  R2UR UR7, R205 ;  /* 0x00000000cd0772ca */ /* 0x000fe200000e0000 */
[----:B------:R-:W-:Y:S01]  /*c750*/  IMAD.MOV.U32 R205, RZ, RZ, 0x40000040 ;  /* 0x40000040ffcd7424 */ /* 0x000fe200078e00ff */
[----:B------:R-:W-:-:S02]  /*c760*/  IADD3 R204, R206, R207, R0 ;  /* 0x000000cfcecc7210 */ /* 0x000fc40007ffe000 */
[----:B------:R-:W-:Y:S01]  /*c770*/  IADD3 R206, R206, R207, R202 ;  /* 0x000000cfcece7210 */ /* 0x000fe20007ffe0ca */
        /* <DEDUP_REMOVED lines=37> */
[----:B------:R-:W-:Y:S02]  /*c9d0*/  IMAD.MOV.U32 R205, RZ, RZ, 0x40000040 ;  /* 0x40000040ffcd7424 */ /* 0x000fe400078e00ff */
[----:B------:R-:W-:Y:S01]  /*c9e0*/  VIADD R21, R0, 0xc00 ;  /* 0x00000c0000157836 */ /* 0x000fe20000000000 */
[----:B------:R-:W-:Y:S02]  /*c9f0*/  WARPGROUP.DEPBAR.LE gsb0, 0x0 ;  /* 0x00008000000079c5 */ /* 0x000fe40000010000 */
[----:B------:R-:W-:-:S07]  /*ca00*/  WARPGROUP.ARRIVE ;  /* 0x00000000000079c5 */ /* 0x000fce0000000000 */
        /* <DEDUP_REMOVED lines=71> */
[----:B------:R-:W-:Y:S02]  /*ce80*/  R2UR UR6, R206 ;  /* 0x00000000ce0672ca */ /* 0x000fe400000e0000 */
[----:B------:R-:W-:Y:S01]  /*ce90*/  R2UR UR7, R207 ;  /* 0x00000000cf0772ca */ /* 0x000fe200000e0000 */
[----:B------:R-:W-:Y:S02]  /*cea0*/  WARPGROUP.DEPBAR.LE gsb0, 0x0 ;  /* 0x00008000000079c5 */ /* 0x000fe40000010000 */
[----:B------:R-:W-:-:S10]  /*ceb0*/  WARPGROUP.ARRIVE ;  /* 0x00000000000079c5 */ /* 0x000fd40000000000 */
        /* <DEDUP_REMOVED lines=15> */
[----:B------:R-:W-:Y:S02]  /*cfb0*/  IMAD.MOV.U32 R205, RZ, RZ, 0x40000040 ;  /* 0x40000040ffcd7424 */ /* 0x000fe400078e00ff */
[----:B------:R-:W-:Y:S01]  /*cfc0*/  IMAD.MOV.U32 R11, RZ, RZ, 0x1000 ;  /* 0x00001000ff0b7424 */ /* 0x000fe200078e00ff */
[----:B------:R-:W-:Y:S01]  /*cfd0*/  R2UR UR6, R204 ;  /* 0x00000000cc0672ca */ /* 0x000fe200000e0000 */
[----:B------:R-:W-:Y:S01]  /*cfe0*/  IMAD.IADD R204, R20, 0x1, R21 ;  /* 0x0000000114cc7824 */ /* 0x000fe200078e0215 */
[----:B------:R-:W-:Y:S01]  /*cff0*/  R2UR UR7, R205 ;  /* 0x00000000cd0772ca */ /* 0x000fe200000e0000 */
[----:B------:R-:W-:Y:S01]  /*d000*/  IMAD.IADD R20, R203, 0x1, R20 ;  /* 0x00000001cb147824 */ /* 0x000fe200078e0214 */
[----:B------:R-:W-:Y:S01]  /*d010*/  SEL R11, R11, 0xf80, P3 ;  /* 0x00000f800b0b7807 */ /* 0x000fe20001800000 */
[----:B------:R-:W-:-:S02]  /*d020*/  IMAD.MOV.U32 R205, RZ, RZ, 0x40000040 ;  /* 0x40000040ffcd7424 */ /* 0x000fc400078e00ff */
[----:B------:R-:W-:Y:S01]  /*d030*/  IMAD.MOV.U32 R21, RZ, RZ, 0x40000040 ;  /* 0x40000040ff157424 */ /* 0x000fe200078e00ff */
[----:B------:R-:W-:Y:S01]  /*d040*/  LOP3.LUT R11, R11, 0x1e00, RZ, 0xc0, !PT ;  /* 0x00001e000b0b7812 */ /* 0x000fe200078ec0ff */
        /* <DEDUP_REMOVED lines=9> */
[----:B------:R-:W-:Y:S02]  /*d0e0*/  R2UR UR4, R20 ;  /* 0x00000000140472ca */ /* 0x000fe400000e0000 */
[----:B------:R-:W-:Y:S01]  /*d0f0*/  R2UR UR5, R21 ;  /* 0x00000000150572ca */ /* 0x000fe200000e0000 */
[----:B------:R-:W-:Y:S01]  /*d100*/  IMAD.MOV.U32 R21, RZ, RZ, 0x40000040 ;  /* 0x40000040ff157424 */ /* 0x000fe200078e00ff */
[----:B------:R-:W-:Y:S01]  /*d110*/  IADD3 R20, R203, R11, R0 ;  /* 0x0000000bcb147210 */ /* 0x000fe20007ffe000 */
[----:B------:R-:W-:Y:S01]  /*d120*/  IMAD.MOV.U32 R203, RZ, RZ, 0x40000040 ;  /* 0x40000040ffcb7424 */ /* 0x000fe200078e00ff */
[----:B------:R-:W-:-:S02]  /*d130*/  WARPGROUP.DEPBAR.LE gsb0, 0x0 ;  /* 0x00008000000079c5 */ /* 0x000fc40000010000 */
[----:B------:R-:W-:-:S07]  /*d140*/  WARPGROUP.ARRIVE ;  /* 0x00000000000079c5 */ /* 0x000fce0000000000 */
[----:B------:R-:W-:Y:S01]  /*d150*/  HGMMA.64x64x16.F32.BF16 R152, gdesc[UR4], R152, gsb0 ;  /* 0x00e00000049879f0 */ /* 0x000fe20008001898 */
[----:B------:R-:W-:Y:S01]  /*d160*/  R2UR UR4, R20 ;  /* 0x00000000140472ca */ /* 0x000fe200000e0000 */
[----:B------:R-:W-:Y:S01]  /*d170*/  IMAD R20, R18, 0x1000, R13 ;  /* 0x0000100012147824 */ /* 0x000fe200078e020d */
        /* <DEDUP_REMOVED lines=8> */
[----:B------:R-:W-:Y:S01]  /*d200*/  ULDC UR4, c[0x0][0xa80] ;  /* 0x0002a00000047ab9 */ /* 0x000fe20000000800 */
[----:B------:R-:W-:Y:S01]  /*d210*/  R2UR UR6, R20 ;  /* 0x00000000140672ca */ /* 0x000fe200000e0000 */
[----:B------:R-:W-:Y:S02]  /*d220*/  WARPGROUP.DEPBAR.LE gsb0, 0x0 ;  /* 0x00008000000079c5 */ /* 0x000fe40000010000 */
[----:B------:R-:W-:Y:S02]  /*d230*/  FMNMX.FTZ R11, R152, R197, !PT ;  /* 0x000000c5980b7209 */ /* 0x000fe40007810000 */
[----:B------:R-:W-:Y:S02]  /*d240*/  FMNMX.FTZ R21, R154, R200, !PT ;  /* 0x000000c89a157209 */ /* 0x000fe40007810000 */
[----:B------:R-:W-:-:S02]  /*d250*/  FMNMX.FTZ R11, R153, R11, !PT ;  /* 0x0000000b990b7209 */ /* 0x000fc40007810000 */
[----:B------:R-:W-:Y:S02]  /*d260*/  FMNMX.FTZ R21, R155, R21, !PT ;  /* 0x000000159b157209 */ /* 0x000fe40007810000 */
[----:B------:R-:W-:Y:S02]  /*d270*/  FMNMX.FTZ R11, R156, R11, !PT ;  /* 0x0000000b9c0b7209 */ /* 0x000fe40007810000 */
[----:B------:R-:W-:Y:S02]  /*d280*/  FMNMX.FTZ R21, R158, R21, !PT ;  /* 0x000000159e157209 */ /* 0x000fe40007810000 */
        /* <DEDUP_REMOVED lines=25> */
[----:B------:R-:W-:-:S03]  /*d420*/  FMNMX.FTZ R21, R183, R21, !PT ;  /* 0x00000015b7157209 */ /* 0x000fc60007810000 */
[----:B------:R-:W0:Y:S04]  /*d430*/  SHFL.BFLY PT, R11, R12, 0x2, 0x1f ;  /* 0x0c401f000c0b7f89 */ /* 0x000e2800000e0000 */
[----:B------:R-:W1:Y:S01]  /*d440*/  SHFL.BFLY PT, R205, R21, 0x2, 0x1f ;  /* 0x0c401f0015cd7f89 */ /* 0x000e6200000e0000 */
[----:B0-----:R-:W-:Y:S02]  /*d450*/  FMNMX.FTZ R12, R12, R11, !PT ;  /* 0x0000000b0c0c7209 */ /* 0x001fe40007810000 */
[----:B-1----:R-:W-:-:S03]  /*d460*/  FMNMX.FTZ R21, R21, R205, !PT ;  /* 0x000000cd15157209 */ /* 0x002fc60007810000 */
[----:B------:R-:W0:Y:S02]  /*d470*/  SHFL.BFLY PT, R11, R12, 0x1, 0x1f ;  /* 0x0c201f000c0b7f89 */ /* 0x000e2400000e0000 */
[----:B0-----:R-:W-:Y:S01]  /*d480*/  FMNMX.FTZ R12, R12, R11, !PT ;  /* 0x0000000b0c0c7209 */ /* 0x001fe20007810000 */
[----:B------:R-:W-:-:S04]  /*d490*/  IMAD.U32 R11, RZ, RZ, UR4 ;  /* 0x00000004ff0b7e24 */ /* 0x000fc8000f8e00ff */
[C---:B------:R-:W-:Y:S01]  /*d4a0*/  FMUL.FTZ R203, R12.reuse, R11 ;  /* 0x0000000b0ccb7220 */ /* 0x040fe20000410000 */
[----:B------:R-:W-:-:S03]  /*d4b0*/  FADD.FTZ R197, -R12, R197 ;  /* 0x000000c50cc57221 */ /* 0x000fc60000010100 */
[-CC-:B------:R-:W-:Y:S01]  /*d4c0*/  FFMA.FTZ R204, R156, R11.reuse, -R203.reuse ;  /* 0x0000000b9ccc7223 */ /* 0x180fe200000108cb */
[-CC-:B------:R-:W-:Y:S01]  /*d4d0*/  FFMA.FTZ R156, R160, R11.reuse, -R203.reuse ;  /* 0x0000000ba09c7223 */ /* 0x180fe200000108cb */
[-CC-:B------:R-:W-:Y:S01]  /*d4e0*/  FFMA.FTZ R160, R164, R11.reuse, -R203.reuse ;  /* 0x0000000ba4a07223 */ /* 0x180fe200000108cb */
[-C--:B------:R-:W-:Y:S01]  /*d4f0*/  FMUL.FTZ R197, R197, R11.reuse ;  /* 0x0000000bc5c57220 */ /* 0x080fe20000410000 */
[----:B------:R-:W0:Y:S01]  /*d500*/  SHFL.BFLY PT, R164, R21, 0x1, 0x1f ;  /* 0x0c201f0015a47f89 */ /* 0x000e2200000e0000 */
[-CC-:B------:R-:W-:Y:S01]  /*d510*/  FFMA.FTZ R152, R152, R11.reuse, -R203.reuse ;  /* 0x0000000b98987223 */ /* 0x180fe200000108cb */
[-CC-:B------:R-:W-:Y:S01]  /*d520*/  FFMA.FTZ R153, R153, R11.reuse, -R203.reuse ;  /* 0x0000000b99997223 */ /* 0x180fe200000108cb */
[----:B------:R1:W2:Y:S01]  /*d530*/  MUFU.EX2 R202, R197 ;  /* 0x000000c500ca7308 */ /* 0x0002a20000000800 */
[-CC-:B------:R-:W-:Y:S01]  /*d540*/  FFMA.FTZ R157, R157, R11.reuse, -R203.reuse ;  /* 0x0000000b9d9d7223 */ /* 0x180fe200000108cb */
[-CC-:B------:R-:W-:Y:S01]  /*d550*/  FFMA.FTZ R161, R161, R11.reuse, -R203.reuse ;  /* 0x0000000ba1a17223 */ /* 0x180fe200000108cb */
[-CC-:B------:R-:W-:Y:S01]  /*d560*/  FFMA.FTZ R168, R168, R11.reuse, -R203.reuse ;  /* 0x0000000ba8a87223 */ /* 0x180fe200000108cb */
[-CC-:B------:R-:W-:Y:S01]  /*d570*/  FFMA.FTZ R169, R169, R11.reuse, -R203.reuse ;  /* 0x0000000ba9a97223 */ /* 0x180fe200000108cb */
[-CC-:B------:R-:W-:Y:S01]  /*d580*/  FFMA.FTZ R172, R172, R11.reuse, -R203.reuse ;  /* 0x0000000bacac7223 */ /* 0x180fe200000108cb */
[-CC-:B------:R-:W-:Y:S01]  /*d590*/  FFMA.FTZ R173, R173, R11.reuse, -R203.reuse ;  /* 0x0000000badad7223 */ /* 0x180fe200000108cb */
[-CC-:B------:R-:W-:Y:S01]  /*d5a0*/  FFMA.FTZ R176, R176, R11.reuse, -R203.reuse ;  /* 0x0000000bb0b07223 */ /* 0x180fe200000108cb */
[----:B------:R-:W-:Y:S01]  /*d5b0*/  MUFU.EX2 R152, R152 ;  /* 0x0000009800987308 */ /* 0x000fe20000000800 */
[-CC-:B-1----:R-:W-:Y:S01]  /*d5c0*/  FFMA.FTZ R197, R165, R11.reuse, -R203.reuse ;  /* 0x0000000ba5c57223 */ /* 0x182fe200000108cb */
[-CC-:B------:R-:W-:Y:S01]  /*d5d0*/  FFMA.FTZ R177, R177, R11.reuse, -R203.reuse ;  /* 0x0000000bb1b17223 */ /* 0x180fe200000108cb */
[-CC-:B------:R-:W-:Y:S01]  /*d5e0*/  FFMA.FTZ R180, R180, R11.reuse, -R203.reuse ;  /* 0x0000000bb4b47223 */ /* 0x180fe200000108cb */
[----:B------:R-:W-:-:S04]  /*d5f0*/  FFMA.FTZ R181, R181, R11, -R203 ;  /* 0x0000000bb5b57223 */ /* 0x000fc800000108cb */
[----:B------:R-:W-:Y:S01]  /*d600*/  MUFU.EX2 R153, R153 ;  /* 0x0000009900997308 */ /* 0x000fe20000000800 */
[-C--:B--2---:R-:W-:Y:S01]  /*d610*/  FMUL.FTZ R24, R24, R202.reuse ;  /* 0x000000ca18187220 */ /* 0x084fe20000410000 */
[-C--:B------:R-:W-:Y:S01]  /*d620*/  FMUL.FTZ R25, R25, R202.reuse ;  /* 0x000000ca19197220 */ /* 0x080fe20000410000 */
[-C--:B------:R-:W-:Y:S01]  /*d630*/  FMUL.FTZ R28, R28, R202.reuse ;  /* 0x000000ca1c1c7220 */ /* 0x080fe20000410000 */
[----:B------:R-:W-:Y:S01]  /*d640*/  FMUL.FTZ R29, R29, R202 ;  /* 0x000000ca1d1d7220 */ /* 0x000fe20000410000 */
[----:B0-----:R-:W-:Y:S01]  /*d650*/  FMNMX.FTZ R21, R21, R164, !PT ;  /* 0x000000a415157209 */ /* 0x001fe20007810000 */
[-C--:B------:R-:W-:Y:S01]  /*d660*/  FMUL.FTZ R32, R32, R202.reuse ;  /* 0x000000ca20207220 */ /* 0x080fe20000410000 */
[-C--:B------:R-:W-:Y:S01]  /*d670*/  FMUL.FTZ R33, R33, R202.reuse ;  /* 0x000000ca21217220 */ /* 0x080fe20000410000 */
[----:B------:R-:W-:Y:S01]  /*d680*/  MUFU.EX2 R204, R204 ;  /* 0x000000cc00cc7308 */ /* 0x000fe20000000800 */
[-C--:B------:R-:W-:Y:S01]  /*d690*/  FMUL.FTZ R36, R36, R202.reuse ;  /* 0x000000ca24247220 */ /* 0x080fe20000410000 */
[C---:B------:R-:W-:Y:S01]  /*d6a0*/  FADD.FTZ R164, -R21.reuse, R200 ;  /* 0x000000c815a47221 */ /* 0x040fe20000010100 */
[-C--:B------:R-:W-:Y:S01]  /*d6b0*/  FMUL.FTZ R205, R21, R11.reuse ;  /* 0x0000000b15cd7220 */ /* 0x080fe20000410000 */
[-C--:B------:R-:W-:Y:S01]  /*d6c0*/  FMUL.FTZ R37, R37, R202.reuse ;  /* 0x000000ca25257220 */ /* 0x080fe20000410000 */
[----:B------:R-:W-:Y:S01]  /*d6d0*/  FMUL.FTZ R40, R40, R202 ;  /* 0x000000ca28287220 */ /* 0x000fe20000410000 */
[-C--:B------:R-:W-:Y:S01]  /*d6e0*/  FMUL.FTZ R164, R164, R11.reuse ;  /* 0x0000000ba4a47220 */ /* 0x080fe20000410000 */
[-CC-:B------:R-:W-:Y:S01]  /*d6f0*/  FFMA.FTZ R154, R154, R11.reuse, -R205.reuse ;  /* 0x0000000b9a9a7223 */ /* 0x180fe200000108cd */
[-CC-:B------:R-:W-:Y:S01]  /*d700*/  FFMA.FTZ R206, R155, R11.reuse, -R205.reuse ;  /* 0x0000000b9bce7223 */ /* 0x180fe200000108cd */
[-CC-:B------:R-:W-:Y:S01]  /*d710*/  FFMA.FTZ R155, R158, R11.reuse, -R205.reuse ;  /* 0x0000000b9e9b7223 */ /* 0x180fe200000108cd */
[-CC-:B------:R-:W-:Y:S01]  /*d720*/  FFMA.FTZ R158, R162, R11.reuse, -R205.reuse ;  /* 0x0000000ba29e7223 */ /* 0x180fe200000108cd */
[----:B------:R-:W-:Y:S01]  /*d730*/  IMAD.MOV R162, RZ, RZ, -R194 ;  /* 0x000000ffffa27224 */ /* 0x000fe200078e0ac2 */
[----:B------:R-:W0:Y:S01]  /*d740*/  MUFU.EX2 R164, R164 ;  /* 0x000000a400a47308 */ /* 0x000e220000000800 */
[-CC-:B------:R-:W-:Y:S01]  /*d750*/  FFMA.FTZ R165, R159, R11.reuse, -R205.reuse ;  /* 0x0000000b9fa57223 */ /* 0x180fe200000108cd */
[-CC-:B------:R-:W-:Y:S01]  /*d760*/  FFMA.FTZ R159, R163, R11.reuse, -R205.reuse ;  /* 0x0000000ba39f7223 */ /* 0x180fe200000108cd */
[----:B------:R-:W-:Y:S01]  /*d770*/  FFMA.FTZ R200, R166, R11, -R205 ;  /* 0x0000000ba6c87223 */ /* 0x000fe200000108cd */
[----:B------:R-:W-:Y:S01]  /*d780*/  ISETP.NE.AND P3, PT, R193, R162, PT ;  /* 0x000000a2c100720c */ /* 0x000fe20003f65270 */
[----:B------:R-:W-:-:S02]  /*d790*/  @!P1 VIADD R162, R14, 0x38840 ;  /* 0x000388400ea29836 */ /* 0x000fc40000000000 */
[-CC-:B------:R-:W-:Y:S01]  /*d7a0*/  FFMA.FTZ R203, R167, R11.reuse, -R205.reuse ;  /* 0x0000000ba7cb7223 */ /* 0x180fe200000108cd */
[-CC-:B------:R-:W-:Y:S01]  /*d7b0*/  FFMA.FTZ R170, R170, R11.reuse, -R205.reuse ;  /* 0x0000000baaaa7223 */ /* 0x180fe200000108cd */
[----:B------:R-:W1:Y:S01]  /*d7c0*/  MUFU.EX2 R154, R154 ;  /* 0x0000009a009a7308 */ /* 0x000e620000000800 */
[-CC-:B------:R-:W-:Y:S01]  /*d7d0*/  FFMA.FTZ R171, R171, R11.reuse, -R205.reuse ;  /* 0x0000000babab7223 */ /* 0x180fe200000108cd */
[----:B------:R-:W-:Y:S01]  /*d7e0*/  @!P1 PRMT R162, RZ, 0x654, R162 ;  /* 0x00000654ffa29816 */ /* 0x000fe200000000a2 */
[-CC-:B------:R-:W-:Y:S01]  /*d7f0*/  FFMA.FTZ R174, R174, R11.reuse, -R205.reuse ;  /* 0x0000000baeae7223 */ /* 0x180fe200000108cd */
[-CC-:B------:R-:W-:Y:S01]  /*d800*/  FFMA.FTZ R175, R175, R11.reuse, -R205.reuse ;  /* 0x0000000bafaf7223 */ /* 0x180fe200000108cd */
[-CC-:B------:R-:W-:Y:S01]  /*d810*/  FFMA.FTZ R178, R178, R11.reuse, -R205.reuse ;  /* 0x0000000bb2b27223 */ /* 0x180fe200000108cd */
[----:B------:R2:W-:Y:S01]  /*d820*/  @!P1 SYNCS.ARRIVE.TRANS64.RED.A1T0 RZ, [R162+URZ], RZ ;  /* 0x000000ffa2ff99a7 */ /* 0x0005e2000810043f */
[----:B------:R-:W-:Y:S01]  /*d830*/  FFMA.FTZ R179, R179, R11, -R205 ;  /* 0x0000000bb3b37223 */ /* 0x000fe200000108cd */
[----:B------:R-:W3:Y:S01]  /*d840*/  MUFU.EX2 R206, R206 ;  /* 0x000000ce00ce7308 */ /* 0x000ee20000000800 */
[----:B------:R-:W-:-:S02]  /*d850*/  @!P3 IMAD R163, R198, 0x40, R191 ;  /* 0x00000040c6a3b824 */ /* 0x000fc400078e02bf */
[-C--:B0-----:R-:W-:Y:S01]  /*d860*/  FMUL.FTZ R26, R26, R164.reuse ;  /* 0x000000a41a1a7220 */ /* 0x081fe20000410000 */
[-C--:B------:R-:W-:Y:S01]  /*d870*/  FMUL.FTZ R27, R27, R164.reuse ;  /* 0x000000a41b1b7220 */ /* 0x080fe20000410000 */
[-C--:B------:R-:W-:Y:S01]  /*d880*/  FMUL.FTZ R30, R30, R164.reuse ;  /* 0x000000a41e1e7220 */ /* 0x080fe20000410000 */
[----:B------:R-:W-:Y:S02]  /*d890*/  @!P3 IMAD R163, R163, 0x4, R2 ;  /* 0x00000004a3a3b824 */ /* 0x000fe400078e0202 */
[-CC-:B--2---:R-:W-:Y:S01]  /*d8a0*/  FFMA.FTZ R162, R182, R11.reuse, -R205.reuse ;  /* 0x0000000bb6a27223 */ /* 0x184fe200000108cd */
[----:B------:R-:W-:Y:S01]  /*d8b0*/  FFMA.FTZ R205, R183, R11, -R205 ;  /* 0x0000000bb7cd7223 */ /* 0x000fe200000108cd */
[----:B------:R-:W0:Y:S01]  /*d8c0*/  MUFU.EX2 R155, R155 ;  /* 0x0000009b009b7308 */ /* 0x000e220000000800 */
[----:B-1----:R-:W-:Y:S01]  /*d8d0*/  FFMA.FTZ R201, R164, R201, R154 ;  /* 0x000000c9a4c97223 */ /* 0x002fe2000001009a */
[----:B------:R-:W-:Y:S01]  /*d8e0*/  @!P3 STS [R163+0x38400], R202 ;  /* 0x038400caa300b388 */ /* 0x000fe20000000800 */
[-C--:B------:R-:W-:Y:S01]  /*d8f0*/  FMUL.FTZ R31, R31, R164.reuse ;  /* 0x000000a41f1f7220 */ /* 0x080fe20000410000 */
[-C--:B------:R-:W-:Y:S01]  /*d900*/  FMUL.FTZ R34, R34, R164.reuse ;  /* 0x000000a422227220 */ /* 0x080fe20000410000 */
[-C--:B------:R-:W-:Y:S01]  /*d910*/  FMUL.FTZ R35, R35, R164.reuse ;  /* 0x000000a423237220 */ /* 0x080fe20000410000 */
[----:B------:R1:W-:Y:S01]  /*d920*/  @!P3 STS [R163+0x38420], R164 ;  /* 0x038420a4a300b388 */ /* 0x0003e20000000800 */
        /* <DEDUP_REMOVED lines=10> */
[----:B0-----:R-:W-:Y:S01]  /*d9d0*/  FADD.FTZ R201, R155, R201 ;  /* 0x000000c99bc97221 */ /* 0x001fe20000010000 */
[----:B-1----:R-:W-:Y:S01]  /*d9e0*/  FFMA.FTZ R163, R202, R199, R152 ;  /* 0x000000c7caa37223 */ /* 0x002fe20000010098 */
[----:B------:R-:W-:Y:S01]  /*d9f0*/  F2FP.BF16.F32.PACK_AB R152, R153, R152 ;  /* 0x000000989998723e */ /* 0x000fe200000010ff */
[-C--:B------:R-:W-:Y:S01]  /*da00*/  FMUL.FTZ R51, R51, R164.reuse ;  /* 0x000000a433337220 */ /* 0x080fe20000410000 */
[----:B------:R-:W-:Y:S01]  /*da10*/  FMUL.FTZ R54, R54, R164 ;  /* 0x000000a436367220 */ /* 0x000fe20000410000 */
[----:B------:R-:W-:Y:S01]  /*da20*/  FADD.FTZ R163, R153, R163 ;  /* 0x000000a399a37221 */ /* 0x000fe20000010000 */
[----:B------:R-:W-:Y:S01]  /*da30*/  F2FP.BF16.F32.PACK_AB R153, R206, R154 ;  /* 0x0000009ace99723e */ /* 0x000fe200000010ff */
[----:B------:R-:W0:Y:S01]  /*da40*/  MUFU.EX2 R157, R157 ;  /* 0x0000009d009d7308 */ /* 0x000e220000000800 */
[C---:B--2---:R-:W-:Y:S01]  /*da50*/  FADD.FTZ R201, R165.reuse, R201 ;  /* 0x000000c9a5c97221 */ /* 0x044fe20000010000 */
[----:B------:R-:W-:Y:S01]  /*da60*/  FADD.FTZ R163, R204, R163 ;  /* 0x000000a3cca37221 */ /* 0x000fe20000010000 */
[----:B------:R-:W-:Y:S01]  /*da70*/  F2FP.BF16.F32.PACK_AB R155, R165, R155 ;  /* 0x0000009ba59b723e */ /* 0x000fe200000010ff */
[-C--:B------:R-:W-:Y:S01]  /*da80*/  FMUL.FTZ R55, R55, R164.reuse ;  /* 0x000000a437377220 */ /* 0x080fe20000410000 */
[-C--:B------:R-:W-:Y:S01]  /*da90*/  FMUL.FTZ R58, R58, R164.reuse ;  /* 0x000000a43a3a7220 */ /* 0x080fe20000410000 */
[-C--:B------:R-:W-:Y:S01]  /*daa0*/  FMUL.FTZ R59, R59, R164.reuse ;  /* 0x000000a43b3b7220 */ /* 0x080fe20000410000 */
[-C--:B------:R-:W-:Y:S01]  /*dab0*/  FMUL.FTZ R62, R62, R164.reuse ;  /* 0x000000a43e3e7220 */ /* 0x080fe20000410000 */
[----:B------:R-:W1:Y:S01]  /*dac0*/  MUFU.EX2 R156, R156 ;  /* 0x0000009c009c7308 */ /* 0x000e620000000800 */
[----:B---3--:R-:W-:Y:S01]  /*dad0*/  FADD.FTZ R182, R158, R201 ;  /* 0x000000c99eb67221 */ /* 0x008fe20000010000 */
[-C--:B------:R-:W-:Y:S01]  /*dae0*/  FMUL.FTZ R63, R63, R164.reuse ;  /* 0x000000a43f3f7220 */ /* 0x080fe20000410000 */
[-C--:B------:R-:W-:Y:S01]  /*daf0*/  FMUL.FTZ R66, R66, R164.reuse ;  /* 0x000000a442427220 */ /* 0x080fe20000410000 */
[-C--:B------:R-:W-:Y:S01]  /*db00*/  FMUL.FTZ R67, R67, R164.reuse ;  /* 0x000000a443437220 */ /* 0x080fe20000410000 */
[-C--:B------:R-:W-:Y:S01]  /*db10*/  FMUL.FTZ R70, R70, R164.reuse ;  /* 0x000000a446467220 */ /* 0x080fe20000410000 */
[-C--:B------:R-:W-:Y:S01]  /*db20*/  FMUL.FTZ R71, R71, R164.reuse ;  /* 0x000000a447477220 */ /* 0x080fe20000410000 */
[----:B------:R-:W-:Y:S01]  /*db30*/  FMUL.FTZ R74, R74, R164 ;  /* 0x000000a44a4a7220 */ /* 0x000fe20000410000 */
[----:B------:R-:W2:Y:S01]  /*db40*/  MUFU.EX2 R161, R161 ;  /* 0x000000a100a17308 */ /* 0x000ea20000000800 */
[C---:B0-----:R-:W-:Y:S01]  /*db50*/  FADD.FTZ R163, R157.reuse, R163 ;  /* 0x000000a39da37221 */ /* 0x041fe20000010000 */
[----:B------:R-:W-:Y:S01]  /*db60*/  F2FP.BF16.F32.PACK_AB R154, R157, R204 ;  /* 0x000000cc9d9a723e */ /* 0x000fe200000010ff */
[----:B------:R-:W-:Y:S01]  /*db70*/  BAR.SYNC.DEFER_BLOCKING 0xf, 0x100 ;  /* 0x03c4000000007b1d */ /* 0x000fe20000010000 */
[-C--:B------:R-:W-:Y:S01]  /*db80*/  FMUL.FTZ R75, R75, R164.reuse ;  /* 0x000000a44b4b7220 */ /* 0x080fe20000410000 */
[-C--:B------:R-:W-:Y:S01]  /*db90*/  FMUL.FTZ R78, R78, R164.reuse ;  /* 0x000000a44e4e7220 */ /* 0x080fe20000410000 */
[-C--:B------:R-:W-:Y:S01]  /*dba0*/  FMUL.FTZ R79, R79, R164.reuse ;  /* 0x000000a44f4f7220 */ /* 0x080fe20000410000 */
[-C--:B------:R-:W-:Y:S01]  /*dbb0*/  FMUL.FTZ R82, R82, R164.reuse ;  /* 0x000000a452527220 */ /* 0x080fe20000410000 */
[-C--:B------:R-:W-:Y:S01]  /*dbc0*/  FMUL.FTZ R83, R83, R164.reuse ;  /* 0x000000a453537220 */ /* 0x080fe20000410000 */
[----:B------:R-:W0:Y:S01]  /*dbd0*/  MUFU.EX2 R159, R159 ;  /* 0x0000009f009f7308 */ /* 0x000e220000000800 */
[----:B-1----:R-:W-:Y:S01]  /*dbe0*/  FADD.FTZ R163, R156, R163 ;  /* 0x000000a39ca37221 */ /* 0x002fe20000010000 */
[-C--:B------:R-:W-:Y:S01]  /*dbf0*/  FMUL.FTZ R86, R86, R164.reuse ;  /* 0x000000a456567220 */ /* 0x080fe20000410000 */
[-C--:B------:R-:W-:Y:S01]  /*dc00*/  FMUL.FTZ R87, R87, R164.reuse ;  /* 0x000000a457577220 */ /* 0x080fe20000410000 */
[-C--:B------:R-:W-:Y:S01]  /*dc10*/  FMUL.FTZ R90, R90, R164.reuse ;  /* 0x000000a45a5a7220 */ /* 0x080fe20000410000 */
[-C--:B------:R-:W-:Y:S01]  /*dc20*/  FMUL.FTZ R91, R91, R164.reuse ;  /* 0x000000a45b5b7220 */ /* 0x080fe20000410000 */
[-C--:B------:R-:W-:Y:S01]  /*dc30*/  FMUL.FTZ R94, R94, R164.reuse ;  /* 0x000000a45e5e7220 */ /* 0x080fe20000410000 */
[----:B------:R-:W-:Y:S01]  /*dc40*/  FMUL.FTZ R95, R95, R164 ;  /* 0x000000a45f5f7220 */ /* 0x000fe20000410000 */
[----:B------:R-:W1:Y:S01]  /*dc50*/  MUFU.EX2 R160, R160 ;  /* 0x000000a000a07308 */ /* 0x000e620000000800 */
[C---:B--2---:R-:W-:Y:S01]  /*dc60*/  FADD.FTZ R198, R161.reuse, R163 ;  /* 0x000000a3a1c67221 */ /* 0x044fe20000010000 */
[----:B------:R-:W-:Y:S01]  /*dc70*/  F2FP.BF16.F32.PACK_AB R156, R161, R156 ;  /* 0x0000009ca19c723e */ /* 0x000fe200000010ff */
        /* <DEDUP_REMOVED lines=8> */
[-C--:B------:R-:W-:Y:S01]  /*dd00*/  FMUL.FTZ R107, R107, R164.reuse ;  /* 0x000000a46b6b7220 */ /* 0x080fe20000410000 */
[-C--:B------:R-:W-:Y:S01]  /*dd10*/  FMUL.FTZ R110, R110, R164.reuse ;  /* 0x000000a46e6e7220 */ /* 0x080fe20000410000 */
[-C--:B------:R-:W-:Y:S01]  /*dd20*/  FMUL.FTZ R111, R111, R164.reuse ;  /* 0x000000a46f6f7220 */ /* 0x080fe20000410000 */
[-C--:B------:R-:W-:Y:S01]  /*dd30*/  FMUL.FTZ R114, R114, R164.reuse ;  /* 0x000000a472727220 */ /* 0x080fe20000410000 */
[-C--:B------:R-:W-:Y:S01]  /*dd40*/  FMUL.FTZ R115, R115, R164.reuse ;  /* 0x000000a473737220 */ /* 0x080fe20000410000 */
[----:B------:R-:W-:Y:S01]  /*dd50*/  MUFU.EX2 R200, R200 ;  /* 0x000000c800c87308 */ /* 0x000fe20000000800 */
[----:B-1----:R-:W-:Y:S01]  /*dd60*/  FADD.FTZ R198, R160, R198 ;  /* 0x000000c6a0c67221 */ /* 0x002fe20000010000 */
[-C--:B------:R-:W-:Y:S01]  /*dd70*/  FMUL.FTZ R118, R118, R164.reuse ;  /* 0x000000a476767220 */ /* 0x080fe20000410000 */
[-C--:B------:R-:W-:Y:S01]  /*dd80*/  FMUL.FTZ R119, R119, R164.reuse ;  /* 0x000000a477777220 */ /* 0x080fe20000410000 */
[-C--:B------:R-:W-:Y:S01]  /*dd90*/  FMUL.FTZ R122, R122, R164.reuse ;  /* 0x000000a47a7a7220 */ /* 0x080fe20000410000 */
[-C--:B------:R-:W-:Y:S01]  /*dda0*/  FMUL.FTZ R123, R123, R164.reuse ;  /* 0x000000a47b7b7220 */ /* 0x080fe20000410000 */
[-C--:B------:R-:W-:Y:S01]  /*ddb0*/  FMUL.FTZ R126, R126, R164.reuse ;  /* 0x000000a47e7e7220 */ /* 0x080fe20000410000 */
[----:B------:R-:W-:Y:S01]  /*ddc0*/  FMUL.FTZ R127, R127, R164 ;  /* 0x000000a47f7f7220 */ /* 0x000fe20000410000 */
[----:B------:R-:W0:Y:S01]  /*ddd0*/  MUFU.EX2 R203, R203 ;  /* 0x000000cb00cb7308 */ /* 0x000e220000000800 */
[----:B--2---:R-:W-:Y:S01]  /*dde0*/  F2FP.BF16.F32.PACK_AB R158, R197, R160 ;  /* 0x000000a0c59e723e */ /* 0x004fe200000010ff */
        /* <DEDUP_REMOVED lines=78> */
[----:B------:R-:W0:Y:S01]  /*e2d0*/  MUFU.EX2 R177, R177 ;  /* 0x000000b100b17308 */ /* 0x000e220000000800 */
[----:B-1----:R-:W-:Y:S01]  /*e2e0*/  F2FP.BF16.F32.PACK_AB R163, R175, R174 ;  /* 0x000000aeafa3723e */ /* 0x002fe200000010ff */
[----:B------:R-:W-:Y:S01]  /*e2f0*/  FMUL.FTZ R149, R149, R202 ;  /* 0x000000ca95957220 */ /* 0x000fe20000410000 */
[----:B------:R1:W-:Y:S01]  /*e300*/  STSM.16.M88.4 [R195+0x36400], R152 ;  /* 0x03640098c3007844 */ /* 0x0003e20000000200 */
[----:B------:R-:W-:Y:S01]  /*e310*/  FADD.FTZ R182, R200, R182 ;  /* 0x000000b6c8b67221 */ /* 0x000fe20000010000 */
[----:B------:R-:W-:Y:S01]  /*e320*/  FADD.FTZ R197, R197, R198 ;  /* 0x000000c6c5c57221 */ /* 0x000fe20000010000 */
[----:B------:R-:W-:Y:S01]  /*e330*/  @!P1 VIADD R14, R14, 0x38860 ;  /* 0x000388600e0e9836 */ /* 0x000fe20000000000 */
[----:B------:R3:W-:Y:S01]  /*e340*/  STSM.16.M88.4 [R196], R156 ;  /* 0x0000009cc4007844 */ /* 0x0007e20000000200 */
[----:B------:R-:W-:Y:S01]  /*e350*/  MUFU.EX2 R180, R180 ;  /* 0x000000b400b47308 */ /* 0x000fe20000000800 */
[----:B------:R-:W-:Y:S01]  /*e360*/  FADD.FTZ R203, R203, R182 ;  /* 0x000000b6cbcb7221 */ /* 0x000fe20000010000 */
[----:B------:R-:W-:Y:S01]  /*e370*/  FADD.FTZ R168, R168, R197 ;  /* 0x000000c5a8a87221 */ /* 0x000fe20000010000 */
[----:B------:R-:W-:Y:S01]  /*e380*/  @!P1 PRMT R14, RZ, 0x654, R14 ;  /* 0x00000654ff0e9816 */ /* 0x000fe2000000000e */
[----:B------:R-:W-:-:S02]  /*e390*/  IMAD.MOV.U32 R198, RZ, RZ, R18 ;  /* 0x000000ffffc67224 */ /* 0x000fc400078e0012 */
[----:B------:R-:W-:Y:S01]  /*e3a0*/  FADD.FTZ R170, R170, R203 ;  /* 0x000000cbaaaa7221 */ /* 0x000fe20000010000 */
[----:B------:R-:W-:Y:S01]  /*e3b0*/  FADD.FTZ R169, R169, R168 ;  /* 0x000000a8a9a97221 */ /* 0x000fe20000010000 */
[----:B------:R-:W-:Y:S01]  /*e3c0*/  IMAD.MOV.U32 R200, RZ, RZ, R21 ;  /* 0x000000ffffc87224 */ /* 0x000fe200078e0015 */
[----:B------:R-:W2:Y:S01]  /*e3d0*/  MUFU.EX2 R181, R181 ;  /* 0x000000b500b57308 */ /* 0x000ea20000000800 */
[----:B0-----:R-:W-:Y:S01]  /*e3e0*/  F2FP.BF16.F32.PACK_AB R164, R177, R176 ;  /* 0x000000b0b1a4723e */ /* 0x001fe200000010ff */
[----:B------:R-:W-:Y:S01]  /*e3f0*/  FADD.FTZ R171, R171, R170 ;  /* 0x000000aaabab7221 */ /* 0x000fe20000010000 */
[----:B------:R-:W-:-:S03]  /*e400*/  IMAD.MOV.U32 R197, RZ, RZ, R12 ;  /* 0x000000ffffc57224 */ /* 0x000fc600078e000c */
[----:B------:R-:W-:Y:S02]  /*e410*/  FADD.FTZ R174, R174, R171 ;  /* 0x000000abaeae7221 */ /* 0x000fe40000010000 */
[----:B------:R-:W-:Y:S02]  /*e420*/  MUFU.EX2 R178, R178 ;  /* 0x000000b200b27308 */ /* 0x000fe40000000800 */
[----:B------:R-:W-:-:S06]  /*e430*/  FADD.FTZ R175, R175, R174 ;  /* 0x000000aeafaf7221 */ /* 0x000fcc0000010000 */
[----:B------:R-:W0:Y:S01]  /*e440*/  MUFU.EX2 R179, R179 ;  /* 0x000000b300b37308 */ /* 0x000e220000000800 */
[----:B--2---:R-:W-:-:S07]  /*e450*/  F2FP.BF16.F32.PACK_AB R166, R181, R180 ;  /* 0x000000b4b5a6723e */ /* 0x004fce00000010ff */
[----:B------:R2:W4:Y:S08]  /*e460*/  MUFU.EX2 R183, R162 ;  /* 0x000000a200b77308 */ /* 0x0005300000000800 */
[----:B------:R-:W5:Y:S01]  /*e470*/  MUFU.EX2 R201, R205 ;  /* 0x000000cd00c97308 */ /* 0x000f620000000800 */
[----:B--2---:R-:W-:Y:S01]  /*e480*/  F2FP.BF16.F32.PACK_AB R162, R173, R172 ;  /* 0x000000acada2723e */ /* 0x004fe200000010ff */
[----:B------:R-:W-:Y:S01]  /*e490*/  FADD.FTZ R172, R172, R169 ;  /* 0x000000a9acac7221 */ /* 0x000fe20000010000 */
[----:B0-----:R-:W-:Y:S01]  /*e4a0*/  F2FP.BF16.F32.PACK_AB R165, R179, R178 ;  /* 0x000000b2b3a5723e */ /* 0x001fe200000010ff */
[----:B------:R-:W-:-:S02]  /*e4b0*/  FADD.FTZ R178, R178, R175 ;  /* 0x000000afb2b27221 */ /* 0x000fc40000010000 */
[----:B------:R3:W-:Y:S01]  /*e4c0*/  STSM.16.M88.4 [R209], R160 ;  /* 0x000000a0d1007844 */ /* 0x0007e20000000200 */
[----:B------:R-:W-:Y:S01]  /*e4d0*/  FADD.FTZ R173, R173, R172 ;  /* 0x000000acadad7221 */ /* 0x000fe20000010000 */
[----:B------:R-:W-:-:S03]  /*e4e0*/  FADD.FTZ R178, R179, R178 ;  /* 0x000000b2b3b27221 */ /* 0x000fc60000010000 */
[----:B------:R-:W-:Y:S01]  /*e4f0*/  FADD.FTZ R176, R176, R173 ;  /* 0x000000adb0b07221 */ /* 0x000fe20000010000 */
[----:B----4-:R-:W-:-:S03]  /*e500*/  FADD.FTZ R178, R183, R178 ;  /* 0x000000b2b7b27221 */ /* 0x010fc60000010000 */
[----:B------:R-:W-:Y:S01]  /*e510*/  FADD.FTZ R177, R177, R176 ;  /* 0x000000b0b1b17221 */ /* 0x000fe20000010000 */
[C---:B-----5:R-:W-:Y:S01]  /*e520*/  F2FP.BF16.F32.PACK_AB R167, R201.reuse, R183 ;  /* 0x000000b7c9a7723e */ /* 0x060fe200000010ff */
[----:B------:R-:W-:Y:S02]  /*e530*/  FADD.FTZ R201, R201, R178 ;  /* 0x000000b2c9c97221 */ /* 0x000fe40000010000 */
[----:B------:R-:W-:Y:S02]  /*e540*/  FADD.FTZ R180, R180, R177 ;  /* 0x000000b1b4b47221 */ /* 0x000fe40000010000 */
[----:B------:R3:W-:Y:S01]  /*e550*/  STSM.16.M88.4 [R208], R164 ;  /* 0x000000a4d0007844 */ /* 0x0007e20000000200 */
[----:B------:R-:W-:Y:S01]  /*e560*/  WARPGROUP.ARRIVE ;  /* 0x00000000000079c5 */ /* 0x000fe20000000000 */
[----:B------:R-:W-:-:S05]  /*e570*/  FADD.FTZ R199, R181, R180 ;  /* 0x000000b4b5c77221 */ /* 0x000fca0000010000 */
[----:B------:R-:W-:Y:S03]  /*e580*/  HGMMA.64x256x16.F32.BF16 R24, R152, gdesc[UR4].tnspB, R24, gsb0 ;  /* 0x43e0000498187df0 */ /* 0x000fe60008001818 */
[----:B------:R-:W-:Y:S02]  /*e590*/  WARPGROUP.DEPBAR.LE gsb0, 0x0 ;  /* 0x00008000000079c5 */ /* 0x000fe40000010000 */
[----:B-1----:R-:W-:Y:S01]  /*e5a0*/  VIADD R152, R20, 0x80 ;  /* 0x0000008014987836 */ /* 0x002fe20000000000 */
[----:B------:R-:W-:Y:S01]  /*e5b0*/  WARPGROUP.ARRIVE ;  /* 0x00000000000079c5 */ /* 0x000fe20000000000 */
[----:B------:R-:W-:-:S03]  /*e5c0*/  IMAD.MOV.U32 R153, RZ, RZ, 0x40000040 ;  /* 0x40000040ff997424 */ /* 0x000fc600078e00ff */
[----:B------:R-:W-:Y:S01]  /*e5d0*/  R2UR UR6, R152 ;  /* 0x00000000980672ca */ /* 0x000fe200000e0000 */
[----:B------:R-:W-:Y:S01]  /*e5e0*/  VIADD R152, R20, 0x100 ;  /* 0x0000010014987836 */ /* 0x000fe20000000000 */
[----:B------:R-:W-:Y:S01]  /*e5f0*/  R2UR UR7, R153 ;  /* 0x00000000990772ca */ /* 0x000fe200000e0000 */
[----:B------:R-:W-:-:S15]  /*e600*/  IMAD.MOV.U32 R153, RZ, RZ, 0x40000040 ;  /* 0x40000040ff997424 */ /* 0x000fde00078e00ff */
[----:B------:R-:W-:Y:S01]  /*e610*/  HGMMA.64x256x16.F32.BF16 R24, R156, gdesc[UR4].tnspB, R24, gsb0 ;  /* 0x43e000049c187df0 */ /* 0x000fe20008001818 */
[----:B------:R-:W-:Y:S01]  /*e620*/  R2UR UR6, R152 ;  /* 0x00000000980672ca */ /* 0x000fe200000e0000 */
[----:B------:R-:W-:Y:S01]  /*e630*/  VIADD R152, R20, 0x180 ;  /* 0x0000018014987836 */ /* 0x000fe20000000000 */
[----:B------:R-:W-:Y:S01]  /*e640*/  R2UR UR7, R153 ;  /* 0x00000000990772ca */ /* 0x000fe200000e0000 */
[----:B------:R-:W-:Y:S01]  /*e650*/  IMAD.MOV.U32 R153, RZ, RZ, 0x40000040 ;  /* 0x40000040ff997424 */ /* 0x000fe200078e00ff */
[----:B------:R-:W-:Y:S02]  /*e660*/  WARPGROUP.DEPBAR.LE gsb0, 0x0 ;  /* 0x00008000000079c5 */ /* 0x000fe40000010000 */
[----:B------:R-:W-:-:S15]  /*e670*/  WARPGROUP.ARRIVE ;  /* 0x00000000000079c5 */ /* 0x000fde0000000000 */
[----:B------:R-:W-:-:S06]  /*e680*/  NOP ;  /* 0x0000000000007918 */ /* 0x000fcc0000000000 */
        /* <DEDUP_REMOVED lines=18> */
.L_x_1399:
[----:B------:R-:W-:Y:S05]  /*e7b0*/  BSYNC B0 ;  /* 0x0000000000007941 */ /* 0x000fea0003800000 */
.L_x_1398:
[----:B------:R-:W0:Y:S01]  /*e7c0*/  SHFL.BFLY PT, R0, R199, 0x2, 0x1f ;  /* 0x0c401f00c7007f89 */ /* 0x000e2200000e0000 */
[----:B------:R-:W-:Y:S02]  /*e7d0*/  IMAD.MOV.U32 R173, RZ, RZ, -0x800000 ;  /* 0xff800000ffad7424 */ /* 0x000fe400078e00ff */
[----:B------:R-:W-:Y:S01]  /*e7e0*/  IMAD.MOV.U32 R174, RZ, RZ, -0x800000 ;  /* 0xff800000ffae7424 */ /* 0x000fe200078e00ff */
[----:B------:R-:W1:Y:S01]  /*e7f0*/  SHFL.BFLY PT, R4, R201, 0x2, 0x1f ;  /* 0x0c401f00c9047f89 */ /* 0x000e6200000e0000 */
[----:B------:R-:W-:Y:S01]  /*e800*/  VIADD R219, R219, 0x1 ;  /* 0x00000001dbdb7836 */ /* 0x000fe20000000000 */
[----:B------:R-:W-:Y:S08]  /*e810*/  BAR.ARV 0x8, 0x100 ;  /* 0x0204000000007b1d */ /* 0x000ff00000002000 */
[----:B------:R-:W-:Y:S01]  /*e820*/  BAR.SYNC.DEFER_BLOCKING 0xf, 0x100 ;  /* 0x03c4000000007b1d */ /* 0x000fe20000010000 */
[----:B0-----:R-:W-:Y:S01]  /*e830*/  FADD.FTZ R3, R0, R199 ;  /* 0x000000c700037221 */ /* 0x001fe20000010000 */
[----:B-1----:R-:W-:-:S04]  /*e840*/  FADD.FTZ R6, R4, R201 ;  /* 0x000000c904067221 */ /* 0x002fc80000010000 */
[----:B------:R-:W0:Y:S01]  /*e850*/  SHFL.BFLY PT, R0, R3, 0x1, 0x1f ;  /* 0x0c201f0003007f89 */ /* 0x000e2200000e0000 */
[----:B------:R-:W-:-:S03]  /*e860*/  IMAD.MOV R4, RZ, RZ, -R194 ;  /* 0x000000ffff047224 */ /* 0x000fc600078e0ac2 */
[----:B------:R-:W1:Y:S02]  /*e870*/  SHFL.BFLY PT, R5, R6, 0x1, 0x1f ;  /* 0x0c201f0006057f89 */ /* 0x000e6400000e0000 */
[----:B------:R-:W-:-:S13]  /*e880*/  ISETP.NE.AND P0, PT, R193, R4, PT ;  /* 0x00000004c100720c */ /* 0x000fda0003f05270 */
[----:B------:R-:W-:-:S04]  /*e890*/  @!P0 IMAD R7, R18, 0x40, R191 ;  /* 0x0000004012078824 */ /* 0x000fc800078e02bf */
[----:B------:R-:W-:Y:S02]  /*e8a0*/  @!P0 IMAD R7, R7, 0x4, R2 ;  /* 0x0000000407078824 */ /* 0x000fe400078e0202 */
[----:B0-----:R-:W-:Y:S01]  /*e8b0*/  FADD.FTZ R9, R3, R0 ;  /* 0x0000000003097221 */ /* 0x001fe20000010000 */
[----:B------:R-:W-:Y:S02]  /*e8c0*/  VIADD R3, R18, 0x1 ;  /* 0x0000000112037836 */ /* 0x000fe40000000000 */
[----:B-1----:R-:W-:Y:S02]  /*e8d0*/  FADD.FTZ R0, R6, R5 ;  /* 0x0000000506007221 */ /* 0x002fe40000010000 */
[----:B------:R-:W-:Y:S02]  /*e8e0*/  FSETP.NE.FTZ.AND P2, PT, R9, RZ, PT ;  /* 0x000000ff0900720b */ /* 0x000fe40003f55000 */
[----:B------:R-:W-:Y:S02]  /*e8f0*/  CS2R R4, SRZ ;  /* 0x0000000000047805 */ /* 0x000fe4000001ff00 */
[----:B------:R-:W-:-:S02]  /*e900*/  ISETP.NE.AND P1, PT, R3, 0x2, PT ;  /* 0x000000020300780c */ /* 0x000fc40003f25270 */
[----:B------:R-:W-:Y:S02]  /*e910*/  FSETP.NE.FTZ.AND P3, PT, R0, RZ, PT ;  /* 0x000000ff0000720b */ /* 0x000fe40003f75000 */
[----:B------:R-:W-:-:S04]  /*e920*/  SEL R6, RZ, 0x1, P1 ;  /* 0x00000001ff067807 */ /* 0x000fc80000800000 */
[----:B------:R-:W-:Y:S01]  /*e930*/  LOP3.LUT R23, R23, R6, RZ, 0x3c, !PT ;  /* 0x0000000617177212 */ /* 0x000fe200078e3cff */
[----:B------:R-:W0:Y:S01]  /*e940*/  @P2 MUFU.RCP R5, R9 ;  /* 0x0000000900052308 */ /* 0x000e220000001000 */
[----:B------:R-:W-:-:S05]  /*e950*/  @P2 FMUL.FTZ R18, R11, 0.69314718246459960938 ;  /* 0x3f3172180b122820 */ /* 0x000fca0000410000 */
[----:B--2---:R-:W-:Y:S02]  /*e960*/  @P3 FMUL.FTZ R20, R11, 0.69314718246459960938 ;  /* 0x3f3172180b143820 */ /* 0x004fe40000410000 */
[----:B------:R-:W1:Y:S08]  /*e970*/  @P3 MUFU.RCP R4, R0 ;  /* 0x0000000000043308 */ /* 0x000e700000001000 */
[----:B------:R-:W2:Y:S01]  /*e980*/  @P2 MUFU.LG2 R2, R9 ;  /* 0x0000000900022308 */ /* 0x000ea20000000c00 */
[-C--:B0-----:R-:W-:Y:S01]  /*e990*/  FMUL.FTZ R10, R24, R5.reuse ;  /* 0x00000005180a7220 */ /* 0x081fe20000410000 */
[----:B------:R0:W-:Y:S01]  /*e9a0*/  @!P0 STS [R7+0x38400], R5 ;  /* 0x0384000507008388 */ /* 0x0001e20000000800 */
[-C--:B------:R-:W-:Y:S01]  /*e9b0*/  FMUL.FTZ R8, R25, R5.reuse ;  /* 0x0000000519087220 */ /* 0x080fe20000410000 */
[-C--:B------:R-:W-:Y:S01]  /*e9c0*/  FMUL.FTZ R177, R33, R5.reuse ;  /* 0x0000000521b17220 */ /* 0x080fe20000410000 */
[-C--:B------:R-:W-:Y:S01]  /*e9d0*/  FMUL.FTZ R179, R32, R5.reuse ;  /* 0x0000000520b37220 */ /* 0x080fe20000410000 */
[-C--:B------:R-:W-:Y:S01]  /*e9e0*/  FMUL.FTZ R178, R36, R5.reuse ;  /* 0x0000000524b27220 */ /* 0x080fe20000410000 */
[-C--:B------:R-:W-:Y:S01]  /*e9f0*/  FMUL.FTZ R28, R28, R5.reuse ;  /* 0x000000051c1c7220 */ /* 0x080fe20000410000 */
[----:B------:R4:W5:Y:S01]  /*ea00*/  @P3 MUFU.LG2 R24, R0 ;  /* 0x0000000000183308 */ /* 0x0009620000000c00 */
[----:B-1----:R1:W-:Y:S01]  /*ea10*/  @!P0 STS [R7+0x38420], R4 ;  /* 0x0384200407008388 */ /* 0x0023e20000000800 */
[-C--:B------:R-:W-:Y:S01]  /*ea20*/  FMUL.FTZ R33, R42, R4.reuse ;  /* 0x000000042a217220 */ /* 0x080fe20000410000 */
[-C--:B------:R-:W-:Y:S01]  /*ea30*/  FMUL.FTZ R6, R29, R5.reuse ;  /* 0x000000051d067220 */ /* 0x080fe20000410000 */
[-C--:B------:R-:W-:Y:S01]  /*ea40*/  FMUL.FTZ R175, R37, R5.reuse ;  /* 0x0000000525af7220 */ /* 0x080fe20000410000 */
[-C--:B------:R-:W-:Y:S01]  /*ea50*/  FMUL.FTZ R176, R40, R5.reuse ;  /* 0x0000000528b07220 */ /* 0x080fe20000410000 */
[-C--:B------:R-:W-:Y:S01]  /*ea60*/  FMUL.FTZ R32, R41, R5.reuse ;  /* 0x0000000529207220 */ /* 0x080fe20000410000 */
[-C--:B------:R-:W-:Y:S01]  /*ea70*/  FMUL.FTZ R172, R44, R5.reuse ;  /* 0x000000052cac7220 */ /* 0x080fe20000410000 */
[-C--:B------:R-:W-:Y:S01]  /*ea80*/  FMUL.FTZ R170, R45, R5.reuse ;  /* 0x000000052daa7220 */ /* 0x080fe20000410000 */
[-C--:B----4-:R-:W-:Y:S01]  /*ea90*/  FMUL.FTZ R0, R27, R4.reuse ;  /* 0x000000041b007220 */ /* 0x090fe20000410000 */
[----:B--2---:R-:W-:Y:S01]  /*eaa0*/  @P2 FMUL.FTZ R25, R2, 0.69314718246459960938 ;  /* 0x3f31721802192820 */ /* 0x004fe20000410000 */
[-C--:B------:R-:W-:Y:S01]  /*eab0*/  FMUL.FTZ R171, R48, R5.reuse ;  /* 0x0000000530ab7220 */ /* 0x080fe20000410000 */
[-C--:B---3--:R-:W-:Y:S01]  /*eac0*/  FMUL.FTZ R167, R49, R5.reuse ;  /* 0x0000000531a77220 */ /* 0x088fe20000410000 */
[-C--:B------:R-:W-:Y:S01]  /*ead0*/  FMUL.FTZ R169, R52, R5.reuse ;  /* 0x0000000534a97220 */ /* 0x080fe20000410000 */
[-C--:B------:R-:W-:Y:S01]  /*eae0*/  FMUL.FTZ R165, R53, R5.reuse ;  /* 0x0000000535a57220 */ /* 0x080fe20000410000 */
[-C--:B------:R-:W-:Y:S01]  /*eaf0*/  FMUL.FTZ R166, R56, R5.reuse ;  /* 0x0000000538a67220 */ /* 0x080fe20000410000 */
[-C--:B------:R-:W-:Y:S01]  /*eb00*/  FMUL.FTZ R163, R57, R5.reuse ;  /* 0x0000000539a37220 */ /* 0x080fe20000410000 */
[----:B-----5:R-:W-:Y:S01]  /*eb10*/  @P3 FMUL.FTZ R27, R24, 0.69314718246459960938 ;  /* 0x3f317218181b3820 */ /* 0x020fe20000410000 */
        /* <DEDUP_REMOVED lines=46> */
[----:B------:R-:W-:Y:S01]  /*ee00*/  FMUL.FTZ R42, R107, R4 ;  /* 0x000000046b2a7220 */ /* 0x000fe20000410000 */
[----:B------:R-:W-:Y:S01]  /*ee10*/  @P2 FFMA.FTZ R173, R18, R12, R25 ;  /* 0x0000000c12ad2223 */ /* 0x000fe20000010019 */
[----:B------:R-:W-:Y:S01]  /*ee20*/  PLOP3.LUT P0, PT, PT, PT, PT, 0x8, 0x0 ;  /* 0x000000000000781c */ /* 0x000fe20003f0e170 */
[-C--:B0-----:R-:W-:Y:S01]  /*ee30*/  FMUL.FTZ R5, R26, R4.reuse ;  /* 0x000000041a057220 */ /* 0x081fe20000410000 */
        /* <DEDUP_REMOVED lines=63> */
.L_x_1353:
[----:B------:R-:W-:Y:S05]  /*f230*/  BSYNC B7 ;  /* 0x0000000000077941 */ /* 0x000fea0003800000 */
.L_x_1351:
        /* <DEDUP_REMOVED lines=37> */
[C---:B------:R-:W-:Y:S01]  /*f490*/  IADD3 R0, P1, R40.reuse, 0x20, RZ ;  /* 0x0000002028007810 */ /* 0x040fe20007f3e0ff */
[--C-:B------:R-:W-:Y:S01]  /*f4a0*/  IMAD.X R31, RZ, RZ, R41.reuse, P0 ;  /* 0x000000ffff1f7224 */ /* 0x100fe200000e0629 */
[----:B------:R-:W-:Y:S01]  /*f4b0*/  LOP3.LUT R44, R45, R40, RZ, 0x3c, !PT ;  /* 0x000000282d2c7212 */ /* 0x000fe200078e3cff */
[----:B------:R-:W-:Y:S01]  /*f4c0*/  IMAD.MOV.U32 R45, RZ, RZ, R41 ;  /* 0x000000ffff2d7224 */ /* 0x000fe200078e0029 */
[----:B------:R-:W-:Y:S02]  /*f4d0*/  IADD3 R10, P4, R40, 0x60, RZ ;  /* 0x00000060280a7810 */ /* 0x000fe40007f9e0ff */
[----:B------:R-:W-:Y:S02]  /*f4e0*/  LOP3.LUT R30, R3, 0x380, RZ, 0xc0, !PT ;  /* 0x00000380031e7812 */ /* 0x000fe400078ec0ff */
[----:B------:R-:W-:-:S02]  /*f4f0*/  LOP3.LUT R181, R0, 0x380, RZ, 0xc0, !PT ;  /* 0x0000038000b57812 */ /* 0x000fc400078ec0ff */
[----:B------:R-:W-:Y:S02]  /*f500*/  LOP3.LUT R183, R10, 0x380, RZ, 0xc0, !PT ;  /* 0x000003800ab77812 */ /* 0x000fe400078ec0ff */
[----:B------:R-:W-:Y:S01]  /*f510*/  MOV R12, R44 ;  /* 0x0000002c000c7202 */ /* 0x000fe20000000f00 */
[----:B------:R-:W-:Y:S01]  /*f520*/  BAR.SYNC.DEFER_BLOCKING 0x1, 0x100 ;  /* 0x0044000000007b1d */ /* 0x000fe20000010000 */
[----:B------:R-:W-:Y:S01]  /*f530*/  SHF.R.U64 R30, R30, 0x3, RZ ;  /* 0x000000031e1e7819 */ /* 0x000fe200000012ff */
[--C-:B------:R-:W-:Y:S01]  /*f540*/  IMAD.X R45, RZ, RZ, R41.reuse, P4 ;  /* 0x000000ffff2d7224 */ /* 0x100fe200020e0629 */
[C---:B------:R-:W-:Y:S02]  /*f550*/  IADD3 R48, P3, R40.reuse, 0x2000, RZ ;  /* 0x0000200028307810 */ /* 0x040fe40007f7e0ff */
[----:B------:R-:W-:Y:S02]  /*f560*/  SHF.R.U64 R181, R181, 0x3, RZ ;  /* 0x00000003b5b57819 */ /* 0x000fe400000012ff */
[----:B------:R-:W-:Y:S01]  /*f570*/  SHF.R.U64 R183, R183, 0x3, RZ ;  /* 0x00000003b7b77819 */ /* 0x000fe200000012ff */
[----:B------:R-:W-:Y:S01]  /*f580*/  IMAD.X R49, RZ, RZ, R41, P3 ;  /* 0x000000ffff317224 */ /* 0x000fe200018e0629 */
[----:B------:R-:W-:-:S02]  /*f590*/  IADD3 R52, P6, R40, 0x2020, RZ ;  /* 0x0000202028347810 */ /* 0x000fc40007fde0ff */
[----:B------:R-:W-:Y:S02]  /*f5a0*/  IADD3 R8, P5, R40, 0x2040, RZ ;  /* 0x0000204028087810 */ /* 0x000fe40007fbe0ff */
[----:B------:R-:W-:Y:S01]  /*f5b0*/  LOP3.LUT R30, R30, R3, RZ, 0x3c, !PT ;  /* 0x000000031e1e7212 */ /* 0x000fe200078e3cff */
[--C-:B------:R-:W-:Y:S01]  /*f5c0*/  IMAD.X R53, RZ, RZ, R41.reuse, P6 ;  /* 0x000000ffff357224 */ /* 0x100fe200030e0629 */
[----:B------:R-:W-:Y:S01]  /*f5d0*/  LOP3.LUT R44, R183, R10, RZ, 0x3c, !PT ;  /* 0x0000000ab72c7212 */ /* 0x000fe200078e3cff */
[----:B------:R-:W-:Y:S01]  /*f5e0*/  IMAD.X R57, RZ, RZ, R41, P5 ;  /* 0x000000ffff397224 */ /* 0x000fe200028e0629 */
[----:B------:R-:W-:Y:S02]  /*f5f0*/  LOP3.LUT R3, R48, 0x380, RZ, 0xc0, !PT ;  /* 0x0000038030037812 */ /* 0x000fe400078ec0ff */
[----:B------:R-:W-:Y:S02]  /*f600*/  LOP3.LUT R183, R8, 0x380, RZ, 0xc0, !PT ;  /* 0x0000038008b77812 */ /* 0x000fe400078ec0ff */
[----:B------:R-:W-:-:S02]  /*f610*/  IADD3 R60, P2, R40, 0x2060, RZ ;  /* 0x00002060283c7810 */ /* 0x000fc40007f5e0ff */
[----:B------:R-:W-:Y:S01]  /*f620*/  SHF.R.U64 R3, R3, 0x3, RZ ;  /* 0x0000000303037819 */ /* 0x000fe200000012ff */
[----:B------:R2:W-:Y:S01]  /*f630*/  STSM.16.M88.4 [R12], R4 ;  /* 0x000000040c007844 */ /* 0x0005e20000000200 */
[----:B------:R-:W-:Y:S01]  /*f640*/  SHF.R.U64 R183, R183, 0x3, RZ ;  /* 0x00000003b7b77819 */ /* 0x000fe200000012ff */
[--C-:B------:R-:W-:Y:S01]  /*f650*/  IMAD.X R61, RZ, RZ, R41.reuse, P2 ;  /* 0x000000ffff3d7224 */ /* 0x100fe200010e0629 */
[C---:B------:R-:W-:Y:S02]  /*f660*/  IADD3 R62, P0, R40.reuse, 0x4020, RZ ;  /* 0x00004020283e7810 */ /* 0x040fe40007f1e0ff */
[----:B------:R-:W-:Y:S02]  /*f670*/  IADD3 R66, P4, R40, 0x4040, RZ ;  /* 0x0000404028427810 */ /* 0x000fe40007f9e0ff */
[----:B------:R-:W-:Y:S01]  /*f680*/  LOP3.LUT R197, R60, 0x380, RZ, 0xc0, !PT ;  /* 0x000003803cc57812 */ /* 0x000fe200078ec0ff */
[--C-:B------:R-:W-:Y:S01]  /*f690*/  IMAD.X R69, RZ, RZ, R41.reuse, P0 ;  /* 0x000000ffff457224 */ /* 0x100fe200000e0629 */
[----:B------:R-:W-:Y:S01]  /*f6a0*/  LOP3.LUT R48, R3, R48, RZ, 0x3c, !PT ;  /* 0x0000003003307212 */ /* 0x000fe200078e3cff */
[----:B------:R-:W-:Y:S01]  /*f6b0*/  IMAD.X R73, RZ, RZ, R41, P4 ;  /* 0x000000ffff497224 */ /* 0x000fe200020e0629 */
[----:B------:R-:W-:-:S02]  /*f6c0*/  LOP3.LUT R56, R183, R8, RZ, 0x3c, !PT ;  /* 0x00000008b7387212 */ /* 0x000fc400078e3cff */
[----:B------:R-:W-:Y:S02]  /*f6d0*/  LOP3.LUT R183, R66, 0x380, RZ, 0xc0, !PT ;  /* 0x0000038042b77812 */ /* 0x000fe400078ec0ff */
[----:B------:R-:W-:Y:S01]  /*f6e0*/  SHF.R.U64 R197, R197, 0x3, RZ ;  /* 0x00000003c5c57819 */ /* 0x000fe200000012ff */
[----:B--2---:R-:W-:Y:S01]  /*f6f0*/  IMAD.X R7, RZ, RZ, R41, P1 ;  /* 0x000000ffff077224 */ /* 0x004fe200008e0629 */
[----:B------:R-:W-:Y:S02]  /*f700*/  LOP3.LUT R6, R181, R0, RZ, 0x3c, !PT ;  /* 0x00000000b5067212 */ /* 0x000fe400078e3cff */
[----:B------:R-:W-:Y:S02]  /*f710*/  LOP3.LUT R181, R52, 0x380, RZ, 0xc0, !PT ;  /* 0x0000038034b57812 */ /* 0x000fe400078ec0ff */
[----:B------:R-:W-:Y:S02]  /*f720*/  IADD3 R34, P1, R40, 0x4000, RZ ;  /* 0x0000400028227810 */ /* 0x000fe40007f3e0ff */
[----:B------:R-:W-:-:S02]  /*f730*/  SHF.R.U64 R181, R181, 0x3, RZ ;  /* 0x00000003b5b57819 */ /* 0x000fc400000012ff */
[----:B------:R-:W-:Y:S01]  /*f740*/  LOP3.LUT R3, R34, 0x380, RZ, 0xc0, !PT ;  /* 0x0000038022037812 */ /* 0x000fe200078ec0ff */
[--C-:B------:R-:W-:Y:S01]  /*f750*/  IMAD.X R65, RZ, RZ, R41.reuse, P1 ;  /* 0x000000ffff417224 */ /* 0x100fe200008e0629 */
[----:B------:R-:W-:Y:S02]  /*f760*/  LOP3.LUT R52, R181, R52, RZ, 0x3c, !PT ;  /* 0x00000034b5347212 */ /* 0x000fe400078e3cff */
[----:B------:R-:W-:Y:S02]  /*f770*/  LOP3.LUT R181, R62, 0x380, RZ, 0xc0, !PT ;  /* 0x000003803eb57812 */ /* 0x000fe400078ec0ff */
[C---:B------:R-:W-:Y:S02]  /*f780*/  IADD3 R58, P3, R40.reuse, 0x4060, RZ ;  /* 0x00004060283a7810 */ /* 0x040fe40007f7e0ff */
[----:B------:R-:W-:Y:S02]  /*f790*/  SHF.R.U64 R3, R3, 0x3, RZ ;  /* 0x0000000303037819 */ /* 0x000fe400000012ff */
[----:B------:R-:W-:Y:S01]  /*f7a0*/  IADD3 R4, P6, R40, 0x6000, RZ ;  /* 0x0000600028047810 */ /* 0x000fe20007fde0ff */
[----:B------:R-:W-:Y:S01]  /*f7b0*/  IMAD.X R77, RZ, RZ, R41, P3 ;  /* 0x000000ffff4d7224 */ /* 0x000fe200018e0629 */
[----:B------:R-:W-:-:S02]  /*f7c0*/  SHF.R.U64 R181, R181, 0x3, RZ ;  /* 0x00000003b5b57819 */ /* 0x000fc400000012ff */
[----:B------:R-:W-:Y:S01]  /*f7d0*/  SHF.R.U64 R183, R183, 0x3, RZ ;  /* 0x00000003b7b77819 */ /* 0x000fe200000012ff */
[--C-:B------:R-:W-:Y:S01]  /*f7e0*/  IMAD.X R81, RZ, RZ, R41.reuse, P6 ;  /* 0x000000ffff517224 */ /* 0x100fe200030e0629 */
[C---:B-1----:R-:W-:Y:S02]  /*f7f0*/  IADD3 R24, P5, R40.reuse, 0x6020, RZ ;  /* 0x0000602028187810 */ /* 0x042fe40007fbe0ff */
[----:B------:R-:W-:Y:S02]  /*f800*/  IADD3 R28, P2, R40, 0x6040, RZ ;  /* 0x00006040281c7810 */ /* 0x000fe40007f5e0ff */
[----:B------:R-:W-:Y:S01]  /*f810*/  LOP3.LUT R60, R197, R60, RZ, 0x3c, !PT ;  /* 0x0000003cc53c7212 */ /* 0x000fe200078e3cff */
[--C-:B------:R-:W-:Y:S01]  /*f820*/  IMAD.X R85, RZ, RZ, R41.reuse, P5 ;  /* 0x000000ffff557224 */ /* 0x100fe200028e0629 */
[----:B------:R-:W-:Y:S01]  /*f830*/  LOP3.LUT R197, R58, 0x380, RZ, 0xc0, !PT ;  /* 0x000003803ac57812 */ /* 0x000fe200078ec0ff */
[----:B------:R-:W-:Y:S01]  /*f840*/  IMAD.X R5, RZ, RZ, R41, P2 ;  /* 0x000000ffff057224 */ /* 0x000fe200010e0629 */
[----:B------:R-:W-:-:S02]  /*f850*/  LOP3.LUT R64, R3, R34, RZ, 0x3c, !PT ;  /* 0x0000002203407212 */ /* 0x000fc400078e3cff */
[----:B------:R-:W-:Y:S02]  /*f860*/  LOP3.LUT R68, R181, R62, RZ, 0x3c, !PT ;  /* 0x0000003eb5447212 */ /* 0x000fe400078e3cff */
[----:B------:R-:W-:Y:S02]  /*f870*/  LOP3.LUT R72, R183, R66, RZ, 0x3c, !PT ;  /* 0x00000042b7487212 */ /* 0x000fe400078e3cff */
[----:B------:R-:W-:Y:S02]  /*f880*/  LOP3.LUT R3, R4, 0x380, RZ, 0xc0, !PT ;  /* 0x0000038004037812 */ /* 0x000fe400078ec0ff */
        /* <DEDUP_REMOVED lines=12> */
[----:B------:R-:W-:Y:S02]  /*f950*/  LOP3.LUT R4, R183, R28, RZ, 0x3c, !PT ;  /* 0x0000001cb7047212 */ /* 0x000fe400078e3cff */
[----:B------:R-:W-:Y:S02]  /*f960*/  MOV R24, R30 ;  /* 0x0000001e00187202 */ /* 0x000fe40000000f00 */
[----:B------:R-:W-:Y:S02]  /*f970*/  SHF.R.U64 R197, R197, 0x3, RZ ;  /* 0x00000003c5c57819 */ /* 0x000fe400000012ff */
[----:B------:R-:W-:-:S02]  /*f980*/  MOV R3, R6 ;  /* 0x0000000600037202 */ /* 0x000fc40000000f00 */
[----:B------:R-:W-:Y:S02]  /*f990*/  F2FP.BF16.F32.PACK_AB R28, R177, R179 ;  /* 0x000000b3b11c723e */ /* 0x000fe400000010ff */
[----:B------:R-:W-:Y:S02]  /*f9a0*/  F2FP.BF16.F32.PACK_AB R30, R175, R178 ;  /* 0x000000b2af1e723e */ /* 0x000fe400000010ff */
[----:B------:R-:W-:Y:S02]  /*f9b0*/  F2FP.BF16.F32.PACK_AB R31, R39, R38 ;  /* 0x00000026271f723e */ /* 0x000fe400000010ff */
[----:B------:R-:W-:Y:S02]  /*f9c0*/  F2FP.BF16.F32.PACK_AB R34, R170, R172 ;  /* 0x000000acaa22723e */ /* 0x000fe400000010ff */
[----:B------:R-:W-:Y:S01]  /*f9d0*/  MOV R0, R4 ;  /* 0x0000000400007202 */ /* 0x000fe20000000f00 */
[----:B------:R-:W-:Y:S01]  /*f9e0*/  STSM.16.M88.4 [R3], R28 ;  /* 0x0000001c03007844 */ /* 0x000fe20000000200 */
[----:B------:R-:W-:-:S02]  /*f9f0*/  MOV R44, R44 ;  /* 0x0000002c002c7202 */ /* 0x000fc40000000f00 */
[----:B------:R-:W-:Y:S01]  /*fa00*/  F2FP.BF16.F32.PACK_AB R4, R167, R171 ;  /* 0x000000aba704723e */ /* 0x000fe200000010ff */
[----:B------:R1:W-:Y:S01]  /*fa10*/  STSM.16.M88.4 [R24], R32 ;  /* 0x0000002018007844 */ /* 0x0003e20000000200 */
        /* <DEDUP_REMOVED lines=8> */
[----:B------:R-:W-:Y:S01]  /*faa0*/  MOV R52, R52 ;  /* 0x0000003400347202 */ /* 0x000fe20000000f00 */
[----:B-1----:R-:W-:Y:S01]  /*fab0*/  IMAD.MOV.U32 R24, RZ, RZ, RZ ;  /* 0x000000ffff187224 */ /* 0x002fe200078e00ff */
[----:B------:R-:W-:Y:S01]  /*fac0*/  F2FP.BF16.F32.PACK_AB R12, R159, R162 ;  /* 0x000000a29f0c723e */ /* 0x000fe200000010ff */
[----:B------:R-:W-:Y:S01]  /*fad0*/  STSM.16.M88.4 [R48], R8 ;  /* 0x0000000830007844 */ /* 0x000fe20000000200 */
        /* <DEDUP_REMOVED lines=17> */
[----:B------:R-:W-:-:S02]  /*fbf0*/  MOV R68, R68 ;  /* 0x0000004400447202 */ /* 0x000fc40000000f00 */
[----:B------:R-:W-:Y:S01]  /*fc00*/  F2FP.BF16.F32.PACK_AB R112, R113, R112 ;  /* 0x000000707170723e */ /* 0x000fe200000010ff */
[----:B------:R-:W-:Y:S01]  /*fc10*/  STSM.16.M88.4 [R64], R36 ;  /* 0x0000002440007844 */ /* 0x000fe20000000200 */
[----:B------:R-:W-:Y:S02]  /*fc20*/  MOV R72, R72 ;  /* 0x0000004800487202 */ /* 0x000fe40000000f00 */
[----:B------:R-:W-:Y:S01]  /*fc30*/  F2FP.BF16.F32.PACK_AB R106, R109, R108 ;  /* 0x0000006c6d6a723e */ /* 0x000fe200000010ff */
[----:B------:R-:W-:Y:S01]  /*fc40*/  STSM.16.M88.4 [R68], R96 ;  /* 0x0000006044007844 */ /* 0x000fe20000000200 */
        /* <DEDUP_REMOVED lines=16> */
[----:B------:R-:W-:Y:S02]  /*fd50*/  ISETP.NE.U32.AND P0, PT, RZ, UR4, PT ;  /* 0x00000004ff007c0c */ /* 0x000fe4000bf05070 */
[----:B--2---:R-:W-:Y:S02]  /*fd60*/  IADD3 R4, P1, R211, UR4, RZ ;  /* 0x00000004d3047c10 */ /* 0x004fe4000ff3e0ff */
[----:B------:R-:W-:-:S02]  /*fd70*/  MOV R84, R84 ;  /* 0x0000005400547202 */ /* 0x000fc40000000f00 */
[----:B------:R-:W-:Y:S02]  /*fd80*/  F2FP.BF16.F32.PACK_AB R130, R133, R132 ;  /* 0x000000848582723e */ /* 0x000fe400000010ff */
[----:B------:R-:W-:Y:S02]  /*fd90*/  F2FP.BF16.F32.PACK_AB R131, R135, R134 ;  /* 0x000000868783723e */ /* 0x000fe400000010ff */
[----:B------:R-:W-:Y:S02]  /*fda0*/  F2FP.BF16.F32.PACK_AB R137, R139, R138 ;  /* 0x0000008a8b89723e */ /* 0x000fe400000010ff */
[----:B------:R-:W-:Y:S01]  /*fdb0*/  F2FP.BF16.F32.PACK_AB R144, R145, R144 ;  /* 0x000000909190723e */ /* 0x000fe200000010ff */
[----:B------:R-:W-:Y:S01]  /*fdc0*/  STSM.16.M88.4 [R84], R128 ;  /* 0x0000008054007844 */ /* 0x000fe20000000200 */
[----:B------:R-:W-:Y:S02]  /*fdd0*/  F2FP.BF16.F32.PACK_AB R138, R141, R140 ;  /* 0x0000008c8d8a723e */ /* 0x000fe400000010ff */
[----:B------:R-:W-:-:S02]  /*fde0*/  F2FP.BF16.F32.PACK_AB R139, R143, R142 ;  /* 0x0000008e8f8b723e */ /* 0x000fc400000010ff */
[----:B------:R-:W-:Y:S02]  /*fdf0*/  F2FP.BF16.F32.PACK_AB R145, R147, R146 ;  /* 0x000000929391723e */ /* 0x000fe400000010ff */
        /* <DEDUP_REMOVED lines=47> */
[----:B--2---:R-:W-:Y:S02]  /*100f0*/  LOP3.LUT R40, R41, 0x380, RZ, 0xc0, !PT ;  /* 0x0000038029287812 */ /* 0x004fe400078ec0ff */
[----:B------:R-:W-:Y:S02]  /*10100*/  LOP3.LUT R44, R45, 0x380, RZ, 0xc0, !PT ;  /* 0x000003802d2c7812 */ /* 0x000fe400078ec0ff */
[----:B------:R-:W-:Y:S02]  /*10110*/  LOP3.LUT R48, R49, 0x380, RZ, 0xc0, !PT ;  /* 0x0000038031307812 */ /* 0x000fe400078ec0ff */
        /* <DEDUP_REMOVED lines=19> */
.L_x_1413:
        /* <DEDUP_REMOVED lines=35> */
[----:B------:R-:W-:Y:S02]  /*10480*/  LOP3.LUT R20, R5, R20, RZ, 0x3c, !PT ;  /* 0x0000001405147212 */ /* 0x000fe400078e3cff */
[----:B------:R-:W-:-:S02]  /*10490*/  LOP3.LUT R76, R3, R4, RZ, 0x3c, !PT ;  /* 0x00000004034c7212 */ /* 0x000fc400078e3cff */
[----:B------:R-:W-:Y:S02]  /*104a0*/  SHF.R.S32.HI R80, RZ, 0x1f, R210 ;  /* 0x0000001fff507819 */ /* 0x000fe400000114d2 */
[----:B------:R-:W-:Y:S02]  /*104b0*/  SEL R213, R213, RZ, !P0 ;  /* 0x000000ffd5d57207 */ /* 0x000fe40004000000 */
[----:B------:R-:W-:Y:S02]  /*104c0*/  SEL R223, R223, RZ, !P0 ;  /* 0x000000ffdfdf7207 */ /* 0x000fe40004000000 */
[----:B-----5:R-:W-:Y:S01]  /*104d0*/  SHF.R.S32.HI R81, RZ, 0x1f, R24 ;  /* 0x0000001fff517819 */ /* 0x020fe20000011418 */
[----:B------:R-:W-:Y:S06]  /*104e0*/  @P5 BRA `(.L_x_1414) ;  /* 0x0000000000b85947 */ /* 0x000fec0003800000 */
[----:B------:R-:W1:Y:S01]  /*104f0*/  LDC R15, c[0x0][0xce8] ;  /* 0x00033a00ff0f7b82 */ /* 0x000e620000000800 */
[----:B------:R-:W-:Y:S01]  /*10500*/  IMAD R31, R220, 0x40, R232 ;  /* 0x00000040dc1f7824 */ /* 0x000fe200078e02e8 */
[----:B------:R-:W-:Y:S01]  /*10510*/  ULDC.64 UR4, c[0x0][0xc90] ;  /* 0x0003240000047ab9 */ /* 0x000fe20000000a00 */
[----:B------:R-:W-:Y:S02]  /*10520*/  IMAD.MOV.U32 R4, RZ, RZ, R24 ;  /* 0x000000ffff047224 */ /* 0x000fe400078e0018 */
[----:B------:R-:W-:Y:S02]  /*10530*/  IMAD R3, R80, UR4, RZ ;  /* 0x0000000450037c24 */ /* 0x000fe4000f8e02ff */
[----:B------:R-:W-:Y:S02]  /*10540*/  IMAD.MOV.U32 R5, RZ, RZ, R81 ;  /* 0x000000ffff057224 */ /* 0x000fe400078e0051 */
[----:B------:R-:W-:Y:S02]  /*10550*/  IMAD R7, R210, UR5, R3 ;  /* 0x00000005d2077c24 */ /* 0x000fe4000f8e0203 */
[----:B------:R-:W-:-:S02]  /*10560*/  IMAD.MOV.U32 R3, RZ, RZ, R31 ;  /* 0x000000ffff037224 */ /* 0x000fc400078e001f */
[----:B------:R-:W-:Y:S01]  /*10570*/  IMAD.WIDE.U32 R4, R210, UR4, R4 ;  /* 0x00000004d2047c25 */ /* 0x000fe2000f8e0004 */
[----:B------:R-:W-:-:S03]  /*10580*/  ULDC.64 UR4, c[0x0][0xc98] ;  /* 0x0003260000047ab9 */ /* 0x000fc60000000a00 */
[----:B------:R-:W-:Y:S02]  /*10590*/  IMAD.IADD R5, R5, 0x1, R7 ;  /* 0x0000000105057824 */ /* 0x000fe400078e0207 */
[----:B------:R-:W-:Y:S02]  /*105a0*/  IMAD.MOV R30, RZ, RZ, -R194 ;  /* 0x000000ffff1e7224 */ /* 0x000fe400078e0ac2 */
[----:B------:R-:W-:Y:S01]  /*105b0*/  IMAD.WIDE.U32 R4, R213, UR4, R4 ;  /* 0x00000004d5047c25 */ /* 0x000fe2000f8e0004 */
[----:B-1----:R-:W-:-:S03]  /*105c0*/  ISETP.NE.AND P0, PT, R15, 0x1, PT ;  /* 0x000000010f00780c */ /* 0x002fc60003f05270 */
[----:B------:R-:W-:-:S10]  /*105d0*/  IMAD R14, R0, R15, RZ ;  /* 0x0000000f000e7224 */ /* 0x000fd400078e02ff */
[----:B------:R-:W1:Y:S08]  /*105e0*/  @P0 LDC R6, c[0x0][0xcec] ;  /* 0x00033b00ff060b82 */ /* 0x000e700000000800 */
[----:B------:R-:W2:Y:S01]  /*105f0*/  @P0 LDC R11, c[0x0][0xcf0] ;  /* 0x00033c00ff0b0b82 */ /* 0x000ea20000000800 */
[----:B-1----:R-:W-:-:S05]  /*10600*/  @P0 IMAD.HI.U32 R6, R31, R6, RZ ;  /* 0x000000061f060227 */ /* 0x002fca00078e00ff */
        /* <DEDUP_REMOVED lines=8> */
[----:B------:R-:W-:Y:S01]  /*10690*/  IMAD R31, R220, 0x40, R191 ;  /* 0x00000040dc1f7824 */ /* 0x000fe200078e02bf */
        /* <DEDUP_REMOVED lines=19> */
.L_x_1414:
[----:B------:R-:W2:Y:S01]  /*107d0*/  LDC R85, c[0x0][0xce8] ;  /* 0x00033a00ff557b82 */ /* 0x000ea20000000800 */
[----:B------:R-:W-:Y:S01]  /*107e0*/  ULDC.64 UR4, c[0x0][0xba0] ;  /* 0x0002e80000047ab9 */ /* 0x000fe20000000a00 */
[----:B-1----:R1:W5:Y:S01]  /*107f0*/  LD.E.128 R4, desc[UR40][R20.64] ;  /* 0x0000002814047980 */ /* 0x002362000c101d00 */
[----:B------:R-:W-:-:S03]  /*10800*/  IMAD R3, R81, UR4, RZ ;  /* 0x0000000451037c24 */ /* 0x000fc6000f8e02ff */
[----:B------:R-:W5:Y:S02]  /*10810*/  LD.E.128 R8, desc[UR40][R8.64] ;  /* 0x0000002808087980 */ /* 0x000f64000c101d00 */
[----:B------:R-:W3:Y:S01]  /*10820*/  LDC R88, c[0x0][0xbc8] ;  /* 0x0002f200ff587b82 */ /* 0x000ee20000000800 */
[C---:B------:R-:W-:Y:S01]  /*10830*/  IMAD R3, R24.reuse, UR5, R3 ;  /* 0x0000000518037c24 */ /* 0x040fe2000f8e0203 */
[----:B------:R-:W5:Y:S04]  /*10840*/  LD.E.128 R12, desc[UR40][R12.64] ;  /* 0x000000280c0c7980 */ /* 0x000f68000c101d00 */
[----:B------:R-:W5:Y:S04]  /*10850*/  LD.E.128 R28, desc[UR40][R28.64] ;  /* 0x000000281c1c7980 */ /* 0x000f68000c101d00 */
[----:B------:R-:W5:Y:S04]  /*10860*/  LD.E.128 R32, desc[UR40][R32.64] ;  /* 0x0000002820207980 */ /* 0x000f68000c101d00 */
[----:B------:R-:W5:Y:S01]  /*10870*/  LD.E.128 R36, desc[UR40][R36.64] ;  /* 0x0000002824247980 */ /* 0x000f62000c101d00 */
[----:B--2---:R-:W-:Y:S01]  /*10880*/  ISETP.NE.AND P1, PT, R85, 0x1, PT ;  /* 0x000000015500780c */ /* 0x004fe20003f25270 */
[----:B-1----:R-:W-:Y:S01]  /*10890*/  IMAD.WIDE.U32 R20, R24, UR4, RZ ;  /* 0x0000000418147c25 */ /* 0x002fe2000f8e00ff */
[----:B------:R-:W-:Y:S01]  /*108a0*/  ULDC.64 UR4, c[0x0][0xbe8] ;  /* 0x0002fa0000047ab9 */ /* 0x000fe20000000a00 */
[----:B------:R-:W5:Y:S02]  /*108b0*/  LD.E.128 R40, desc[UR40][R40.64] ;  /* 0x0000002828287980 */ /* 0x000f64000c101d00 */
[----:B------:R-:W-:-:S02]  /*108c0*/  IMAD.IADD R21, R21, 0x1, R3 ;  /* 0x0000000115157824 */ /* 0x000fc400078e0203 */
[----:B------:R-:W5:Y:S04]  /*108d0*/  LD.E.128 R44, desc[UR40][R44.64] ;  /* 0x000000282c2c7980 */ /* 0x000f68000c101d00 */
[----:B------:R-:W5:Y:S02]  /*108e0*/  LD.E.128 R48, desc[UR40][R48.64] ;  /* 0x0000002830307980 */ /* 0x000f64000c101d00 */
[----:B------:R-:W1:Y:S01]  /*108f0*/  @P1 LDC R83, c[0x0][0xcec] ;  /* 0x00033b00ff531b82 */ /* 0x000e620000000800 */
[----:B------:R-:W-:Y:S01]  /*10900*/  IMAD R3, R80, UR4, RZ ;  /* 0x0000000450037c24 */ /* 0x000fe2000f8e02ff */
[----:B------:R-:W5:Y:S04]  /*10910*/  LD.E.128 R52, desc[UR40][R52.64] ;  /* 0x0000002834347980 */ /* 0x000f68000c101d00 */
[----:B------:R-:W5:Y:S02]  /*10920*/  LD.E.128 R56, desc[UR40][R56.64] ;  /* 0x0000002838387980 */ /* 0x000f64000c101d00 */
[----:B------:R-:W2:Y:S01]  /*10930*/  @P1 LDC R87, c[0x0][0xcf0] ;  /* 0x00033c00ff571b82 */ /* 0x000ea20000000800 */
[C---:B------:R-:W-:Y:S01]  /*10940*/  IMAD R3, R210.reuse, UR5, R3 ;  /* 0x00000005d2037c24 */ /* 0x040fe2000f8e0203 */
[----:B------:R-:W5:Y:S01]  /*10950*/  LD.E.128 R60, desc[UR40][R60.64] ;  /* 0x000000283c3c7980 */ /* 0x000f62000c101d00 */
[----:B------:R-:W-:Y:S01]  /*10960*/  IMAD.WIDE.U32 R20, R210, UR4, R20 ;  /* 0x00000004d2147c25 */ /* 0x000fe2000f8e0014 */
[----:B------:R-:W-:-:S02]  /*10970*/  ULDC.64 UR4, c[0x0][0xbf0] ;  /* 0x0002fc0000047ab9 */ /* 0x000fc40000000a00 */
[----:B------:R-:W5:Y:S01]  /*10980*/  LD.E.128 R64, desc[UR40][R64.64] ;  /* 0x0000002840407980 */ /* 0x000f62000c101d00 */
[----:B------:R-:W-:Y:S02]  /*10990*/  IMAD.IADD R21, R21, 0x1, R3 ;  /* 0x0000000115157824 */ /* 0x000fe400078e0203 */
[----:B------:R-:W-:Y:S01]  /*109a0*/  IMAD R3, R221, 0x20, R222 ;  /* 0x00000020dd037824 */ /* 0x000fe200078e02de */
[----:B------:R-:W5:Y:S01]  /*109b0*/  LD.E.128 R68, desc[UR40][R68.64] ;  /* 0x0000002844447980 */ /* 0x000f62000c101d00 */
[----:B------:R-:W-:Y:S02]  /*109c0*/  IMAD R24, R223, UR4, RZ ;  /* 0x00000004df187c24 */ /* 0x000fe4000f8e02ff */
[----:B------:R-:W-:Y:S01]  /*109d0*/  IMAD R82, R220, 0x40, R3 ;  /* 0x00000040dc527824 */ /* 0x000fe200078e0203 */
[----:B---3--:R-:W-:Y:S01]  /*109e0*/  ISETP.GE.AND P0, PT, R218, R88, PT ;  /* 0x00000058da00720c */ /* 0x008fe20003f06270 */
[----:B------:R-:W-:Y:S01]  /*109f0*/  IMAD R81, R213, UR5, R24 ;  /* 0x00000005d5517c24 */ /* 0x000fe2000f8e0218 */
[----:B------:R-:W5:Y:S01]  /*10a00*/  LD.E.128 R72, desc[UR40][R72.64] ;  /* 0x0000002848487980 */ /* 0x000f62000c101d00 */
[----:B-1----:R-:W-:Y:S01]  /*10a10*/  @P1 IMAD.HI.U32 R24, R82, R83, RZ ;  /* 0x0000005352181227 */ /* 0x002fe200078e00ff */
[----:B------:R-:W-:-:S02]  /*10a20*/  SEL R80, RZ, 0xffffffff, P0 ;  /* 0xffffffffff507807 */ /* 0x000fc40000000000 */
[----:B------:R-:W5:Y:S01]  /*10a30*/  LD.E.128 R76, desc[UR40][R76.64] ;  /* 0x000000284c4c7980 */ /* 0x000f62000c101d00 */
[----:B------:R-:W-:Y:S01]  /*10a40*/  IMAD.MOV.U32 R3, RZ, RZ, R82 ;  /* 0x000000ffff037224 */ /* 0x000fe200078e0052 */
[-C--:B------:R-:W-:Y:S01]  /*10a50*/  ISETP.GE.AND P0, PT, R217, R88.reuse, PT ;  /* 0x00000058d900720c */ /* 0x080fe20003f06270 */
[----:B------:R-:W-:Y:S01]  /*10a60*/  IMAD.SHL.U32 R83, R80, 0x2, RZ ;  /* 0x0000000250537824 */ /* 0x000fe200078e00ff */
[----:B--2---:R-:W-:Y:S01]  /*10a70*/  @P1 SHF.R.U32.HI R3, RZ, R87, R24 ;  /* 0x00000057ff031219 */ /* 0x004fe20000011618 */
[----:B------:R-:W-:Y:S01]  /*10a80*/  IMAD.WIDE.U32 R20, R213, UR4, R20 ;  /* 0x00000004d5147c25 */ /* 0x000fe2000f8e0014 */
[-C--:B------:R-:W-:Y:S01]  /*10a90*/  ISETP.GE.AND P1, PT, R189, R88.reuse, PT ;  /* 0x00000058bd00720c */ /* 0x080fe20003f26270 */
[----:B------:R-:W-:Y:S01]  /*10aa0*/  ULDC.64 UR4, c[0x0][0xbe0] ;  /* 0x0002f80000047ab9 */ /* 0x000fe20000000a00 */
[----:B------:R-:W-:Y:S01]  /*10ab0*/  SEL R80, RZ, 0xffffffff, P0 ;  /* 0xffffffffff507807 */ /* 0x000fe20000000000 */
[----:B------:R-:W-:Y:S01]  /*10ac0*/  IMAD.IADD R21, R21, 0x1, R81 ;  /* 0x0000000115157824 */ /* 0x000fe200078e0251 */
[----:B------:R-:W-:Y:S01]  /*10ad0*/  SEL R24, RZ, 0x1, P1 ;  /* 0x00000001ff187807 */ /* 0x000fe20000800000 */
[----:B------:R-:W-:Y:S01]  /*10ae0*/  IMAD.MOV R81, RZ, RZ, -R3 ;  /* 0x000000ffff517224 */ /* 0x000fe200078e0a03 */
[-C--:B------:R-:W-:Y:S01]  /*10af0*/  ISETP.GE.AND P0, PT, R216, R88.reuse, PT ;  /* 0x00000058d800720c */ /* 0x080fe20003f06270 */
[----:B------:R-:W-:Y:S01]  /*10b00*/  @!PT LDS RZ, [RZ] ;  /* 0x00000000fffff984 */ /* 0x000fe20000000800 */
[----:B------:R-:W-:Y:S01]  /*10b10*/  @!PT LDS RZ, [RZ] ;  /* 0x00000000fffff984 */ /* 0x000fe20000000800 */
[----:B------:R-:W-:Y:S01]  /*10b20*/  @!PT LDS RZ, [RZ] ;  /* 0x00000000fffff984 */ /* 0x000fe20000000800 */
[----:B------:R-:W-:Y:S01]  /*10b30*/  @!PT LDS RZ, [RZ] ;  /* 0x00000000fffff984 */ /* 0x000fe20000000800 */
[----:B------:R1:W-:Y:S06]  /*10b40*/  MEMBAR.ALL.CTA ;  /* 0x0000000000007992 */ /* 0x0003ec0000008000 */
[----:B-1----:R-:W1:Y:S01]  /*10b50*/  FENCE.VIEW.ASYNC.S ;  /* 0x00000000000073c6 */ /* 0x002e620000000000 */
[----:B------:R-:W-:Y:S01]  /*10b60*/  LOP3.LUT R24, R83, 0x2, R24, 0xe2, !PT ;  /* 0x0000000253187812 */ /* 0x000fe200078ee218 */
[----:B------:R-:W-:Y:S01]  /*10b70*/  IMAD.SHL.U32 R83, R80, 0x4, RZ ;  /* 0x0000000450537824 */ /* 0x000fe200078e00ff */
[----:B------:R-:W-:Y:S01]  /*10b80*/  SEL R80, RZ, 0xffffffff, P0 ;  /* 0xffffffffff507807 */ /* 0x000fe20000000000 */
[----:B------:R-:W-:Y:S01]  /*10b90*/  IMAD R81, R85, R81, R82 ;  /* 0x0000005155517224 */ /* 0x000fe200078e0252 */
[-C--:B------:R-:W-:Y:S01]  /*10ba0*/  ISETP.GE.AND P0, PT, R215, R88.reuse, PT ;  /* 0x00000058d700720c */ /* 0x080fe20003f06270 */
[----:B------:R-:W-:Y:S01]  /*10bb0*/  IMAD.WIDE.U32 R20, R3, UR4, R20 ;  /* 0x0000000403147c25 */ /* 0x000fe2000f8e0014 */
[----:B------:R-:W-:Y:S01]  /*10bc0*/  SHF.R.S32.HI R82, RZ, 0x1f, R3 ;  /* 0x0000001fff527819 */ /* 0x000fe20000011403 */
[----:B------:R-:W-:Y:S01]  /*10bd0*/  BSSY B1, `(.L_x_1415) ;  /* 0x0000049000017945 */ /* 0x000fe20003800000 */
[----:B------:R-:W-:Y:S01]  /*10be0*/  LOP3.LUT R24, R83, 0x4, R24, 0xe2, !PT ;  /* 0x0000000453187812 */ /* 0x000fe200078ee218 */
[----:B------:R-:W-:Y:S01]  /*10bf0*/  IMAD.SHL.U32 R83, R80, 0x8, RZ ;  /* 0x0000000850537824 */ /* 0x000fe200078e00ff */
[----:B------:R-:W-:Y:S01]  /*10c00*/  SEL R80, RZ, 0xffffffff, P0 ;  /* 0xffffffffff507807 */ /* 0x000fe20000000000 */
[----:B------:R-:W-:Y:S01]  /*10c10*/  IMAD R82, R82, UR4, RZ ;  /* 0x0000000452527c24 */ /* 0x000fe2000f8e02ff */
[-C--:B------:R-:W-:Y:S01]  /*10c20*/  ISETP.GE.AND P0, PT, R214, R88.reuse, PT ;  /* 0x00000058d600720c */ /* 0x080fe20003f06270 */
[----:B------:R-:W-:Y:S01]  /*10c30*/  IMAD R92, R0, R85, RZ ;  /* 0x00000055005c7224 */ /* 0x000fe200078e02ff */
[----:B------:R-:W-:Y:S01]  /*10c40*/  LOP3.LUT R24, R83, 0x8, R24, 0xe2, !PT ;  /* 0x0000000853187812 */ /* 0x000fe200078ee218 */
[----:B------:R-:W-:Y:S01]  /*10c50*/  IMAD.SHL.U32 R87, R80, 0x10, RZ ;  /* 0x0000001050577824 */ /* 0x000fe200078e00ff */
[----:B------:R-:W-:Y:S01]  /*10c60*/  SHF.R.S32.HI R80, RZ, 0x1f, R81 ;  /* 0x0000001fff507819 */ /* 0x000fe20000011451 */
[----:B------:R-:W-:Y:S01]  /*10c70*/  IMAD R83, R3, UR5, R82 ;  /* 0x0000000503537c24 */ /* 0x000fe2000f8e0252 */
[----:B------:R-:W-:Y:S01]  /*10c80*/  ULDC.64 UR4, c[0x0][0xbd8] ;  /* 0x0002f60000047ab9 */ /* 0x000fe20000000a00 */
[----:B------:R-:W-:Y:S01]  /*10c90*/  SEL R3, RZ, 0xffffffff, P0 ;  /* 0xffffffffff037807 */ /* 0x000fe20000000000 */
[----:B------:R-:W-:Y:S01]  /*10ca0*/  IMAD R91, R220, 0x40, R222 ;  /* 0x00000040dc5b7824 */ /* 0x000fe200078e02de */
[----:B------:R-:W-:Y:S01]  /*10cb0*/  LOP3.LUT R24, R87, 0x10, R24, 0xe2, !PT ;  /* 0x0000001057187812 */ /* 0x000fe200078ee218 */
[----:B------:R-:W-:Y:S01]  /*10cc0*/  IMAD.IADD R21, R21, 0x1, R83 ;  /* 0x0000000115157824 */ /* 0x000fe200078e0253 */
[----:B------:R-:W-:Y:S01]  /*10cd0*/  ISETP.GE.AND P0, PT, R226, R88, PT ;  /* 0x00000058e200720c */ /* 0x000fe20003f06270 */
[----:B------:R-:W-:Y:S01]  /*10ce0*/  IMAD R80, R80, UR4, RZ ;  /* 0x0000000450507c24 */ /* 0x000fe2000f8e02ff */
[----:B------:R-:W-:Y:S01]  /*10cf0*/  ISETP.GE.AND P1, PT, R91, R92, PT ;  /* 0x0000005c5b00720c */ /* 0x000fe20003f26270 */
[----:B------:R-:W-:Y:S01]  /*10d00*/  IMAD.WIDE.U32 R20, R81, UR4, R20 ;  /* 0x0000000451147c25 */ /* 0x000fe2000f8e0014 */
[----:B------:R-:W-:-:S02]  /*10d10*/  SHF.R.S32.HI R93, RZ, 0x1f, R215 ;  /* 0x0000001fff5d7819 */ /* 0x000fc400000114d7 */
[----:B------:R-:W-:Y:S01]  /*10d20*/  SHF.R.S32.HI R94, RZ, 0x1f, R216 ;  /* 0x0000001fff5e7819 */ /* 0x000fe200000114d8 */
[----:B------:R-:W-:Y:S01]  /*10d30*/  IMAD R83, R81, UR5, R80 ;  /* 0x0000000551537c24 */ /* 0x000fe2000f8e0250 */
[----:B------:R-:W-:Y:S01]  /*10d40*/  ULDC.64 UR4, c[0x0][0xb80] ;  /* 0x0002e00000047ab9 */ /* 0x000fe20000000a00 */
[----:B------:R-:W-:Y:S01]  /*10d50*/  IMAD.SHL.U32 R3, R3, 0x20, RZ ;  /* 0x0000002003037824 */ /* 0x000fe200078e00ff */
[----:B------:R-:W-:Y:S01]  /*10d60*/  LEA R89, P2, R20, UR4, 0x1 ;  /* 0x0000000414597c11 */ /* 0x000fe2000f8408ff */
[----:B------:R-:W-:Y:S01]  /*10d70*/  IMAD.IADD R21, R21, 0x1, R83 ;  /* 0x0000000115157824 */ /* 0x000fe200078e0253 */
[----:B------:R-:W-:Y:S01]  /*10d80*/  SHF.R.S32.HI R95, RZ, 0x1f, R217 ;  /* 0x0000001fff5f7819 */ /* 0x000fe200000114d9 */
[----:B------:R-:W-:Y:S01]  /*10d90*/  VIADD R0, R2, 0x38820 ;  /* 0x0003882002007836 */ /* 0x000fe20000000000 */
[----:B------:R-:W-:Y:S01]  /*10da0*/  LOP3.LUT R24, R3, 0x20, R24, 0xe2, !PT ;  /* 0x0000002003187812 */ /* 0x000fe200078ee218 */
[----:B-1----:R1:W2:Y:S01]  /*10db0*/  SHFL.IDX PT, R80, R89, RZ, 0x181f ;  /* 0x00181fff59507589 */ /* 0x0022a200000e0000 */
[----:B------:R-:W-:-:S02]  /*10dc0*/  SEL R3, RZ, 0x40, P0 ;  /* 0x00000040ff037807 */ /* 0x000fc40000000000 */
[----:B------:R-:W-:Y:S02]  /*10dd0*/  ISETP.GE.AND P0, PT, R225, R88, PT ;  /* 0x00000058e100720c */ /* 0x000fe40003f06270 */
[----:B------:R-:W-:Y:S02]  /*10de0*/  LEA.HI.X R90, R20, UR5, R21, 0x1, P2 ;  /* 0x00000005145a7c11 */ /* 0x000fe400090f0c15 */
[----:B------:R-:W-:Y:S02]  /*10df0*/  PRMT R0, RZ, 0x654, R0 ;  /* 0x00000654ff007816 */ /* 0x000fe40000000000 */
[----:B------:R-:W-:Y:S01]  /*10e00*/  LOP3.LUT R3, R24, R3, RZ, 0xfc, !PT ;  /* 0x0000000318037212 */ /* 0x000fe200078efcff */
[----:B------:R1:W3:Y:S01]  /*10e10*/  SHFL.IDX PT, R81, R90, RZ, 0x181f ;  /* 0x00181fff5a517589 */ /* 0x0002e200000e0000 */
[----:B------:R-:W-:Y:S01]  /*10e20*/  SEL R24, RZ, 0x80, P0 ;  /* 0x00000080ff187807 */ /* 0x000fe20000000000 */
[----:B------:R1:W-:Y:S01]  /*10e30*/  SYNCS.ARRIVE.TRANS64.RED.A1T0 RZ, [R0+URZ], RZ ;  /* 0x000000ff00ff79a7 */ /* 0x0003e2000810043f */
[----:B------:R-:W-:-:S02]  /*10e40*/  SHF.R.S32.HI R96, RZ, 0x1f, R218 ;  /* 0x0000001fff607819 */ /* 0x000fc400000114da */
[----:B------:R-:W-:Y:S01]  /*10e50*/  LOP3.LUT R24, R3, R24, RZ, 0xfc, !PT ;  /* 0x0000001803187212 */ /* 0x000fe200078efcff */
[----:B------:R-:W-:Y:S06]  /*10e60*/  @P1 BRA `(.L_x_1416) ;  /* 0x00000000007c1947 */ /* 0x000fec0003800000 */
[-C--:B------:R-:W-:Y:S02]  /*10e70*/  ISETP.GE.AND P1, PT, R218, R88.reuse, PT ;  /* 0x00000058da00720c */ /* 0x080fe40003f26270 */
[-C--:B------:R-:W-:Y:S02]  /*10e80*/  ISETP.GE.AND P0, PT, R189, R88.reuse, PT ;  /* 0x00000058bd00720c */ /* 0x080fe40003f06270 */
[-C--:B------:R-:W-:Y:S02]  /*10e90*/  ISETP.GE.AND P5, PT, R217, R88.reuse, PT ;  /* 0x00000058d900720c */ /* 0x080fe40003fa6270 */
[----:B------:R-:W-:-:S07]  /*10ea0*/  ISETP.GE.AND P3, PT, R216, R88, PT ;  /* 0x00000058d800720c */ /* 0x000fce0003f66270 */
[C---:B--2---:R-:W-:Y:S02]  /*10eb0*/  @!P1 LEA R82, P2, R218.reuse, R80, 0x1 ;  /* 0x00000050da529211 */ /* 0x044fe400078408ff */
        /* <DEDUP_REMOVED lines=26> */
.L_x_1416:
[----:B------:R-:W-:Y:S05]  /*11060*/  BSYNC B1 ;  /* 0x0000000000017941 */ /* 0x000fea0003800000 */
.L_x_1415:
        /* <DEDUP_REMOVED lines=11> */
[CC--:B0-----:R-:W-:Y:S02]  /*11120*/  @!P5 LEA R12, P4, R218.reuse, R6.reuse, 0x1 ;  /* 0x00000006da0cd211 */ /* 0x0c1fe400078808ff */
        /* <DEDUP_REMOVED lines=26> */
.L_x_1412:
[----:B------:R-:W2:Y:S01]  /*112d0*/  S2R R0, SR_TID.X ;  /* 0x0000000000007919 */ /* 0x000ea20000002100 */
[----:B------:R-:W-:Y:S01]  /*112e0*/  ULDC.64 UR4, c[0x0][0xd00] ;  /* 0x0003400000047ab9 */ /* 0x000fe20000000a00 */
[----:B------:R-:W-:Y:S01]  /*112f0*/  IMAD.MOV.U32 R3, RZ, RZ, RZ ;  /* 0x000000ffff037224 */ /* 0x000fe200078e00ff */
[----:B------:R-:W-:Y:S01]  /*11300*/  ISETP.NE.U32.AND P0, PT, RZ, UR4, PT ;  /* 0x00000004ff007c0c */ /* 0x000fe2000bf05070 */
[----:B------:R-:W3:Y:S01]  /*11310*/  LDC R21, c[0x0][0xce8] ;  /* 0x00033a00ff157b82 */ /* 0x000ee20000000800 */
[----:B------:R-:W-:Y:S02]  /*11320*/  IADD3 R4, P1, R211, UR4, RZ ;  /* 0x00000004d3047c10 */ /* 0x000fe4000ff3e0ff */
[----:B------:R-:W-:Y:S02]  /*11330*/  ISETP.NE.AND.EX P0, PT, RZ, UR5, PT, P0 ;  /* 0x00000005ff007c0c */ /* 0x000fe4000bf05300 */
[----:B------:R-:W-:Y:S01]  /*11340*/  IADD3.X R5, R212, UR5, RZ, P1, !PT ;  /* 0x00000005d4057c10 */ /* 0x000fe20008ffe4ff */
[----:B------:R-:W-:-:S02]  /*11350*/  ULDC.64 UR4, c[0x0][0xd08] ;  /* 0x0003420000047ab9 */ /* 0x000fc40000000a00 */
[----:B------:R-:W-:-:S04]  /*11360*/  ISETP.NE.U32.AND P1, PT, RZ, UR4, PT ;  /* 0x00000004ff007c0c */ /* 0x000fc8000bf25070 */
[----:B------:R-:W-:-:S04]  /*11370*/  ISETP.NE.AND.EX P1, PT, RZ, UR5, PT, P1 ;  /* 0x00000005ff007c0c */ /* 0x000fc8000bf25310 */
[----:B------:R4:W5:Y:S09]  /*11380*/  @P0 LDG.E R3, desc[UR40][R4.64] ;  /* 0x0000002804030981 */ /* 0x000972000c1e1900 */
[----:B------:R-:W-:Y:S01]  /*11390*/  @P1 IADD3 R6, P2, R211, UR4, RZ ;  /* 0x00000004d3061c10 */ /* 0x000fe2000ff5e0ff */
[----:B------:R-:W-:Y:S01]  /*113a0*/  ULDC UR4, c[0x0][0xb88] ;  /* 0x0002e20000047ab9 */ /* 0x000fe20000000800 */
[----:B--2---:R-:W-:-:S02]  /*113b0*/  VIADD R8, R0, 0xffffff80 ;  /* 0xffffff8000087836 */ /* 0x004fc40000000000 */
[----:B------:R-:W-:Y:S01]  /*113c0*/  @P1 IADD3.X R7, R212, UR5, RZ, P2, !PT ;  /* 0x00000005d4071c10 */ /* 0x000fe200097fe4ff */
[----:B------:R-:W-:-:S06]  /*113d0*/  IMAD.U32 R0, RZ, RZ, UR4 ;  /* 0x00000004ff007e24 */ /* 0x000fcc000f8e00ff */
[----:B------:R4:W5:Y:S01]  /*113e0*/  @P1 LDG.E R0, desc[UR40][R6.64] ;  /* 0x0000002806001981 */ /* 0x000962000c1e1900 */
[----:B------:R-:W-:Y:S01]  /*113f0*/  ISETP.GE.AND P2, PT, R8, 0x40, PT ;  /* 0x000000400800780c */ /* 0x000fe20003f46270 */
[----:B------:R-:W-:-:S12]  /*11400*/  @P1 BRA `(.L_x_1418) ;  /* 0x0000000000101947 */ /* 0x000fd80003800000 */
[----:B------:R-:W-:Y:S05]  /*11410*/  @!P0 BRA `(.L_x_1418) ;  /* 0x00000000000c8947 */ /* 0x000fea0003800000 */
[----:B----4-:R-:W2:Y:S04]  /*11420*/  LDG.E R7, desc[UR40][R4.64] ;  /* 0x0000002804077981 */ /* 0x010ea8000c1e1900 */
[----:B-----5:R-:W2:Y:S02]  /*11430*/  LDG.E R0, desc[UR40][R4.64+0x4] ;  /* 0x0000042804007981 */ /* 0x020ea4000c1e1900 */
[----:B--2---:R-:W-:-:S07]  /*11440*/  IMAD.IADD R0, R0, 0x1, -R7 ;  /* 0x0000000100007824 */ /* 0x004fce00078e0a07 */
.L_x_1418:
[----:B------:R-:W-:Y:S01]  /*11450*/  BSSY B1, `(.L_x_1419) ;  /* 0x000002e000017945 */ /* 0x000fe20003800000 */
[----:B------:R-:W-:Y:S02]  /*11460*/  SHF.R.S32.HI R12, RZ, 0x1f, R210 ;  /* 0x0000001fff0c7819 */ /* 0x000fe400000114d2 */
[----:B------:R-:W-:Y:S02]  /*11470*/  SEL R213, R213, RZ, !P0 ;  /* 0x000000ffd5d57207 */ /* 0x000fe40004000000 */
[----:B------:R-:W-:Y:S02]  /*11480*/  SEL R223, R223, RZ, !P0 ;  /* 0x000000ffdfdf7207 */ /* 0x000fe40004000000 */
[----:B-----5:R-:W-:Y:S01]  /*11490*/  SHF.R.S32.HI R10, RZ, 0x1f, R3 ;  /* 0x0000001fff0a7819 */ /* 0x020fe20000011403 */
[----:B------:R-:W-:Y:S06]  /*114a0*/  @P2 BRA `(.L_x_1420) ;  /* 0x0000000000a02947 */ /* 0x000fec0003800000 */
[----:B----4-:R-:W2:Y:S01]  /*114b0*/  S2R R4, SR_TID.X ;  /* 0x0000000000047919 */ /* 0x010ea20000002100 */
[----:B------:R-:W4:Y:S02]  /*114c0*/  LDC R11, c[0x0][0xce8] ;  /* 0x00033a00ff0b7b82 */ /* 0x000f240000000800 */
[----:B----4-:R-:W-:Y:S02]  /*114d0*/  IMAD R5, R0, R11, RZ ;  /* 0x0000000b00057224 */ /* 0x010fe400078e02ff */
[----:B--2---:R-:W-:-:S04]  /*114e0*/  IMAD R4, R220, 0x40, R4 ;  /* 0x00000040dc047824 */ /* 0x004fc800078e0204 */
        /* <DEDUP_REMOVED lines=10> */
[----:B------:R-:W2:Y:S01]  /*11590*/  @P0 LDC R13, c[0x0][0xcec] ;  /* 0x00033b00ff0d0b82 */ /* 0x000ea20000000800 */
[----:B------:R-:W-:Y:S01]  /*115a0*/  IMAD R9, R210, UR5, R9 ;  /* 0x00000005d2097c24 */ /* 0x000fe2000f8e0209 */
[----:B------:R-:W-:-:S03]  /*115b0*/  ULDC.64 UR4, c[0x0][0xc98] ;  /* 0x0003260000047ab9 */ /* 0x000fc60000000a00 */
[----:B------:R-:W-:-:S03]  /*115c0*/  IMAD.IADD R5, R5, 0x1, R9 ;  /* 0x0000000105057824 */ /* 0x000fc600078e0209 */
[----:B------:R-:W4:Y:S01]  /*115d0*/  @P0 LDC R15, c[0x0][0xcf0] ;  /* 0x00033c00ff0f0b82 */ /* 0x000f220000000800 */
[----:B------:R-:W-:-:S04]  /*115e0*/  IMAD.WIDE.U32 R4, R213, UR4, R4 ;  /* 0x00000004d5047c25 */ /* 0x000fc8000f8e0004 */
[----:B--2---:R-:W-:-:S05]  /*115f0*/  @P0 IMAD.HI.U32 R6, R8, R13, RZ ;  /* 0x0000000d08060227 */ /* 0x004fca00078e00ff */
[----:B----4-:R-:W-:Y:S01]  /*11600*/  @P0 SHF.R.U32.HI R7, RZ, R15, R6 ;  /* 0x0000000fff070219 */ /* 0x010fe20000011606 */
[----:B------:R-:W-:-:S03]  /*11610*/  IMAD R6, R223, UR4, RZ ;  /* 0x00000004df067c24 */ /* 0x000fc6000f8e02ff */
[----:B------:R-:W-:Y:S01]  /*11620*/  IADD3 R4, P0, R7, R4, RZ ;  /* 0x0000000407047210 */ /* 0x000fe20007f1e0ff */
[----:B------:R-:W-:-:S04]  /*11630*/  IMAD.MOV R9, RZ, RZ, -R7 ;  /* 0x000000ffff097224 */ /* 0x000fc800078e0a07 */
[----:B------:R-:W-:Y:S01]  /*11640*/  IMAD R9, R11, R9, R8 ;  /* 0x000000090b097224 */ /* 0x000fe200078e0208 */
[----:B------:R-:W-:Y:S01]  /*11650*/  SHF.R.S32.HI R11, RZ, 0x1f, R7 ;  /* 0x0000001fff0b7819 */ /* 0x000fe20000011407 */
[----:B------:R-:W-:Y:S01]  /*11660*/  IMAD R8, R213, UR5, R6 ;  /* 0x00000005d5087c24 */ /* 0x000fe2000f8e0206 */
[----:B------:R-:W-:Y:S02]  /*11670*/  ULDC.64 UR4, c[0x0][0xc88] ;  /* 0x0003220000047ab9 */ /* 0x000fe40000000a00 */
        /* <DEDUP_REMOVED lines=11> */
.L_x_1420:
[----:B------:R-:W-:Y:S05]  /*11730*/  BSYNC B1 ;  /* 0x0000000000017941 */ /* 0x000fea0003800000 */
.L_x_1419:
[----:B---3--:R-:W-:Y:S01]  /*11740*/  ISETP.NE.AND P0, PT, R21, 0x1, PT ;  /* 0x000000011500780c */ /* 0x008fe20003f05270 */
[----:B-1----:R-:W1:Y:S01]  /*11750*/  LDC R24, c[0x0][0xbc8] ;  /* 0x0002f200ff187b82 */ /* 0x002e620000000800 */
[----:B------:R-:W-:Y:S01]  /*11760*/  ULDC.64 UR4, c[0x0][0xba0] ;  /* 0x0002e80000047ab9 */ /* 0x000fe20000000a00 */
[----:B--2-4-:R-:W-:Y:S01]  /*11770*/  IMAD R7, R221, 0x20, R222 ;  /* 0x00000020dd077824 */ /* 0x014fe200078e02de */
[----:B------:R-:W-:Y:S01]  /*11780*/  BSSY B1, `(.L_x_1421) ;  /* 0x000006b000017945 */ /* 0x000fe20003800000 */
[----:B------:R-:W-:Y:S01]  /*11790*/  IMAD R6, R10, UR4, RZ ;  /* 0x000000040a067c24 */ /* 0x000fe2000f8e02ff */
[----:B------:R-:W-:Y:S01]  /*117a0*/  SHF.R.S32.HI R31, RZ, 0x1f, R215 ;  /* 0x0000001fff1f7819 */ /* 0x000fe200000114d7 */
[C---:B------:R-:W-:Y:S01]  /*117b0*/  IMAD.WIDE.U32 R4, R3.reuse, UR4, RZ ;  /* 0x0000000403047c25 */ /* 0x040fe2000f8e00ff */
[----:B------:R-:W-:Y:S02]  /*117c0*/  SHF.R.S32.HI R32, RZ, 0x1f, R216 ;  /* 0x0000001fff207819 */ /* 0x000fe400000114d8 */
[----:B------:R-:W-:Y:S01]  /*117d0*/  SHF.R.S32.HI R33, RZ, 0x1f, R217 ;  /* 0x0000001fff217819 */ /* 0x000fe200000114d9 */
[----:B------:R-:W-:Y:S01]  /*117e0*/  IMAD R3, R3, UR5, R6 ;  /* 0x0000000503037c24 */ /* 0x000fe2000f8e0206 */
[----:B------:R-:W-:Y:S01]  /*117f0*/  ULDC.64 UR4, c[0x0][0xbe8] ;  /* 0x0002fa0000047ab9 */ /* 0x000fe20000000a00 */
[----:B------:R-:W2:Y:S01]  /*11800*/  @P0 LDC R9, c[0x0][0xcec] ;  /* 0x00033b00ff090b82 */ /* 0x000ea20000000800 */
[----:B------:R-:W-:Y:S01]  /*11810*/  IMAD R8, R220, 0x40, R7 ;  /* 0x00000040dc087824 */ /* 0x000fe200078e0207 */
[----:B------:R-:W-:Y:S01]  /*11820*/  SHF.R.S32.HI R34, RZ, 0x1f, R218 ;  /* 0x0000001fff227819 */ /* 0x000fe200000114da */
[----:B------:R-:W-:-:S02]  /*11830*/  IMAD.IADD R5, R5, 0x1, R3 ;  /* 0x0000000105057824 */ /* 0x000fc400078e0203 */
[----:B------:R-:W-:Y:S02]  /*11840*/  IMAD R3, R12, UR4, RZ ;  /* 0x000000040c037c24 */ /* 0x000fe4000f8e02ff */
[C---:B------:R-:W-:Y:S01]  /*11850*/  IMAD.WIDE.U32 R4, R210.reuse, UR4, R4 ;  /* 0x00000004d2047c25 */ /* 0x040fe2000f8e0004 */
[----:B------:R-:W3:Y:S03]  /*11860*/  @P0 LDC R11, c[0x0][0xcf0] ;  /* 0x00033c00ff0b0b82 */ /* 0x000ee60000000800 */
[----:B------:R-:W-:Y:S01]  /*11870*/  IMAD R3, R210, UR5, R3 ;  /* 0x00000005d2037c24 */ /* 0x000fe2000f8e0203 */
[-C--:B-1----:R-:W-:Y:S01]  /*11880*/  ISETP.GE.AND P1, PT, R218, R24.reuse, PT ;  /* 0x00000018da00720c */ /* 0x082fe20003f26270 */
[----:B------:R-:W-:Y:S01]  /*11890*/  ULDC.64 UR4, c[0x0][0xbf0] ;  /* 0x0002fc0000047ab9 */ /* 0x000fe20000000a00 */
[-C--:B------:R-:W-:Y:S01]  /*118a0*/  ISETP.GE.AND P2, PT, R189, R24.reuse, PT ;  /* 0x00000018bd00720c */ /* 0x080fe20003f46270 */
[----:B------:R-:W-:Y:S01]  /*118b0*/  IMAD.IADD R5, R5, 0x1, R3 ;  /* 0x0000000105057824 */ /* 0x000fe200078e0203 */
[----:B------:R-:W-:Y:S01]  /*118c0*/  SEL R10, RZ, 0xffffffff, P1 ;  /* 0xffffffffff0a7807 */ /* 0x000fe20000800000 */
[----:B------:R-:W-:Y:S01]  /*118d0*/  IMAD R3, R223, UR4, RZ ;  /* 0x00000004df037c24 */ /* 0x000fe2000f8e02ff */
[----:B------:R-:W-:Y:S01]  /*118e0*/  SEL R7, RZ, 0x1, P2 ;  /* 0x00000001ff077807 */ /* 0x000fe20001000000 */
[----:B------:R-:W-:Y:S01]  /*118f0*/  IMAD.WIDE.U32 R4, R213, UR4, R4 ;  /* 0x00000004d5047c25 */ /* 0x000fe2000f8e0004 */
[----:B------:R-:W-:-:S02]  /*11900*/  ISETP.GE.AND P2, PT, R217, R24, PT ;  /* 0x00000018d900720c */ /* 0x000fc40003f46270 */
[----:B------:R-:W-:Y:S01]  /*11910*/  ISETP.GE.AND P1, PT, R216, R24, PT ;  /* 0x00000018d800720c */ /* 0x000fe20003f26270 */
[----:B------:R-:W-:Y:S01]  /*11920*/  IMAD R3, R213, UR5, R3 ;  /* 0x00000005d5037c24 */ /* 0x000fe2000f8e0203 */
[----:B------:R-:W-:Y:S01]  /*11930*/  ULDC.64 UR4, c[0x0][0xbe0] ;  /* 0x0002f80000047ab9 */ /* 0x000fe20000000a00 */
[----:B--2---:R-:W-:-:S04]  /*11940*/  @P0 IMAD.HI.U32 R6, R8, R9, RZ ;  /* 0x0000000908060227 */ /* 0x004fc800078e00ff */
[----:B------:R-:W-:Y:S02]  /*11950*/  IMAD.SHL.U32 R10, R10, 0x2, RZ ;  /* 0x000000020a0a7824 */ /* 0x000fe400078e00ff */
[----:B------:R-:W-:Y:S02]  /*11960*/  IMAD.IADD R5, R5, 0x1, R3 ;  /* 0x0000000105057824 */ /* 0x000fe400078e0203 */
[----:B------:R-:W-:Y:S01]  /*11970*/  IMAD.MOV.U32 R3, RZ, RZ, R8 ;  /* 0x000000ffff037224 */ /* 0x000fe200078e0008 */
[----:B---3--:R-:W-:Y:S01]  /*11980*/  @P0 SHF.R.U32.HI R3, RZ, R11, R6 ;  /* 0x0000000bff030219 */ /* 0x008fe20000011606 */
[----:B------:R-:W-:Y:S01]  /*11990*/  IMAD R29, R0, R21, RZ ;  /* 0x00000015001d7224 */ /* 0x000fe200078e02ff */
[----:B------:R-:W-:Y:S01]  /*119a0*/  LOP3.LUT R9, R10, 0x2, R7, 0xe2, !PT ;  /* 0x000000020a097812 */ /* 0x000fe200078ee207 */
[----:B------:R-:W-:Y:S01]  /*119b0*/  IMAD R30, R220, 0x40, R222 ;  /* 0x00000040dc1e7824 */ /* 0x000fe200078e02de */
[----:B------:R-:W-:Y:S01]  /*119c0*/  SEL R10, RZ, 0xffffffff, P2 ;  /* 0xffffffffff0a7807 */ /* 0x000fe20001000000 */
[--C-:B------:R-:W-:Y:S01]  /*119d0*/  IMAD.MOV R7, RZ, RZ, -R3.reuse ;  /* 0x000000ffff077224 */ /* 0x100fe200078e0a03 */
[----:B------:R-:W-:Y:S01]  /*119e0*/  SHF.R.S32.HI R6, RZ, 0x1f, R3 ;  /* 0x0000001fff067819 */ /* 0x000fe20000011403 */
[----:B------:R-:W-:Y:S01]  /*119f0*/  IMAD.WIDE.U32 R4, R3, UR4, R4 ;  /* 0x0000000403047c25 */ /* 0x000fe2000f8e0004 */
[----:B------:R-:W-:-:S02]  /*11a00*/  SEL R11, RZ, 0xffffffff, P1 ;  /* 0xffffffffff0b7807 */ /* 0x000fc40000800000 */
[-C--:B------:R-:W-:Y:S01]  /*11a10*/  ISETP.GE.AND P0, PT, R215, R24.reuse, PT ;  /* 0x00000018d700720c */ /* 0x080fe20003f06270 */
[----:B------:R-:W-:Y:S01]  /*11a20*/  IMAD.SHL.U32 R10, R10, 0x4, RZ ;  /* 0x000000040a0a7824 */ /* 0x000fe200078e00ff */
[-C--:B------:R-:W-:Y:S01]  /*11a30*/  ISETP.GE.AND P2, PT, R225, R24.reuse, PT ;  /* 0x00000018e100720c */ /* 0x080fe20003f46270 */
[----:B------:R-:W-:Y:S02]  /*11a40*/  IMAD R6, R6, UR4, RZ ;  /* 0x0000000406067c24 */ /* 0x000fe4000f8e02ff */
[----:B------:R-:W-:Y:S01]  /*11a50*/  IMAD.SHL.U32 R11, R11, 0x8, RZ ;  /* 0x000000080b0b7824 */ /* 0x000fe200078e00ff */
[----:B------:R-:W-:Y:S01]  /*11a60*/  LOP3.LUT R0, R10, 0x4, R9, 0xe2, !PT ;  /* 0x000000040a007812 */ /* 0x000fe200078ee209 */
[----:B------:R-:W-:Y:S02]  /*11a70*/  IMAD R7, R21, R7, R8 ;  /* 0x0000000715077224 */ /* 0x000fe400078e0208 */
        /* <DEDUP_REMOVED lines=32> */
[CC--:B--2---:R-:W-:Y:S02]  /*11c80*/  @!P2 LEA R8, P0, R218.reuse, R6.reuse, 0x1 ;  /* 0x00000006da08a211 */ /* 0x0c4fe400078008ff */
        /* <DEDUP_REMOVED lines=26> */
.L_x_1422:
[----:B------:R-:W-:Y:S05]  /*11e30*/  BSYNC B1 ;  /* 0x0000000000017941 */ /* 0x000fea0003800000 */
.L_x_1421:
        /* <DEDUP_REMOVED lines=14> */
[-C--:B------:R-:W-:Y:S02]  /*11f20*/  @!P4 LEA R10, P6, R217, R6.reuse, 0x1 ;  /* 0x00000006d90ac211 */ /* 0x080fe400078c08ff */
        /* <DEDUP_REMOVED lines=21> */
.L_x_1417:
[----:B------:R-:W-:Y:S05]  /*12080*/  BSYNC B0 ;  /* 0x0000000000007941 */ /* 0x000fea0003800000 */
.L_x_1411:
[----:B------:R-:W-:Y:S02]  /*12090*/  ULDC UR4, c[0x0][0xd3c] ;  /* 0x00034f0000047ab9 */ /* 0x000fe40000000800 */
[----:B------:R-:W-:-:S13]  /*120a0*/  ISETP.GE.AND P0, PT, R27, UR4, PT ;  /* 0x000000041b007c0c */ /* 0x000fda000bf06270 */
[----:B------:R-:W-:Y:S05]  /*120b0*/  @!P0 BRA `(.L_x_1423) ;  /* 0xfffffef000648947 */ /* 0x000fea000383ffff */
[----:B------:R-:W-:Y:S05]  /*120c0*/  BRA `(.L_x_1310) ;  /* 0x0000009800c47947 */ /* 0x000fea0003800000 */
.L_x_1308:
        /* <DEDUP_REMOVED lines=18> */
.L_x_1424:
        /* <DEDUP_REMOVED lines=42> */
.L_x_1430:
        /* <DEDUP_REMOVED lines=12> */
.L_x_1429:
[----:B------:R-:W-:Y:S05]  /*12550*/  BSYNC B0 ;  /* 0x0000000000007941 */ /* 0x000fea0003800000 */
.L_x_1428:
        /* <DEDUP_REMOVED lines=22> */
.L_x_1426:
        /* <DEDUP_REMOVED lines=16> */
.L_x_1431:
        /* <DEDUP_REMOVED lines=25> */
.L_x_1427:
[----:B------:R-:W-:Y:S02]  /*12950*/  IMAD.MOV.U32 R17, RZ, RZ, RZ ;  /* 0x000000ffff117224 */ /* 0x000fe400078e00ff */
[----:B------:R-:W-:Y:S02]  /*12960*/  IMAD.U32 R16, RZ, RZ, UR6 ;  /* 0x00000006ff107e24 */ /* 0x000fe4000f8e00ff */
[----:B------:R-:W-:-:S07]  /*12970*/  IMAD.MOV.U32 R18, RZ, RZ, RZ ;  /* 0x000000ffff127224 */ /* 0x000fce00078e00ff */
.L_x_1432:
[----:B------:R-:W-:-:S13]  /*12980*/  ISETP.NE.AND P0, PT, R5, RZ, PT ;  /* 0x000000ff0500720c */ /* 0x000fda0003f05270 */
[----:B------:R-:W0:Y:S01]  /*12990*/  @!P0 S2R R3, SR_CgaCtaId ;  /* 0x0000000000038919 */ /* 0x000e220000008800 */
[----:B------:R-:W-:-:S04]  /*129a0*/  @!P0 MOV R0, 0x400 ;  /* 0x0000040000008802 */ /* 0x000fc80000000f00 */
[----:B0-----:R-:W-:-:S05]  /*129b0*/  @!P0 LEA R0, R3, R0, 0x18 ;  /* 0x0000000003008211 */ /* 0x001fca00078ec0ff */
[----:B------:R2:W-:Y:S01]  /*129c0*/  @!P0 STS.128 [R0+0x388d0], R16 ;  /* 0x0388d01000008388 */ /* 0x0005e20000000c00 */
[----:B------:R-:W-:Y:S06]  /*129d0*/  BAR.ARV 0x5, 0x180 ;  /* 0x0146000000007b1d */ /* 0x000fec0000002000 */
.L_x_1425:
        /* <DEDUP_REMOVED lines=16> */
[C---:B0-----:R-:W-:Y:S02]  /*12ae0*/  LOP3.LUT R2, R0.reuse, 0x1f8, RZ, 0xc0, !PT ;  /* 0x000001f800027812 */ /* 0x041fe400078ec0ff */
        /* <DEDUP_REMOVED lines=14> */
[----:B------:R-:W-:Y:S01]  /*12bd0*/  STL [R1+0x20], R2 ;  /* 0x0000200201007387 */ /* 0x000fe20000100800 */
[C---:B------:R-:W-:Y:S02]  /*12be0*/  LOP3.LUT R4, R0.reuse, 0x100, RZ, 0xfc, !PT ;  /* 0x0000010000047812 */ /* 0x040fe400078efcff */
[C---:B-1----:R-:W-:Y:S01]  /*12bf0*/  LOP3.LUT R3, R0.reuse, 0x80, RZ, 0xfc, !PT ;  /* 0x0000008000037812 */ /* 0x042fe200078efcff */
[----:B------:R-:W-:Y:S01]  /*12c00*/  STL [R1+0x10], RZ ;  /* 0x000010ff01007387 */ /* 0x000fe20000100800 */
[----:B------:R-:W-:-:S03]  /*12c10*/  LOP3.LUT R3, R0, 0x140, RZ, 0xfc, !PT ;  /* 0x0000014000037812 */ /* 0x000fc600078efcff */
[----:B------:R-:W-:Y:S04]  /*12c20*/  STL [R1+0xc], RZ ;  /* 0x00000cff01007387 */ /* 0x000fe80000100800 */
[----:B------:R0:W-:Y:S02]  /*12c30*/  STL [R1+0x1c], R2 ;  /* 0x00001c0201007387 */ /* 0x0001e40000100800 */
[C---:B0-----:R-:W-:Y:S02]  /*12c40*/  LOP3.LUT R2, R0.reuse, 0xc0, RZ, 0xfc, !PT ;  /* 0x000000c000027812 */ /* 0x041fe400078efcff */
[C---:B------:R-:W-:Y:S02]  /*12c50*/  LOP3.LUT R2, R0.reuse, 0x180, RZ, 0xfc, !PT ;  /* 0x0000018000027812 */ /* 0x040fe400078efcff */
[----:B------:R-:W-:-:S07]  /*12c60*/  LOP3.LUT R0, R0, 0x1c0, RZ, 0xfc, !PT ;  /* 0x000001c000007812 */ /* 0x000fce00078efcff */
.L_x_1603:
[----:B01----:R-:W0:Y:S02]  /*12c70*/  LDC.64 R2, c[0x0][0xd88] ;  /* 0x00036200ff027b82 */ /* 0x003e240000000a00 */
[----:B0-----:R-:W-:-:S05]  /*12c80*/  IMAD.WIDE R2, R19, 0x4, R2 ;  /* 0x0000000413027825 */ /* 0x001fca00078e0202 */
[----:B--2---:R-:W2:Y:S01]  /*12c90*/  LDG.E R15, desc[UR40][R2.64] ;  /* 0x00000028020f7981 */ /* 0x004ea2000c1e1900 */
[----:B------:R-:W-:Y:S05]  /*12ca0*/  YIELD ;  /* 0x0000000000007946 */ /* 0x000fea0003800000 */
[----:B------:R-:W-:Y:S01]  /*12cb0*/  ULDC.64 UR4, c[0x0][0xb20] ;  /* 0x0002c80000047ab9 */ /* 0x000fe20000000a00 */
[----:B---3--:R-:W-:Y:S01]  /*12cc0*/  IMAD.MOV.U32 R0, RZ, RZ, RZ ;  /* 0x000000ffff007224 */ /* 0x008fe200078e00ff */
[----:B------:R-:W-:Y:S02]  /*12cd0*/  ISETP.NE.U32.AND P0, PT, RZ, UR4, PT ;  /* 0x00000004ff007c0c */ /* 0x000fe4000bf05070 */
[----:B------:R-:W-:Y:S01]  /*12ce0*/  CS2R R8, SRZ ;  /* 0x0000000000087805 */ /* 0x000fe2000001ff00 */
[----:B------:R-:W-:Y:S01]  /*12cf0*/  ULDC.64 UR10, c[0x0][0xb10] ;  /* 0x0002c400000a7ab9 */ /* 0x000fe20000000a00 */
[----:B------:R-:W-:Y:S01]  /*12d00*/  ULDC.64 UR8, c[0x0][0xb08] ;  /* 0x0002c20000087ab9 */ /* 0x000fe20000000a00 */
[----:B------:R-:W-:Y:S01]  /*12d10*/  ISETP.NE.AND.EX P0, PT, RZ, UR5, PT, P0 ;  /* 0x00000005ff007c0c */ /* 0x000fe2000bf05300 */
[----:B------:R-:W-:Y:S01]  /*12d20*/  ULDC.64 UR6, c[0x0][0xb00] ;  /* 0x0002c00000067ab9 */ /* 0x000fe20000000a00 */
        /* <DEDUP_REMOVED lines=17> */
[----:B------:R-:W-:Y:S02]  /*12e40*/  ISETP.NE.U32.AND P1, PT, RZ, UR8, PT ;  /* 0x00000008ff007c0c */ /* 0x000fe4000bf25070 */
[----:B-1----:R-:W-:-:S02]  /*12e50*/  IADD3 R2, P4, R14, UR4, RZ ;  /* 0x000000040e027c10 */ /* 0x002fc4000ff9e0ff */
[----:B------:R-:W-:Y:S02]  /*12e60*/  ISETP.NE.AND.EX P0, PT, RZ, UR7, PT, P0 ;  /* 0x00000007ff007c0c */ /* 0x000fe4000bf05300 */
[C---:B------:R-:W-:Y:S02]  /*12e70*/  IADD3.X R3, R13.reuse, UR5, RZ, P4, !PT ;  /* 0x000000050d037c10 */ /* 0x040fe4000a7fe4ff */
[C---:B0-----:R-:W-:Y:S02]  /*12e80*/  IADD3 R4, P4, R14.reuse, UR8, RZ ;  /* 0x000000080e047c10 */ /* 0x041fe4000ff9e0ff */
[----:B------:R-:W-:Y:S01]  /*12e90*/  ISETP.NE.AND.EX P1, PT, RZ, UR9, PT, P1 ;  /* 0x00000009ff007c0c */ /* 0x000fe2000bf25310 */
[----:B------:R-:W2:Y:S01]  /*12ea0*/  @P2 LDG.E R8, desc[UR40][R2.64] ;  /* 0x0000002802082981 */ /* 0x000ea2000c1e1900 */
[----:B------:R-:W-:Y:S01]  /*12eb0*/  IADD3.X R5, R13, UR9, RZ, P4, !PT ;  /* 0x000000090d057c10 */ /* 0x000fe2000a7fe4ff */
[----:B------:R-:W-:Y:S01]  /*12ec0*/  ULDC UR4, c[0x0][0x288] ;  /* 0x0000a20000047ab9 */ /* 0x000fe20000000800 */
[----:B------:R-:W-:-:S02]  /*12ed0*/  @P3 IADD3 R10, P4, R14, UR10, RZ ;  /* 0x0000000a0e0a3c10 */ /* 0x000fc4000ff9e0ff */
[----:B------:R-:W-:Y:S02]  /*12ee0*/  IADD3 R6, P5, R14, UR6, RZ ;  /* 0x000000060e067c10 */ /* 0x000fe4000ffbe0ff */
[C---:B------:R-:W-:Y:S02]  /*12ef0*/  @P3 IADD3.X R11, R13.reuse, UR11, RZ, P4, !PT ;  /* 0x0000000b0d0b3c10 */ /* 0x040fe4000a7fe4ff */
[----:B------:R-:W-:-:S03]  /*12f00*/  IADD3.X R7, R13, UR7, RZ, P5, !PT ;  /* 0x000000070d077c10 */ /* 0x000fc6000affe4ff */
        /* <DEDUP_REMOVED lines=12> */
[----:B------:R-:W-:Y:S02]  /*12fd0*/  ULDC UR5, c[0x0][0x348] ;  /* 0x0000d20000057ab9 */ /* 0x000fe40000000800 */
        /* <DEDUP_REMOVED lines=9> */
.L_x_1434:
[----:B------:R-:W-:Y:S01]  /*13070*/  IMAD.MOV.U32 R11, RZ, RZ, R15 ;  /* 0x000000ffff0b7224 */ /* 0x000fe200078e000f */
[----:B------:R-:W-:Y:S01]  /*13080*/  ULDC.64 UR4, c[0x0][0xb18] ;  /* 0x0002c60000047ab9 */ /* 0x000fe20000000a00 */
[----:B0----5:R-:W-:Y:S01]  /*13090*/  IMAD.IADD R2, R12, 0x1, R0 ;  /* 0x000000010c027824 */ /* 0x021fe200078e0200 */
[----:B------:R-:W-:Y:S02]  /*130a0*/  ISETP.NE.U32.AND P2, PT, RZ, UR4, PT ;  /* 0x00000004ff007c0c */ /* 0x000fe4000bf45070 */
[----:B------:R0:W-:Y:S02]  /*130b0*/  STL [R1+0x14], R11 ;  /* 0x0000140b01007387 */ /* 0x0001e40000100800 */
[----:B------:R-:W-:Y:S02]  /*130c0*/  ISETP.NE.AND.EX P2, PT, RZ, UR5, PT, P2 ;  /* 0x00000005ff007c0c */ /* 0x000fe4000bf45320 */
[----:B------:R0:W-:Y:S11]  /*130d0*/  STL [R1+0x28], R2 ;  /* 0x0000280201007387 */ /* 0x0001f60000100800 */
[----:B0-----:R-:W-:Y:S05]  /*130e0*/  @!P2 BRA `(.L_x_1435) ;  /* 0x000000000010a947 */ /* 0x001fea0003800000 */
[----:B------:R-:W-:-:S04]  /*130f0*/  IADD3 R2, P0, R14, UR4, RZ ;  /* 0x000000040e027c10 */ /* 0x000fc8000ff1e0ff */
[----:B------:R-:W-:-:S05]  /*13100*/  IADD3.X R3, R13, UR5, RZ, P0, !PT ;  /* 0x000000050d037c10 */ /* 0x000fca00087fe4ff */
[----:B------:R0:W5:Y:S01]  /*13110*/  LDG.E R8, desc[UR40][R2.64] ;  /* 0x0000002802087981 */ /* 0x000162000c1e1900 */
[----:B------:R-:W-:Y:S05]  /*13120*/  BRA `(.L_x_1436) ;  /* 0x0000000000107947 */ /* 0x000fea0003800000 */
.L_x_1435:
[----:B------:R-:W-:Y:S05]  /*13130*/  @!P0 BRA `(.L_x_1436) ;  /* 0x00000000000c8947 */ /* 0x000fea0003800000 */
[----:B------:R-:W2:Y:S04]  /*13140*/  LDG.E R8, desc[UR40][R6.64] ;  /* 0x0000002806087981 */ /* 0x000ea8000c1e1900 */
[----:B------:R-:W2:Y:S02]  /*13150*/  LDG.E R6, desc[UR40][R6.64+0x4] ;  /* 0x0000042806067981 */ /* 0x000ea4000c1e1900 */
[----:B--2---:R-:W-:-:S07]  /*13160*/  IMAD.IADD R8, R6, 0x1, -R8 ;  /* 0x0000000106087824 */ /* 0x004fce00078e0a08 */
.L_x_1436:
[----:B0-----:R-:W2:Y:S01]  /*13170*/  @P1 LDG.E R2, desc[UR40][R4.64] ;  /* 0x0000002804021981 */ /* 0x001ea2000c1e1900 */
[----:B-----5:R-:W-:-:S03]  /*13180*/  IMAD.IADD R0, R8, 0x1, -R0 ;  /* 0x0000000108007824 */ /* 0x020fc600078e0a00 */
[----:B------:R-:W2:Y:S01]  /*13190*/  @P1 LDG.E R4, desc[UR40][R4.64+0x4] ;  /* 0x0000042804041981 */ /* 0x000ea2000c1e1900 */
[----:B------:R-:W-:Y:S01]  /*131a0*/  BSSY B0, `(.L_x_1437) ;  /* 0x00001c7000007945 */ /* 0x000fe20003800000 */
[----:B--2---:R-:W-:-:S04]  /*131b0*/  @P1 IMAD.IADD R10, R4, 0x1, -R2 ;  /* 0x00000001040a1824 */ /* 0x004fc800078e0a02 */
[----:B------:R-:W-:-:S04]  /*131c0*/  IMAD.IADD R3, R0, 0x1, R10 ;  /* 0x0000000100037824 */ /* 0x000fc800078e020a */
[----:B------:R-:W-:Y:S01]  /*131d0*/  VIADD R2, R3, 0x3f ;  /* 0x0000003f03027836 */ /* 0x000fe20000000000 */
[----:B------:R0:W-:Y:S04]  /*131e0*/  STL [R1+0x64], R3 ;  /* 0x0000640301007387 */ /* 0x0001e80000100800 */
[----:B0-----:R-:W-:-:S04]  /*131f0*/  SHF.R.S32.HI R3, RZ, 0x1f, R2 ;  /* 0x0000001fff037819 */ /* 0x001fc80000011402 */
[----:B------:R-:W-:-:S04]  /*13200*/  LEA.HI R3, R3, R2, RZ, 0x6 ;  /* 0x0000000203037211 */ /* 0x000fc800078f30ff */
[----:B------:R-:W-:-:S04]  /*13210*/  LOP3.LUT R2, R3, 0xffffffc0, RZ, 0xc0, !PT ;  /* 0xffffffc003027812 */ /* 0x000fc800078ec0ff */
[----:B------:R-:W-:Y:S01]  /*13220*/  VIADDMNMX R10, R2, -R0, R10, PT ;  /* 0x80000000020a7246 */ /* 0x000fe2000380010a */
[----:B------:R-:W-:-:S05]  /*13230*/  IMAD.MOV R2, RZ, RZ, -R0 ;  /* 0x000000ffff027224 */ /* 0x000fca00078e0a00 */
[----:B------:R-:W-:-:S04]  /*13240*/  VIMNMX R2, RZ, R2, !PT ;  /* 0x00000002ff027248 */ /* 0x000fc80007fe0100 */
[----:B------:R-:W-:Y:S02]  /*13250*/  ISETP.GT.AND P0, PT, R10, R2, PT ;  /* 0x000000020a00720c */ /* 0x000fe40003f04270 */
[----:B------:R-:W-:-:S11]  /*13260*/  SHF.R.U32.HI R2, RZ, 0x6, R2 ;  /* 0x00000006ff027819 */ /* 0x000fd60000011602 */
[----:B------:R-:W-:-:S05]  /*13270*/  @P0 VIADD R10, R10, 0x3f ;  /* 0x0000003f0a0a0836 */ /* 0x000fca0000000000 */
[----:B------:R-:W-:-:S04]  /*13280*/  @P0 SHF.R.S32.HI R0, RZ, 0x1f, R10 ;  /* 0x0000001fff000819 */ /* 0x000fc8000001140a */
[----:B------:R-:W-:Y:S02]  /*13290*/  @P0 LEA.HI R10, R0, R10, RZ, 0x6 ;  /* 0x0000000a000a0211 */ /* 0x000fe400078f30ff */
[----:B------:R-:W-:Y:S01]  /*132a0*/  SHF.R.S32.HI R0, RZ, 0x6, R3 ;  /* 0x00000006ff007819 */ /* 0x000fe20000011403 */
[----:B------:R-:W-:Y:S01]  /*132b0*/  IMAD.MOV.U32 R7, RZ, RZ, R2 ;  /* 0x000000ffff077224 */ /* 0x000fe200078e0002 */
[----:B------:R-:W-:-:S03]  /*132c0*/  @P0 SHF.R.S32.HI R7, RZ, 0x6, R10 ;  /* 0x00000006ff070819 */ /* 0x000fc6000001140a */
[----:B------:R0:W-:Y:S01]  /*132d0*/  STL [R1+0x3c], R0 ;  /* 0x00003c0001007387 */ /* 0x0001e20000100800 */
[----:B------:R-:W-:Y:S02]  /*132e0*/  ISETP.GT.AND P2, PT, R7, R2, PT ;  /* 0x000000020700720c */ /* 0x000fe40003f44270 */
[----:B------:R-:W-:-:S11]  /*132f0*/  PLOP3.LUT P0, PT, PT, PT, PT, 0x80, 0x0 ;  /* 0x000000000000781c */ /* 0x000fd60003f0f070 */
[----:B0-----:R-:W-:Y:S05]  /*13300*/  @!P2 BRA `(.L_x_1438) ;  /* 0x0000001800c0a947 */ /* 0x001fea0003800000 */
[----:B------:R-:W-:Y:S01]  /*13310*/  UMOV UR4, 0xffffffff ;  /* 0xffffffff00047882 */ /* 0x000fe20000000000 */
[----:B------:R-:W-:Y:S02]  /*13320*/  SEL R0, R11, RZ, !P1 ;  /* 0x000000ff0b007207 */ /* 0x000fe40004800000 */
[----:B------:R-:W-:Y:S05]  /*13330*/  BRA.DIV UR4, `(.L_x_1439) ;  /* 0x0000008e04f47947 */ /* 0x000fea000b800000 */
[----:B------:R-:W0:Y:S02]  /*13340*/  S2R R3, SR_TID.X ;  /* 0x0000000000037919 */ /* 0x000e240000002100 */
[----:B0-----:R-:W-:-:S04]  /*13350*/  SHF.R.U32.HI R3, RZ, 0x5, R3 ;  /* 0x00000005ff037819 */ /* 0x001fc80000011603 */
[----:B------:R-:W-:-:S05]  /*13360*/  LOP3.LUT R3, R3, 0x3, RZ, 0xc0, !PT ;  /* 0x0000000303037812 */ /* 0x000fca00078ec0ff */
[----:B------:R0:W1:Y:S02]  /*13370*/  SHFL.IDX PT, R14, R3, RZ, 0x1f ;  /* 0x00001fff030e7589 */ /* 0x00006400000e0000 */
.L_x_1635:
[----:B-1----:R-:W-:Y:S02]  /*13380*/  ISETP.NE.AND P0, PT, R14, RZ, PT ;  /* 0x000000ff0e00720c */ /* 0x002fe40003f05270 */
[----:B------:R-:W-:-:S11]  /*13390*/  PLOP3.LUT P6, PT, PT, PT, PT, 0x8, 0x0 ;  /* 0x000000000000781c */ /* 0x000fd60003fce170 */
[----:B------:R-:W-:Y:S05]  /*133a0*/  @P0 BRA `(.L_x_1440) ;  /* 0x00000000000c0947 */ /* 0x000fea0003800000 */
[----:B------:R-:W-:-:S03]  /*133b0*/  UMOV UR4, 0xffffffff ;  /* 0xffffffff00047882 */ /* 0x000fc60000000000 */
[----:B------:R-:W-:Y:S05]  /*133c0*/  BRA.DIV UR4, `(.L_x_1441) ;  /* 0x0000009204047947 */ /* 0x000fea000b800000 */
[----:B------:R-:W-:-:S13]  /*133d0*/  ELECT P6, URZ, PT ;  /* 0x00000000003f782f */ /* 0x000fda00038c0000 */
.L_x_1440:
[----:B0-----:R-:W2:Y:S04]  /*133e0*/  LDL R3, [R1+0x60] ;  /* 0x0000600001037983 */ /* 0x001ea80000100800 */
[----:B------:R-:W3:Y:S01]  /*133f0*/  LDL R5, [R1+0x4] ;  /* 0x0000040001057983 */ /* 0x000ee20000100800 */
[----:B------:R-:W-:Y:S01]  /*13400*/  BSSY B1, `(.L_x_1442) ;  /* 0x0000008000017945 */ /* 0x000fe20003800000 */
[----:B--2---:R-:W-:-:S05]  /*13410*/  VIADD R3, R3, 0x1 ;  /* 0x0000000103037836 */ /* 0x004fca0000000000 */
[----:B------:R-:W-:-:S04]  /*13420*/  LEA.HI R4, R3, R3, RZ, 0x1 ;  /* 0x0000000303047211 */ /* 0x000fc800078f08ff */
[----:B------:R-:W-:-:S05]  /*13430*/  LOP3.LUT R4, R4, 0xfffffffe, RZ, 0xc0, !PT ;  /* 0xfffffffe04047812 */ /* 0x000fca00078ec0ff */
[----:B------:R-:W-:-:S05]  /*13440*/  IMAD.IADD R3, R3, 0x1, -R4 ;  /* 0x0000000103037824 */ /* 0x000fca00078e0a04 */
[----:B------:R-:W-:-:S04]  /*13450*/  SHF.L.U32 R3, R3, 0x1f, RZ ;  /* 0x0000001f03037819 */ /* 0x000fc800000006ff */
[----:B---3--:R-:W0:Y:S02]  /*13460*/  SYNCS.PHASECHK.TRANS64.TRYWAIT P0, [R5+URZ+0x38820], R3 ;  /* 0x03882003050075a7 */ /* 0x008e24000800017f */
[----:B0-----:R-:W-:Y:S05]  /*13470*/  @!P0 BRA `(.L_x_1443) ;  /* 0x0000008c00f88947 */ /* 0x001fea0003800000 */
.L_x_1638:
[----:B------:R-:W-:Y:S05]  /*13480*/  BSYNC B1 ;  /* 0x0000000000017941 */ /* 0x000fea0003800000 */
.L_x_1442:
[----:B------:R-:W-:Y:S04]  /*13490*/  BSSY B1, `(.L_x_1444) ;  /* 0x00000bf000017945 */ /* 0x000fe80003800000 */
[----:B------:R-:W-:Y:S05]  /*134a0*/  @!P6 BRA `(.L_x_1445) ;  /* 0x0000000800f4e947 */ /* 0x000fea0003800000 */
[----:B0-----:R-:W2:Y:S04]  /*134b0*/  LDL R4, [R1+0x4] ;  /* 0x0000040001047983 */ /* 0x001ea80000100800 */
[----:B------:R-:W3:Y:S01]  /*134c0*/  LDL R6, [R1+0x20] ;  /* 0x0000200001067983 */ /* 0x000ee20000100800 */
[----:B------:R-:W0:Y:S01]  /*134d0*/  S2R R5, SR_TID.X ;  /* 0x0000000000057919 */ /* 0x000e220000002100 */
[----:B--2---:R-:W-:Y:S02]  /*134e0*/  IMAD.MOV.U32 R8, RZ, RZ, R4 ;  /* 0x000000ffff087224 */ /* 0x004fe400078e0004 */
[----:B------:R-:W2:Y:S01]  /*134f0*/  LDL R4, [R1+0x10] ;  /* 0x0000100001047983 */ /* 0x000ea20000100800 */
[----:B0-----:R-:W-:Y:S01]  /*13500*/  LOP3.LUT R5, R5, 0x7f, RZ, 0xc0, !PT ;  /* 0x0000007f05057812 */ /* 0x001fe200078ec0ff */
[----:B------:R-:W-:Y:S03]  /*13510*/  BSSY B2, `(.L_x_1446) ;  /* 0x0000006000027945 */ /* 0x000fe60003800000 */
[----:B------:R-:W-:Y:S01]  /*13520*/  ISETP.NE.AND P1, PT, R5, RZ, PT ;  /* 0x000000ff0500720c */ /* 0x000fe20003f25270 */
[----:B--2---:R-:W-:Y:S01]  /*13530*/  IMAD R4, R4, 0x8, R8 ;  /* 0x0000000804047824 */ /* 0x004fe200078e0208 */
[----:B---3--:R-:W-:-:S04]  /*13540*/  SHF.L.U32 R8, R6, 0x1f, RZ ;  /* 0x0000001f06087819 */ /* 0x008fc800000006ff */
[----:B------:R-:W0:Y:S02]  /*13550*/  SYNCS.PHASECHK.TRANS64.TRYWAIT P0, [R4+URZ+0x388a0], R8 ;  /* 0x0388a008040075a7 */ /* 0x000e24000800017f */
[----:B0-----:R-:W-:Y:S05]  /*13560*/  @!P0 BRA `(.L_x_1447) ;  /* 0x0000008c00d48947 */ /* 0x001fea0003800000 */
.L_x_1639:
[----:B------:R-:W-:Y:S05]  /*13570*/  BSYNC B2 ;  /* 0x0000000000027941 */ /* 0x000fea0003800000 */
.L_x_1446:
        /* <DEDUP_REMOVED lines=9> */
.L_x_1449:
[----:B------:R-:W-:Y:S05]  /*13610*/  BSYNC B2 ;  /* 0x0000000000027941 */ /* 0x000fea0003800000 */
.L_x_1448:
        /* <DEDUP_REMOVED lines=14> */
.L_x_1450:
        /* <DEDUP_REMOVED lines=13> */
.L_x_1640:
[----:B------:R-:W-:Y:S05]  /*137d0*/  BSYNC B2 ;  /* 0x0000000000027941 */ /* 0x000fea0003800000 */
.L_x_1451:
[----:B------:R-:W-:Y:S01]  /*137e0*/  BSSY B2, `(.L_x_1453) ;  /* 0x000000b000027945 */ /* 0x000fe20003800000 */
[----:B------:R-:W-:Y:S02]  /*137f0*/  IMAD.MOV.U32 R10, RZ, RZ, 0x0 ;  /* 0x00000000ff0a7424 */ /* 0x000fe400078e00ff */
[----:B------:R-:W-:Y:S01]  /*13800*/  IMAD.MOV.U32 R11, RZ, RZ, 0x12f00000 ;  /* 0x12f00000ff0b7424 */ /* 0x000fe200078e00ff */
[----:B------:R-:W-:Y:S06]  /*13810*/  @P1 BRA `(.L_x_1454) ;  /* 0x00000000001c1947 */ /* 0x000fec0003800000 */
[----:B------:R-:W2:Y:S02]  /*13820*/  S2R R5, SR_TID.X ;  /* 0x0000000000057919 */ /* 0x000ea40000002100 */
[----:B--2---:R-:W-:Y:S01]  /*13830*/  LOP3.LUT R6, R5, 0x1f, RZ, 0xc0, !PT ;  /* 0x0000001f05067812 */ /* 0x004fe200078ec0ff */
[----:B------:R-:W-:-:S03]  /*13840*/  IMAD.MOV.U32 R5, RZ, RZ, 0x10000 ;  /* 0x00010000ff057424 */ /* 0x000fc600078e00ff */
[----:B------:R-:W-:Y:S01]  /*13850*/  ISETP.NE.AND P0, PT, R6, RZ, PT ;  /* 0x000000ff0600720c */ /* 0x000fe20003f05270 */
[----:B------:R2:W-:-:S12]  /*13860*/  SYNCS.ARRIVE.TRANS64 RZ, [R4+URZ+0x388b0], R5 ;  /* 0x0388b00504ff79a7 */ /* 0x0005d8000800003f */
[----:B--2---:R-:W-:Y:S05]  /*13870*/  @!P0 BRA `(.L_x_1454) ;  /* 0x0000000000048947 */ /* 0x004fea0003800000 */
[----:B------:R-:W-:Y:S01]  /*13880*/  BPT.TRAP 0x1 ;  /* 0x000000040000795c */ /* 0x000fe20000300000 */
.L_x_1454:
[----:B------:R-:W-:Y:S05]  /*13890*/  BSYNC B2 ;  /* 0x0000000000027941 */ /* 0x000fea0003800000 */
.L_x_1453:
[----:B------:R-:W2:Y:S04]  /*138a0*/  LDL R6, [R1+0x4] ;  /* 0x0000040001067983 */ /* 0x000ea80000100800 */
[----:B------:R-:W2:Y:S01]  /*138b0*/  LDL R5, [R1+0x10] ;  /* 0x0000100001057983 */ /* 0x000ea20000100800 */
[----:B------:R-:W-:Y:S01]  /*138c0*/  R2UR UR10, R12 ;  /* 0x000000000c0a72ca */ /* 0x000fe200000e0000 */
[----:B------:R-:W-:Y:S01]  /*138d0*/  UIADD3 UR4, UP0, UR38, 0x670, URZ ;  /* 0x0000067026047890 */ /* 0x000fe2000ff1e03f */
[----:B------:R-:W-:Y:S01]  /*138e0*/  R2UR UR6, R10 ;  /* 0x000000000a0672ca */ /* 0x000fe200000e0000 */
[----:B01----:R-:W-:Y:S01]  /*138f0*/  VIADD R4, R4, 0x388b0 ;  /* 0x000388b004047836 */ /* 0x003fe20000000000 */
[----:B------:R-:W-:Y:S01]  /*13900*/  R2UR UR7, R11 ;  /* 0x000000000b0772ca */ /* 0x000fe200000e0000 */
[----:B------:R-:W-:Y:S01]  /*13910*/  UIADD3.X UR5, URZ, UR39, URZ, UP0, !UPT ;  /* 0x000000273f057290 */ /* 0x000fe200087fe43f */
[----:B------:R-:W-:Y:S01]  /*13920*/  PLOP3.LUT P0, PT, PT, PT, PT, 0x80, 0x0 ;  /* 0x000000000000781c */ /* 0x000fe20003f0f070 */
[----:B--2---:R-:W-:-:S04]  /*13930*/  IMAD R5, R5, 0x10000, R6 ;  /* 0x0001000005057824 */ /* 0x004fc800078e0206 */
[----:B------:R-:W-:-:S08]  /*13940*/  VIADD R6, R5, 0x400 ;  /* 0x0000040005067836 */ /* 0x000fd00000000000 */
.L_x_1455:
        /* <DEDUP_REMOVED lines=15> */
.L_x_1456:
        /* <DEDUP_REMOVED lines=15> */
.L_x_1457:
        /* <DEDUP_REMOVED lines=15> */
.L_x_1458:
        /* <DEDUP_REMOVED lines=15> */
.L_x_1459:
        /* <DEDUP_REMOVED lines=15> */
.L_x_1460:
        /* <DEDUP_REMOVED lines=15> */
.L_x_1461:
        /* <DEDUP_REMOVED lines=15> */
.L_x_1462:
        /* <DEDUP_REMOVED lines=10> */
.L_x_1445:
[----:B------:R-:W-:Y:S05]  /*14080*/  BSYNC B1 ;  /* 0x0000000000017941 */ /* 0x000fea0003800000 */
.L_x_1444:
[----:B------:R-:W2:Y:S04]  /*14090*/  LDL.LU R8, [R1+0x10] ;  /* 0x0000100001087983 */ /* 0x000ea80000300800 */
[----:B------:R-:W3:Y:S01]  /*140a0*/  LDL.LU R6, [R1+0x20] ;  /* 0x0000200001067983 */ /* 0x000ee20000300800 */
[----:B0-----:R-:W-:Y:S01]  /*140b0*/  VIADD R3, R7, 0xfffffffe ;  /* 0xfffffffe07037836 */ /* 0x001fe20000000000 */
        /* <DEDUP_REMOVED lines=10> */
.L_x_1482:
[----:B------:R-:W-:Y:S05]  /*14160*/  YIELD ;  /* 0x0000000000007946 */ /* 0x000fea0003800000 */
[----:B------:R-:W-:Y:S04]  /*14170*/  BSSY B1, `(.L_x_1463) ;  /* 0x00000bd000017945 */ /* 0x000fe80003800000 */
[----:B-1----:R-:W-:Y:S05]  /*14180*/  @!P6 BRA `(.L_x_1464) ;  /* 0x0000000800ece947 */ /* 0x002fea0003800000 */
[----:B------:R-:W2:Y:S04]  /*14190*/  LDL R7, [R1+0x4] ;  /* 0x0000040001077983 */ /* 0x000ea80000100800 */
[----:B0-----:R-:W2:Y:S04]  /*141a0*/  LDL R4, [R1+0x10] ;  /* 0x0000100001047983 */ /* 0x001ea80000100800 */
[----:B------:R-:W3:Y:S01]  /*141b0*/  LDL R5, [R1+0x20] ;  /* 0x0000200001057983 */ /* 0x000ee20000100800 */
[----:B------:R-:W0:Y:S01]  /*141c0*/  S2R R6, SR_TID.X ;  /* 0x0000000000067919 */ /* 0x000e220000002100 */
[----:B------:R-:W-:Y:S01]  /*141d0*/  BSSY B2, `(.L_x_1465) ;  /* 0x0000007000027945 */ /* 0x000fe20003800000 */
[----:B0-----:R-:W-:-:S04]  /*141e0*/  LOP3.LUT R6, R6, 0x7f, RZ, 0xc0, !PT ;  /* 0x0000007f06067812 */ /* 0x001fc800078ec0ff */
[----:B------:R-:W-:Y:S01]  /*141f0*/  ISETP.NE.AND P2, PT, R6, RZ, PT ;  /* 0x000000ff0600720c */ /* 0x000fe20003f45270 */
[----:B--2---:R-:W-:Y:S01]  /*14200*/  IMAD R4, R4, 0x8, R7 ;  /* 0x0000000804047824 */ /* 0x004fe200078e0207 */
[----:B---3--:R-:W-:-:S04]  /*14210*/  SHF.L.U32 R5, R5, 0x1f, RZ ;  /* 0x0000001f05057819 */ /* 0x008fc800000006ff */
[----:B------:R-:W0:Y:S02]  /*14220*/  SYNCS.PHASECHK.TRANS64.TRYWAIT P1, [R4+URZ+0x388a0], R5 ;  /* 0x0388a005040075a7 */ /* 0x000e24000802017f */
[----:B0-----:R-:W-:Y:S05]  /*14230*/  @!P1 BRA `(.L_x_1466) ;  /* 0x0000008000c89947 */ /* 0x001fea0003800000 */
.L_x_1641:
[----:B------:R-:W-:Y:S05]  /*14240*/  BSYNC B2 ;  /* 0x0000000000027941 */ /* 0x000fea0003800000 */
.L_x_1465:
        /* <DEDUP_REMOVED lines=9> */
.L_x_1468:
[----:B------:R-:W-:Y:S05]  /*142e0*/  BSYNC B2 ;  /* 0x0000000000027941 */ /* 0x000fea0003800000 */
.L_x_1467:
        /* <DEDUP_REMOVED lines=13> */
.L_x_1469:
        /* <DEDUP_REMOVED lines=13> */
.L_x_1642:
[----:B------:R-:W-:Y:S05]  /*14490*/  BSYNC B2 ;  /* 0x0000000000027941 */ /* 0x000fea0003800000 */
.L_x_1470:
        /* <DEDUP_REMOVED lines=11> */
.L_x_1473:
[----:B------:R-:W-:Y:S05]  /*14550*/  BSYNC B2 ;  /* 0x0000000000027941 */ /* 0x000fea0003800000 */
.L_x_1472:
        /* <DEDUP_REMOVED lines=11> */
.L_x_1474:
        /* <DEDUP_REMOVED lines=15> */
.L_x_1475:
        /* <DEDUP_REMOVED lines=15> */
.L_x_1476:
        /* <DEDUP_REMOVED lines=15> */
.L_x_1477:
        /* <DEDUP_REMOVED lines=15> */
.L_x_1478:
        /* <DEDUP_REMOVED lines=15> */
.L_x_1479:
        /* <DEDUP_REMOVED lines=15> */
.L_x_1480:
        /* <DEDUP_REMOVED lines=15> */
.L_x_1481:
        /* <DEDUP_REMOVED lines=10> */
.L_x_1464:
[----:B------:R-:W-:Y:S05]  /*14d40*/  BSYNC B1 ;  /* 0x0000000000017941 */ /* 0x000fea0003800000 */
.L_x_1463:
[----:B------:R-:W2:Y:S04]  /*14d50*/  LDL.LU R8, [R1+0x10] ;  /* 0x0000100001087983 */ /* 0x000ea80000300800 */
[----:B0-----:R-:W3:Y:S01]  /*14d60*/  LDL.LU R6, [R1+0x20] ;  /* 0x0000200001067983 */ /* 0x001ee20000300800 */
        /* <DEDUP_REMOVED lines=10> */
.L_x_1438:
[----:B------:R-:W-:Y:S05]  /*14e10*/  BSYNC B0 ;  /* 0x0000000000007941 */ /* 0x000fea0003800000 */
.L_x_1437:
[----:B01----:R-:W2:Y:S01]  /*14e20*/  LDL R4, [R1+0x64] ;  /* 0x0000640001047983 */ /* 0x003ea20000100800 */
[----:B------:R-:W-:Y:S05]  /*14e30*/  @!P0 WARPSYNC.ALL ;  /* 0x0000000000008948 */ /* 0x000fea0003800000 */
[----:B------:R-:W-:Y:S06]  /*14e40*/  @!P0 BAR.SYNC.DEFER_BLOCKING 0xc, 0x180 ;  /* 0x0306000000008b1d */ /* 0x000fec0000010000 */
[----:B------:R-:W-:Y:S01]  /*14e50*/  BSSY B7, `(.L_x_1483) ;  /* 0x00005fa000077945 */ /* 0x000fe20003800000 */
[----:B--2---:R-:W-:-:S13]  /*14e60*/  ISETP.GT.AND P0, PT, R4, RZ, PT ;  /* 0x000000ff0400720c */ /* 0x004fda0003f04270 */
[----:B------:R-:W-:Y:S05]  /*14e70*/  @P0 BRA `(.L_x_1484) ;  /* 0x0000000000440947 */ /* 0x000fea0003800000 */
[----:B------:R-:W0:Y:S02]  /*14e80*/  S2R R4, SR_TID.X ;  /* 0x0000000000047919 */ /* 0x000e240000002100 */
[----:B0-----:R-:W-:-:S04]  /*14e90*/  LOP3.LUT R4, R4, 0x7f, RZ, 0xc0, !PT ;  /* 0x0000007f04047812 */ /* 0x001fc800078ec0ff */
[----:B------:R-:W-:-:S13]  /*14ea0*/  ISETP.NE.AND P0, PT, R4, RZ, PT ;  /* 0x000000ff0400720c */ /* 0x000fda0003f05270 */
[----:B------:R-:W-:Y:S05]  /*14eb0*/  @P0 BRA `(.L_x_1485) ;  /* 0x0000005c00cc0947 */ /* 0x000fea0003800000 */
[----:B------:R-:W0:Y:S01]  /*14ec0*/  S2R R2, SR_LANEID ;  /* 0x0000000000027919 */ /* 0x000e220000000000 */
[----:B------:R-:W-:Y:S01]  /*14ed0*/  VOTEU.ANY UR4, UPT, PT ;  /* 0x0000000000047886 */ /* 0x000fe200038e0100 */
[----:B------:R-:W1:Y:S01]  /*14ee0*/  LDC.64 R4, c[0x0][0xd60] ;  /* 0x00035800ff047b82 */ /* 0x000e620000000a00 */
[----:B------:R-:W0:Y:S02]  /*14ef0*/  FLO.U32 R0, UR4 ;  /* 0x0000000400007d00 */ /* 0x000e2400080e0000 */
[----:B0-----:R-:W-:-:S06]  /*14f00*/  ISETP.EQ.U32.AND P0, PT, R0, R2, PT ;  /* 0x000000020000720c */ /* 0x001fcc0003f02070 */
[----:B------:R-:W1:Y:S07]  /*14f10*/  POPC R2, UR4 ;  /* 0x0000000400027d09 */ /* 0x000e6e0008000000 */
[----:B-1----:R-:W2:Y:S04]  /*14f20*/  @P0 ATOMG.E.ADD.STRONG.GPU PT, R2, desc[UR40][R4.64], R2 ;  /* 0x00000002040209a8 */ /* 0x002ea800081ee1e8 */
[----:B--2---:R0:W1:Y:S02]  /*14f30*/  SHFL.IDX PT, R2, R2, R0, 0x1f ;  /* 0x00001f0002027589 */ /* 0x00406400000e0000 */
[----:B0-----:R-:W0:Y:S02]  /*14f40*/  S2R R0, SR_LTMASK ;  /* 0x0000000000007919 */ /* 0x001e240000003900 */
[----:B0-----:R-:W-:-:S06]  /*14f50*/  LOP3.LUT R0, R0, UR4, RZ, 0xc0, !PT ;  /* 0x0000000400007c12 */ /* 0x001fcc000f8ec0ff */
[----:B------:R-:W1:Y:S02]  /*14f60*/  POPC R0, R0 ;  /* 0x0000000000007309 */ /* 0x000e640000000000 */
[----:B-1----:R-:W-:Y:S01]  /*14f70*/  IADD3 R16, R2, UR36, R0 ;  /* 0x0000002402107c10 */ /* 0x002fe2000fffe000 */
[----:B------:R-:W-:Y:S06]  /*14f80*/  BRA `(.L_x_1485) ;  /* 0x0000005c00987947 */ /* 0x000fec0003800000 */
.L_x_1484:
        /* <DEDUP_REMOVED lines=21> */
.L_x_1487:
[----:B------:R-:W-:Y:S05]  /*150e0*/  BSYNC B6 ;  /* 0x0000000000067941 */ /* 0x000fea0003800000 */
.L_x_1486:
        /* <DEDUP_REMOVED lines=9> */
[----:B------:R0:W1:Y:S01]  /*15180*/  LDC.64 R2, c[0x4][R0] ;  /* 0x0100000000027b82 */ /* 0x0000620000000a00 */
        /* <DEDUP_REMOVED lines=11> */
.L_x_1490:
        /* <DEDUP_REMOVED lines=16> */
.L_x_1489:
[----:B------:R-:W-:Y:S05]  /*15340*/  BSYNC B6 ;  /* 0x0000000000067941 */ /* 0x000fea0003800000 */
.L_x_1488:
        /* <DEDUP_REMOVED lines=12> */
[----:B0-----:R-:W0:Y:S01]  /*15410*/  LDC.64 R2, c[0x0][0x418] ;  /* 0x00010600ff027b82 */ /* 0x001e220000000a00 */
[----:B--2---:R-:W-:Y:S01]  /*15420*/  SHF.R.S32.HI R8, RZ, 0x1f, R7 ;  /* 0x0000001fff087819 */ /* 0x004fe20000011407 */
[----:B------:R1:W-:Y:S04]  /*15430*/  @P0 STL [R1+0x14], R7 ;  /* 0x0000140701000387 */ /* 0x0003e80000100800 */
[----:B------:R1:W-:Y:S04]  /*15440*/  STL [R1+0x34], R9 ;  /* 0x0000340901007387 */ /* 0x0003e80000100800 */
[----:B------:R1:W-:Y:S01]  /*15450*/  STL [R1+0x24], R8 ;  /* 0x0000240801007387 */ /* 0x0003e20000100800 */
[----:B0-----:R-:W-:Y:S01]  /*15460*/  LOP3.LUT P0, RZ, R2, UR4, RZ, 0xfc, !PT ;  /* 0x0000000402ff7c12 */ /* 0x001fe2000f80fcff */
[----:B------:R-:W-:-:S03]  /*15470*/  UMOV UR4, 0xffffffff ;  /* 0xffffffff00047882 */ /* 0x000fc60000000000 */
[----:B------:R-:W-:-:S04]  /*15480*/  LOP3.LUT P0, RZ, R3, UR5, RZ, 0xfc, P0 ;  /* 0x0000000503ff7c12 */ /* 0x000fc8000800fcff */
[----:B------:R-:W-:Y:S01]  /*15490*/  SEL R0, R7, RZ, !P0 ;  /* 0x000000ff07007207 */ /* 0x000fe20004000000 */
[----:B-1----:R-:W-:Y:S08]  /*154a0*/  BRA.DIV UR4, `(.L_x_1491) ;  /* 0x0000007204547947 */ /* 0x002ff0000b800000 */
[----:B------:R-:W0:Y:S02]  /*154b0*/  S2R R4, SR_TID.X ;  /* 0x0000000000047919 */ /* 0x000e240000002100 */
[----:B0-----:R-:W-:-:S04]  /*154c0*/  SHF.R.U32.HI R4, RZ, 0x5, R4 ;  /* 0x00000005ff047819 */ /* 0x001fc80000011604 */
[----:B------:R-:W-:-:S05]  /*154d0*/  LOP3.LUT R4, R4, 0x3, RZ, 0xc0, !PT ;  /* 0x0000000304047812 */ /* 0x000fca00078ec0ff */
[----:B------:R0:W1:Y:S02]  /*154e0*/  SHFL.IDX PT, R14, R4, RZ, 0x1f ;  /* 0x00001fff040e7589 */ /* 0x00006400000e0000 */
.L_x_1645:
[----:B0-----:R-:W2:Y:S01]  /*154f0*/  LDL.LU R4, [R1+0x8] ;  /* 0x0000080001047983 */ /* 0x001ea20000300800 */
[----:B------:R-:W-:Y:S02]  /*15500*/  PLOP3.LUT P1, PT, PT, PT, PT, 0x8, 0x0 ;  /* 0x000000000000781c */ /* 0x000fe40003f2e170 */
[----:B-1----:R-:W-:Y:S01]  /*15510*/  ISETP.NE.AND P0, PT, R14, RZ, PT ;  /* 0x000000ff0e00720c */ /* 0x002fe20003f05270 */
[----:B------:R0:W-:Y:S01]  /*15520*/  STL [R1], R0 ;  /* 0x0000000001007387 */ /* 0x0001e20000100800 */
[----:B--2---:R-:W-:-:S09]  /*15530*/  LOP3.LUT R4, R4, 0xfffffffe, RZ, 0xc0, !PT ;  /* 0xfffffffe04047812 */ /* 0x004fd200078ec0ff */
[----:B------:R-:W-:-:S05]  /*15540*/  @P1 LOP3.LUT R4, R4, 0x1, RZ, 0xfc, !PT ;  /* 0x0000000104041812 */ /* 0x000fca00078efcff */
[----:B------:R0:W-:Y:S01]  /*15550*/  STL [R1+0x8], R4 ;  /* 0x0000080401007387 */ /* 0x0001e20000100800 */
[----:B------:R-:W-:Y:S05]  /*15560*/  @P0 BRA `(.L_x_1492) ;  /* 0x0000000400240947 */ /* 0x000fea0003800000 */
[----:B------:R-:W-:-:S03]  /*15570*/  UMOV UR4, 0xffffffff ;  /* 0xffffffff00047882 */ /* 0x000fc60000000000 */
[----:B------:R-:W-:Y:S05]  /*15580*/  BRA.DIV UR4, `(.L_x_1493) ;  /* 0x0000007204507947 */ /* 0x000fea000b800000 */
[----:B------:R-:W-:-:S13]  /*15590*/  ELECT P6, URZ, PT ;  /* 0x00000000003f782f */ /* 0x000fda00038c0000 */
.L_x_1648:
[----:B------:R-:W-:Y:S05]  /*155a0*/  @!P6 BRA `(.L_x_1492) ;  /* 0x000000040014e947 */ /* 0x000fea0003800000 */
[----:B------:R1:W-:Y:S01]  /*155b0*/  STL [R1+0x6c], R9 ;  /* 0x00006c0901007387 */ /* 0x0003e20000100800 */
[----:B------:R-:W-:-:S04]  /*155c0*/  ISETP.NE.U32.AND P0, PT, R2, RZ, PT ;  /* 0x000000ff0200720c */ /* 0x000fc80003f05070 */
[----:B------:R-:W-:-:S13]  /*155d0*/  ISETP.NE.AND.EX P0, PT, R3, RZ, PT, P0 ;  /* 0x000000ff0300720c */ /* 0x000fda0003f05300 */
[----:B-1----:R-:W-:Y:S05]  /*155e0*/  @!P0 BRA `(.L_x_1494) ;  /* 0x0000000000508947 */ /* 0x002fea0003800000 */
[----:B------:R-:W1:Y:S01]  /*155f0*/  LDC R6, c[0x0][0x43c] ;  /* 0x00010f00ff067b82 */ /* 0x000e620000000800 */
[----:B0-----:R-:W-:Y:S01]  /*15600*/  IMAD.MOV.U32 R0, RZ, RZ, R9 ;  /* 0x000000ffff007224 */ /* 0x001fe200078e0009 */
[----:B------:R-:W-:Y:S01]  /*15610*/  ULDC.64 UR4, c[0x0][0x428] ;  /* 0x00010a0000047ab9 */ /* 0x000fe20000000a00 */
[----:B-1----:R-:W-:-:S13]  /*15620*/  ISETP.NE.AND P0, PT, R6, 0x1, PT ;  /* 0x000000010600780c */ /* 0x002fda0003f05270 */
        /* <DEDUP_REMOVED lines=14> */
[----:B------:R-:W2:Y:S04]  /*15710*/  LDG.E R0, desc[UR40][R2.64] ;  /* 0x0000002802007981 */ /* 0x000ea8000c1e1900 */
[----:B--2---:R1:W-:Y:S02]  /*15720*/  STL [R1], R0 ;  /* 0x0000000001007387 */ /* 0x0043e40000100800 */
.L_x_1494:
[----:B------:R-:W2:Y:S04]  /*15730*/  LDL R7, [R1+0x4] ;  /* 0x0000040001077983 */ /* 0x000ea80000100800 */
[----:B01----:R-:W2:Y:S04]  /*15740*/  LDL R0, [R1+0xc] ;  /* 0x00000c0001007983 */ /* 0x003ea80000100800 */
[----:B------:R-:W3:Y:S01]  /*15750*/  LDL R2, [R1+0x1c] ;  /* 0x00001c0001027983 */ /* 0x000ee20000100800 */
[----:B--2---:R-:W-:Y:S01]  /*15760*/  IMAD R0, R0, 0x8, R7 ;  /* 0x0000000800007824 */ /* 0x004fe200078e0207 */
[----:B---3--:R-:W-:-:S04]  /*15770*/  SHF.L.U32 R2, R2, 0x1f, RZ ;  /* 0x0000001f02027819 */ /* 0x008fc800000006ff */
[----:B------:R-:W0:Y:S02]  /*15780*/  SYNCS.PHASECHK.TRANS64.TRYWAIT P0, [R0+URZ+0x38840], R2 ;  /* 0x03884002000075a7 */ /* 0x000e24000800017f */
[----:B0-----:R-:W-:Y:S05]  /*15790*/  @!P0 BRA `(.L_x_1495) ;  /* 0x0000006c00ec8947 */ /* 0x001fea0003800000 */
.L_x_1649:
[----:B------:R-:W1:Y:S02]  /*157a0*/  S2R R3, SR_TID.X ;  /* 0x0000000000037919 */ /* 0x000e640000002100 */
[----:B-1----:R-:W-:-:S04]  /*157b0*/  LOP3.LUT R3, R3, 0x7f, RZ, 0xc0, !PT ;  /* 0x0000007f03037812 */ /* 0x002fc800078ec0ff */
[----:B------:R-:W-:-:S13]  /*157c0*/  ISETP.NE.AND P0, PT, R3, RZ, PT ;  /* 0x000000ff0300720c */ /* 0x000fda0003f05270 */
        /* <DEDUP_REMOVED lines=8> */
.L_x_1496:
[----:B------:R-:W2:Y:S04]  /*15850*/  LDL R6, [R1+0x4] ;  /* 0x0000040001067983 */ /* 0x000ea80000100800 */
[----:B------:R-:W2:Y:S04]  /*15860*/  LDL R5, [R1+0xc] ;  /* 0x00000c0001057983 */ /* 0x000ea80000100800 */
[----:B------:R-:W3:Y:S04]  /*15870*/  LDL R7, [R1+0x6c] ;  /* 0x00006c0001077983 */ /* 0x000ee80000100800 */
[----:B------:R-:W4:Y:S04]  /*15880*/  LDL R4, [R1+0x28] ;  /* 0x0000280001047983 */ /* 0x000f280000100800 */
[----:B------:R-:W5:Y:S04]  /*15890*/  LDL R3, [R1] ;  /* 0x0000000001037983 */ /* 0x000f680000100800 */
[----:B0-----:R-:W5:Y:S01]  /*158a0*/  LDL.LU R2, [R1+0x8] ;  /* 0x0000080001027983 */ /* 0x001f620000300800 */
        /* <DEDUP_REMOVED lines=21> */
.L_x_1492:
[----:B0-----:R-:W2:Y:S04]  /*15a00*/  LDL R0, [R1+0x4] ;  /* 0x0000040001007983 */ /* 0x001ea80000100800 */
[----:B------:R-:W3:Y:S04]  /*15a10*/  LDL.LU R4, [R1+0x2c] ;  /* 0x00002c0001047983 */ /* 0x000ee80000300800 */
[----:B------:R-:W4:Y:S04]  /*15a20*/  LDL.LU R3, [R1+0x48] ;  /* 0x0000480001037983 */ /* 0x000f280000300800 */
[----:B-1----:R-:W5:Y:S01]  /*15a30*/  LDL R2, [R1+0x30] ;  /* 0x0000300001027983 */ /* 0x002f620000100800 */
[----:B------:R-:W-:Y:S05]  /*15a40*/  WARPSYNC.ALL ;  /* 0x0000000000007948 */ /* 0x000fea0003800000 */
[----:B------:R-:W-:Y:S01]  /*15a50*/  ULDC.64 UR4, c[0x0][0xaf8] ;  /* 0x0002be0000047ab9 */ /* 0x000fe20000000a00 */
[----:B------:R-:W-:Y:S01]  /*15a60*/  BSSY B6, `(.L_x_1497) ;  /* 0x000001f000067945 */ /* 0x000fe20003800000 */
[----:B------:R-:W-:Y:S01]  /*15a70*/  BAR.SYNC.DEFER_BLOCKING 0x8, 0x100 ;  /* 0x0204000000007b1d */ /* 0x000fe20000010000 */
[----:B------:R-:W-:-:S04]  /*15a80*/  ISETP.NE.U32.AND P0, PT, RZ, UR4, PT ;  /* 0x00000004ff007c0c */ /* 0x000fc8000bf05070 */
[----:B------:R-:W-:Y:S01]  /*15a90*/  ISETP.NE.AND.EX P0, PT, RZ, UR5, PT, P0 ;  /* 0x00000005ff007c0c */ /* 0x000fe2000bf05300 */
[----:B--2---:R-:W-:-:S05]  /*15aa0*/  VIADD R0, R0, 0x20400 ;  /* 0x0002040000007836 */ /* 0x004fca0000000000 */
[----:B------:R-:W-:Y:S02]  /*15ab0*/  LOP3.LUT P1, RZ, R0, 0x3ff, RZ, 0xc0, !PT ;  /* 0x000003ff00ff7812 */ /* 0x000fe4000782c0ff */
[----:B---3--:R-:W-:Y:S02]  /*15ac0*/  SEL R0, R4, RZ, !P0 ;  /* 0x000000ff04007207 */ /* 0x008fe40004000000 */
[----:B----4-:R-:W-:-:S03]  /*15ad0*/  SEL R3, R3, RZ, !P0 ;  /* 0x000000ff03037207 */ /* 0x010fc60004000000 */
[----:B------:R0:W-:Y:S01]  /*15ae0*/  STL [R1+0x38], R0 ;  /* 0x0000380001007387 */ /* 0x0001e20000100800 */
[----:B-----5:R-:W-:-:S03]  /*15af0*/  SHF.R.S32.HI R2, RZ, 0x1f, R2 ;  /* 0x0000001fff027819 */ /* 0x020fc60000011402 */
[----:B------:R1:W-:Y:S01]  /*15b00*/  STL [R1+0x58], R3 ;  /* 0x0000580301007387 */ /* 0x0003e20000100800 */
[----:B0-----:R-:W-:-:S05]  /*15b10*/  SHF.R.S32.HI R0, RZ, 0x1f, R18 ;  /* 0x0000001fff007819 */ /* 0x001fca0000011412 */
[----:B------:R1:W-:Y:S04]  /*15b20*/  STL [R1+0x54], R0 ;  /* 0x0000540001007387 */ /* 0x0003e80000100800 */
[----:B------:R1:W-:Y:S01]  /*15b30*/  STL [R1+0x48], R2 ;  /* 0x0000480201007387 */ /* 0x0003e20000100800 */
[----:B------:R-:W-:Y:S05]  /*15b40*/  @!P1 BRA `(.L_x_1498) ;  /* 0x0000000000409947 */ /* 0x000fea0003800000 */
[----:B-1----:R-:W-:Y:S01]  /*15b50*/  MOV R2, 0x0 ;  /* 0x0000000000027802 */ /* 0x002fe20000000f00 */
        /* <DEDUP_REMOVED lines=15> */
.L_x_1498:
[----:B------:R-:W-:Y:S05]  /*15c50*/  BSYNC B6 ;  /* 0x0000000000067941 */ /* 0x000fea0003800000 */
.L_x_1497:
[----:B------:R-:W2:Y:S01]  /*15c60*/  LDL R4, [R1+0x48] ;  /* 0x0000480001047983 */ /* 0x000ea20000100800 */
[----:B------:R-:W0:Y:S01]  /*15c70*/  LDC R7, c[0x0][0x448] ;  /* 0x00011200ff077b82 */ /* 0x000e220000000800 */
[----:B------:R-:W-:Y:S01]  /*15c80*/  ULDC.64 UR4, c[0x0][0x298] ;  /* 0x0000a60000047ab9 */ /* 0x000fe20000000a00 */
[----:B------:R-:W-:Y:S01]  /*15c90*/  ULDC.64 UR6, c[0x0][0x280] ;  /* 0x0000a00000067ab9 */ /* 0x000fe20000000a00 */
[----:B------:R-:W3:Y:S04]  /*15ca0*/  LDL R10, [R1+0x30] ;  /* 0x00003000010a7983 */ /* 0x000ee80000100800 */
[----:B------:R-:W4:Y:S01]  /*15cb0*/  LDL R9, [R1+0x54] ;  /* 0x0000540001097983 */ /* 0x000f220000100800 */
[----:B-1----:R-:W1:Y:S01]  /*15cc0*/  S2R R2, SR_TID.X ;  /* 0x0000000000027919 */ /* 0x002e620000002100 */
[----:B------:R-:W1:Y:S02]  /*15cd0*/  S2R R0, SR_TID.X ;  /* 0x0000000000007919 */ /* 0x000e640000002100 */
[----:B------:R-:W4:Y:S04]  /*15ce0*/  LDL R8, [R1+0x58] ;  /* 0x0000580001087983 */ /* 0x000f280000100800 */
[----:B------:R-:W4:Y:S01]  /*15cf0*/  LDL R6, [R1+0x38] ;  /* 0x0000380001067983 */ /* 0x000f220000100800 */
[----:B0-----:R-:W-:-:S13]  /*15d00*/  ISETP.NE.AND P0, PT, R7, 0x1, PT ;  /* 0x000000010700780c */ /* 0x001fda0003f05270 */
[----:B------:R-:W0:Y:S01]  /*15d10*/  @P0 LDC R3, c[0x0][0x450] ;  /* 0x00011400ff030b82 */ /* 0x000e220000000800 */
[----:B-1----:R-:W-:-:S04]  /*15d20*/  LOP3.LUT R2, R2, 0x7f, RZ, 0xc0, !PT ;  /* 0x0000007f02027812 */ /* 0x002fc800078ec0ff */
[----:B------:R-:W-:Y:S01]  /*15d30*/  SHF.R.U32.HI R2, RZ, 0x3, R2 ;  /* 0x00000003ff027819 */ /* 0x000fe20000011602 */
[----:B------:R-:W-:-:S05]  /*15d40*/  IMAD.SHL.U32 R0, R0, 0x10, RZ ;  /* 0x0000001000007824 */ /* 0x000fca00078e00ff */
[----:B------:R-:W-:Y:S02]  /*15d50*/  LOP3.LUT R0, R2, 0x70, R0, 0xf8, !PT ;  /* 0x0000007002007812 */ /* 0x000fe400078ef800 */
[----:B------:R-:W1:Y:S03]  /*15d60*/  @P0 LDC R2, c[0x0][0x44c] ;  /* 0x00011300ff020b82 */ /* 0x000e660000000800 */
[----:B------:R-:W-:-:S04]  /*15d70*/  IMAD R5, R17, 0x40, R0 ;  /* 0x0000004011057824 */ /* 0x000fc800078e0200 */
[----:B------:R-:W-:Y:S01]  /*15d80*/  IMAD.MOV.U32 R0, RZ, RZ, R5 ;  /* 0x000000ffff007224 */ /* 0x000fe200078e0005 */
[----:B------:R4:W-:Y:S01]  /*15d90*/  STL [R1+0x2c], R5 ;  /* 0x00002c0501007387 */ /* 0x0009e20000100800 */
[----:B-1----:R-:W-:-:S05]  /*15da0*/  @P0 IMAD.HI.U32 R2, R5, R2, RZ ;  /* 0x0000000205020227 */ /* 0x002fca00078e00ff */
[----:B0-----:R-:W-:Y:S01]  /*15db0*/  @P0 SHF.R.U32.HI R0, RZ, R3, R2 ;  /* 0x00000003ff000219 */ /* 0x001fe20000011602 */
[----:B--2---:R-:W-:-:S04]  /*15dc0*/  IMAD R2, R4, UR4, RZ ;  /* 0x0000000404027c24 */ /* 0x004fc8000f8e02ff */
[C---:B---3--:R-:W-:Y:S02]  /*15dd0*/  IMAD R4, R10.reuse, UR5, R2 ;  /* 0x000000050a047c24 */ /* 0x048fe4000f8e0202 */
[----:B------:R-:W-:Y:S01]  /*15de0*/  IMAD.WIDE.U32 R2, R10, UR4, RZ ;  /* 0x000000040a027c25 */ /* 0x000fe2000f8e00ff */
[----:B------:R-:W-:-:S03]  /*15df0*/  ULDC.64 UR4, c[0x0][0x2d8] ;  /* 0x0000b60000047ab9 */ /* 0x000fc60000000a00 */
[----:B------:R-:W-:Y:S02]  /*15e00*/  IMAD.IADD R3, R3, 0x1, R4 ;  /* 0x0000000103037824 */ /* 0x000fe400078e0204 */
[----:B----4-:R-:W-:Y:S02]  /*15e10*/  IMAD R4, R9, UR4, RZ ;  /* 0x0000000409047c24 */ /* 0x010fe4000f8e02ff */
        /* <DEDUP_REMOVED lines=22> */
[----:B------:R-:W-:Y:S01]  /*15f80*/  IMAD.WIDE.U32 R4, R0, UR4, R2 ;  /* 0x0000000400047c25 */ /* 0x000fe2000f8e0002 */
        /* <DEDUP_REMOVED lines=47> */
.L_x_1658:
        /* <DEDUP_REMOVED lines=12> */
.L_x_1500:
        /* <DEDUP_REMOVED lines=38> */
.L_x_1502:
[----:B------:R-:W-:Y:S05]  /*165a0*/  BSYNC B6 ;  /* 0x0000000000067941 */ /* 0x000fea0003800000 */
.L_x_1501:
        /* <DEDUP_REMOVED lines=21> */
[----:B------:R-:W-:-:S03]  /*16700*/  ULDC.64 UR4, c[0x0][0x3d0] ;  /* 0x0000f40000047ab9 */ /* 0x000fc60000000a00 */
[----:B------:R-:W2:Y:S01]  /*16710*/  @P0 LDC R4, c[0x0][0x44c] ;  /* 0x00011300ff040b82 */ /* 0x000ea20000000800 */
[----:B------:R-:W-:Y:S02]  /*16720*/  IMAD.IADD R3, R3, 0x1, R0 ;  /* 0x0000000103037824 */ /* 0x000fe400078e0200 */
        /* <DEDUP_REMOVED lines=16> */
[----:B------:R-:W-:Y:S01]  /*16830*/  SHF.R.S32.HI R0, RZ, 0x1f, R4 ;  /* 0x0000001fff007819 */ /* 0x000fe20000011404 */
[----:B------:R-:W-:-:S04]  /*16840*/  IMAD.WIDE.U32 R2, R4, UR4, R2 ;  /* 0x0000000404027c25 */ /* 0x000fc8000f8e0002 */
[----:B------:R-:W-:-:S04]  /*16850*/  IMAD R0, R0, UR4, RZ ;  /* 0x0000000400007c24 */ /* 0x000fc8000f8e02ff */
[----:B------:R-:W-:Y:S01]  /*16860*/  IMAD R4, R4, UR5, R0 ;  /* 0x0000000504047c24 */ /* 0x000fe2000f8e0200 */
[----:B------:R-:W-:Y:S02]  /*16870*/  ULDC.64 UR4, c[0x0][0x390] ;  /* 0x0000e40000047ab9 */ /* 0x000fe40000000a00 */
[----:B------:R-:W-:Y:S01]  /*16880*/  LEA R0, P0, R2, UR4, 0x1 ;  /* 0x0000000402007c11 */ /* 0x000fe2000f8008ff */
[----:B------:R-:W-:Y:S01]  /*16890*/  ULDC UR4, c[0x0][0x3b8] ;  /* 0x0000ee0000047ab9 */ /* 0x000fe20000000800 */
[----:B0-----:R-:W-:Y:S01]  /*168a0*/  IMAD.SHL.U32 R10, R6, 0x8, RZ ;  /* 0x00000008060a7824 */ /* 0x001fe200078e00ff */
[----:B------:R-:W-:Y:S02]  /*168b0*/  ISETP.GE.AND P1, PT, R8, UR4, PT ;  /* 0x0000000408007c0c */ /* 0x000fe4000bf26270 */
[----:B------:R-:W0:Y:S02]  /*168c0*/  S2R R8, SR_TID.X ;  /* 0x0000000000087919 */ /* 0x000e240000002100 */
        /* <DEDUP_REMOVED lines=11> */
[----:B------:R0:W-:Y:S01]  /*16980*/  STL [R1+0x8], R9 ;  /* 0x0000080901007387 */ /* 0x0001e20000100800 */
[----:B------:R-:W-:Y:S01]  /*16990*/  IMAD.IADD R4, R3, 0x1, R4 ;  /* 0x0000000103047824 */ /* 0x000fe200078e0204 */
        /* <DEDUP_REMOVED lines=37> */
[----:B---3--:R-:W-:-:S05]  /*16bf0*/  IMAD R7, R3, R7, RZ ;  /* 0x0000000703077224 */ /* 0x008fca00078e02ff */
        /* <DEDUP_REMOVED lines=8> */
[----:B------:R-:W-:Y:S01]  /*16c80*/  @!P2 SHF.R.U32.HI R2, RZ, 0x2, R2 ;  /* 0x00000002ff02a819 */ /* 0x000fe20000011602 */
[----:B------:R-:W0:Y:S01]  /*16c90*/  S2R R3, SR_TID.X ;  /* 0x0000000000037919 */ /* 0x000e220000002100 */
[----:B------:R-:W-:Y:S02]  /*16ca0*/  @P3 LOP3.LUT R12, R12, 0x100, RZ, 0xfc, !PT ;  /* 0x000001000c0c3812 */ /* 0x000fe400078efcff */
[----:B------:R-:W-:-:S02]  /*16cb0*/  @!P2 ISETP.NE.U32.AND P3, PT, R2, RZ, PT ;  /* 0x000000ff0200a20c */ /* 0x000fc40003f65070 */
[----:B------:R-:W-:Y:S02]  /*16cc0*/  @!P2 LOP3.LUT R2, R6, 0x80, RZ, 0xc0, !PT ;  /* 0x000000800602a812 */ /* 0x000fe400078ec0ff */
[----:B------:R-:W-:Y:S02]  /*16cd0*/  LOP3.LUT R12, R12, 0xffffffdf, RZ, 0xc0, !PT ;  /* 0xffffffdf0c0c7812 */ /* 0x000fe400078ec0ff */
[----:B------:R-:W-:-:S07]  /*16ce0*/  @!P2 SHF.R.U32.HI R2, RZ, 0x3, R2 ;  /* 0x00000003ff02a819 */ /* 0x000fce0000011602 */
[----:B------:R-:W-:Y:S02]  /*16cf0*/  @P3 LOP3.LUT R12, R12, 0x20, RZ, 0xfc, !PT ;  /* 0x000000200c0c3812 */ /* 0x000fe400078efcff */
[----:B------:R-:W-:Y:S02]  /*16d00*/  @!P2 ISETP.NE.U32.AND P3, PT, R2, RZ, PT ;  /* 0x000000ff0200a20c */ /* 0x000fe40003f65070 */
[----:B------:R-:W1:Y:S04]  /*16d10*/  SHFL.IDX PT, R2, R0, RZ, 0x181f ;  /* 0x00181fff00027589 */ /* 0x000e6800000e0000 */
[----:B------:R-:W2:Y:S01]  /*16d20*/  SHFL.IDX PT, R8, R4, RZ, 0x181f ;  /* 0x00181fff04087589 */ /* 0x000ea200000e0000 */
[----:B0-----:R-:W-:-:S05]  /*16d30*/  IMAD.SHL.U32 R13, R3, 0x8, RZ ;  /* 0x00000008030d7824 */ /* 0x001fca00078e00ff */
[----:B------:R-:W-:-:S04]  /*16d40*/  LOP3.LUT R13, R13, 0x38, RZ, 0xc0, !PT ;  /* 0x000000380d0d7812 */ /* 0x000fc800078ec0ff */
[----:B-1----:R-:W-:-:S05]  /*16d50*/  @!P2 LEA R3, P6, R13, R2, 0x1 ;  /* 0x000000020d03a211 */ /* 0x002fca00078c08ff */
[----:B--2---:R-:W-:Y:S01]  /*16d60*/  @!P2 IMAD.X R2, RZ, RZ, R8, P6 ;  /* 0x000000ffff02a224 */ /* 0x004fe200030e0608 */
[----:B------:R-:W-:-:S04]  /*16d70*/  LOP3.LUT R12, R12, 0xfffffdff, RZ, 0xc0, !PT ;  /* 0xfffffdff0c0c7812 */ /* 0x000fc800078ec0ff */
        /* <DEDUP_REMOVED lines=36> */
[----:B------:R-:W-:-:S03]  /*16fc0*/  ISETP.GE.AND P2, PT, R10, R7, PT ;  /* 0x000000070a00720c */ /* 0x000fc60003f46270 */
[----:B------:R-:W-:Y:S04]  /*16fd0*/  SHFL.IDX PT, R10, R4, 0x2, 0x181f ;  /* 0x00581f00040a7f89 */ /* 0x000fe800000e0000 */
[----:B0-----:R-:W0:Y:S01]  /*16fe0*/  SHFL.IDX PT, R3, R0, 0x2, 0x181f ;  /* 0x00581f0000037f89 */ /* 0x001e2200000e0000 */
[----:B------:R-:W-:-:S04]  /*16ff0*/  LOP3.LUT R12, R12, 0xffffff7f, RZ, 0xc0, !PT ;  /* 0xffffff7f0c0c7812 */ /* 0x000fc800078ec0ff */
[----:B------:R-:W-:Y:S02]  /*17000*/  @P6 LOP3.LUT R12, R12, 0x80, RZ, 0xfc, !PT ;  /* 0x000000800c0c6812 */ /* 0x000fe400078efcff */
        /* <DEDUP_REMOVED lines=22> */
.L_x_1668:
        /* <DEDUP_REMOVED lines=31> */
.L_x_1505:
[----:B------:R-:W-:Y:S05]  /*17360*/  BSYNC B0 ;  /* 0x0000000000007941 */ /* 0x000fea0003800000 */
.L_x_1504:
[----:B--2---:R2:W5:Y:S01]  /*17370*/  LDL R0, [R1+0x4] ;  /* 0x0000040001007983 */ /* 0x0045620000100800 */
[----:B------:R-:W-:Y:S01]  /*17380*/  PLOP3.LUT P0, PT, PT, PT, PT, 0x80, 0x0 ;  /* 0x000000000000781c */ /* 0x000fe20003f0f070 */
[----:B------:R-:W-:-:S12]  /*17390*/  NOP ;  /* 0x0000000000007918 */ /* 0x000fd80000000000 */
.L_x_1506:
        /* <DEDUP_REMOVED lines=19> */
.L_x_1669:
[----:B------:R-:W-:Y:S05]  /*174d0*/  BSYNC B0 ;  /* 0x0000000000007941 */ /* 0x000fea0003800000 */
.L_x_1507:
        /* <DEDUP_REMOVED lines=16> */
.L_x_1670:
[----:B------:R-:W-:Y:S05]  /*175e0*/  BSYNC B1 ;  /* 0x0000000000017941 */ /* 0x000fea0003800000 */
.L_x_1511:
        /* <DEDUP_REMOVED lines=9> */
.L_x_1514:
[----:B------:R-:W-:Y:S05]  /*17680*/  BSYNC B1 ;  /* 0x0000000000017941 */ /* 0x000fea0003800000 */
.L_x_1513:
        /* <DEDUP_REMOVED lines=14> */
.L_x_1515:
        /* <DEDUP_REMOVED lines=16> */
.L_x_1516:
        /* <DEDUP_REMOVED lines=16> */
.L_x_1517:
        /* <DEDUP_REMOVED lines=16> */
.L_x_1518:
        /* <DEDUP_REMOVED lines=16> */
.L_x_1519:
        /* <DEDUP_REMOVED lines=16> */
.L_x_1520:
        /* <DEDUP_REMOVED lines=16> */
.L_x_1521:
        /* <DEDUP_REMOVED lines=16> */
.L_x_1522:
        /* <DEDUP_REMOVED lines=11> */
.L_x_1510:
[----:B------:R-:W-:Y:S05]  /*17f20*/  BSYNC B0 ;  /* 0x0000000000007941 */ /* 0x000fea0003800000 */
.L_x_1509:
        /* <DEDUP_REMOVED lines=51> */
.L_x_1529:
[----:B-1----:R-:W3:Y:S01]  /*18260*/  LDL R2, [R1+0x4] ;  /* 0x0000040001027983 */ /* 0x002ee20000100800 */
[----:B------:R-:W-:Y:S01]  /*18270*/  SHF.L.U32 R5, R7, 0x1f, RZ ;  /* 0x0000001f07057819 */ /* 0x000fe200000006ff */
[----:B------:R-:W1:Y:S01]  /*18280*/  S2R R3, SR_TID.X ;  /* 0x0000000000037919 */ /* 0x000e620000002100 */
[----:B------:R-:W-:Y:S01]  /*18290*/  BSSY B3, `(.L_x_1530) ;  /* 0x0000006000037945 */ /* 0x000fe20003800000 */
[----:B-1----:R-:W-:-:S04]  /*182a0*/  LOP3.LUT R3, R3, 0x7f, RZ, 0xc0, !PT ;  /* 0x0000007f03037812 */ /* 0x002fc800078ec0ff */
[----:B------:R-:W-:Y:S01]  /*182b0*/  ISETP.NE.AND P1, PT, R3, RZ, PT ;  /* 0x000000ff0300720c */ /* 0x000fe20003f25270 */
[----:B---3--:R-:W-:-:S04]  /*182c0*/  IMAD R2, R8, 0x8, R2 ;  /* 0x0000000808027824 */ /* 0x008fc800078e0202 */
[----:B------:R-:W1:Y:S02]  /*182d0*/  SYNCS.PHASECHK.TRANS64.TRYWAIT P0, [R2+URZ+0x38840], R5 ;  /* 0x03884005020075a7 */ /* 0x000e64000800017f */
[----:B-1----:R-:W-:Y:S06]  /*182e0*/  @!P0 BRA `(.L_x_1531) ;  /* 0x00000054008c8947 */ /* 0x002fec0003800000 */
.L_x_1671:
[----:B------:R-:W-:Y:S05]  /*182f0*/  BSYNC B3 ;  /* 0x0000000000037941 */ /* 0x000fea0003800000 */
.L_x_1530:
        /* <DEDUP_REMOVED lines=9> */
.L_x_1533:
[----:B------:R-:W-:Y:S05]  /*18390*/  BSYNC B3 ;  /* 0x0000000000037941 */ /* 0x000fea0003800000 */
.L_x_1532:
        /* <DEDUP_REMOVED lines=14> */
.L_x_1534:
        /* <DEDUP_REMOVED lines=14> */
.L_x_1672:
[----:B------:R-:W-:Y:S05]  /*18560*/  BSYNC B3 ;  /* 0x0000000000037941 */ /* 0x000fea0003800000 */
.L_x_1535:
[----:B------:R-:W-:Y:S01]  /*18570*/  BSSY B3, `(.L_x_1537) ;  /* 0x000000b000037945 */ /* 0x000fe20003800000 */
[----:B------:R-:W-:Y:S02]  /*18580*/  IMAD.MOV.U32 R8, RZ, RZ, 0x0 ;  /* 0x00000000ff087424 */ /* 0x000fe400078e00ff */
[----:B------:R-:W-:Y:S01]  /*18590*/  IMAD.MOV.U32 R9, RZ, RZ, 0x14f00000 ;  /* 0x14f00000ff097424 */ /* 0x000fe200078e00ff */
[----:B------:R-:W-:Y:S06]  /*185a0*/  @P1 BRA `(.L_x_1538) ;  /* 0x00000000001c1947 */ /* 0x000fec0003800000 */
[----:B------:R-:W3:Y:S02]  /*185b0*/  S2R R3, SR_TID.X ;  /* 0x0000000000037919 */ /* 0x000ee40000002100 */
[----:B---3--:R-:W-:Y:S01]  /*185c0*/  LOP3.LUT R4, R3, 0x1f, RZ, 0xc0, !PT ;  /* 0x0000001f03047812 */ /* 0x008fe200078ec0ff */
[----:B------:R-:W-:-:S03]  /*185d0*/  IMAD.MOV.U32 R3, RZ, RZ, 0x10000 ;  /* 0x00010000ff037424 */ /* 0x000fc600078e00ff */
[----:B------:R-:W-:Y:S01]  /*185e0*/  ISETP.NE.AND P0, PT, R4, RZ, PT ;  /* 0x000000ff0400720c */ /* 0x000fe20003f05270 */
[----:B------:R3:W-:-:S12]  /*185f0*/  SYNCS.ARRIVE.TRANS64 RZ, [R2+URZ+0x38850], R3 ;  /* 0x0388500302ff79a7 */ /* 0x0007d8000800003f */
[----:B---3--:R-:W-:Y:S05]  /*18600*/  @!P0 BRA `(.L_x_1538) ;  /* 0x0000000000048947 */ /* 0x008fea0003800000 */
[----:B------:R-:W-:Y:S01]  /*18610*/  BPT.TRAP 0x1 ;  /* 0x000000040000795c */ /* 0x000fe20000300000 */
.L_x_1538:
[----:B------:R-:W-:Y:S05]  /*18620*/  BSYNC B3 ;  /* 0x0000000000037941 */ /* 0x000fea0003800000 */
.L_x_1537:
[----:B------:R-:W3:Y:S04]  /*18630*/  LDL R4, [R1+0x4] ;  /* 0x0000040001047983 */ /* 0x000ee80000100800 */
[----:B------:R-:W3:Y:S01]  /*18640*/  LDL R3, [R1+0xc] ;  /* 0x00000c0001037983 */ /* 0x000ee20000100800 */
[----:B------:R-:W-:Y:S01]  /*18650*/  R2UR UR10, R7 ;  /* 0x00000000070a72ca */ /* 0x000fe200000e0000 */
[----:B------:R-:W-:Y:S01]  /*18660*/  UIADD3 UR4, UP0, UR38, 0x470, URZ ;  /* 0x0000047026047890 */ /* 0x000fe2000ff1e03f */
[----:B------:R-:W-:Y:S01]  /*18670*/  R2UR UR6, R8 ;  /* 0x00000000080672ca */ /* 0x000fe200000e0000 */
[----:B01----:R-:W-:Y:S01]  /*18680*/  VIADD R2, R2, 0x38850 ;  /* 0x0003885002027836 */ /* 0x003fe20000000000 */
[----:B------:R-:W-:Y:S01]  /*18690*/  R2UR UR7, R9 ;  /* 0x00000000090772ca */ /* 0x000fe200000e0000 */
[----:B------:R-:W-:Y:S01]  /*186a0*/  UIADD3.X UR5, URZ, UR39, URZ, UP0, !UPT ;  /* 0x000000273f057290 */ /* 0x000fe200087fe43f */
[----:B------:R-:W-:Y:S01]  /*186b0*/  PLOP3.LUT P0, PT, PT, PT, PT, 0x80, 0x0 ;  /* 0x000000000000781c */ /* 0x000fe20003f0f070 */
[----:B---3--:R-:W-:-:S04]  /*186c0*/  IMAD R3, R3, 0x10000, R4 ;  /* 0x0001000003037824 */ /* 0x008fc800078e0204 */
[----:B------:R-:W-:-:S08]  /*186d0*/  VIADD R4, R3, 0x400 ;  /* 0x0000040003047836 */ /* 0x000fd00000000000 */
.L_x_1539:
        /* <DEDUP_REMOVED lines=16> */
.L_x_1540:
        /* <DEDUP_REMOVED lines=16> */
.L_x_1541:
        /* <DEDUP_REMOVED lines=16> */
.L_x_1542:
        /* <DEDUP_REMOVED lines=16> */
.L_x_1543:
        /* <DEDUP_REMOVED lines=16> */
.L_x_1544:
        /* <DEDUP_REMOVED lines=16> */
.L_x_1545:
        /* <DEDUP_REMOVED lines=16> */
.L_x_1546:
        /* <DEDUP_REMOVED lines=11> */
.L_x_1528:
[----:B------:R-:W-:Y:S05]  /*18e90*/  BSYNC B1 ;  /* 0x0000000000017941 */ /* 0x000fea0003800000 */
.L_x_1527:
[----:B------:R-:W3:Y:S02]  /*18ea0*/  LDL.LU R4, [R1+0x3c] ;  /* 0x00003c0001047983 */ /* 0x000ee40000300800 */
[----:B---3--:R-:W-:-:S07]  /*18eb0*/  VIADD R0, R4, 0xfffffffd ;  /* 0xfffffffd04007836 */ /* 0x008fce0000000000 */
.L_x_1526:
[----:B------:R-:W-:Y:S05]  /*18ec0*/  BSYNC B2 ;  /* 0x0000000000027941 */ /* 0x000fea0003800000 */
.L_x_1525:
[----:B------:R-:W3:Y:S01]  /*18ed0*/  LDL.LU R2, [R1+0x34] ;  /* 0x0000340001027983 */ /* 0x000ee20000300800 */
[----:B------:R-:W-:-:S05]  /*18ee0*/  IMAD.MOV R6, RZ, RZ, -R6 ;  /* 0x000000ffff067224 */ /* 0x000fca00078e0a06 */
[----:B---3--:R-:W-:-:S13]  /*18ef0*/  ISETP.NE.AND P0, PT, R2, R6, PT ;  /* 0x000000060200720c */ /* 0x008fda0003f05270 */
[----:B------:R-:W-:Y:S05]  /*18f00*/  @!P0 BRA `(.L_x_1524) ;  /* 0x0000001c00488947 */ /* 0x000fea0003800000 */
.L_x_1587:
[----:B------:R-:W3:Y:S04]  /*18f10*/  LDL R4, [R1+0x8] ;  /* 0x0000080001047983 */ /* 0x000ee80000100800 */
[----:B------:R-:W0:Y:S04]  /*18f20*/  LDL.LU R3, [R1+0xc] ;  /* 0x00000c0001037983 */ /* 0x000e280000300800 */
        /* <DEDUP_REMOVED lines=35> */
.L_x_1549:
[----:B0-----:R-:W3:Y:S01]  /*19160*/  LDL R2, [R1+0x4] ;  /* 0x0000040001027983 */ /* 0x001ee20000100800 */
[----:B------:R-:W0:Y:S02]  /*19170*/  S2R R3, SR_TID.X ;  /* 0x0000000000037919 */ /* 0x000e240000002100 */
[----:B0-----:R-:W-:Y:S02]  /*19180*/  LOP3.LUT R4, R3, 0x7f, RZ, 0xc0, !PT ;  /* 0x0000007f03047812 */ /* 0x001fe400078ec0ff */
[----:B------:R-:W-:Y:S01]  /*19190*/  SHF.L.U32 R3, R6, 0x1f, RZ ;  /* 0x0000001f06037819 */ /* 0x000fe200000006ff */
[----:B------:R-:W-:Y:S01]  /*191a0*/  BSSY B2, `(.L_x_1550) ;  /* 0x0000005000027945 */ /* 0x000fe20003800000 */
[----:B------:R-:W-:Y:S01]  /*191b0*/  ISETP.NE.AND P1, PT, R4, RZ, PT ;  /* 0x000000ff0400720c */ /* 0x000fe20003f25270 */
[----:B---3--:R-:W-:-:S04]  /*191c0*/  IMAD R2, R7, 0x8, R2 ;  /* 0x0000000807027824 */ /* 0x008fc800078e0202 */
[----:B------:R-:W0:Y:S02]  /*191d0*/  SYNCS.PHASECHK.TRANS64.TRYWAIT P0, [R2+URZ+0x38840], R3 ;  /* 0x03884003020075a7 */ /* 0x000e24000800017f */
[----:B0-----:R-:W-:Y:S06]  /*191e0*/  @!P0 BRA `(.L_x_1551) ;  /* 0x0000004400f48947 */ /* 0x001fec0003800000 */
.L_x_1673:
[----:B------:R-:W-:Y:S05]  /*191f0*/  BSYNC B2 ;  /* 0x0000000000027941 */ /* 0x000fea0003800000 */
.L_x_1550:
        /* <DEDUP_REMOVED lines=9> */
.L_x_1553:
[----:B------:R-:W-:Y:S05]  /*19290*/  BSYNC B2 ;  /* 0x0000000000027941 */ /* 0x000fea0003800000 */
.L_x_1552:
        /* <DEDUP_REMOVED lines=13> */
.L_x_1554:
        /* <DEDUP_REMOVED lines=14> */
.L_x_1674:
[----:B------:R-:W-:Y:S05]  /*19450*/  BSYNC B2 ;  /* 0x0000000000027941 */ /* 0x000fea0003800000 */
.L_x_1555:
        /* <DEDUP_REMOVED lines=11> */
.L_x_1558:
[----:B------:R-:W-:Y:S05]  /*19510*/  BSYNC B2 ;  /* 0x0000000000027941 */ /* 0x000fea0003800000 */
.L_x_1557:
        /* <DEDUP_REMOVED lines=10> */
.L_x_1559:
        /* <DEDUP_REMOVED lines=16> */
.L_x_1560:
        /* <DEDUP_REMOVED lines=16> */
.L_x_1561:
        /* <DEDUP_REMOVED lines=16> */
.L_x_1562:
        /* <DEDUP_REMOVED lines=16> */
.L_x_1563:
        /* <DEDUP_REMOVED lines=16> */
.L_x_1564:
        /* <DEDUP_REMOVED lines=16> */
.L_x_1565:
        /* <DEDUP_REMOVED lines=16> */
.L_x_1566:
        /* <DEDUP_REMOVED lines=11> */
.L_x_1548:
[----:B------:R-:W-:Y:S05]  /*19d70*/  BSYNC B1 ;  /* 0x0000000000017941 */ /* 0x000fea0003800000 */
.L_x_1547:
[----:B------:R-:W3:Y:S01]  /*19d80*/  LDL R5, [R1+0x8] ;  /* 0x0000080001057983 */ /* 0x000ee20000100800 */
[----:B------:R-:W-:Y:S01]  /*19d90*/  VIADD R7, R7, 0x1 ;  /* 0x0000000107077836 */ /* 0x000fe20000000000 */
[----:B------:R-:W-:Y:S04]  /*19da0*/  BSSY B1, `(.L_x_1567) ;  /* 0x00000e5000017945 */ /* 0x000fe80003800000 */
[----:B------:R-:W-:-:S04]  /*19db0*/  ISETP.NE.AND P0, PT, R7, 0x2, PT ;  /* 0x000000020700780c */ /* 0x000fc80003f05270 */
[----:B------:R-:W-:Y:S02]  /*19dc0*/  SEL R2, RZ, 0x1, P0 ;  /* 0x00000001ff027807 */ /* 0x000fe40000000000 */
[----:B------:R-:W-:Y:S02]  /*19dd0*/  SEL R9, R7, RZ, P0 ;  /* 0x000000ff07097207 */ /* 0x000fe40000000000 */
[----:B------:R-:W-:-:S05]  /*19de0*/  LOP3.LUT R8, R6, R2, RZ, 0x3c, !PT ;  /* 0x0000000206087212 */ /* 0x000fca00078e3cff */
[----:B------:R0:W-:Y:S04]  /*19df0*/  STL [R1+0x1c], R8 ;  /* 0x00001c0801007387 */ /* 0x0001e80000100800 */
[----:B------:R0:W-:Y:S01]  /*19e00*/  STL [R1+0xc], R9 ;  /* 0x00000c0901007387 */ /* 0x0001e20000100800 */
[----:B---3--:R-:W-:-:S13]  /*19e10*/  LOP3.LUT P2, RZ, R5, 0x1, RZ, 0xc0, !PT ;  /* 0x0000000105ff7812 */ /* 0x008fda000784c0ff */
[----:B0-----:R-:W-:Y:S05]  /*19e20*/  @!P2 BRA `(.L_x_1568) ;  /* 0x0000000c0070a947 */ /* 0x001fea0003800000 */
[----:B------:R-:W-:Y:S01]  /*19e30*/  ULDC.64 UR4, c[0x0][0x418] ;  /* 0x0001060000047ab9 */ /* 0x000fe20000000a00 */
[----:B------:R-:W-:Y:S01]  /*19e40*/  VIADD R6, R0, 0xffffffff ;  /* 0xffffffff00067836 */ /* 0x000fe20000000000 */
        /* <DEDUP_REMOVED lines=23> */
.L_x_1569:
        /* <DEDUP_REMOVED lines=9> */
.L_x_1675:
[----:B------:R-:W-:Y:S05]  /*1a050*/  BSYNC B2 ;  /* 0x0000000000027941 */ /* 0x000fea0003800000 */
.L_x_1570:
        /* <DEDUP_REMOVED lines=9> */
.L_x_1573:
[----:B------:R-:W-:Y:S05]  /*1a0f0*/  BSYNC B2 ;  /* 0x0000000000027941 */ /* 0x000fea0003800000 */
.L_x_1572:
[----:B------:R-:W3:Y:S04]  /*1a100*/  LDL R8, [R1+0x4] ;  /* 0x0000040001087983 */ /* 0x000ee80000100800 */
        /* <DEDUP_REMOVED lines=13> */
.L_x_1574:
        /* <DEDUP_REMOVED lines=14> */
.L_x_1676:
[----:B------:R-:W-:Y:S05]  /*1a2c0*/  BSYNC B2 ;  /* 0x0000000000027941 */ /* 0x000fea0003800000 */
.L_x_1575:
        /* <DEDUP_REMOVED lines=11> */
.L_x_1578:
[----:B------:R-:W-:Y:S05]  /*1a380*/  BSYNC B2 ;  /* 0x0000000000027941 */ /* 0x000fea0003800000 */
.L_x_1577:
        /* <DEDUP_REMOVED lines=11> */
.L_x_1579:
        /* <DEDUP_REMOVED lines=16> */
.L_x_1580:
        /* <DEDUP_REMOVED lines=16> */
.L_x_1581:
        /* <DEDUP_REMOVED lines=16> */
.L_x_1582:
        /* <DEDUP_REMOVED lines=16> */
.L_x_1583:
        /* <DEDUP_REMOVED lines=16> */
.L_x_1584:
        /* <DEDUP_REMOVED lines=16> */
.L_x_1585:
        /* <DEDUP_REMOVED lines=16> */
.L_x_1586:
        /* <DEDUP_REMOVED lines=11> */
.L_x_1568:
[----:B------:R-:W-:Y:S05]  /*1abf0*/  BSYNC B1 ;  /* 0x0000000000017941 */ /* 0x000fea0003800000 */
.L_x_1567:
[C---:B------:R-:W-:Y:S01]  /*1ac00*/  ISETP.GT.AND P0, PT, R0.reuse, 0x1, PT ;  /* 0x000000010000780c */ /* 0x040fe20003f04270 */
[----:B------:R-:W-:-:S12]  /*1ac10*/  VIADD R0, R0, 0xfffffffe ;  /* 0xfffffffe00007836 */ /* 0x000fd80000000000 */
[----:B------:R-:W-:Y:S05]  /*1ac20*/  @P0 BRA `(.L_x_1587) ;  /* 0xffffffe000b80947 */ /* 0x000fea000383ffff */
.L_x_1524:
[----:B------:R-:W-:Y:S05]  /*1ac30*/  BSYNC B0 ;  /* 0x0000000000007941 */ /* 0x000fea0003800000 */
.L_x_1523:
        /* <DEDUP_REMOVED lines=24> */
.L_x_1589:
[----:B------:R-:W-:Y:S05]  /*1adc0*/  BSYNC B0 ;  /* 0x0000000000007941 */ /* 0x000fea0003800000 */
.L_x_1588:
[----:B------:R-:W-:-:S05]  /*1add0*/  SEL R0, R0, RZ, P0 ;  /* 0x000000ff00007207 */ /* 0x000fca0000000000 */
[----:B------:R3:W-:Y:S02]  /*1ade0*/  STL [R1+0xc], R0 ;  /* 0x00000c0001007387 */ /* 0x0007e40000100800 */
.L_x_1485:
[----:B------:R-:W-:Y:S05]  /*1adf0*/  BSYNC B7 ;  /* 0x0000000000077941 */ /* 0x000fea0003800000 */
.L_x_1483:
        /* <DEDUP_REMOVED lines=13> */
.L_x_1590:
        /* <DEDUP_REMOVED lines=36> */
.L_x_1686:
[----:B------:R-:W-:Y:S02]  /*1b110*/  ULDC UR4, c[0x0][0xd38] ;  /* 0x00034e0000047ab9 */ /* 0x000fe40000000800 */
[----:B------:R-:W-:-:S04]  /*1b120*/  IMAD.U32 R16, RZ, RZ, UR4 ;  /* 0x00000004ff107e24 */ /* 0x000fc8000f8e00ff */
[----:B-1----:R-:W-:-:S04]  /*1b130*/  IMAD R6, R6, R16, RZ ;  /* 0x0000001006067224 */ /* 0x002fc800078e02ff */
[----:B------:R-:W-:-:S05]  /*1b140*/  IMAD.IADD R4, R4, 0x1, R6 ;  /* 0x0000000104047824 */ /* 0x000fca00078e0206 */
[----:B------:R-:W-:-:S13]  /*1b150*/  ISETP.GT.AND P6, PT, R4, R0, PT ;  /* 0x000000000400720c */ /* 0x000fda0003fc4270 */
[----:B------:R-:W-:Y:S05]  /*1b160*/  @P6 BRA `(.L_x_1593) ;  /* 0x00000000009c6947 */ /* 0x000fea0003800000 */
.L_x_1598:
        /* <DEDUP_REMOVED lines=14> */
.L_x_1596:
[----:B------:R-:W-:Y:S05]  /*1b250*/  BSYNC B0 ;  /* 0x0000000000007941 */ /* 0x000fea0003800000 */
.L_x_1595:
        /* <DEDUP_REMOVED lines=18> */
.L_x_1694:
[----:B------:R-:W-:Y:S02]  /*1b380*/  ULDC UR4, c[0x0][0xd38] ;  /* 0x00034e0000047ab9 */ /* 0x000fe40000000800 */
[----:B------:R-:W-:-:S04]  /*1b390*/  IMAD.U32 R16, RZ, RZ, UR4 ;  /* 0x00000004ff107e24 */ /* 0x000fc8000f8e00ff */
[----:B-1----:R-:W-:-:S04]  /*1b3a0*/  IMAD R6, R6, R16, RZ ;  /* 0x0000001006067224 */ /* 0x002fc800078e02ff */
[----:B------:R-:W-:-:S05]  /*1b3b0*/  IMAD.IADD R4, R6, 0x1, R4 ;  /* 0x0000000106047824 */ /* 0x000fca00078e0204 */
[----:B------:R-:W-:-:S13]  /*1b3c0*/  ISETP.GT.AND P6, PT, R4, R0, PT ;  /* 0x000000000400720c */ /* 0x000fda0003fc4270 */
[----:B------:R-:W-:Y:S05]  /*1b3d0*/  @!P6 BRA `(.L_x_1598) ;  /* 0xfffffffc0064e947 */ /* 0x000fea000383ffff */
.L_x_1593:
        /* <DEDUP_REMOVED lines=8> */
.L_x_1698:
[----:B------:R-:W-:Y:S01]  /*1b460*/  ISETP.NE.AND P0, PT, R5, RZ, PT ;  /* 0x000000ff0500720c */ /* 0x000fe20003f05270 */
[----:B-1----:R-:W-:-:S12]  /*1b470*/  IMAD.MOV.U32 R3, RZ, RZ, RZ ;  /* 0x000000ffff037224 */ /* 0x002fd800078e00ff */
[----:B------:R-:W-:Y:S05]  /*1b480*/  @!P0 BRA `(.L_x_1600) ;  /* 0x0000000000148947 */ /* 0x000fea0003800000 */
[----:B------:R-:W-:Y:S01]  /*1b490*/  UMOV UR4, 0xffffffff ;  /* 0xffffffff00047882 */ /* 0x000fe20000000000 */
[----:B------:R-:W-:Y:S02]  /*1b4a0*/  VIADD R12, R4, 0xffffffff ;  /* 0xffffffff040c7836 */ /* 0x000fe40000000000 */
[----:B------:R-:W-:Y:S05]  /*1b4b0*/  BRA.DIV UR4, `(.L_x_1601) ;  /* 0x0000002e04ec7947 */ /* 0x000fea000b800000 */
[----:B0-----:R0:W1:Y:S02]  /*1b4c0*/  SHFL.IDX PT, R2, R2, R12, 0x1f ;  /* 0x00001f0c02027589 */ /* 0x00106400000e0000 */
.L_x_1701:
[----:B-1----:R-:W-:-:S07]  /*1b4d0*/  IMAD.MOV.U32 R3, RZ, RZ, R2 ;  /* 0x000000ffff037224 */ /* 0x002fce00078e0002 */
.L_x_1600:
[----:B---3--:R-:W-:Y:S01]  /*1b4e0*/  IABS R5, R17 ;  /* 0x0000001100057213 */ /* 0x008fe20000000000 */
[----:B------:R-:W-:Y:S02]  /*1b4f0*/  IMAD R16, R3, R16, R6 ;  /* 0x0000001003107224 */ /* 0x000fe400078e0206 */
[----:B------:R-:W-:Y:S01]  /*1b500*/  IMAD.IADD R19, R4, 0x1, R19 ;  /* 0x0000000104137824 */ /* 0x000fe200078e0213 */
[----:B0-----:R-:W0:Y:S01]  /*1b510*/  I2F.RP R2, R5 ;  /* 0x0000000500027306 */ /* 0x001e220000209400 */
[----:B------:R-:W-:-:S07]  /*1b520*/  IMAD.IADD R0, R0, 0x1, -R16 ;  /* 0x0000000100007824 */ /* 0x000fce00078e0a10 */
[----:B0-----:R-:W0:Y:S02]  /*1b530*/  MUFU.RCP R2, R2 ;  /* 0x0000000200027308 */ /* 0x001e240000001000 */
[----:B0-----:R-:W-:-:S06]  /*1b540*/  VIADD R2, R2, 0xffffffe ;  /* 0x0ffffffe02027836 */ /* 0x001fcc0000000000 */
[----:B------:R-:W0:Y:S02]  /*1b550*/  F2I.FTZ.U32.TRUNC.NTZ R3, R2 ;  /* 0x0000000200037305 */ /* 0x000e24000021f000 */
        /* <DEDUP_REMOVED lines=23> */
.L_x_1594:
[----:B------:R-:W-:Y:S01]  /*1b6d0*/  UMOV UR4, URZ ;  /* 0x0000003f00047c82 */ /* 0x000fe20008000000 */
[----:B------:R-:W-:Y:S01]  /*1b6e0*/  UMOV UR5, URZ ;  /* 0x0000003f00057c82 */ /* 0x000fe20008000000 */
[----:B------:R-:W-:Y:S01]  /*1b6f0*/  ULDC UR6, c[0x0][0xd3c] ;  /* 0x00034f0000067ab9 */ /* 0x000fe20000000800 */
[----:B------:R-:W-:Y:S02]  /*1b700*/  IMAD.MOV.U32 R16, RZ, RZ, R0 ;  /* 0x000000ffff107224 */ /* 0x000fe400078e0000 */
[----:B------:R-:W-:Y:S02]  /*1b710*/  IMAD.U32 R17, RZ, RZ, UR4 ;  /* 0x00000004ff117e24 */ /* 0x000fe4000f8e00ff */
[----:B------:R-:W-:Y:S02]  /*1b720*/  IMAD.U32 R18, RZ, RZ, UR5 ;  /* 0x00000005ff127e24 */ /* 0x000fe4000f8e00ff */
[----:B------:R-:W-:-:S07]  /*1b730*/  IMAD.U32 R19, RZ, RZ, UR6 ;  /* 0x00000006ff137e24 */ /* 0x000fce000f8e00ff */
.L_x_1602:
[----:B------:R1:W3:Y:S01]  /*1b740*/  LDL R3, [R1+0x4] ;  /* 0x0000040001037983 */ /* 0x0002e20000100800 */
[----:B------:R-:W4:Y:S01]  /*1b750*/  S2R R0, SR_TID.X ;  /* 0x0000000000007919 */ /* 0x000f220000002100 */
[----:B------:R-:W-:Y:S05]  /*1b760*/  WARPSYNC.ALL ;  /* 0x0000000000007948 */ /* 0x000fea0003800000 */
[----:B----4-:R-:W-:Y:S01]  /*1b770*/  LOP3.LUT R0, R0, 0x1f, RZ, 0xc0, !PT ;  /* 0x0000001f00007812 */ /* 0x010fe200078ec0ff */
[----:B------:R-:W-:Y:S03]  /*1b780*/  BAR.SYNC.DEFER_BLOCKING 0x4, 0x180 ;  /* 0x0106000000007b1d */ /* 0x000fe60000010000 */
[----:B------:R-:W-:-:S13]  /*1b790*/  ISETP.NE.AND P0, PT, R0, RZ, PT ;  /* 0x000000ff0000720c */ /* 0x000fda0003f05270 */
[----:B------:R-:W3:Y:S01]  /*1b7a0*/  @!P0 S2R R0, SR_CgaCtaId ;  /* 0x0000000000008919 */ /* 0x000ee20000008800 */
[----:B0-----:R-:W-:-:S04]  /*1b7b0*/  @!P0 MOV R2, 0x400 ;  /* 0x0000040000028802 */ /* 0x001fc80000000f00 */
[----:B---3--:R-:W-:-:S05]  /*1b7c0*/  @!P0 LEA R3, R0, R2, 0x18 ;  /* 0x0000000200038211 */ /* 0x008fca00078ec0ff */
[----:B------:R1:W-:Y:S04]  /*1b7d0*/  @!P0 STS.128 [R3+0x388d0], R16 ;  /* 0x0388d01003008388 */ /* 0x0003e80000000c00 */
[----:B------:R1:W-:Y:S01]  /*1b7e0*/  @!P0 STL [R1+0x4], R3 ;  /* 0x0000040301008387 */ /* 0x0003e20000100800 */
[----:B------:R-:W-:Y:S06]  /*1b7f0*/  BAR.ARV 0x5, 0x180 ;  /* 0x0146000000007b1d */ /* 0x000fec0000002000 */
.L_x_1591:
[----:B------:R-:W-:Y:S02]  /*1b800*/  ULDC UR4, c[0x0][0xd3c] ;  /* 0x00034f0000047ab9 */ /* 0x000fe40000000800 */
[----:B----4-:R-:W-:-:S13]  /*1b810*/  ISETP.GE.AND P0, PT, R19, UR4, PT ;  /* 0x0000000413007c0c */ /* 0x010fda000bf06270 */
[----:B------:R-:W-:Y:S05]  /*1b820*/  @!P0 BRA `(.L_x_1603) ;  /* 0xffffff7400108947 */ /* 0x000fea000383ffff */
[----:B------:R-:W-:Y:S05]  /*1b830*/  BSYNC B8 ;  /* 0x0000000000087941 */ /* 0x000fea0003800000 */
.L_x_1433:
[----:B---3--:R-:W3:Y:S01]  /*1b840*/  LDL.LU R0, [R1+0x60] ;  /* 0x0000600001007983 */ /* 0x008ee20000300800 */
[----:B------:R-:W-:Y:S01]  /*1b850*/  BSSY B0, `(.L_x_1604) ;  /* 0x000000b000007945 */ /* 0x000fe20003800000 */
[----:B------:R-:W4:Y:S01]  /*1b860*/  S2R R5, SR_CgaCtaId ;  /* 0x0000000000057919 */ /* 0x000f220000008800 */
[----:B---3--:R-:W-:-:S05]  /*1b870*/  VIADD R0, R0, 0x1 ;  /* 0x0000000100007836 */ /* 0x008fca0000000000 */
[----:B0-----:R-:W-:-:S04]  /*1b880*/  LEA.HI R2, R0, R0, RZ, 0x1 ;  /* 0x0000000000027211 */ /* 0x001fc800078f08ff */
[----:B-1----:R-:W-:-:S05]  /*1b890*/  LOP3.LUT R3, R2, 0xfffffffe, RZ, 0xc0, !PT ;  /* 0xfffffffe02037812 */ /* 0x002fca00078ec0ff */
[----:B------:R-:W-:Y:S01]  /*1b8a0*/  IMAD.IADD R3, R0, 0x1, -R3 ;  /* 0x0000000100037824 */ /* 0x000fe200078e0a03 */
[----:B------:R-:W-:-:S04]  /*1b8b0*/  MOV R0, 0x400 ;  /* 0x0000040000007802 */ /* 0x000fc80000000f00 */
[----:B----4-:R-:W-:Y:S02]  /*1b8c0*/  LEA R0, R5, R0, 0x18 ;  /* 0x0000000005007211 */ /* 0x010fe400078ec0ff */
[----:B------:R-:W-:-:S04]  /*1b8d0*/  SHF.L.U32 R3, R3, 0x1f, RZ ;  /* 0x0000001f03037819 */ /* 0x000fc800000006ff */
[----:B------:R-:W0:Y:S02]  /*1b8e0*/  SYNCS.PHASECHK.TRANS64.TRYWAIT P0, [R0+URZ+0x38820], R3 ;  /* 0x03882003000075a7 */ /* 0x000e24000800017f */
[----:B0-----:R-:W-:Y:S05]  /*1b8f0*/  @!P0 BRA `(.L_x_1605) ;  /* 0x0000002c00048947 */ /* 0x001fea0003800000 */
.L_x_1702:
[----:B------:R-:W-:Y:S05]  /*1b900*/  BSYNC B0 ;  /* 0x0000000000007941 */ /* 0x000fea0003800000 */
.L_x_1604:
[----:B------:R-:W-:-:S03]  /*1b910*/  UMOV UR4, 0xffffffff ;  /* 0xffffffff00047882 */ /* 0x000fc60000000000 */
[----:B------:R-:W-:Y:S05]  /*1b920*/  BRA.DIV UR4, `(.L_x_1606) ;  /* 0x0000002e040c7947 */ /* 0x000fea000b800000 */
[----:B------:R-:W1:Y:S02]  /*1b930*/  S2R R2, SR_TID.X ;  /* 0x0000000000027919 */ /* 0x000e640000002100 */
[----:B-1----:R-:W-:-:S04]  /*1b940*/  SHF.R.U32.HI R2, RZ, 0x5, R2 ;  /* 0x00000005ff027819 */ /* 0x002fc80000011602 */
[----:B------:R-:W-:-:S05]  /*1b950*/  LOP3.LUT R2, R2, 0x3, RZ, 0xc0, !PT ;  /* 0x0000000302027812 */ /* 0x000fca00078ec0ff */
[----:B------:R1:W3:Y:S02]  /*1b960*/  SHFL.IDX PT, R14, R2, RZ, 0x1f ;  /* 0x00001fff020e7589 */ /* 0x0002e400000e0000 */
.L_x_1705:
[----:B---3--:R-:W-:-:S13]  /*1b970*/  ISETP.NE.AND P0, PT, R14, RZ, PT ;  /* 0x000000ff0e00720c */ /* 0x008fda0003f05270 */
[----:B------:R-:W-:Y:S05]  /*1b980*/  @P0 BRA `(.L_x_1310) ;  /* 0x0000000000940947 */ /* 0x000fea0003800000 */
[----:B------:R-:W-:-:S03]  /*1b990*/  UMOV UR4, 0xffffffff ;  /* 0xffffffff00047882 */ /* 0x000fc60000000000 */
[----:B------:R-:W-:Y:S05]  /*1b9a0*/  BRA.DIV UR4, `(.L_x_1607) ;  /* 0x0000002e04207947 */ /* 0x000fea000b800000 */
[----:B------:R-:W-:-:S13]  /*1b9b0*/  ELECT P6, URZ, PT ;  /* 0x00000000003f782f */ /* 0x000fda00038c0000 */
.L_x_1708:
[----:B------:R-:W-:Y:S05]  /*1b9c0*/  @!P6 BRA `(.L_x_1310) ;  /* 0x000000000084e947 */ /* 0x000fea0003800000 */
[----:B-1----:R-:W3:Y:S02]  /*1b9d0*/  LDL.LU R2, [R1+0x70] ;  /* 0x0000700001027983 */ /* 0x002ee40000300800 */
[----:B---3--:R-:W-:-:S04]  /*1b9e0*/  LOP3.LUT R2, R2, 0x2, RZ, 0xfc, !PT ;  /* 0x0000000202027812 */ /* 0x008fc800078efcff */
[----:B------:R-:W-:-:S13]  /*1b9f0*/  ISETP.NE.AND P2, PT, R2, 0x3, PT ;  /* 0x000000030200780c */ /* 0x000fda0003f45270 */
[----:B------:R-:W-:Y:S05]  /*1ba00*/  @!P2 BRA `(.L_x_1608) ;  /* 0x000000000004a947 */ /* 0x000fea0003800000 */
[----:B------:R-:W-:Y:S01]  /*1ba10*/  BPT.TRAP 0x1 ;  /* 0x000000040000795c */ /* 0x000fe20000300000 */
.L_x_1608:
[----:B0-----:R-:W3:Y:S04]  /*1ba20*/  LDL R3, [R1+0xc] ;  /* 0x00000c0001037983 */ /* 0x001ee80000100800 */
[----:B------:R-:W4:Y:S01]  /*1ba30*/  LDL.LU R7, [R1+0x1c] ;  /* 0x00001c0001077983 */ /* 0x000f220000300800 */
[----:B------:R-:W-:-:S04]  /*1ba40*/  VIADD R2, R0, 0x38840 ;  /* 0x0003884000027836 */ /* 0x000fc80000000000 */
[C---:B---3--:R-:W-:Y:S02]  /*1ba50*/  IMAD R6, R3.reuse, 0x8, R2 ;  /* 0x0000000803067824 */ /* 0x048fe400078e0202 */
[----:B------:R-:W-:Y:S01]  /*1ba60*/  VIADD R3, R3, 0x1 ;  /* 0x0000000103037836 */ /* 0x000fe20000000000 */
[----:B----4-:R-:W-:-:S04]  /*1ba70*/  SHF.L.U32 R5, R7, 0x1f, RZ ;  /* 0x0000001f07057819 */ /* 0x010fc800000006ff */
        /* <DEDUP_REMOVED lines=8> */
.L_x_1709:
[----:B------:R-:W1:Y:S02]  /*1bb00*/  SYNCS.PHASECHK.TRANS64.TRYWAIT P0, [R7+URZ], R2 ;  /* 0x00000002070075a7 */ /* 0x000e64000800017f */
[----:B-1----:R-:W-:Y:S05]  /*1bb10*/  @!P0 BRA `(.L_x_1610) ;  /* 0x0000002800f88947 */ /* 0x002fea0003800000 */
.L_x_1710:
[----:B------:R-:W-:Y:S05]  /*1bb20*/  @!P2 BRA `(.L_x_1611) ;  /* 0x000000000004a947 */ /* 0x000fea0003800000 */
[----:B------:R-:W-:Y:S01]  /*1bb30*/  BPT.TRAP 0x1 ;  /* 0x000000040000795c */ /* 0x000fe20000300000 */
.L_x_1611:
[----:B------:R-:W3:Y:S01]  /*1bb40*/  LDL.LU R4, [R1+0xc] ;  /* 0x00000c0001047983 */ /* 0x000ee20000300800 */
[----:B------:R-:W-:-:S04]  /*1bb50*/  VIADD R0, R0, 0x38860 ;  /* 0x0003886000007836 */ /* 0x000fc80000000000 */
[----:B---3--:R-:W-:-:S04]  /*1bb60*/  IMAD R4, R4, 0x8, R0 ;  /* 0x0000000804047824 */ /* 0x008fc800078e0200 */
[----:B------:R-:W3:Y:S02]  /*1bb70*/  SYNCS.PHASECHK.TRANS64.TRYWAIT P0, [R4+URZ], R5 ;  /* 0x00000005040075a7 */ /* 0x000ee4000800017f */
[----:B---3--:R-:W-:Y:S05]  /*1bb80*/  @!P0 BRA `(.L_x_1612) ;  /* 0x0000002800f08947 */ /* 0x008fea0003800000 */
.L_x_1711:
[----:B------:R-:W-:-:S07]  /*1bb90*/  IMAD R3, R3, 0x8, R0 ;  /* 0x0000000803037824 */ /* 0x000fce00078e0200 */
.L_x_1613:
[----:B----4-:R4:W0:Y:S02]  /*1bba0*/  SYNCS.PHASECHK.TRANS64.TRYWAIT P0, [R3+URZ], R2 ;  /* 0x00000002030075a7 */ /* 0x010824000800017f */
[----:B0-----:R-:W-:Y:S05]  /*1bbb0*/  @!P0 NANOSLEEP.SYNCS 0x989680 ;  /* 0x009896800000895d */ /* 0x001fea0003900000 */
[----:B------:R-:W0:Y:S02]  /*1bbc0*/  @!P0 SYNCS.PHASECHK.TRANS64 P0, [R3+URZ], R2 ;  /* 0x00000002030085a7 */ /* 0x000e24000800007f */
[----:B0-----:R-:W-:Y:S05]  /*1bbd0*/  @!P0 BRA `(.L_x_1613) ;  /* 0xfffffffc00f08947 */ /* 0x001fea000383ffff */
.L_x_1310:
[----:B------:R-:W-:Y:S05]  /*1bbe0*/  BSYNC B9 ;  /* 0x0000000000097941 */ /* 0x000fea0003800000 */
.L_x_1307:
[----:B------:R-:W-:Y:S05]  /*1bbf0*/  EXIT ;  /* 0x000000000000794d */ /* 0x000fea0003800000 */
.L_x_1326:
[----:B0-----:R0:W1:Y:S02]  /*1bc00*/  SYNCS.PHASECHK.TRANS64.TRYWAIT P5, [R66+URZ+0x38890], R75 ;  /* 0x0388904b420075a7 */ /* 0x00106400080a017f */
[----:B-1----:R-:W-:Y:S05]  /*1bc10*/  @!P5 NANOSLEEP.SYNCS 0x989680 ;  /* 0x009896800000d95d */ /* 0x002fea0003900000 */
[----:B------:R-:W1:Y:S02]  /*1bc20*/  @!P5 SYNCS.PHASECHK.TRANS64 P5, [R66+URZ+0x38890], R75 ;  /* 0x0388904b4200d5a7 */ /* 0x000e6400080a007f */
[----:B-1----:R-:W-:Y:S05]  /*1bc30*/  @!P5 BRA `(.L_x_1326) ;  /* 0xfffffffc00f0d947 */ /* 0x002fea000383ffff */
[----:B------:R-:W-:Y:S05]  /*1bc40*/  BRA `(.L_x_1614) ;  /* 0xfffffe6800b07947 */ /* 0x000fea000383ffff */
.L_x_1336:
[----:B0-----:R0:W1:Y:S02]  /*1bc50*/  SYNCS.PHASECHK.TRANS64.TRYWAIT P5, [R66+URZ+0x38890], R75 ;  /* 0x0388904b420075a7 */ /* 0x00106400080a017f */
[----:B-1----:R-:W-:Y:S05]  /*1bc60*/  @!P5 NANOSLEEP.SYNCS 0x989680 ;  /* 0x009896800000d95d */ /* 0x002fea0003900000 */
[----:B------:R-:W1:Y:S02]  /*1bc70*/  @!P5 SYNCS.PHASECHK.TRANS64 P5, [R66+URZ+0x38890], R75 ;  /* 0x0388904b4200d5a7 */ /* 0x000e6400080a007f */
[----:B-1----:R-:W-:Y:S05]  /*1bc80*/  @!P5 BRA `(.L_x_1336) ;  /* 0xfffffffc00f0d947 */ /* 0x002fea000383ffff */
[----:B------:R-:W-:Y:S05]  /*1bc90*/  BRA `(.L_x_1615) ;  /* 0xfffffe7400247947 */ /* 0x000fea000383ffff */
.L_x_1341:
[----:B0-----:R0:W1:Y:S02]  /*1bca0*/  SYNCS.PHASECHK.TRANS64.TRYWAIT P5, [R66+URZ+0x38890], R75 ;  /* 0x0388904b420075a7 */ /* 0x00106400080a017f */
[----:B-1----:R-:W-:Y:S05]  /*1bcb0*/  @!P5 NANOSLEEP.SYNCS 0x989680 ;  /* 0x009896800000d95d */ /* 0x002fea0003900000 */
[----:B------:R-:W1:Y:S02]  /*1bcc0*/  @!P5 SYNCS.PHASECHK.TRANS64 P5, [R66+URZ+0x38890], R75 ;  /* 0x0388904b4200d5a7 */ /* 0x000e6400080a007f */
[----:B-1----:R-:W-:Y:S05]  /*1bcd0*/  @!P5 BRA `(.L_x_1341) ;  /* 0xfffffffc00f0d947 */ /* 0x002fea000383ffff */
[----:B------:R-:W-:Y:S05]  /*1bce0*/  BRA `(.L_x_1616) ;  /* 0xfffffe7c005c7947 */ /* 0x000fea000383ffff */
.L_x_1345:
[----:B------:R0:W0:Y:S02]  /*1bcf0*/  SYNCS.PHASECHK.TRANS64.TRYWAIT P5, [R66+URZ+0x388b0], R75 ;  /* 0x0388b04b420075a7 */ /* 0x00002400080a017f */
[----:B0-----:R-:W-:Y:S05]  /*1bd00*/  @!P5 NANOSLEEP.SYNCS 0x989680 ;  /* 0x009896800000d95d */ /* 0x001fea0003900000 */
[----:B------:R-:W0:Y:S02]  /*1bd10*/  @!P5 SYNCS.PHASECHK.TRANS64 P5, [R66+URZ+0x388b0], R75 ;  /* 0x0388b04b4200d5a7 */ /* 0x000e2400080a007f */
[----:B0-----:R-:W-:Y:S05]  /*1bd20*/  @!P5 BRA `(.L_x_1345) ;  /* 0xfffffffc00f0d947 */ /* 0x001fea000383ffff */
[----:B------:R-:W-:Y:S05]  /*1bd30*/  BRA `(.L_x_1617) ;  /* 0xfffffe7c00d87947 */ /* 0x000fea000383ffff */
.L_x_1368:
        /* <DEDUP_REMOVED lines=8> */
.L_x_1619:
[----:B------:R-:W-:Y:S05]  /*1bdc0*/  BSYNC B1 ;  /* 0x0000000000017941 */ /* 0x000fea0003800000 */
.L_x_1618:
        /* <DEDUP_REMOVED lines=8> */
.L_x_1620:
[----:B------:R-:W-:Y:S02]  /*1be50*/  IMAD.MOV.U32 R13, RZ, RZ, R29 ;  /* 0x000000ffff0d7224 */ /* 0x000fe400078e001d */
[----:B------:R-:W-:-:S07]  /*1be60*/  IMAD.MOV.U32 R3, RZ, RZ, R14 ;  /* 0x000000ffff037224 */ /* 0x000fce00078e000e */
[----:B------:R-:W-:Y:S05]  /*1be70*/  WARPSYNC.COLLECTIVE R15, `(.L_x_1621) ;  /* 0x000000000f087348 */ /* 0x000fea0003c00000 */
[----:B------:R0:W1:Y:S02]  /*1be80*/  SHFL.IDX P6, R14, R13, R12, R11 ;  /* 0x0000000c0d0e7389 */ /* 0x00006400000c000b */
[----:B01----:R-:W-:Y:S01]  /*1be90*/  ENDCOLLECTIVE ;  /* 0x000000000000791b */ /* 0x003fe20003800000 */
.L_x_1621:
[----:B------:R-:W-:Y:S02]  /*1bea0*/  IMAD.MOV.U32 R13, RZ, RZ, R28 ;  /* 0x000000ffff0d7224 */ /* 0x000fe400078e001c */
[----:B------:R-:W-:-:S07]  /*1beb0*/  IMAD.MOV.U32 R4, RZ, RZ, R14 ;  /* 0x000000ffff047224 */ /* 0x000fce00078e000e */
[----:B------:R-:W-:Y:S05]  /*1bec0*/  WARPSYNC.COLLECTIVE R15, `(.L_x_1622) ;  /* 0x000000000f087348 */ /* 0x000fea0003c00000 */
[----:B------:R0:W1:Y:S02]  /*1bed0*/  SHFL.IDX P6, R14, R13, R12, R11 ;  /* 0x0000000c0d0e7389 */ /* 0x00006400000c000b */
[----:B01----:R-:W-:Y:S01]  /*1bee0*/  ENDCOLLECTIVE ;  /* 0x000000000000791b */ /* 0x003fe20003800000 */
.L_x_1622:
[----:B------:R-:W-:Y:S05]  /*1bef0*/  BRA `(.L_x_1623) ;  /* 0xfffffea8000c7947 */ /* 0x000fea000383ffff */
.L_x_1372:
[----:B0-----:R0:W1:Y:S02]  /*1bf00*/  SYNCS.PHASECHK.TRANS64.TRYWAIT P0, [R2+URZ+0x38800], R5 ;  /* 0x03880005020075a7 */ /* 0x001064000800017f */
[----:B-1----:R-:W-:Y:S05]  /*1bf10*/  @!P0 NANOSLEEP.SYNCS 0x989680 ;  /* 0x009896800000895d */ /* 0x002fea0003900000 */
[----:B------:R-:W1:Y:S02]  /*1bf20*/  @!P0 SYNCS.PHASECHK.TRANS64 P0, [R2+URZ+0x38800], R5 ;  /* 0x03880005020085a7 */ /* 0x000e64000800007f */
[----:B-1----:R-:W-:Y:S05]  /*1bf30*/  @!P0 BRA `(.L_x_1372) ;  /* 0xfffffffc00f08947 */ /* 0x002fea000383ffff */
[----:B------:R-:W-:Y:S05]  /*1bf40*/  BRA `(.L_x_1624) ;  /* 0xfffffeac00147947 */ /* 0x000fea000383ffff */
.L_x_1380:
        /* <DEDUP_REMOVED lines=8> */
.L_x_1626:
[----:B------:R-:W-:Y:S05]  /*1bfd0*/  BSYNC B1 ;  /* 0x0000000000017941 */ /* 0x000fea0003800000 */
.L_x_1625:
        /* <DEDUP_REMOVED lines=8> */
.L_x_1627:
[----:B------:R-:W-:Y:S02]  /*1c060*/  IMAD.MOV.U32 R21, RZ, RZ, R3 ;  /* 0x000000ffff157224 */ /* 0x000fe400078e0003 */
[----:B------:R-:W-:Y:S02]  /*1c070*/  IMAD.MOV.U32 R13, RZ, RZ, R29 ;  /* 0x000000ffff0d7224 */ /* 0x000fe400078e001d */
[----:B------:R-:W-:-:S07]  /*1c080*/  IMAD.MOV.U32 R0, RZ, RZ, R14 ;  /* 0x000000ffff007224 */ /* 0x000fce00078e000e */
[----:B------:R-:W-:Y:S05]  /*1c090*/  WARPSYNC.COLLECTIVE R15, `(.L_x_1628) ;  /* 0x000000000f087348 */ /* 0x000fea0003c00000 */
[----:B------:R0:W1:Y:S02]  /*1c0a0*/  SHFL.IDX P6, R14, R13, R12, R11 ;  /* 0x0000000c0d0e7389 */ /* 0x00006400000c000b */
[----:B01----:R-:W-:Y:S01]  /*1c0b0*/  ENDCOLLECTIVE ;  /* 0x000000000000791b */ /* 0x003fe20003800000 */
.L_x_1628:
[----:B------:R-:W-:Y:S02]  /*1c0c0*/  IMAD.MOV.U32 R20, RZ, RZ, R0 ;  /* 0x000000ffff147224 */ /* 0x000fe400078e0000 */
[----:B------:R-:W-:Y:S02]  /*1c0d0*/  IMAD.MOV.U32 R13, RZ, RZ, R28 ;  /* 0x000000ffff0d7224 */ /* 0x000fe400078e001c */
[----:B------:R-:W-:-:S07]  /*1c0e0*/  IMAD.MOV.U32 R5, RZ, RZ, R14 ;  /* 0x000000ffff057224 */ /* 0x000fce00078e000e */
[----:B------:R-:W-:Y:S05]  /*1c0f0*/  WARPSYNC.COLLECTIVE R15, `(.L_x_1629) ;  /* 0x000000000f087348 */ /* 0x000fea0003c00000 */
[----:B------:R0:W1:Y:S02]  /*1c100*/  SHFL.IDX P6, R14, R13, R12, R11 ;  /* 0x0000000c0d0e7389 */ /* 0x00006400000c000b */
[----:B01----:R-:W-:Y:S01]  /*1c110*/  ENDCOLLECTIVE ;  /* 0x000000000000791b */ /* 0x003fe20003800000 */
.L_x_1629:
[----:B------:R-:W-:Y:S05]  /*1c120*/  BRA `(.L_x_1630) ;  /* 0xfffffeb400807947 */ /* 0x000fea000383ffff */
.L_x_1384:
[----:B0-----:R0:W1:Y:S02]  /*1c130*/  SYNCS.PHASECHK.TRANS64.TRYWAIT P1, [R2+URZ+0x38800], R13 ;  /* 0x0388000d020075a7 */ /* 0x001064000802017f */
[----:B-1----:R-:W-:Y:S05]  /*1c140*/  @!P1 NANOSLEEP.SYNCS 0x989680 ;  /* 0x009896800000995d */ /* 0x002fea0003900000 */
[----:B------:R-:W1:Y:S02]  /*1c150*/  @!P1 SYNCS.PHASECHK.TRANS64 P1, [R2+URZ+0x38800], R13 ;  /* 0x0388000d020095a7 */ /* 0x000e64000802007f */
[----:B-1----:R-:W-:Y:S05]  /*1c160*/  @!P1 BRA `(.L_x_1384) ;  /* 0xfffffffc00f09947 */ /* 0x002fea000383ffff */
[----:B------:R-:W-:Y:S05]  /*1c170*/  BRA `(.L_x_1631) ;  /* 0xfffffeb8004c7947 */ /* 0x000fea000383ffff */
.L_x_1390:
[----:B-1----:R1:W2:Y:S02]  /*1c180*/  SYNCS.PHASECHK.TRANS64.TRYWAIT P1, [R20+URZ+0x38830], R13 ;  /* 0x0388300d140075a7 */ /* 0x0022a4000802017f */
[----:B--2---:R-:W-:Y:S05]  /*1c190*/  @!P1 NANOSLEEP.SYNCS 0x989680 ;  /* 0x009896800000995d */ /* 0x004fea0003900000 */
[----:B------:R-:W2:Y:S02]  /*1c1a0*/  @!P1 SYNCS.PHASECHK.TRANS64 P1, [R20+URZ+0x38830], R13 ;  /* 0x0388300d140095a7 */ /* 0x000ea4000802007f */
[----:B--2---:R-:W-:Y:S05]  /*1c1b0*/  @!P1 BRA `(.L_x_1390) ;  /* 0xfffffffc00f09947 */ /* 0x004fea000383ffff */
[----:B------:R-:W-:Y:S05]  /*1c1c0*/  BRA `(.L_x_1389) ;  /* 0xfffffec400607947 */ /* 0x000fea000383ffff */
.L_x_1392:
[----:B--2---:R2:W3:Y:S02]  /*1c1d0*/  SYNCS.PHASECHK.TRANS64.TRYWAIT P1, [R2+URZ+0x38810], R11 ;  /* 0x0388100b020075a7 */ /* 0x0044e4000802017f */
[----:B---3--:R-:W-:Y:S05]  /*1c1e0*/  @!P1 NANOSLEEP.SYNCS 0x989680 ;  /* 0x009896800000995d */ /* 0x008fea0003900000 */
[----:B------:R-:W3:Y:S02]  /*1c1f0*/  @!P1 SYNCS.PHASECHK.TRANS64 P1, [R2+URZ+0x38810], R11 ;  /* 0x0388100b020095a7 */ /* 0x000ee4000802007f */
[----:B---3--:R-:W-:Y:S05]  /*1c200*/  @!P1 BRA `(.L_x_1392) ;  /* 0xfffffffc00f09947 */ /* 0x008fea000383ffff */
[----:B------:R-:W-:Y:S05]  /*1c210*/  BRA `(.L_x_1632) ;  /* 0xfffffec800107947 */ /* 0x000fea000383ffff */
.L_x_1397:
[----:B--2---:R2:W4:Y:S02]  /*1c220*/  SYNCS.PHASECHK.TRANS64.TRYWAIT P1, [R20+URZ+0x38850], R13 ;  /* 0x0388500d140075a7 */ /* 0x004524000802017f */
[----:B----4-:R-:W-:Y:S05]  /*1c230*/  @!P1 NANOSLEEP.SYNCS 0x989680 ;  /* 0x009896800000995d */ /* 0x010fea0003900000 */
[----:B------:R-:W4:Y:S02]  /*1c240*/  @!P1 SYNCS.PHASECHK.TRANS64 P1, [R20+URZ+0x38850], R13 ;  /* 0x0388500d140095a7 */ /* 0x000f24000802007f */
[----:B----4-:R-:W-:Y:S05]  /*1c250*/  @!P1 BRA `(.L_x_1397) ;  /* 0xfffffffc00f09947 */ /* 0x010fea000383ffff */
[----:B------:R-:W-:Y:S05]  /*1c260*/  BRA `(.L_x_1396) ;  /* 0xfffffec800407947 */ /* 0x000fea000383ffff */
.L_x_1404:
[----:B-1----:R1:W2:Y:S02]  /*1c270*/  SYNCS.PHASECHK.TRANS64.TRYWAIT P3, [R14+URZ+0x38830], R11 ;  /* 0x0388300b0e0075a7 */ /* 0x0022a4000806017f */
[----:B--2---:R-:W-:Y:S05]  /*1c280*/  @!P3 NANOSLEEP.SYNCS 0x989680 ;  /* 0x009896800000b95d */ /* 0x004fea0003900000 */
[----:B------:R-:W2:Y:S02]  /*1c290*/  @!P3 SYNCS.PHASECHK.TRANS64 P3, [R14+URZ+0x38830], R11 ;  /* 0x0388300b0e00b5a7 */ /* 0x000ea4000806007f */
[----:B--2---:R-:W-:Y:S05]  /*1c2a0*/  @!P3 BRA `(.L_x_1404) ;  /* 0xfffffffc00f0b947 */ /* 0x004fea000383ffff */
[----:B------:R-:W-:Y:S05]  /*1c2b0*/  BRA `(.L_x_1403) ;  /* 0xfffffef000e47947 */ /* 0x000fea000383ffff */
.L_x_1409:
[----:B---3--:R3:W4:Y:S02]  /*1c2c0*/  SYNCS.PHASECHK.TRANS64.TRYWAIT P3, [R14+URZ+0x38850], R11 ;  /* 0x0388500b0e0075a7 */ /* 0x008724000806017f */
[----:B----4-:R-:W-:Y:S05]  /*1c2d0*/  @!P3 NANOSLEEP.SYNCS 0x989680 ;  /* 0x009896800000b95d */ /* 0x010fea0003900000 */
[----:B------:R-:W4:Y:S02]  /*1c2e0*/  @!P3 SYNCS.PHASECHK.TRANS64 P3, [R14+URZ+0x38850], R11 ;  /* 0x0388500b0e00b5a7 */ /* 0x000f24000806007f */
[----:B----4-:R-:W-:Y:S05]  /*1c2f0*/  @!P3 BRA `(.L_x_1409) ;  /* 0xfffffffc00f0b947 */ /* 0x010fea000383ffff */
[----:B------:R-:W-:Y:S05]  /*1c300*/  BRA `(.L_x_1408) ;  /* 0xfffffef400807947 */ /* 0x000fea000383ffff */
.L_x_1439:
[----:B------:R-:W0:Y:S01]  /*1c310*/  S2R R6, SR_TID.X ;  /* 0x0000000000067919 */ /* 0x000e220000002100 */
        /* <DEDUP_REMOVED lines=10> */
.L_x_1634:
[----:B------:R-:W-:Y:S05]  /*1c3c0*/  BSYNC B1 ;  /* 0x0000000000017941 */ /* 0x000fea0003800000 */
.L_x_1633:
[----:B------:R-:W-:Y:S05]  /*1c3d0*/  BRA `(.L_x_1635) ;  /* 0xffffff6c00e87947 */ /* 0x000fea000383ffff */
.L_x_1441:
[----:B------:R-:W-:Y:S01]  /*1c3e0*/  BSSY B1, `(.L_x_1636) ;  /* 0x0000006000017945 */ /* 0x000fe20003800000 */
[----:B------:R-:W-:-:S07]  /*1c3f0*/  IMAD.MOV.U32 R15, RZ, RZ, -0x1 ;  /* 0xffffffffff0f7424 */ /* 0x000fce00078e00ff */
[----:B0-----:R-:W-:Y:S05]  /*1c400*/  WARPSYNC.COLLECTIVE R15, `(.L_x_1637) ;  /* 0x000000000f0c7348 */ /* 0x001fea0003c00000 */
[----:B------:R-:W-:Y:S02]  /*1c410*/  ELECT P6, UR62, PT ;  /* 0x00000000003e782f */ /* 0x000fe400038c0000 */
[----:B------:R-:W-:Y:S01]  /*1c420*/  MOV R14, UR62 ;  /* 0x0000003e000e7c02 */ /* 0x000fe20008000f00 */
[----:B0-----:R-:W-:Y:S10]  /*1c430*/  ENDCOLLECTIVE ;  /* 0x000000000000791b */ /* 0x001ff40003800000 */
.L_x_1637:
[----:B------:R-:W-:Y:S05]  /*1c440*/  BSYNC B1 ;  /* 0x0000000000017941 */ /* 0x000fea0003800000 */
.L_x_1636:
[----:B------:R-:W-:Y:S05]  /*1c450*/  BRA `(.L_x_1440) ;  /* 0xffffff6c00e07947 */ /* 0x000fea000383ffff */
.L_x_1443:
[----:B0-----:R-:W2:Y:S02]  /*1c460*/  LDL R4, [R1+0x4] ;  /* 0x0000040001047983 */ /* 0x001ea40000100800 */
[----:B--2---:R0:W1:Y:S02]  /*1c470*/  SYNCS.PHASECHK.TRANS64.TRYWAIT P0, [R4+URZ+0x38820], R3 ;  /* 0x03882003040075a7 */ /* 0x004064000800017f */
[----:B-1----:R-:W-:Y:S05]  /*1c480*/  @!P0 NANOSLEEP.SYNCS 0x989680 ;  /* 0x009896800000895d */ /* 0x002fea0003900000 */
[----:B------:R-:W1:Y:S02]  /*1c490*/  @!P0 SYNCS.PHASECHK.TRANS64 P0, [R4+URZ+0x38820], R3 ;  /* 0x03882003040085a7 */ /* 0x000e64000800007f */
[----:B-1----:R-:W-:Y:S05]  /*1c4a0*/  @!P0 BRA `(.L_x_1443) ;  /* 0xfffffffc00ec8947 */ /* 0x002fea000383ffff */
[----:B------:R-:W-:Y:S05]  /*1c4b0*/  BRA `(.L_x_1638) ;  /* 0xffffff6c00f07947 */ /* 0x000fea000383ffff */
.L_x_1447:
[----:B0-----:R0:W1:Y:S02]  /*1c4c0*/  SYNCS.PHASECHK.TRANS64.TRYWAIT P0, [R4+URZ+0x388a0], R8 ;  /* 0x0388a008040075a7 */ /* 0x001064000800017f */
[----:B-1----:R-:W-:Y:S05]  /*1c4d0*/  @!P0 NANOSLEEP.SYNCS 0x989680 ;  /* 0x009896800000895d */ /* 0x002fea0003900000 */
[----:B------:R-:W1:Y:S02]  /*1c4e0*/  @!P0 SYNCS.PHASECHK.TRANS64 P0, [R4+URZ+0x388a0], R8 ;  /* 0x0388a008040085a7 */ /* 0x000e64000800007f */
[----:B-1----:R-:W-:Y:S05]  /*1c4f0*/  @!P0 BRA `(.L_x_1447) ;  /* 0xfffffffc00f08947 */ /* 0x002fea000383ffff */
[----:B------:R-:W-:Y:S05]  /*1c500*/  BRA `(.L_x_1639) ;  /* 0xffffff7000187947 */ /* 0x000fea000383ffff */
.L_x_1452:
[----:B-1----:R1:W2:Y:S02]  /*1c510*/  SYNCS.PHASECHK.TRANS64.TRYWAIT P0, [R4+URZ+0x388c0], R8 ;  /* 0x0388c008040075a7 */ /* 0x0022a4000800017f */
[----:B--2---:R-:W-:Y:S05]  /*1c520*/  @!P0 NANOSLEEP.SYNCS 0x989680 ;  /* 0x009896800000895d */ /* 0x004fea0003900000 */
[----:B------:R-:W2:Y:S02]  /*1c530*/  @!P0 SYNCS.PHASECHK.TRANS64 P0, [R4+URZ+0x388c0], R8 ;  /* 0x0388c008040085a7 */ /* 0x000ea4000800007f */
[----:B--2---:R-:W-:Y:S05]  /*1c540*/  @!P0 BRA `(.L_x_1452) ;  /* 0xfffffffc00f08947 */ /* 0x004fea000383ffff */
[----:B------:R-:W-:Y:S05]  /*1c550*/  BRA `(.L_x_1640) ;  /* 0xffffff70009c7947 */ /* 0x000fea000383ffff */
.L_x_1466:
[----:B0-----:R0:W1:Y:S02]  /*1c560*/  SYNCS.PHASECHK.TRANS64.TRYWAIT P1, [R4+URZ+0x388a0], R5 ;  /* 0x0388a005040075a7 */ /* 0x001064000802017f */
[----:B-1----:R-:W-:Y:S05]  /*1c570*/  @!P1 NANOSLEEP.SYNCS 0x989680 ;  /* 0x009896800000995d */ /* 0x002fea0003900000 */
[----:B------:R-:W1:Y:S02]  /*1c580*/  @!P1 SYNCS.PHASECHK.TRANS64 P1, [R4+URZ+0x388a0], R5 ;  /* 0x0388a005040095a7 */ /* 0x000e64000802007f */
[----:B-1----:R-:W-:Y:S05]  /*1c590*/  @!P1 BRA `(.L_x_1466) ;  /* 0xfffffffc00f09947 */ /* 0x002fea000383ffff */
[----:B------:R-:W-:Y:S05]  /*1c5a0*/  BRA `(.L_x_1641) ;  /* 0xffffff7c00247947 */ /* 0x000fea000383ffff */
.L_x_1471:
[----:B-1----:R1:W2:Y:S02]  /*1c5b0*/  SYNCS.PHASECHK.TRANS64.TRYWAIT P1, [R4+URZ+0x388c0], R5 ;  /* 0x0388c005040075a7 */ /* 0x0022a4000802017f */
[----:B--2---:R-:W-:Y:S05]  /*1c5c0*/  @!P1 NANOSLEEP.SYNCS 0x989680 ;  /* 0x009896800000995d */ /* 0x004fea0003900000 */
[----:B------:R-:W2:Y:S02]  /*1c5d0*/  @!P1 SYNCS.PHASECHK.TRANS64 P1, [R4+URZ+0x388c0], R5 ;  /* 0x0388c005040095a7 */ /* 0x000ea4000802007f */
[----:B--2---:R-:W-:Y:S05]  /*1c5e0*/  @!P1 BRA `(.L_x_1471) ;  /* 0xfffffffc00f09947 */ /* 0x004fea000383ffff */
[----:B------:R-:W-:Y:S05]  /*1c5f0*/  BRA `(.L_x_1642) ;  /* 0xffffff7c00a47947 */ /* 0x000fea000383ffff */
.L_x_1491:
        /* <DEDUP_REMOVED lines=11> */
.L_x_1644:
[----:B------:R-:W-:Y:S05]  /*1c6b0*/  BSYNC B0 ;  /* 0x0000000000007941 */ /* 0x000fea0003800000 */
.L_x_1643:
[----:B------:R-:W-:Y:S05]  /*1c6c0*/  BRA `(.L_x_1645) ;  /* 0xffffff8c00887947 */ /* 0x000fea000383ffff */
.L_x_1493:
[----:B------:R-:W-:Y:S01]  /*1c6d0*/  BSSY B0, `(.L_x_1646) ;  /* 0x0000006000007945 */ /* 0x000fe20003800000 */
[----:B------:R-:W-:-:S07]  /*1c6e0*/  IMAD.MOV.U32 R15, RZ, RZ, -0x1 ;  /* 0xffffffffff0f7424 */ /* 0x000fce00078e00ff */
[----:B0-----:R-:W-:Y:S05]  /*1c6f0*/  WARPSYNC.COLLECTIVE R15, `(.L_x_1647) ;  /* 0x000000000f0c7348 */ /* 0x001fea0003c00000 */
[----:B------:R-:W-:Y:S02]  /*1c700*/  ELECT P6, UR62, PT ;  /* 0x00000000003e782f */ /* 0x000fe400038c0000 */
[----:B------:R-:W-:Y:S01]  /*1c710*/  MOV R14, UR62 ;  /* 0x0000003e000e7c02 */ /* 0x000fe20008000f00 */
[----:B0-----:R-:W-:Y:S10]  /*1c720*/  ENDCOLLECTIVE ;  /* 0x000000000000791b */ /* 0x001ff40003800000 */
.L_x_1647:
[----:B------:R-:W-:Y:S05]  /*1c730*/  BSYNC B0 ;  /* 0x0000000000007941 */ /* 0x000fea0003800000 */
.L_x_1646:
[----:B------:R-:W-:Y:S05]  /*1c740*/  BRA `(.L_x_1648) ;  /* 0xffffff8c00947947 */ /* 0x000fea000383ffff */
.L_x_1495:
[----:B0-----:R0:W1:Y:S02]  /*1c750*/  SYNCS.PHASECHK.TRANS64.TRYWAIT P0, [R0+URZ+0x38840], R2 ;  /* 0x03884002000075a7 */ /* 0x001064000800017f */
[----:B-1----:R-:W-:Y:S05]  /*1c760*/  @!P0 NANOSLEEP.SYNCS 0x989680 ;  /* 0x009896800000895d */ /* 0x002fea0003900000 */
[----:B------:R-:W1:Y:S02]  /*1c770*/  @!P0 SYNCS.PHASECHK.TRANS64 P0, [R0+URZ+0x38840], R2 ;  /* 0x03884002000085a7 */ /* 0x000e64000800007f */
[----:B-1----:R-:W-:Y:S05]  /*1c780*/  @!P0 BRA `(.L_x_1495) ;  /* 0xfffffffc00f08947 */ /* 0x002fea000383ffff */
[----:B------:R-:W-:Y:S05]  /*1c790*/  BRA `(.L_x_1649) ;  /* 0xffffff9000007947 */ /* 0x000fea000383ffff */
.L_x_1499:
        /* <DEDUP_REMOVED lines=9> */
.L_x_1650:
[----:B------:R-:W-:Y:S02]  /*1c830*/  IMAD.MOV.U32 R13, RZ, RZ, R3 ;  /* 0x000000ffff0d7224 */ /* 0x000fe400078e0003 */
[----:B------:R-:W-:-:S07]  /*1c840*/  IMAD.MOV.U32 R4, RZ, RZ, R14 ;  /* 0x000000ffff047224 */ /* 0x000fce00078e000e */
[----:B------:R-:W-:Y:S05]  /*1c850*/  WARPSYNC.COLLECTIVE R15, `(.L_x_1651) ;  /* 0x000000000f087348 */ /* 0x000fea0003c00000 */
[----:B------:R0:W1:Y:S02]  /*1c860*/  SHFL.IDX P6, R14, R13, R12, R11 ;  /* 0x0000000c0d0e7389 */ /* 0x00006400000c000b */
[----:B01----:R-:W-:Y:S01]  /*1c870*/  ENDCOLLECTIVE ;  /* 0x000000000000791b */ /* 0x003fe20003800000 */
.L_x_1651:
[----:B------:R-:W-:Y:S02]  /*1c880*/  IMAD.MOV.U32 R13, RZ, RZ, R2 ;  /* 0x000000ffff0d7224 */ /* 0x000fe400078e0002 */
[----:B------:R-:W-:Y:S02]  /*1c890*/  IMAD.MOV.U32 R12, RZ, RZ, 0x1 ;  /* 0x00000001ff0c7424 */ /* 0x000fe400078e00ff */
[----:B------:R-:W-:-:S07]  /*1c8a0*/  IMAD.MOV.U32 R5, RZ, RZ, R14 ;  /* 0x000000ffff057224 */ /* 0x000fce00078e000e */
[----:B------:R-:W-:Y:S05]  /*1c8b0*/  WARPSYNC.COLLECTIVE R15, `(.L_x_1652) ;  /* 0x000000000f087348 */ /* 0x000fea0003c00000 */
[----:B------:R0:W1:Y:S02]  /*1c8c0*/  SHFL.IDX P6, R14, R13, R12, R11 ;  /* 0x0000000c0d0e7389 */ /* 0x00006400000c000b */
[----:B01----:R-:W-:Y:S01]  /*1c8d0*/  ENDCOLLECTIVE ;  /* 0x000000000000791b */ /* 0x003fe20003800000 */
.L_x_1652:
[----:B------:R-:W-:Y:S02]  /*1c8e0*/  IMAD.MOV.U32 R13, RZ, RZ, R3 ;  /* 0x000000ffff0d7224 */ /* 0x000fe400078e0003 */
[----:B------:R-:W-:Y:S02]  /*1c8f0*/  IMAD R0, R6, R7, RZ ;  /* 0x0000000706007224 */ /* 0x000fe400078e02ff */
[----:B------:R-:W-:-:S07]  /*1c900*/  IMAD.MOV.U32 R6, RZ, RZ, R14 ;  /* 0x000000ffff067224 */ /* 0x000fce00078e000e */
[----:B------:R-:W-:Y:S05]  /*1c910*/  WARPSYNC.COLLECTIVE R15, `(.L_x_1653) ;  /* 0x000000000f087348 */ /* 0x000fea0003c00000 */
[----:B------:R0:W1:Y:S02]  /*1c920*/  SHFL.IDX P6, R14, R13, R12, R11 ;  /* 0x0000000c0d0e7389 */ /* 0x00006400000c000b */
[----:B01----:R-:W-:Y:S01]  /*1c930*/  ENDCOLLECTIVE ;  /* 0x000000000000791b */ /* 0x003fe20003800000 */
.L_x_1653:
        /* <DEDUP_REMOVED lines=21> */
.L_x_1654:
        /* <DEDUP_REMOVED lines=10> */
.L_x_1655:
        /* <DEDUP_REMOVED lines=11> */
.L_x_1656:
        /* <DEDUP_REMOVED lines=14> */
.L_x_1657:
[----:B------:R-:W-:Y:S01]  /*1ccc0*/  IMAD.MOV.U32 R3, RZ, RZ, R14 ;  /* 0x000000ffff037224 */ /* 0x000fe200078e000e */
[----:B------:R-:W-:Y:S06]  /*1ccd0*/  BRA `(.L_x_1658) ;  /* 0xffffff9400687947 */ /* 0x000fec000383ffff */
.L_x_1503:
        /* <DEDUP_REMOVED lines=27> */
.L_x_1660:
[----:B------:R-:W-:Y:S05]  /*1ce90*/  BSYNC B0 ;  /* 0x0000000000007941 */ /* 0x000fea0003800000 */
.L_x_1659:
        /* <DEDUP_REMOVED lines=11> */
.L_x_1661:
        /* <DEDUP_REMOVED lines=43> */
.L_x_1662:
        /* <DEDUP_REMOVED lines=18> */
.L_x_1663:
        /* <DEDUP_REMOVED lines=29> */
.L_x_1664:
        /* <DEDUP_REMOVED lines=13> */
.L_x_1665:
        /* <DEDUP_REMOVED lines=32> */
.L_x_1666:
        /* <DEDUP_REMOVED lines=9> */
.L_x_1667:
[----:B------:R-:W-:Y:S01]  /*1d850*/  IMAD.MOV.U32 R0, RZ, RZ, R14 ;  /* 0x000000ffff007224 */ /* 0x000fe200078e000e */
[----:B------:R-:W-:Y:S06]  /*1d860*/  BRA `(.L_x_1668) ;  /* 0xffffff9800407947 */ /* 0x000fec000383ffff */
.L_x_1508:
[----:B0-----:R-:W3:Y:S02]  /*1d870*/  LDL R2, [R1+0x4] ;  /* 0x0000040001027983 */ /* 0x001ee40000100800 */
[----:B---3--:R0:W3:Y:S02]  /*1d880*/  SYNCS.PHASECHK.TRANS64.TRYWAIT P0, [R2+URZ+0x38820], R0 ;  /* 0x03882000020075a7 */ /* 0x0080e4000800017f */
[----:B---3--:R-:W-:Y:S05]  /*1d890*/  @!P0 NANOSLEEP.SYNCS 0x989680 ;  /* 0x009896800000895d */ /* 0x008fea0003900000 */
[----:B------:R-:W3:Y:S02]  /*1d8a0*/  @!P0 SYNCS.PHASECHK.TRANS64 P0, [R2+URZ+0x38820], R0 ;  /* 0x03882000020085a7 */ /* 0x000ee4000800007f */
[----:B---3--:R-:W-:Y:S05]  /*1d8b0*/  @!P0 BRA `(.L_x_1508) ;  /* 0xfffffffc00ec8947 */ /* 0x008fea000383ffff */
[----:B------:R-:W-:Y:S05]  /*1d8c0*/  BRA `(.L_x_1669) ;  /* 0xffffff9c00007947 */ /* 0x000fea000383ffff */
.L_x_1512:
[----:B0-----:R0:W1:Y:S02]  /*1d8d0*/  SYNCS.PHASECHK.TRANS64.TRYWAIT P0, [R3+URZ+0x38860], R0 ;  /* 0x03886000030075a7 */ /* 0x001064000800017f */
[----:B-1----:R-:W-:Y:S05]  /*1d8e0*/  @!P0 NANOSLEEP.SYNCS 0x989680 ;  /* 0x009896800000895d */ /* 0x002fea0003900000 */
[----:B------:R-:W1:Y:S02]  /*1d8f0*/  @!P0 SYNCS.PHASECHK.TRANS64 P0, [R3+URZ+0x38860], R0 ;  /* 0x03886000030085a7 */ /* 0x000e64000800007f */
[----:B-1----:R-:W-:Y:S05]  /*1d900*/  @!P0 BRA `(.L_x_1512) ;  /* 0xfffffffc00f08947 */ /* 0x002fea000383ffff */
[----:B------:R-:W-:Y:S05]  /*1d910*/  BRA `(.L_x_1670) ;  /* 0xffffff9c00307947 */ /* 0x000fea000383ffff */
.L_x_1531:
[----:B-1----:R1:W3:Y:S02]  /*1d920*/  SYNCS.PHASECHK.TRANS64.TRYWAIT P0, [R2+URZ+0x38840], R5 ;  /* 0x03884005020075a7 */ /* 0x0022e4000800017f */
[----:B---3--:R-:W-:Y:S05]  /*1d930*/  @!P0 NANOSLEEP.SYNCS 0x989680 ;  /* 0x009896800000895d */ /* 0x008fea0003900000 */
[----:B------:R-:W3:Y:S02]  /*1d940*/  @!P0 SYNCS.PHASECHK.TRANS64 P0, [R2+URZ+0x38840], R5 ;  /* 0x03884005020085a7 */ /* 0x000ee4000800007f */
[----:B---3--:R-:W-:Y:S05]  /*1d950*/  @!P0 BRA `(.L_x_1531) ;  /* 0xfffffffc00f08947 */ /* 0x008fea000383ffff */
[----:B------:R-:W-:Y:S05]  /*1d960*/  BRA `(.L_x_1671) ;  /* 0xffffffa800607947 */ /* 0x000fea000383ffff */
.L_x_1536:
[----:B0-----:R0:W3:Y:S02]  /*1d970*/  SYNCS.PHASECHK.TRANS64.TRYWAIT P0, [R2+URZ+0x38860], R5 ;  /* 0x03886005020075a7 */ /* 0x0010e4000800017f */
[----:B---3--:R-:W-:Y:S05]  /*1d980*/  @!P0 NANOSLEEP.SYNCS 0x989680 ;  /* 0x009896800000895d */ /* 0x008fea0003900000 */
[----:B------:R-:W3:Y:S02]  /*1d990*/  @!P0 SYNCS.PHASECHK.TRANS64 P0, [R2+URZ+0x38860], R5 ;  /* 0x03886005020085a7 */ /* 0x000ee4000800007f */
[----:B---3--:R-:W-:Y:S05]  /*1d9a0*/  @!P0 BRA `(.L_x_1536) ;  /* 0xfffffffc00f08947 */ /* 0x008fea000383ffff */
[----:B------:R-:W-:Y:S05]  /*1d9b0*/  BRA `(.L_x_1672) ;  /* 0xffffffa800e87947 */ /* 0x000fea000383ffff */
.L_x_1551:
[----:B0-----:R0:W1:Y:S02]  /*1d9c0*/  SYNCS.PHASECHK.TRANS64.TRYWAIT P0, [R2+URZ+0x38840], R3 ;  /* 0x03884003020075a7 */ /* 0x001064000800017f */
[----:B-1----:R-:W-:Y:S05]  /*1d9d0*/  @!P0 NANOSLEEP.SYNCS 0x989680 ;  /* 0x009896800000895d */ /* 0x002fea0003900000 */
[----:B------:R-:W1:Y:S02]  /*1d9e0*/  @!P0 SYNCS.PHASECHK.TRANS64 P0, [R2+URZ+0x38840], R3 ;  /* 0x03884003020085a7 */ /* 0x000e64000800007f */
[----:B-1----:R-:W-:Y:S05]  /*1d9f0*/  @!P0 BRA `(.L_x_1551) ;  /* 0xfffffffc00f08947 */ /* 0x002fea000383ffff */
[----:B------:R-:W-:Y:S05]  /*1da00*/  BRA `(.L_x_1673) ;  /* 0xffffffb400f87947 */ /* 0x000fea000383ffff */
.L_x_1556:
[----:B-1----:R1:W3:Y:S02]  /*1da10*/  SYNCS.PHASECHK.TRANS64.TRYWAIT P0, [R2+URZ+0x38860], R3 ;  /* 0x03886003020075a7 */ /* 0x0022e4000800017f */
[----:B---3--:R-:W-:Y:S05]  /*1da20*/  @!P0 NANOSLEEP.SYNCS 0x989680 ;  /* 0x009896800000895d */ /* 0x008fea0003900000 */
[----:B------:R-:W3:Y:S02]  /*1da30*/  @!P0 SYNCS.PHASECHK.TRANS64 P0, [R2+URZ+0x38860], R3 ;  /* 0x03886003020085a7 */ /* 0x000ee4000800007f */
[----:B---3--:R-:W-:Y:S05]  /*1da40*/  @!P0 BRA `(.L_x_1556) ;  /* 0xfffffffc00f08947 */ /* 0x008fea000383ffff */
[----:B------:R-:W-:Y:S05]  /*1da50*/  BRA `(.L_x_1674) ;  /* 0xffffffb8007c7947 */ /* 0x000fea000383ffff */
.L_x_1571:
[----:B0-----:R0:W1:Y:S02]  /*1da60*/  SYNCS.PHASECHK.TRANS64.TRYWAIT P0, [R2+URZ+0x38840], R3 ;  /* 0x03884003020075a7 */ /* 0x001064000800017f */
[----:B-1----:R-:W-:Y:S05]  /*1da70*/  @!P0 NANOSLEEP.SYNCS 0x989680 ;  /* 0x009896800000895d */ /* 0x002fea0003900000 */
[----:B------:R-:W1:Y:S02]  /*1da80*/  @!P0 SYNCS.PHASECHK.TRANS64 P0, [R2+URZ+0x38840], R3 ;  /* 0x03884003020085a7 */ /* 0x000e64000800007f */
[----:B-1----:R-:W-:Y:S05]  /*1da90*/  @!P0 BRA `(.L_x_1571) ;  /* 0xfffffffc00f08947 */ /* 0x002fea000383ffff */
[----:B------:R-:W-:Y:S05]  /*1daa0*/  BRA `(.L_x_1675) ;  /* 0xffffffc400687947 */ /* 0x000fea000383ffff */
.L_x_1576:
[----:B-1----:R1:W3:Y:S02]  /*1dab0*/  SYNCS.PHASECHK.TRANS64.TRYWAIT P0, [R2+URZ+0x38860], R3 ;  /* 0x03886003020075a7 */ /* 0x0022e4000800017f */
[----:B---3--:R-:W-:Y:S05]  /*1dac0*/  @!P0 NANOSLEEP.SYNCS 0x989680 ;  /* 0x009896800000895d */ /* 0x008fea0003900000 */
[----:B------:R-:W3:Y:S02]  /*1dad0*/  @!P0 SYNCS.PHASECHK.TRANS64 P0, [R2+URZ+0x38860], R3 ;  /* 0x03886003020085a7 */ /* 0x000ee4000800007f */
[----:B---3--:R-:W-:Y:S05]  /*1dae0*/  @!P0 BRA `(.L_x_1576) ;  /* 0xfffffffc00f08947 */ /* 0x008fea000383ffff */
[----:B------:R-:W-:Y:S05]  /*1daf0*/  BRA `(.L_x_1676) ;  /* 0xffffffc400f07947 */ /* 0x000fea000383ffff */
.L_x_1592:
[----:B------:R-:W-:Y:S01]  /*1db00*/  BSSY B0, `(.L_x_1677) ;  /* 0x0000008000007945 */ /* 0x000fe20003800000 */
[----:B------:R-:W-:Y:S02]  /*1db10*/  IMAD.MOV.U32 R13, RZ, RZ, R16 ;  /* 0x000000ffff0d7224 */ /* 0x000fe400078e0010 */
[----:B------:R-:W-:Y:S02]  /*1db20*/  IMAD.MOV.U32 R12, RZ, RZ, RZ ;  /* 0x000000ffff0c7224 */ /* 0x000fe400078e00ff */
[----:B------:R-:W-:Y:S02]  /*1db30*/  IMAD.MOV.U32 R11, RZ, RZ, 0x1f ;  /* 0x0000001fff0b7424 */ /* 0x000fe400078e00ff */
[----:B------:R-:W-:-:S07]  /*1db40*/  IMAD.MOV.U32 R15, RZ, RZ, -0x1 ;  /* 0xffffffffff0f7424 */ /* 0x000fce00078e00ff */
[----:B-12---:R-:W-:Y:S05]  /*1db50*/  WARPSYNC.COLLECTIVE R15, `(.L_x_1678) ;  /* 0x000000000f087348 */ /* 0x006fea0003c00000 */
[----:B------:R0:W3:Y:S02]  /*1db60*/  SHFL.IDX P6, R14, R13, R12, R11 ;  /* 0x0000000c0d0e7389 */ /* 0x0000e400000c000b */
[----:B0123--:R-:W-:Y:S01]  /*1db70*/  ENDCOLLECTIVE ;  /* 0x000000000000791b */ /* 0x00ffe20003800000 */
.L_x_1678:
[----:B------:R-:W-:Y:S05]  /*1db80*/  BSYNC B0 ;  /* 0x0000000000007941 */ /* 0x000fea0003800000 */
.L_x_1677:
        /* <DEDUP_REMOVED lines=9> */
.L_x_1679:
        /* <DEDUP_REMOVED lines=18> */
.L_x_1680:
        /* <DEDUP_REMOVED lines=8> */
.L_x_1681:
        /* <DEDUP_REMOVED lines=8> */
.L_x_1682:
        /* <DEDUP_REMOVED lines=8> */
.L_x_1683:
        /* <DEDUP_REMOVED lines=8> */
.L_x_1684:
        /* <DEDUP_REMOVED lines=9> */
.L_x_1685:
[----:B------:R-:W-:Y:S01]  /*1dfd0*/  IMAD.MOV.U32 R6, RZ, RZ, R14 ;  /* 0x000000ffff067224 */ /* 0x000fe200078e000e */
[----:B------:R-:W-:Y:S06]  /*1dfe0*/  BRA `(.L_x_1686) ;  /* 0xffffffd000487947 */ /* 0x000fec000383ffff */
.L_x_1597:
        /* <DEDUP_REMOVED lines=8> */
.L_x_1688:
[----:B------:R-:W-:Y:S05]  /*1e070*/  BSYNC B0 ;  /* 0x0000000000007941 */ /* 0x000fea0003800000 */
.L_x_1687:
        /* <DEDUP_REMOVED lines=10> */
.L_x_1689:
        /* <DEDUP_REMOVED lines=8> */
.L_x_1690:
        /* <DEDUP_REMOVED lines=8> */
.L_x_1691:
        /* <DEDUP_REMOVED lines=8> */
.L_x_1692:
        /* <DEDUP_REMOVED lines=9> */
.L_x_1693:
[----:B------:R-:W-:Y:S01]  /*1e330*/  IMAD.MOV.U32 R6, RZ, RZ, R14 ;  /* 0x000000ffff067224 */ /* 0x000fe200078e000e */
[----:B------:R-:W-:Y:S06]  /*1e340*/  BRA `(.L_x_1694) ;  /* 0xffffffd0000c7947 */ /* 0x000fec000383ffff */
.L_x_1599:
[----:B------:R-:W-:Y:S01]  /*1e350*/  BSSY B0, `(.L_x_1695) ;  /* 0x0000006000007945 */ /* 0x000fe20003800000 */
[----:B------:R-:W-:Y:S01]  /*1e360*/  PLOP3.LUT P6, PT, P6, PT, PT, 0x8, 0x0 ;  /* 0x000000000000781c */ /* 0x000fe200037ce170 */
[----:B------:R-:W-:-:S12]  /*1e370*/  IMAD.MOV.U32 R15, RZ, RZ, -0x1 ;  /* 0xffffffffff0f7424 */ /* 0x000fd800078e00ff */
[----:B0-2---:R-:W-:Y:S05]  /*1e380*/  WARPSYNC.COLLECTIVE R15, `(.L_x_1696) ;  /* 0x000000000f087348 */ /* 0x005fea0003c00000 */
[----:B------:R-:W-:Y:S01]  /*1e390*/  VOTE.ANY R14, PT, P6 ;  /* 0x00000000000e7806 */ /* 0x000fe200030e0100 */
[----:B0-2---:R-:W-:Y:S06]  /*1e3a0*/  ENDCOLLECTIVE ;  /* 0x000000000000791b */ /* 0x005fec0003800000 */
.L_x_1696:
[----:B------:R-:W-:Y:S05]  /*1e3b0*/  BSYNC B0 ;  /* 0x0000000000007941 */ /* 0x000fea0003800000 */
.L_x_1695:
        /* <DEDUP_REMOVED lines=9> */
.L_x_1697:
[----:B------:R-:W-:Y:S01]  /*1e450*/  IMAD.MOV.U32 R17, RZ, RZ, R14 ;  /* 0x000000ffff117224 */ /* 0x000fe200078e000e */
[----:B------:R-:W-:Y:S06]  /*1e460*/  BRA `(.L_x_1698) ;  /* 0xffffffcc00fc7947 */ /* 0x000fec000383ffff */
.L_x_1601:
[----:B------:R-:W-:Y:S01]  /*1e470*/  BSSY B0, `(.L_x_1699) ;  /* 0x0000007000007945 */ /* 0x000fe20003800000 */
[----:B------:R-:W-:Y:S02]  /*1e480*/  IMAD.MOV.U32 R13, RZ, RZ, R2 ;  /* 0x000000ffff0d7224 */ /* 0x000fe400078e0002 */
[----:B------:R-:W-:Y:S02]  /*1e490*/  IMAD.MOV.U32 R11, RZ, RZ, 0x1f ;  /* 0x0000001fff0b7424 */ /* 0x000fe400078e00ff */
[----:B------:R-:W-:-:S07]  /*1e4a0*/  IMAD.MOV.U32 R15, RZ, RZ, -0x1 ;  /* 0xffffffffff0f7424 */ /* 0x000fce00078e00ff */
[----:B0-23--:R-:W-:Y:S05]  /*1e4b0*/  WARPSYNC.COLLECTIVE R15, `(.L_x_1700) ;  /* 0x000000000f087348 */ /* 0x00dfea0003c00000 */
[----:B------:R1:W4:Y:S02]  /*1e4c0*/  SHFL.IDX P6, R14, R13, R12, R11 ;  /* 0x0000000c0d0e7389 */ /* 0x00032400000c000b */
[----:B01234-:R-:W-:Y:S01]  /*1e4d0*/  ENDCOLLECTIVE ;  /* 0x000000000000791b */ /* 0x01ffe20003800000 */
.L_x_1700:
[----:B------:R-:W-:Y:S05]  /*1e4e0*/  BSYNC B0 ;  /* 0x0000000000007941 */ /* 0x000fea0003800000 */
.L_x_1699:
[----:B------:R-:W-:Y:S01]  /*1e4f0*/  IMAD.MOV.U32 R2, RZ, RZ, R14 ;  /* 0x000000ffff027224 */ /* 0x000fe200078e000e */
[----:B------:R-:W-:Y:S06]  /*1e500*/  BRA `(.L_x_1701) ;  /* 0xffffffcc00f07947 */ /* 0x000fec000383ffff */
.L_x_1605:
[----:B0-----:R0:W1:Y:S02]  /*1e510*/  SYNCS.PHASECHK.TRANS64.TRYWAIT P0, [R0+URZ+0x38820], R3 ;  /* 0x03882003000075a7 */ /* 0x001064000800017f */
[----:B-1----:R-:W-:Y:S05]  /*1e520*/  @!P0 NANOSLEEP.SYNCS 0x989680 ;  /* 0x009896800000895d */ /* 0x002fea0003900000 */
[----:B------:R-:W1:Y:S02]  /*1e530*/  @!P0 SYNCS.PHASECHK.TRANS64 P0, [R0+URZ+0x38820], R3 ;  /* 0x03882003000085a7 */ /* 0x000e64000800007f */
[----:B-1----:R-:W-:Y:S05]  /*1e540*/  @!P0 BRA `(.L_x_1605) ;  /* 0xfffffffc00f08947 */ /* 0x002fea000383ffff */
[----:B------:R-:W-:Y:S05]  /*1e550*/  BRA `(.L_x_1702) ;  /* 0xffffffd000e87947 */ /* 0x000fea000383ffff */
.L_x_1606:
        /* <DEDUP_REMOVED lines=11> */
.L_x_1704:
[----:B------:R-:W-:Y:S05]  /*1e610*/  BSYNC B0 ;  /* 0x0000000000007941 */ /* 0x000fea0003800000 */
.L_x_1703:
[----:B------:R-:W-:Y:S05]  /*1e620*/  BRA `(.L_x_1705) ;  /* 0xffffffd000d07947 */ /* 0x000fea000383ffff */
.L_x_1607:
[----:B------:R-:W-:Y:S01]  /*1e630*/  BSSY B0, `(.L_x_1706) ;  /* 0x0000006000007945 */ /* 0x000fe20003800000 */
[----:B------:R-:W-:-:S07]  /*1e640*/  IMAD.MOV.U32 R15, RZ, RZ, -0x1 ;  /* 0xffffffffff0f7424 */ /* 0x000fce00078e00ff */
[----:B012---:R-:W-:Y:S05]  /*1e650*/  WARPSYNC.COLLECTIVE R15, `(.L_x_1707) ;  /* 0x000000000f0c7348 */ /* 0x007fea0003c00000 */
[----:B------:R-:W-:Y:S02]  /*1e660*/  ELECT P6, UR62, PT ;  /* 0x00000000003e782f */ /* 0x000fe400038c0000 */
[----:B------:R-:W-:Y:S01]  /*1e670*/  MOV R14, UR62 ;  /* 0x0000003e000e7c02 */ /* 0x000fe20008000f00 */
[----:B012---:R-:W-:Y:S10]  /*1e680*/  ENDCOLLECTIVE ;  /* 0x000000000000791b */ /* 0x007ff40003800000 */
.L_x_1707:
[----:B------:R-:W-:Y:S05]  /*1e690*/  BSYNC B0 ;  /* 0x0000000000007941 */ /* 0x000fea0003800000 */
.L_x_1706:
[----:B------:R-:W-:Y:S05]  /*1e6a0*/  BRA `(.L_x_1708) ;  /* 0xffffffd000c47947 */ /* 0x000fea000383ffff */
.L_x_1609:
[----:B0-----:R0:W1:Y:S02]  /*1e6b0*/  SYNCS.PHASECHK.TRANS64.TRYWAIT P0, [R6+URZ], R5 ;  /* 0x00000005060075a7 */ /* 0x001064000800017f */
[----:B-1----:R-:W-:Y:S05]  /*1e6c0*/  @!P0 NANOSLEEP.SYNCS 0x989680 ;  /* 0x009896800000895d */ /* 0x002fea0003900000 */
[----:B------:R-:W1:Y:S02]  /*1e6d0*/  @!P0 SYNCS.PHASECHK.TRANS64 P0, [R6+URZ], R5 ;  /* 0x00000005060085a7 */ /* 0x000e64000800007f */
[----:B-1----:R-:W-:Y:S05]  /*1e6e0*/  @!P0 BRA `(.L_x_1609) ;  /* 0xfffffffc00f08947 */ /* 0x002fea000383ffff */
[----:B------:R-:W-:Y:S05]  /*1e6f0*/  BRA `(.L_x_1709) ;  /* 0xffffffd400007947 */ /* 0x000fea000383ffff */
.L_x_1610:
[----:B-1----:R1:W3:Y:S02]  /*1e700*/  SYNCS.PHASECHK.TRANS64.TRYWAIT P0, [R7+URZ], R2 ;  /* 0x00000002070075a7 */ /* 0x0022e4000800017f */
[----:B---3--:R-:W-:Y:S05]  /*1e710*/  @!P0 NANOSLEEP.SYNCS 0x989680 ;  /* 0x009896800000895d */ /* 0x008fea0003900000 */
[----:B------:R-:W3:Y:S02]  /*1e720*/  @!P0 SYNCS.PHASECHK.TRANS64 P0, [R7+URZ], R2 ;  /* 0x00000002070085a7 */ /* 0x000ee4000800007f */
[----:B---3--:R-:W-:Y:S05]  /*1e730*/  @!P0 BRA `(.L_x_1610) ;  /* 0xfffffffc00f08947 */ /* 0x008fea000383ffff */
[----:B------:R-:W-:Y:S05]  /*1e740*/  BRA `(.L_x_1710) ;  /* 0xffffffd000f47947 */ /* 0x000fea000383ffff */
.L_x_1612:
[----:B---3--:R3:W4:Y:S02]  /*1e750*/  SYNCS.PHASECHK.TRANS64.TRYWAIT P0, [R4+URZ], R5 ;  /* 0x00000005040075a7 */ /* 0x008724000800017f */
[----:B----4-:R-:W-:Y:S05]  /*1e760*/  @!P0 NANOSLEEP.SYNCS 0x989680 ;  /* 0x009896800000895d */ /* 0x010fea0003900000 */
[----:B------:R-:W4:Y:S02]  /*1e770*/  @!P0 SYNCS.PHASECHK.TRANS64 P0, [R4+URZ], R5 ;  /* 0x00000005040085a7 */ /* 0x000f24000800007f */
[----:B----4-:R-:W-:Y:S05]  /*1e780*/  @!P0 BRA `(.L_x_1612) ;  /* 0xfffffffc00f08947 */ /* 0x010fea000383ffff */
[----:B------:R-:W-:Y:S05]  /*1e790*/  BRA `(.L_x_1711) ;  /* 0xffffffd000fc7947 */ /* 0x000fea000383ffff */
.L_x_1712:
        /* <DEDUP_REMOVED lines=14> */
.L_x_5872:


//--------------------- .text._ZN7cutlass13device_kernelIN5flash11enable_sm90INS1_16FlashAttnFwdSm90INS1_25CollectiveMainloopFwdSm90ILi2EN4cute5tupleIJNS5_1CILi1EEES8_S8_EEENS6_IJNS7_ILi64EEESA_SA_EEELi512ENS_10bfloat16_tEfNS_4arch4Sm90ELb0ELb1ELb0ELb0ELb0ELb0ELb0ELb0ELb0ELb1ELb0ELb0EEENS1_21CollectiveEpilogueFwdINS6_IJSA_NS7_ILi512EEESA_EEES9_SC_SE_Li256ELb0ELb1ELb0ELb0EEENS1_30DynamicPersistentTileSchedulerILi256ELi128ELb0ELb1ELb1EEEEEEEEEvNT_6ParamsE --------------------------
	.section	.text._ZN7cutlass13device_kernelIN5flash11enable_sm90INS1_16FlashAttnFwdSm90INS1_25CollectiveMainloopFwdSm90ILi2EN4cute5tupleIJNS5_1CILi1EEES8_S8_EEENS6_IJNS7_ILi64EEESA_SA_EEELi512ENS_10bfloat16_tEfNS_4arch4Sm90ELb0ELb1ELb0ELb0ELb0ELb0ELb0ELb0ELb0ELb1ELb0ELb0EEENS1_21CollectiveEpilogueFwdINS6_IJSA_NS7_ILi512EEESA_EEES9_SC_SE_Li256ELb0ELb1ELb0ELb0EEENS1_30DynamicPersistentTileSchedulerILi256ELi128ELb0ELb1ELb1EEEEEEEEEvNT_6ParamsE,"ax",@progbits
	.align	128
.text._ZN7cutlass13device_kernelIN5flash11enable_sm90INS1_16FlashAttnFwdSm90INS1_25CollectiveMainloopFwdSm90ILi2EN4cute5tupleIJNS5_1CILi1EEES8_S8_EEENS6_IJNS7_ILi64EEESA_SA_EEELi512ENS_10bfloat16_tEfNS_4arch4Sm90ELb0ELb1ELb0ELb0ELb0ELb0ELb0ELb0ELb0ELb1ELb0ELb0EEENS1_21CollectiveEpilogueFwdINS6_IJSA_NS7_ILi512EEESA_EEES9_SC_SE_Li256ELb0ELb1ELb0ELb0EEENS1_30DynamicPersistentTileSchedulerILi256ELi128ELb0ELb1ELb1EEEEEEEEEvNT_6ParamsE:
        .type           _ZN7cutlass13device_kernelIN5flash11enable_sm90INS1_16FlashAttnFwdSm90INS1_25CollectiveMainloopFwdSm90ILi2EN4cute5tupleIJNS5_1CILi1EEES8_S8_EEENS6_IJNS7_ILi64EEESA_SA_EEELi512ENS_10bfloat16_tEfNS_4arch4Sm90ELb0ELb1ELb0ELb0ELb0ELb0ELb0ELb0ELb0ELb1ELb0ELb0EEENS1_21CollectiveEpilogueFwdINS6_IJSA_NS7_ILi512EEESA_EEES9_SC_SE_Li256ELb0ELb1ELb0ELb0EEENS1_30DynamicPersistentTileSchedulerILi256ELi128ELb0ELb1ELb1EEEEEEEEEvNT_6ParamsE,@function
        .size           _ZN7cutlass13device_kernelIN5flash11enable_sm90INS1_16FlashAttnFwdSm90INS1_25CollectiveMainloopFwdSm90ILi2EN4cute5tupleIJNS5_1CILi1EEES8_S8_EEENS6_IJNS7_ILi64EEESA_SA_EEELi512ENS_10bfloat16_tEfNS_4arch4Sm90ELb0ELb1ELb0ELb0ELb0ELb0ELb0ELb0ELb0ELb1ELb0ELb0EEENS1_21CollectiveEpilogueFwdINS6_IJSA_NS7_ILi512EEESA_EEES9_SC_SE_Li256ELb0ELb1ELb0ELb0EEENS1_30DynamicPersistentTileSchedulerILi256ELi128ELb0ELb1ELb1EEEEEEEEEvNT_6ParamsE,(.L_x_5873 - _ZN7cutlass13device_kernelIN5flash11enable_sm90INS1_16FlashAttnFwdSm90INS1_25CollectiveMainloopFwdSm90ILi2EN4cute5tupleIJNS5_1CILi1EEES8_S8_EEENS6_IJNS7_ILi64EEESA_SA_EEELi512ENS_10bfloat16_tEfNS_4arch4Sm90ELb0ELb1ELb0ELb0ELb0ELb0ELb0ELb0ELb0ELb1ELb0ELb0EEENS1_21CollectiveEpilogueFwdINS6_IJSA_NS7_ILi512EEESA_EEES9_SC_SE_Li256ELb0ELb1ELb0ELb0EEENS1_30DynamicPersistentTileSchedulerILi256ELi128ELb0ELb1ELb1EEEEEEEEEvNT_6ParamsE)
        .other          _ZN7cutlass13device_kernelIN5flash11enable_sm90INS1_16FlashAttnFwdSm90INS1_25CollectiveMainloopFwdSm90ILi2EN4cute5tupleIJNS5_1CILi1EEES8_S8_EEENS6_IJNS7_ILi64EEESA_SA_EEELi512ENS_10bfloat16_tEfNS_4arch4Sm90ELb0ELb1ELb0ELb0ELb0ELb0ELb0ELb0ELb0ELb1ELb0ELb0EEENS1_21CollectiveEpilogueFwdINS6_IJSA_NS7_ILi512EEESA_EEES9_SC_SE_Li256ELb0ELb1ELb0ELb0EEENS1_30DynamicPersistentTileSchedulerILi256ELi128ELb0ELb1ELb1EEEEEEEEEvNT_6ParamsE,@"STO_CUDA_ENTRY STV_DEFAULT"
_ZN7cutlass13device_kernelIN5flash11enable_sm90INS1_16FlashAttnFwdSm90INS1_25CollectiveMainloopFwdSm90ILi2EN4cute5tupleIJNS5_1CILi1EEES8_S8_EEENS6_IJNS7_ILi64EEESA_SA_EEELi512ENS_10bfloat16_tEfNS_4arch4Sm90ELb0ELb1ELb0ELb0ELb0ELb0ELb0ELb0ELb0ELb1ELb0ELb0EEENS1_21CollectiveEpilogueFwdINS6_IJSA_NS7_ILi512EEESA_EEES9_SC_SE_Li256ELb0ELb1ELb0ELb0EEENS1_30DynamicPersistentTileSchedulerILi256ELi128ELb0ELb1ELb1EEEEEEEEEvNT_6ParamsE:
        /* <DEDUP_REMOVED lines=18> */
.L_x_1714:
[----:B------:R-:W-:Y:S05]  /*0120*/  BSYNC B0 ;  /* 0x0000000000007941 */ /* 0x000fea0003800000 */
.L_x_1713:
        /* <DEDUP_REMOVED lines=37> */
.L_x_1715:
        /* <DEDUP_REMOVED lines=22> */
.L_x_1716:
        /* <DEDUP_REMOVED lines=18> */
.L_x_1717:
        /* <DEDUP_REMOVED lines=22> */
.L_x_1718:
        /* <DEDUP_REMOVED lines=22> */
.L_x_1719:
[----:B------:R-:W-:Y:S01]  /*08c0*/  PLOP3.LUT P0, PT, PT, PT, UP0, 0x80, 0x0 ;  /* 0x000000000000781c */ /* 0x000fe20003f0f008 */
[----:B------:R-:W-:Y:S01]  /*08d0*/  UMOV UR41, 0x1 ;  /* 0x0000000100297882 */ /* 0x000fe20000000000 */
[----:B------:R-:W-:Y:S01]  /*08e0*/  NOP ;  /* 0x0000000000007918 */ /* 0x000fe20000000000 */
[----:B------:R-:W-:Y:S01]  /*08f0*/  USEL UR41, UR41, 0x2, !UP0 ;  /* 0x0000000229297887 */ /* 0x000fe2000c000000 */
[----:B------:R-:W-:Y:S01]  /*0900*/  ULDC.64 UR46, c[0x0][0x208] ;  /* 0x00008200002e7ab9 */ /* 0x000fe20000000a00 */
[----:B012-4-:R-:W-:Y:S08]  /*0910*/  BAR.SYNC.DEFER_BLOCKING 0x0 ;  /* 0x0000000000007b1d */ /* 0x017ff00000010000 */
[----:B------:R-:W-:Y:S05]  /*0920*/  @!P0 BRA `(.L_x_1720) ;  /* 0x000000f000348947 */ /* 0x000fea0003800000 */
.L_x_1721:
[----:B------:R-:W-:-:S08]  /*0930*/  NOP ;  /* 0x0000000000007918 */ /* 0x000fd00000000000 */
[----:B------:R-:W0:Y:S02]  /*0940*/  USETMAXREG.TRY_ALLOC.CTAPOOL UP0, 0xf0 ;  /* 0x000000f0000079c8 */ /* 0x000e240008000600 */
[----:B0-----:R-:W-:-:S13]  /*0950*/  PLOP3.LUT P0, PT, PT, PT, UP0, 0x80, 0x0 ;  /* 0x000000000000781c */ /* 0x001fda0003f0f008 */
[----:B------:R-:W-:Y:S05]  /*0960*/  @!P0 BRA `(.L_x_1721) ;  /* 0xfffffffc00f08947 */ /* 0x000fea000383ffff */
[----:B------:R-:W-:Y:S01]  /*0970*/  LOP3.LUT R2, R0, 0xffffff80, RZ, 0xc0, !PT ;  /* 0xffffff8000027812 */ /* 0x000fe200078ec0ff */
[----:B------:R-:W0:Y:S08]  /*0980*/  S2UR UR4, SR_CTAID.X ;  /* 0x00000000000479c3 */ /* 0x000e300000002500 */
[----:B------:R-:W-:Y:S06]  /*0990*/  BAR.ARV 0x4, 0x180 ;  /* 0x0106000000007b1d */ /* 0x000fec0000002000 */
[----:B------:R-:W-:-:S02]  /*09a0*/  ISETP.NE.AND P0, PT, R2, 0x80, PT ;  /* 0x000000800200780c */ /* 0x000fc40003f05270 */
[----:B------:R-:W0:Y:S11]  /*09b0*/  LDC R2, c[0x0][0xc38] ;  /* 0x00030e00ff027b82 */ /* 0x000e360000000800 */
        /* <DEDUP_REMOVED lines=17> */
[----:B------:R-:W-:Y:S02]  /*0ad0*/  LOP3.LUT R13, R8, 0xfffffffc, RZ, 0xc0, !PT ;  /* 0xfffffffc080d7812 */ /* 0x000fe400078ec0ff */
[----:B------:R-:W-:Y:S02]  /*0ae0*/  LEA.HI R2, R0, R5, RZ, 0x1 ;  /* 0x0000000500027211 */ /* 0x000fe400078f08ff */
[CC--:B------:R-:W-:Y:S01]  /*0af0*/  LEA.HI R7, R3.reuse, R216.reuse, RZ, 0x7 ;  /* 0x000000d803077211 */ /* 0x0c0fe200078f38ff */
[----:B------:R-:W-:Y:S01]  /*0b00*/  IMAD.IADD R13, R216, 0x1, -R13 ;  /* 0x00000001d80d7824 */ /* 0x000fe200078e0a0d */
[----:B------:R-:W-:Y:S02]  /*0b10*/  LOP3.LUT R4, R2, 0x1ffffffe, RZ, 0xc0, !PT ;  /* 0x1ffffffe02047812 */ /* 0x000fe400078ec0ff */
[----:B------:R-:W-:-:S02]  /*0b20*/  LEA.HI R2, R3, R216, RZ, 0x5 ;  /* 0x000000d803027211 */ /* 0x000fc400078f28ff */
[----:B------:R-:W-:Y:S01]  /*0b30*/  LOP3.LUT R11, R7, 0xffffff80, RZ, 0xc0, !PT ;  /* 0xffffff80070b7812 */ /* 0x000fe200078ec0ff */
[----:B------:R-:W-:Y:S01]  /*0b40*/  IMAD.IADD R6, R5, 0x1, -R4 ;  /* 0x0000000105067824 */ /* 0x000fe200078e0a04 */
[----:B------:R-:W-:Y:S01]  /*0b50*/  LOP3.LUT R5, R0, 0xfffffff0, RZ, 0xc0, !PT ;  /* 0xfffffff000057812 */ /* 0x000fe200078ec0ff */
[----:B0-----:R-:W-:Y:S01]  /*0b60*/  ULEA UR43, UR5, UR43, 0x18 ;  /* 0x0000002b052b7291 */ /* 0x001fe2000f8ec03f */
[--C-:B------:R-:W-:Y:S01]  /*0b70*/  SHF.R.S32.HI R4, RZ, 0x5, R2.reuse ;  /* 0x00000005ff047819 */ /* 0x100fe20000011402 */
[C---:B------:R-:W-:Y:S01]  /*0b80*/  IMAD.IADD R11, R216.reuse, 0x1, -R11 ;  /* 0x00000001d80b7824 */ /* 0x040fe200078e0a0b */
[----:B------:R-:W-:Y:S01]  /*0b90*/  SHF.R.S32.HI R9, RZ, 0x1f, R2 ;  /* 0x0000001fff097819 */ /* 0x000fe20000011402 */
[----:B------:R-:W-:Y:S01]  /*0ba0*/  IMAD.IADD R5, R216, 0x1, -R5 ;  /* 0x00000001d8057824 */ /* 0x000fe200078e0a05 */
[----:B------:R-:W-:Y:S01]  /*0bb0*/  LEA.HI R10, R13, R13, RZ, 0x1 ;  /* 0x0000000d0d0a7211 */ /* 0x000fe200078f08ff */
[----:B------:R-:W-:Y:S01]  /*0bc0*/  IMAD.SHL.U32 R6, R6, 0x8, RZ ;  /* 0x0000000806067824 */ /* 0x000fe200078e00ff */
[----:B------:R-:W-:-:S02]  /*0bd0*/  LEA.HI R9, R9, R4, RZ, 0x2 ;  /* 0x0000000409097211 */ /* 0x000fc400078f10ff */
[----:B------:R-:W-:Y:S02]  /*0be0*/  SHF.R.S32.HI R2, RZ, 0x1f, R5 ;  /* 0x0000001fff027819 */ /* 0x000fe40000011405 */
[----:B------:R-:W-:Y:S02]  /*0bf0*/  SHF.R.S32.HI R212, RZ, 0x7, R7 ;  /* 0x00000007ffd47819 */ /* 0x000fe40000011407 */
[----:B------:R-:W-:Y:S02]  /*0c00*/  LEA.HI R8, R2, R5, RZ, 0x3 ;  /* 0x0000000502087211 */ /* 0x000fe400078f18ff */
[----:B------:R-:W-:Y:S01]  /*0c10*/  LOP3.LUT R9, R9, 0x3ffffc, RZ, 0xc0, !PT ;  /* 0x003ffffc09097812 */ /* 0x000fe200078ec0ff */
[----:B------:R-:W-:Y:S01]  /*0c20*/  IMAD R12, R212, 0x100, R5 ;  /* 0x00000100d40c7824 */ /* 0x000fe200078e0205 */
[----:B------:R-:W-:Y:S02]  /*0c30*/  LOP3.LUT R14, R10, 0x1ffffffe, RZ, 0xc0, !PT ;  /* 0x1ffffffe0a0e7812 */ /* 0x000fe400078ec0ff */
[----:B------:R-:W-:Y:S01]  /*0c40*/  SHF.R.S32.HI R0, RZ, 0x1f, R11 ;  /* 0x0000001fff007819 */ /* 0x000fe2000001140b */
[----:B------:R-:W-:Y:S01]  /*0c50*/  IMAD.IADD R9, R4, 0x1, -R9 ;  /* 0x0000000104097824 */ /* 0x000fe200078e0a09 */
[C---:B------:R-:W-:Y:S01]  /*0c60*/  LOP3.LUT R10, R8.reuse, 0xfffffff8, RZ, 0xc0, !PT ;  /* 0xfffffff8080a7812 */ /* 0x040fe200078ec0ff */
[----:B------:R-:W-:Y:S01]  /*0c70*/  IMAD.SHL.U32 R8, R8, 0x40, RZ ;  /* 0x0000004008087824 */ /* 0x000fe200078e00ff */
[CC--:B------:R-:W-:Y:S01]  /*0c80*/  LEA.HI R2, R0.reuse, R11.reuse, RZ, 0x2 ;  /* 0x0000000b00027211 */ /* 0x0c0fe200078f10ff */
[----:B------:R-:W-:Y:S01]  /*0c90*/  IMAD R215, R9, 0x10, R12 ;  /* 0x0000001009d77824 */ /* 0x000fe200078e020c */
[----:B------:R-:W-:Y:S01]  /*0ca0*/  LEA.HI R3, R3, R216, RZ, 0x3 ;  /* 0x000000d803037211 */ /* 0x000fe200078f18ff */
[----:B------:R-:W-:Y:S01]  /*0cb0*/  IMAD.IADD R10, R5, 0x1, -R10 ;  /* 0x00000001050a7824 */ /* 0x000fe200078e0a0a */
[----:B------:R-:W-:Y:S01]  /*0cc0*/  LEA.HI R5, R0, R11, RZ, 0x5 ;  /* 0x0000000b00057211 */ /* 0x000fe200078f28ff */
[----:B------:R-:W-:Y:S01]  /*0cd0*/  IMAD.U32 R215, R215, 0x40, R6 ;  /* 0x00000040d7d77824 */ /* 0x000fe200078e0006 */
[----:B------:R-:W-:Y:S01]  /*0ce0*/  LOP3.LUT R12, R2, 0x7ffffffc, RZ, 0xc0, !PT ;  /* 0x7ffffffc020c7812 */ /* 0x000fe200078ec0ff */
[----:B------:R-:W-:Y:S01]  /*0cf0*/  IMAD.IADD R185, R13, 0x1, -R14 ;  /* 0x000000010db97824 */ /* 0x000fe200078e0a0e */
[----:B------:R-:W-:-:S02]  /*0d00*/  SHF.R.S32.HI R0, RZ, 0x2, R2 ;  /* 0x00000002ff007819 */ /* 0x000fc40000011402 */
[----:B------:R-:W-:Y:S01]  /*0d10*/  SHF.R.S32.HI R9, RZ, 0x1f, R2 ;  /* 0x0000001fff097819 */ /* 0x000fe20000011402 */
[----:B------:R-:W-:Y:S01]  /*0d20*/  IMAD.SHL.U32 R2, R10, 0x40, RZ ;  /* 0x000000400a027824 */ /* 0x000fe200078e00ff */
[----:B------:R-:W-:Y:S01]  /*0d30*/  LOP3.LUT R13, R8, 0x7ffffe00, RZ, 0xc0, !PT ;  /* 0x7ffffe00080d7812 */ /* 0x000fe200078ec0ff */
[----:B------:R-:W-:Y:S01]  /*0d40*/  IMAD.IADD R12, R11, 0x1, -R12 ;  /* 0x000000010b0c7824 */ /* 0x000fe200078e0a0c */
[----:B------:R-:W-:Y:S02]  /*0d50*/  LEA.HI R9, R9, R0, RZ, 0x3 ;  /* 0x0000000009097211 */ /* 0x000fe400078f18ff */
[----:B------:R-:W-:Y:S01]  /*0d60*/  LOP3.LUT R11, R2, 0x1c0, RZ, 0xc0, !PT ;  /* 0x000001c0020b7812 */ /* 0x000fe200078ec0ff */
[----:B------:R-:W-:Y:S01]  /*0d70*/  IMAD R13, R4, 0x400, R13 ;  /* 0x00000400040d7824 */ /* 0x000fe200078e020d */
[----:B------:R-:W-:Y:S01]  /*0d80*/  LOP3.LUT R9, R9, 0xfffffff8, RZ, 0xc0, !PT ;  /* 0xfffffff809097812 */ /* 0x000fe200078ec0ff */
[----:B------:R-:W-:Y:S01]  /*0d90*/  IMAD.SHL.U32 R2, R12, 0x2, RZ ;  /* 0x000000020c027824 */ /* 0x000fe200078e00ff */
[----:B------:R-:W-:-:S02]  /*0da0*/  LOP3.LUT R6, R11, 0x8, R6, 0xf8, !PT ;  /* 0x000000080b067812 */ /* 0x000fc400078ef806 */
[----:B------:R-:W-:Y:S01]  /*0db0*/  SHF.R.U32.HI R11, RZ, 0x3, R11 ;  /* 0x00000003ff0b7819 */ /* 0x000fe2000001160b */
[----:B------:R-:W-:Y:S01]  /*0dc0*/  IMAD.IADD R16, R0, 0x1, -R9 ;  /* 0x0000000100107824 */ /* 0x000fe200078e0a09 */
[----:B------:R-:W-:Y:S02]  /*0dd0*/  SHF.R.S32.HI R5, RZ, 0x5, R5 ;  /* 0x00000005ff057819 */ /* 0x000fe40000011405 */
[----:B------:R-:W-:Y:S02]  /*0de0*/  LOP3.LUT R6, R6, R11, RZ, 0x3c, !PT ;  /* 0x0000000b06067212 */ /* 0x000fe400078e3cff */
[----:B------:R-:W-:Y:S01]  /*0df0*/  R2P PR, R10, 0x6 ;  /* 0x000000060a007804 */ /* 0x000fe20000000000 */
[----:B------:R-:W-:Y:S01]  /*0e00*/  IMAD R16, R5, 0x10, R16 ;  /* 0x0000001005107824 */ /* 0x000fe200078e0210 */
[----:B------:R-:W-:Y:S01]  /*0e10*/  LOP3.LUT R5, R3, 0xfffffff8, RZ, 0xc0, !PT ;  /* 0xfffffff803057812 */ /* 0x000fe200078ec0ff */
[----:B------:R-:W-:Y:S01]  /*0e20*/  IMAD.IADD R6, R13, 0x1, R6 ;  /* 0x000000010d067824 */ /* 0x000fe200078e0206 */
[----:B------:R-:W-:Y:S01]  /*0e30*/  LEA.HI R7, R7, R212, RZ, 0x1 ;  /* 0x000000d407077211 */ /* 0x000fe200078f08ff */
[----:B------:R-:W-:Y:S01]  /*0e40*/  IMAD R185, R185, 0x8, R16 ;  /* 0x00000008b9b97824 */ /* 0x000fe200078e0210 */
[----:B------:R-:W-:Y:S01]  /*0e50*/  SEL R22, R22, 0xffffffc0, !P2 ;  /* 0xffffffc016167807 */ /* 0x000fe20005000000 */
[----:B------:R-:W-:Y:S01]  /*0e60*/  IMAD.IADD R210, R216, 0x1, -R5 ;  /* 0x00000001d8d27824 */ /* 0x000fe200078e0a05 */
[----:B------:R-:W-:-:S02]  /*0e70*/  LEA R18, R6, UR43, 0x1 ;  /* 0x0000002b06127c11 */ /* 0x000fc4000f8e08ff */
[----:B------:R-:W-:Y:S01]  /*0e80*/  LOP3.LUT R7, R7, 0xfffffe, RZ, 0xc0, !PT ;  /* 0x00fffffe07077812 */ /* 0x000fe200078ec0ff */
[----:B------:R-:W-:Y:S01]  /*0e90*/  IMAD.SHL.U32 R184, R210, 0x8, RZ ;  /* 0x00000008d2b87824 */ /* 0x000fe200078e00ff */
[----:B------:R-:W-:Y:S01]  /*0ea0*/  SHF.R.S32.HI R211, RZ, 0x3, R3 ;  /* 0x00000003ffd37819 */ /* 0x000fe20000011403 */
[----:B------:R-:W-:Y:S02]  /*0eb0*/  VIADD R23, R18, 0x26800 ;  /* 0x0002680012177836 */ /* 0x000fe40000000000 */
[C---:B------:R-:W-:Y:S02]  /*0ec0*/  VIADD R191, R184.reuse, 0x40 ;  /* 0x00000040b8bf7836 */ /* 0x040fe40000000000 */
        /* <DEDUP_REMOVED lines=17> */
[----:B------:R-:W-:Y:S02]  /*0fe0*/  IMAD.SHL.U32 R17, R7, 0x100, RZ ;  /* 0x0000010007117824 */ /* 0x000fe400078e00ff */
[----:B------:R-:W-:-:S07]  /*0ff0*/  IMAD.IADD R22, R22, 0x1, R19 ;  /* 0x0000000116167824 */ /* 0x000fce00078e0213 */
.L_x_1826:
[----:B------:R-:W-:Y:S01]  /*1000*/  ULDC UR5, c[0x0][0xc60] ;  /* 0x0003180000057ab9 */ /* 0x000fe20000000800 */
[----:B------:R-:W-:Y:S01]  /*1010*/  UMOV UR8, UR4 ;  /* 0x0000000400087c82 */ /* 0x000fe20008000000 */
[----:B------:R-:W-:-:S11]  /*1020*/  UISETP.NE.AND UP0, UPT, UR5, 0x1, UPT ;  /* 0x000000010500788c */ /* 0x000fd6000bf05270 */
[----:B------:R-:W-:Y:S01]  /*1030*/  @UP0 ULDC UR6, c[0x0][0xc64] ;  /* 0x0003190000060ab9 */ /* 0x000fe20000000800 */
[----:B------:R-:W-:Y:S01]  /*1040*/  @UP0 ULDC UR9, c[0x0][0xc68] ;  /* 0x00031a0000090ab9 */ /* 0x000fe20000000800 */
[----:B------:R-:W-:-:S04]  /*1050*/  UIMAD.WIDE.U32 UR6, UR4, UR6, URZ ;  /* 0x00000006040672a5 */ /* 0x000fc8000f8e003f */
[----:B------:R-:W-:-:S03]  /*1060*/  @UP0 USHF.R.U32.HI UR8, URZ, UR9, UR7 ;  /* 0x000000093f080299 */ /* 0x000fc60008011607 */
[----:B------:R-:W-:Y:S02]  /*1070*/  ULDC UR6, c[0x0][0xc78] ;  /* 0x00031e0000067ab9 */ /* 0x000fe40000000800 */
[----:B------:R-:W-:Y:S02]  /*1080*/  UISETP.GE.AND UP0, UPT, UR8, UR6, UPT ;  /* 0x000000060800728c */ /* 0x000fe4000bf06270 */
[----:B------:R-:W-:-:S04]  /*1090*/  UIADD3 UR6, -UR8, URZ, URZ ;  /* 0x0000003f08067290 */ /* 0x000fc8000fffe13f */
[----:B------:R-:W-:Y:S01]  /*10a0*/  PLOP3.LUT P0, PT, PT, PT, UP0, 0x80, 0x0 ;  /* 0x000000000000781c */ /* 0x000fe20003f0f008 */
[----:B------:R-:W-:-:S12]  /*10b0*/  UIMAD UR9, UR5, UR6, UR4 ;  /* 0x00000006050972a4 */ /* 0x000fd8000f8e0204 */
[----:B01234-:R-:W-:Y:S05]  /*10c0*/  @!P0 BRA `(.L_x_1722) ;  /* 0x0000000000208947 */ /* 0x01ffea0003800000 */
[----:B------:R-:W-:Y:S01]  /*10d0*/  ULDC UR7, c[0x0][0xc6c] ;  /* 0x00031b0000077ab9 */ /* 0x000fe20000000800 */
[----:B------:R-:W-:Y:S01]  /*10e0*/  UMOV UR6, UR9 ;  /* 0x0000000900067c82 */ /* 0x000fe20008000000 */
[----:B------:R-:W-:-:S11]  /*10f0*/  UISETP.NE.AND UP0, UPT, UR7, 0x1, UPT ;  /* 0x000000010700788c */ /* 0x000fd6000bf05270 */
[----:B------:R-:W-:Y:S02]  /*1100*/  @UP0 ULDC.64 UR10, c[0x0][0xc70] ;  /* 0x00031c00000a0ab9 */ /* 0x000fe40000000a00 */
[----:B------:R-:W-:-:S04]  /*1110*/  UIMAD.WIDE.U32 UR4, UR9, UR10, URZ ;  /* 0x0000000a090472a5 */ /* 0x000fc8000f8e003f */
[----:B------:R-:W-:-:S04]  /*1120*/  @UP0 USHF.R.U32.HI UR6, URZ, UR11, UR5 ;  /* 0x0000000b3f060299 */ /* 0x000fc80008011605 */
[----:B------:R-:W-:Y:S01]  /*1130*/  UIMAD UR4, UR6, UR7, URZ ;  /* 0x00000007060472a4 */ /* 0x000fe2000f8e023f */
[----:B------:R-:W-:Y:S11]  /*1140*/  BRA `(.L_x_1723) ;  /* 0x00000000001c7947 */ /* 0x000ff60003800000 */
.L_x_1722:
[----:B------:R-:W-:Y:S01]  /*1150*/  ULDC UR7, c[0x0][0xc54] ;  /* 0x0003150000077ab9 */ /* 0x000fe20000000800 */
[----:B------:R-:W-:Y:S01]  /*1160*/  UMOV UR6, UR9 ;  /* 0x0000000900067c82 */ /* 0x000fe20008000000 */
[----:B------:R-:W-:-:S11]  /*1170*/  UISETP.NE.AND UP0, UPT, UR7, 0x1, UPT ;  /* 0x000000010700788c */ /* 0x000fd6000bf05270 */
[----:B------:R-:W-:Y:S02]  /*1180*/  @UP0 ULDC.64 UR10, c[0x0][0xc58] ;  /* 0x00031600000a0ab9 */ /* 0x000fe40000000a00 */
[----:B------:R-:W-:-:S04]  /*1190*/  UIMAD.WIDE.U32 UR4, UR9, UR10, URZ ;  /* 0x0000000a090472a5 */ /* 0x000fc8000f8e003f */
[----:B------:R-:W-:-:S04]  /*11a0*/  @UP0 USHF.R.U32.HI UR6, URZ, UR11, UR5 ;  /* 0x0000000b3f060299 */ /* 0x000fc80008011605 */
[----:B------:R-:W-:-:S12]  /*11b0*/  UIMAD UR4, UR6, UR7, URZ ;  /* 0x00000007060472a4 */ /* 0x000fd8000f8e023f */
.L_x_1723:
[----:B------:R-:W-:Y:S01]  /*11c0*/  ULDC UR39, c[0x0][0xc48] ;  /* 0x0003120000277ab9 */ /* 0x000fe20000000800 */
[----:B------:R-:W-:Y:S01]  /*11d0*/  ULDC.64 UR10, c[0x0][0x418] ;  /* 0x00010600000a7ab9 */ /* 0x000fe20000000a00 */
[----:B------:R-:W-:Y:S02]  /*11e0*/  UISETP.NE.AND UP1, UPT, UR39, 0x1, UPT ;  /* 0x000000012700788c */ /* 0x000fe4000bf25270 */
[----:B------:R-:W-:Y:S02]  /*11f0*/  UISETP.NE.U32.AND UP0, UPT, UR10, URZ, UPT ;  /* 0x0000003f0a00728c */ /* 0x000fe4000bf05070 */
[----:B------:R-:W-:Y:S02]  /*1200*/  UIADD3 UR4, UR9, -UR4, URZ ;  /* 0x8000000409047290 */ /* 0x000fe4000fffe03f */
[----:B------:R-:W-:Y:S01]  /*1210*/  UISETP.NE.AND.EX UP0, UPT, UR11, URZ, UPT, UP0 ;  /* 0x0000003f0b00728c */ /* 0x000fe2000bf05300 */
[----:B------:R-:W-:Y:S01]  /*1220*/  ULDC UR7, c[0x0][0xc54] ;  /* 0x0003150000077ab9 */ /* 0x000fe20000000800 */
[----:B------:R-:W-:Y:S01]  /*1230*/  ULDC UR49, c[0x0][0x424] ;  /* 0x0001090000317ab9 */ /* 0x000fe20000000800 */
[----:B------:R-:W-:-:S02]  /*1240*/  UISETP.NE.AND UP2, UPT, UR45, 0x1, UPT ;  /* 0x000000012d00788c */ /* 0x000fc4000bf45270 */
[----:B------:R-:W-:Y:S02]  /*1250*/  ULOP3.LUT UR5, URZ, UR6, URZ, 0x33, !UPT ;  /* 0x000000063f057292 */ /* 0x000fe4000f8e333f */
[----:B------:R-:W-:Y:S02]  /*1260*/  UIMAD UR8, UR8, UR7, UR4 ;  /* 0x00000007080872a4 */ /* 0x000fe4000f8e0204 */
[----:B------:R-:W-:Y:S01]  /*1270*/  USEL UR49, UR49, 0x1, UP0 ;  /* 0x0000000131317887 */ /* 0x000fe20008000000 */
[----:B------:R-:W-:Y:S01]  /*1280*/  PLOP3.LUT P0, PT, PT, PT, UP2, 0x80, 0x0 ;  /* 0x000000000000781c */ /* 0x000fe20003f0f028 */
[----:B------:R-:W-:Y:S01]  /*1290*/  ULDC UR40, c[0x0][0xc3c] ;  /* 0x00030f0000287ab9 */ /* 0x000fe20000000800 */
[----:B------:R-:W-:Y:S01]  /*12a0*/  ULDC UR6, c[0x0][0x2f0] ;  /* 0x0000bc0000067ab9 */ /* 0x000fe20000000800 */
[----:B------:R-:W-:Y:S01]  /*12b0*/  @UP1 ULDC UR4, c[0x0][0xc4c] ;  /* 0x0003130000041ab9 */ /* 0x000fe20000000800 */
[----:B------:R-:W-:Y:S02]  /*12c0*/  UIADD3 UR40, UR5, UR40, URZ ;  /* 0x0000002805287290 */ /* 0x000fe4000fffe03f */
[----:B------:R-:W-:-:S02]  /*12d0*/  UIMAD.WIDE.U32 UR4, UR8, UR4, URZ ;  /* 0x00000004080472a5 */ /* 0x000fc4000f8e003f */
[----:B------:R-:W-:Y:S01]  /*12e0*/  UIMAD UR7, UR49, UR6, 0x3f ;  /* 0x0000003f310774a4 */ /* 0x000fe2000f8e0206 */
[----:B------:R-:W-:Y:S01]  /*12f0*/  @UP1 ULDC UR9, c[0x0][0xc50] ;  /* 0x0003140000091ab9 */ /* 0x000fe20000000800 */
[----:B------:R-:W-:Y:S01]  /*1300*/  UMOV UR42, UR8 ;  /* 0x00000008002a7c82 */ /* 0x000fe20008000000 */
[----:B------:R-:W-:Y:S02]  /*1310*/  @UP1 USHF.R.U32.HI UR42, URZ, UR9, UR5 ;  /* 0x000000093f2a1299 */ /* 0x000fe40008011605 */
[----:B------:R-:W-:Y:S02]  /*1320*/  USHF.R.S32.HI UR4, URZ, 0x1f, UR7 ;  /* 0x0000001f3f047899 */ /* 0x000fe40008011407 */
[----:B------:R-:W-:Y:S02]  /*1330*/  UIADD3 UR5, -UR42, URZ, URZ ;  /* 0x0000003f2a057290 */ /* 0x000fe4000fffe13f */
[----:B------:R-:W-:Y:S02]  /*1340*/  ULEA.HI UR4, UR4, UR7, URZ, 0x6 ;  /* 0x0000000704047291 */ /* 0x000fe4000f8f303f */
[----:B------:R-:W-:-:S02]  /*1350*/  USHF.L.U32 UR40, UR40, 0x6, URZ ;  /* 0x0000000628287899 */ /* 0x000fc4000800063f */
[----:B------:R-:W-:Y:S02]  /*1360*/  UIMAD UR39, UR39, UR5, UR8 ;  /* 0x00000005272772a4 */ /* 0x000fe4000f8e0208 */
[----:B------:R-:W-:Y:S01]  /*1370*/  USHF.R.S32.HI UR50, URZ, 0x6, UR4 ;  /* 0x000000063f327899 */ /* 0x000fe20008011404 */
[----:B------:R-:W-:Y:S11]  /*1380*/  @!P0 BRA `(.L_x_1724) ;  /* 0x0000002000348947 */ /* 0x000ff60003800000 */
[----:B------:R-:W0:Y:S01]  /*1390*/  LDC R0, c[0x0][0x448] ;  /* 0x00011200ff007b82 */ /* 0x000e220000000800 */
[----:B------:R-:W-:Y:S01]  /*13a0*/  UIADD3 UR7, UR40, 0x3f, URZ ;  /* 0x0000003f28077890 */ /* 0x000fe2000fffe03f */
[----:B------:R-:W-:Y:S02]  /*13b0*/  ULDC UR5, c[0x0][0x288] ;  /* 0x0000a20000057ab9 */ /* 0x000fe40000000800 */
[----:B------:R-:W-:-:S04]  /*13c0*/  UIADD3 UR4, -UR5, 0x1, URZ ;  /* 0x0000000105047890 */ /* 0x000fc8000fffe13f */
[----:B------:R-:W1:Y:S01]  /*13d0*/  LDC.64 R6, c[0x0][0x9e0] ;  /* 0x00027800ff067b82 */ /* 0x000e620000000a00 */
[----:B------:R-:W-:Y:S01]  /*13e0*/  UIMAD UR4, UR49, UR6, UR4 ;  /* 0x00000006310472a4 */ /* 0x000fe2000f8e0204 */
[----:B0-----:R-:W-:Y:S01]  /*13f0*/  ISETP.NE.AND P1, PT, R0, 0x1, PT ;  /* 0x000000010000780c */ /* 0x001fe20003f25270 */
[----:B------:R-:W-:Y:S01]  /*1400*/  IMAD.U32 R0, RZ, RZ, UR7 ;  /* 0x00000007ff007e24 */ /* 0x000fe2000f8e00ff */
[----:B-1----:R-:W-:-:S11]  /*1410*/  ISETP.GE.AND P2, PT, R7, 0x1, PT ;  /* 0x000000010700780c */ /* 0x002fd60003f46270 */
[----:B------:R-:W0:Y:S08]  /*1420*/  @P1 LDC R3, c[0x0][0x44c] ;  /* 0x00011300ff031b82 */ /* 0x000e300000000800 */
[----:B------:R-:W1:Y:S01]  /*1430*/  @P1 LDC R4, c[0x0][0x450] ;  /* 0x00011400ff041b82 */ /* 0x000e620000000800 */
[----:B0-----:R-:W-:-:S05]  /*1440*/  @P1 IMAD.HI.U32 R3, R3, UR7, RZ ;  /* 0x0000000703031c27 */ /* 0x001fca000f8e00ff */
[----:B-1----:R-:W-:-:S05]  /*1450*/  @P1 SHF.R.U32.HI R0, RZ, R4, R3 ;  /* 0x00000004ff001219 */ /* 0x002fca0000011603 */
[----:B------:R-:W-:-:S04]  /*1460*/  VIADD R9, R0, UR4 ;  /* 0x0000000400097c36 */ /* 0x000fc80008000000 */
[----:B------:R-:W-:Y:S01]  /*1470*/  IMAD.IADD R0, R9, 0x1, R6 ;  /* 0x0000000109007824 */ /* 0x000fe200078e0206 */
[----:B------:R-:W-:Y:S06]  /*1480*/  @!P2 BRA `(.L_x_1725) ;  /* 0x000000000040a947 */ /* 0x000fec0003800000 */
[C---:B------:R-:W-:Y:S01]  /*1490*/  ISETP.GT.AND P0, PT, R9.reuse, RZ, PT ;  /* 0x000000ff0900720c */ /* 0x040fe20003f04270 */
[----:B------:R-:W-:-:S12]  /*14a0*/  VIADD R3, R9, 0xffffffff ;  /* 0xffffffff09037836 */ /* 0x000fd80000000000 */
[----:B------:R-:W-:Y:S05]  /*14b0*/  @P0 BRA `(.L_x_1726) ;  /* 0x00000000001c0947 */ /* 0x000fea0003800000 */
[----:B------:R-:W-:Y:S01]  /*14c0*/  ISETP.NE.AND P0, PT, R7, 0x1, PT ;  /* 0x000000010700780c */ /* 0x000fe20003f05270 */
[----:B------:R-:W-:-:S12]  /*14d0*/  IMAD.MOV R3, RZ, RZ, -R9 ;  /* 0x000000ffff037224 */ /* 0x000fd800078e0a09 */
[----:B------:R-:W0:Y:S02]  /*14e0*/  @P0 LDC.64 R4, c[0x0][0x9e8] ;  /* 0x00027a00ff040b82 */ /* 0x000e240000000a00 */
[----:B0-----:R-:W-:-:S05]  /*14f0*/  @P0 IMAD.HI.U32 R4, R3, R4, RZ ;  /* 0x0000000403040227 */ /* 0x001fca00078e00ff */
[----:B------:R-:W-:-:S04]  /*1500*/  @P0 SHF.R.U32.HI R3, RZ, R5, R4 ;  /* 0x00000005ff030219 */ /* 0x000fc80000011604 */
[----:B------:R-:W-:Y:S01]  /*1510*/  LOP3.LUT R3, RZ, R3, RZ, 0x33, !PT ;  /* 0x00000003ff037212 */ /* 0x000fe200078e33ff */
[----:B------:R-:W-:Y:S06]  /*1520*/  BRA `(.L_x_1727) ;  /* 0x0000000000107947 */ /* 0x000fec0003800000 */
.L_x_1726:
[----:B------:R-:W-:-:S13]  /*1530*/  ISETP.NE.AND P0, PT, R7, 0x1, PT ;  /* 0x000000010700780c */ /* 0x000fda0003f05270 */
[----:B------:R-:W0:Y:S02]  /*1540*/  @P0 LDC.64 R4, c[0x0][0x9e8] ;  /* 0x00027a00ff040b82 */ /* 0x000e240000000a00 */
[----:B0-----:R-:W-:-:S05]  /*1550*/  @P0 IMAD.HI.U32 R4, R3, R4, RZ ;  /* 0x0000000403040227 */ /* 0x001fca00078e00ff */
[----:B------:R-:W-:-:S07]  /*1560*/  @P0 SHF.R.U32.HI R3, RZ, R5, R4 ;  /* 0x00000005ff030219 */ /* 0x000fce0000011604 */
.L_x_1727:
[----:B------:R-:W-:-:S05]  /*1570*/  IMAD R3, R3, R7, R7 ;  /* 0x0000000703037224 */ /* 0x000fca00078e0207 */
[----:B------:R-:W-:-:S07]  /*1580*/  VIMNMX R0, R0, R3, PT ;  /* 0x0000000300007248 */ /* 0x000fce0003fe0100 */
.L_x_1725:
[----:B------:R-:W0:Y:S01]  /*1590*/  @P1 LDC R5, c[0x0][0x44c] ;  /* 0x00011300ff051b82 */ /* 0x000e220000000800 */
[----:B------:R-:W-:Y:S01]  /*15a0*/  VIADD R0, R0, 0x3f ;  /* 0x0000003f00007836 */ /* 0x000fe20000000000 */
[----:B------:R-:W-:Y:S01]  /*15b0*/  UIMAD UR6, UR49, UR6, -UR5 ;  /* 0x00000006310672a4 */ /* 0x000fe2000f8e0a05 */
[----:B------:R-:W-:Y:S01]  /*15c0*/  IMAD.U32 R4, RZ, RZ, UR40 ;  /* 0x00000028ff047e24 */ /* 0x000fe2000f8e00ff */
[----:B------:R-:W-:Y:S02]  /*15d0*/  ULDC UR4, c[0x0][0x9dc] ;  /* 0x0002770000047ab9 */ /* 0x000fe40000000800 */
[----:B------:R-:W-:Y:S02]  /*15e0*/  SHF.R.S32.HI R3, RZ, 0x1f, R0 ;  /* 0x0000001fff037819 */ /* 0x000fe40000011400 */
[----:B------:R-:W1:Y:S02]  /*15f0*/  @P1 LDC R6, c[0x0][0x450] ;  /* 0x00011400ff061b82 */ /* 0x000e640000000800 */
[----:B------:R-:W-:-:S04]  /*1600*/  LEA.HI R3, R3, R0, RZ, 0x6 ;  /* 0x0000000003037211 */ /* 0x000fc800078f30ff */
[----:B------:R-:W-:Y:S01]  /*1610*/  SHF.R.S32.HI R3, RZ, 0x6, R3 ;  /* 0x00000006ff037819 */ /* 0x000fe20000011403 */
[----:B0-----:R-:W-:-:S05]  /*1620*/  @P1 IMAD.HI.U32 R5, R5, UR40, RZ ;  /* 0x0000002805051c27 */ /* 0x001fca000f8e00ff */
[----:B-1----:R-:W-:-:S05]  /*1630*/  @P1 SHF.R.U32.HI R4, RZ, R6, R5 ;  /* 0x00000006ff041219 */ /* 0x002fca0000011605 */
[----:B------:R-:W-:Y:S01]  /*1640*/  VIADD R0, R4, UR6 ;  /* 0x0000000604007c36 */ /* 0x000fe20008000000 */
[----:B------:R-:W-:-:S03]  /*1650*/  VIMNMX R4, R3, UR50, PT ;  /* 0x0000003203047c48 */ /* 0x000fc6000bfe0100 */
[----:B------:R-:W-:Y:S01]  /*1660*/  VIADD R3, R0, -UR4 ;  /* 0x8000000400037c36 */ /* 0x000fe20008000000 */
[----:B------:R-:W-:Y:S06]  /*1670*/  @!P2 BRA `(.L_x_1728) ;  /* 0x00000000003ca947 */ /* 0x000fec0003800000 */
[----:B------:R-:W-:-:S13]  /*1680*/  ISETP.GT.AND P0, PT, R0, -0x1, PT ;  /* 0xffffffff0000780c */ /* 0x000fda0003f04270 */
[----:B------:R-:W-:Y:S05]  /*1690*/  @P0 BRA `(.L_x_1729) ;  /* 0x00000000001c0947 */ /* 0x000fea0003800000 */
[----:B------:R-:W-:Y:S02]  /*16a0*/  ISETP.NE.AND P0, PT, R7, 0x1, PT ;  /* 0x000000010700780c */ /* 0x000fe40003f05270 */
[----:B------:R-:W-:-:S11]  /*16b0*/  LOP3.LUT R5, RZ, R0, RZ, 0x33, !PT ;  /* 0x00000000ff057212 */ /* 0x000fd600078e33ff */
[----:B------:R-:W0:Y:S02]  /*16c0*/  @P0 LDC.64 R8, c[0x0][0x9e8] ;  /* 0x00027a00ff080b82 */ /* 0x000e240000000a00 */
[----:B0-----:R-:W-:-:S05]  /*16d0*/  @P0 IMAD.HI.U32 R0, R5, R8, RZ ;  /* 0x0000000805000227 */ /* 0x001fca00078e00ff */
[----:B------:R-:W-:-:S04]  /*16e0*/  @P0 SHF.R.U32.HI R5, RZ, R9, R0 ;  /* 0x00000009ff050219 */ /* 0x000fc80000011600 */
[----:B------:R-:W-:Y:S01]  /*16f0*/  LOP3.LUT R0, RZ, R5, RZ, 0x33, !PT ;  /* 0x00000005ff007212 */ /* 0x000fe200078e33ff */
[----:B------:R-:W-:Y:S06]  /*1700*/  BRA `(.L_x_1730) ;  /* 0x0000000000107947 */ /* 0x000fec0003800000 */
.L_x_1729:
[----:B------:R-:W-:-:S13]  /*1710*/  ISETP.NE.AND P0, PT, R7, 0x1, PT ;  /* 0x000000010700780c */ /* 0x000fda0003f05270 */
[----:B------:R-:W0:Y:S02]  /*1720*/  @P0 LDC.64 R8, c[0x0][0x9e8] ;  /* 0x00027a00ff080b82 */ /* 0x000e240000000a00 */
[----:B0-----:R-:W-:-:S05]  /*1730*/  @P0 IMAD.HI.U32 R6, R0, R8, RZ ;  /* 0x0000000800060227 */ /* 0x001fca00078e00ff */
[----:B------:R-:W-:-:S07]  /*1740*/  @P0 SHF.R.U32.HI R0, RZ, R9, R6 ;  /* 0x00000009ff000219 */ /* 0x000fce0000011606 */
.L_x_1730:
[----:B------:R-:W-:-:S05]  /*1750*/  IMAD R0, R0, R7, RZ ;  /* 0x0000000700007224 */ /* 0x000fca00078e02ff */
[----:B------:R-:W-:-:S07]  /*1760*/  VIMNMX R3, R3, R0, !PT ;  /* 0x0000000003037248 */ /* 0x000fce0007fe0100 */
.L_x_1728:
[----:B------:R-:W-:Y:S01]  /*1770*/  SHF.R.S32.HI R6, RZ, 0x1f, R3 ;  /* 0x0000001fff067819 */ /* 0x000fe20000011403 */
[----:B------:R-:W-:Y:S01]  /*1780*/  IMAD.MOV.U32 R0, RZ, RZ, RZ ;  /* 0x000000ffff007224 */ /* 0x000fe200078e00ff */
[----:B------:R-:W-:Y:S02]  /*1790*/  PLOP3.LUT P0, PT, PT, PT, PT, 0x80, 0x0 ;  /* 0x000000000000781c */ /* 0x000fe40003f0f070 */
[----:B------:R-:W-:Y:S02]  /*17a0*/  CS2R R150, SRZ ;  /* 0x0000000000967805 */ /* 0x000fe4000001ff00 */
[----:B------:R-:W-:Y:S01]  /*17b0*/  LEA.HI R6, R6, R3, RZ, 0x6 ;  /* 0x0000000306067211 */ /* 0x000fe200078f30ff */
[----:B------:R-:W-:Y:S01]  /*17c0*/  IMAD.MOV.U32 R3, RZ, RZ, RZ ;  /* 0x000000ffff037224 */ /* 0x000fe200078e00ff */
[----:B------:R-:W-:Y:S02]  /*17d0*/  CS2R R148, SRZ ;  /* 0x0000000000947805 */ /* 0x000fe4000001ff00 */
[----:B------:R-:W-:-:S02]  /*17e0*/  CS2R R168, SRZ ;  /* 0x0000000000a87805 */ /* 0x000fc4000001ff00 */
[----:B------:R-:W-:Y:S02]  /*17f0*/  SHF.R.S32.HI R5, RZ, 0x6, R6 ;  /* 0x00000006ff057819 */ /* 0x000fe40000011406 */
[----:B------:R-:W-:Y:S02]  /*1800*/  CS2R R166, SRZ ;  /* 0x0000000000a67805 */ /* 0x000fe4000001ff00 */
[----:B------:R-:W-:Y:S02]  /*1810*/  CS2R R144, SRZ ;  /* 0x0000000000907805 */ /* 0x000fe4000001ff00 */
[----:B------:R-:W-:Y:S02]  /*1820*/  CS2R R164, SRZ ;  /* 0x0000000000a47805 */ /* 0x000fe4000001ff00 */
[----:B------:R-:W-:Y:S02]  /*1830*/  VIMNMX R5, RZ, R5, !PT ;  /* 0x00000005ff057248 */ /* 0x000fe40007fe0100 */
[----:B------:R-:W-:-:S02]  /*1840*/  CS2R R140, SRZ ;  /* 0x00000000008c7805 */ /* 0x000fc4000001ff00 */
[----:B------:R-:W-:Y:S02]  /*1850*/  CS2R R162, SRZ ;  /* 0x0000000000a27805 */ /* 0x000fe4000001ff00 */
[----:B------:R-:W-:Y:S02]  /*1860*/  CS2R R136, SRZ ;  /* 0x0000000000887805 */ /* 0x000fe4000001ff00 */
[----:B------:R-:W-:Y:S02]  /*1870*/  ISETP.GT.AND P1, PT, R4, R5, PT ;  /* 0x000000050400720c */ /* 0x000fe40003f24270 */
        /* <DEDUP_REMOVED lines=54> */
[----:B------:R-:W-:Y:S01]  /*1be0*/  CS2R R26, SRZ ;  /* 0x00000000001a7805 */ /* 0x000fe2000001ff00 */
[----:B------:R-:W-:Y:S01]  /*1bf0*/  IMAD.MOV.U32 R21, RZ, RZ, RZ ;  /* 0x000000ffff157224 */ /* 0x000fe200078e00ff */
[----:B------:R-:W-:Y:S06]  /*1c00*/  @!P1 BRA `(.L_x_1731) ;  /* 0x000000b000b89947 */ /* 0x000fec0003800000 */
        /* <DEDUP_REMOVED lines=14> */
.L_x_1732:
[----:B------:R-:W-:Y:S01]  /*1cf0*/  ULEA UR21, UR36, UR43, 0x3 ;  /* 0x0000002b24157291 */ /* 0x000fe2000f8e183f */
[----:B------:R-:W-:-:S05]  /*1d00*/  IMAD.U32 R0, RZ, RZ, UR37 ;  /* 0x00000025ff007e24 */ /* 0x000fca000f8e00ff */
[----:B------:R-:W-:-:S04]  /*1d10*/  SHF.L.U32 R0, R0, 0x1f, RZ ;  /* 0x0000001f00007819 */ /* 0x000fc800000006ff */
[----:B------:R-:W0:Y:S02]  /*1d20*/  SYNCS.PHASECHK.TRANS64.TRYWAIT P1, [UR21+0x28c50], R0 ;  /* 0x028c5000ff0075a7 */ /* 0x000e240008020155 */
[----:B0-----:R-:W-:Y:S05]  /*1d30*/  @!P1 BRA `(.L_x_1733) ;  /* 0x0000013400349947 */ /* 0x001fea0003800000 */
.L_x_1952:
[----:B------:R-:W-:Y:S01]  /*1d40*/  BAR.SYNC.DEFER_BLOCKING 0xe, 0x100 ;  /* 0x0384000000007b1d */ /* 0x000fe20000010000 */
[----:B------:R-:W-:Y:S01]  /*1d50*/  UIADD3 UR4, UR43, 0x26800, URZ ;  /* 0x000268002b047890 */ /* 0x000fe2000fffe03f */
[----:B------:R-:W-:Y:S01]  /*1d60*/  VIADD R4, R4, 0xfffffffe ;  /* 0xfffffffe04047836 */ /* 0x000fe20000000000 */
[----:B------:R-:W-:Y:S01]  /*1d70*/  ULEA UR18, UR36, UR20, 0xc ;  /* 0x0000001424127291 */ /* 0x000fe2000f8e603f */
[----:B0-----:R-:W-:Y:S01]  /*1d80*/  IMAD.U32 R0, RZ, RZ, UR21 ;  /* 0x00000015ff007e24 */ /* 0x001fe2000f8e00ff */
[----:B------:R-:W-:Y:S01]  /*1d90*/  USHF.R.U32.HI UR4, URZ, 0x4, UR4 ;  /* 0x000000043f047899 */ /* 0x000fe20008011604 */
[----:B------:R-:W-:Y:S01]  /*1da0*/  UMOV UR19, 0x40000040 ;  /* 0x4000004000137882 */ /* 0x000fe20000000000 */
[----:B------:R-:W-:Y:S02]  /*1db0*/  UMOV UR17, 0x40000040 ;  /* 0x4000004000117882 */ /* 0x000fe40000000000 */
[----:B------:R-:W-:Y:S01]  /*1dc0*/  ULOP3.LUT UR4, UR4, 0x3fff, URZ, 0xc0, !UPT ;  /* 0x00003fff04047892 */ /* 0x000fe2000f8ec03f */
[----:B------:R-:W0:Y:S01]  /*1dd0*/  S2R R3, SR_TID.X ;  /* 0x0000000000037919 */ /* 0x000e220000002100 */
[----:B------:R-:W-:Y:S01]  /*1de0*/  UIADD3 UR6, UR18, 0x80, URZ ;  /* 0x0000008012067890 */ /* 0x000fe2000fffe03f */
[----:B------:R-:W-:Y:S01]  /*1df0*/  ISETP.GE.AND P1, PT, R4, R5, PT ;  /* 0x000000050400720c */ /* 0x000fe20003f26270 */
[----:B------:R-:W-:Y:S01]  /*1e00*/  ULOP3.LUT UR16, UR4, 0x10000, URZ, 0xfc, !UPT ;  /* 0x0001000004107892 */ /* 0x000fe2000f8efc3f */
[----:B------:R-:W-:Y:S01]  /*1e10*/  UMOV UR7, 0x40000040 ;  /* 0x4000004000077882 */ /* 0x000fe20000000000 */
[----:B------:R-:W-:-:S02]  /*1e20*/  UMOV UR5, 0x40000040 ;  /* 0x4000004000057882 */ /* 0x000fc40000000000 */
[----:B------:R-:W-:Y:S02]  /*1e30*/  UIADD3 UR4, UR16, 0x2, URZ ;  /* 0x0000000210047890 */ /* 0x000fe4000fffe03f */
[----:B------:R-:W-:Y:S02]  /*1e40*/  UIADD3 UR10, UR18, 0x100, URZ ;  /* 0x00000100120a7890 */ /* 0x000fe4000fffe03f */
[----:B------:R-:W-:Y:S01]  /*1e50*/  UIADD3 UR8, UR16, 0x4, URZ ;  /* 0x0000000410087890 */ /* 0x000fe2000fffe03f */
[----:B------:R-:W-:Y:S01]  /*1e60*/  UMOV UR11, 0x40000040 ;  /* 0x40000040000b7882 */ /* 0x000fe20000000000 */
[----:B------:R-:W-:Y:S01]  /*1e70*/  WARPGROUP.ARRIVE ;  /* 0x00000000000079c5 */ /* 0x000fe20000000000 */
[----:B------:R-:W-:Y:S01]  /*1e80*/  UMOV UR9, 0x40000040 ;  /* 0x4000004000097882 */ /* 0x000fe20000000000 */
[----:B------:R-:W-:Y:S02]  /*1e90*/  UIADD3 UR14, UR18, 0x180, URZ ;  /* 0x00000180120e7890 */ /* 0x000fe4000fffe03f */
[----:B------:R-:W-:-:S02]  /*1ea0*/  UIADD3 UR12, UR16, 0x6, URZ ;  /* 0x00000006100c7890 */ /* 0x000fc4000fffe03f */
[----:B------:R-:W-:Y:S01]  /*1eb0*/  HGMMA.64x256x16.F32.BF16 R24, gdesc[UR16].tnspB, RZ, !UPT, gsb0 ;  /* 0x43e00000101879f0 */ /* 0x000fe2000c0018ff */
[----:B------:R-:W-:Y:S01]  /*1ec0*/  UMOV UR15, 0x40000040 ;  /* 0x40000040000f7882 */ /* 0x000fe20000000000 */
        /* <DEDUP_REMOVED lines=20> */
.L_x_1739:
[----:B------:R-:W-:Y:S01]  /*2010*/  BAR.SYNC.DEFER_BLOCKING 0xe, 0x100 ;  /* 0x0384000000007b1d */ /* 0x000fe20000010000 */
[----:B------:R-:W-:Y:S01]  /*2020*/  IMAD.U32 R3, RZ, RZ, UR36 ;  /* 0x00000024ff037e24 */ /* 0x000fe2000f8e00ff */
[----:B------:R-:W-:Y:S01]  /*2030*/  UIADD3 UR36, UR36, 0x1, URZ ;  /* 0x0000000124247890 */ /* 0x000fe2000fffe03f */
[C---:B------:R-:W-:Y:S01]  /*2040*/  ISETP.GT.AND P3, PT, R4.reuse, R5, PT ;  /* 0x000000050400720c */ /* 0x040fe20003f64270 */
[----:B------:R-:W-:Y:S02]  /*2050*/  VIADD R4, R4, 0xffffffff ;  /* 0xffffffff04047836 */ /* 0x000fe40000000000 */
[----:B01----:R-:W-:Y:S01]  /*2060*/  IMAD R0, R3, 0x40, R16 ;  /* 0x0000004003007824 */ /* 0x003fe200078e0210 */
        /* <DEDUP_REMOVED lines=137> */
.L_x_1735:
[----:B------:R-:W-:Y:S01]  /*2900*/  ULEA UR21, UR36, UR43, 0x3 ;  /* 0x0000002b24157291 */ /* 0x000fe2000f8e183f */
[----:B------:R-:W-:-:S05]  /*2910*/  IMAD.U32 R0, RZ, RZ, UR37 ;  /* 0x00000025ff007e24 */ /* 0x000fca000f8e00ff */
[----:B------:R-:W-:-:S04]  /*2920*/  SHF.L.U32 R0, R0, 0x1f, RZ ;  /* 0x0000001f00007819 */ /* 0x000fc800000006ff */
[----:B------:R0:W1:Y:S01]  /*2930*/  SYNCS.PHASECHK.TRANS64.TRYWAIT P1, [UR21+0x28c50], R0 ;  /* 0x028c5000ff0075a7 */ /* 0x0000620008020155 */
[----:B------:R-:W-:Y:S05]  /*2940*/  @!P0 BRA `(.L_x_1736) ;  /* 0x0000000000048947 */ /* 0x000fea0003800000 */
[----:B------:R-:W-:Y:S01]  /*2950*/  BPT.TRAP 0x1 ;  /* 0x000000040000795c */ /* 0x000fe20000300000 */
.L_x_1736:
[----:B-1----:R-:W-:Y:S05]  /*2960*/  @P1 BRA `(.L_x_1737) ;  /* 0x0000000000081947 */ /* 0x002fea0003800000 */
[----:B------:R-:W1:Y:S02]  /*2970*/  SYNCS.PHASECHK.TRANS64.TRYWAIT P1, [UR21+0x28c50], R0 ;  /* 0x028c5000ff0075a7 */ /* 0x000e640008020155 */
[----:B-1----:R-:W-:Y:S05]  /*2980*/  @!P1 BRA `(.L_x_1738) ;  /* 0x0000012800389947 */ /* 0x002fea0003800000 */
.L_x_1737:
[----:B------:R-:W-:Y:S01]  /*2990*/  ULEA UR18, UR36, UR20, 0xc ;  /* 0x0000001424127291 */ /* 0x000fe2000f8e603f */
[----:B------:R-:W-:Y:S01]  /*29a0*/  WARPGROUP.ARRIVE ;  /* 0x00000000000079c5 */ /* 0x000fe20000000000 */
[----:B------:R-:W-:Y:S01]  /*29b0*/  UMOV UR19, 0x40000040 ;  /* 0x4000004000137882 */ /* 0x000fe20000000000 */
[----:B------:R-:W-:Y:S01]  /*29c0*/  UMOV UR7, 0x40000040 ;  /* 0x4000004000077882 */ /* 0x000fe20000000000 */
[----:B------:R-:W-:Y:S01]  /*29d0*/  UIADD3 UR6, UR18, 0x80, URZ ;  /* 0x0000008012067890 */ /* 0x000fe2000fffe03f */
[----:B01----:R-:W-:Y:S01]  /*29e0*/  IMAD.U32 R0, RZ, RZ, UR21 ;  /* 0x00000015ff007e24 */ /* 0x003fe2000f8e00ff */
[----:B------:R-:W-:Y:S01]  /*29f0*/  UIADD3 UR10, UR18, 0x100, URZ ;  /* 0x00000100120a7890 */ /* 0x000fe2000fffe03f */
[----:B------:R-:W-:Y:S02]  /*2a00*/  UMOV UR11, 0x40000040 ;  /* 0x40000040000b7882 */ /* 0x000fe40000000000 */
[----:B------:R-:W-:Y:S01]  /*2a10*/  HGMMA.64x256x16.F32.BF16 R24, gdesc[UR16].tnspB, R24, gsb0 ;  /* 0x43e00000101879f0 */ /* 0x000fe20008001818 */
[----:B------:R-:W-:Y:S01]  /*2a20*/  UIADD3 UR14, UR18, 0x180, URZ ;  /* 0x00000180120e7890 */ /* 0x000fe2000fffe03f */
[----:B------:R-:W-:Y:S01]  /*2a30*/  @!P2 VIADD R0, R0, 0x28c60 ;  /* 0x00028c600000a836 */ /* 0x000fe20000000000 */
[----:B------:R-:W-:-:S04]  /*2a40*/  UMOV UR15, 0x40000040 ;  /* 0x40000040000f7882 */ /* 0x000fc80000000000 */
[----:B------:R-:W-:Y:S01]  /*2a50*/  @!P2 PRMT R0, RZ, 0x654, R0 ;  /* 0x00000654ff00a816 */ /* 0x000fe20000000000 */
        /* <DEDUP_REMOVED lines=16> */
.L_x_1734:
        /* <DEDUP_REMOVED lines=140> */
[----:B------:R-:W-:-:S02]  /*3420*/  IMAD.MOV.U32 R0, RZ, RZ, RZ ;  /* 0x000000ffff007224 */ /* 0x000fc400078e00ff */
[----:B------:R-:W-:Y:S01]  /*3430*/  IMAD.MOV.U32 R3, RZ, RZ, RZ ;  /* 0x000000ffff037224 */ /* 0x000fe200078e00ff */
[----:B------:R-:W-:Y:S06]  /*3440*/  BAR.ARV 0xf, 0x100 ;  /* 0x03c4000000007b1d */ /* 0x000fec0000002000 */
[----:B------:R-:W-:Y:S05]  /*3450*/  BRA `(.L_x_1731) ;  /* 0x0000009800a47947 */ /* 0x000fea0003800000 */
.L_x_1724:
[----:B------:R-:W-:Y:S01]  /*3460*/  ULDC UR4, c[0x0][0x448] ;  /* 0x0001120000047ab9 */ /* 0x000fe20000000800 */
[----:B------:R-:W-:Y:S02]  /*3470*/  UIADD3 UR7, UR40, 0x3f, URZ ;  /* 0x0000003f28077890 */ /* 0x000fe4000fffe03f */
[----:B------:R-:W-:Y:S01]  /*3480*/  UISETP.NE.AND UP0, UPT, UR4, 0x1, UPT ;  /* 0x000000010400788c */ /* 0x000fe2000bf05270 */
[----:B------:R-:W-:Y:S02]  /*3490*/  ULDC UR11, c[0x0][0x288] ;  /* 0x0000a200000b7ab9 */ /* 0x000fe40000000800 */
[----:B------:R-:W-:Y:S01]  /*34a0*/  ULDC.64 UR4, c[0x0][0x9e0] ;  /* 0x0002780000047ab9 */ /* 0x000fe20000000a00 */
[----:B------:R-:W-:Y:S02]  /*34b0*/  UIADD3 UR10, -UR11, 0x1, URZ ;  /* 0x000000010b0a7890 */ /* 0x000fe4000fffe13f */
[----:B------:R-:W-:Y:S02]  /*34c0*/  UISETP.GE.AND UP1, UPT, UR5, 0x1, UPT ;  /* 0x000000010500788c */ /* 0x000fe4000bf26270 */
[----:B------:R-:W-:-:S03]  /*34d0*/  UIMAD UR10, UR49, UR6, UR10 ;  /* 0x00000006310a72a4 */ /* 0x000fc6000f8e020a */
[----:B------:R-:W-:Y:S01]  /*34e0*/  @UP0 ULDC UR8, c[0x0][0x44c] ;  /* 0x0001130000080ab9 */ /* 0x000fe20000000800 */
[----:B------:R-:W-:Y:S01]  /*34f0*/  PLOP3.LUT P1, PT, PT, PT, UP1, 0x80, 0x0 ;  /* 0x000000000000781c */ /* 0x000fe20003f2f018 */
[----:B------:R-:W-:Y:S01]  /*3500*/  UIMAD.WIDE.U32 UR8, UR7, UR8, URZ ;  /* 0x00000008070872a5 */ /* 0x000fe2000f8e003f */
[----:B------:R-:W-:-:S03]  /*3510*/  @UP0 ULDC UR12, c[0x0][0x450] ;  /* 0x00011400000c0ab9 */ /* 0x000fc60000000800 */
[----:B------:R-:W-:-:S04]  /*3520*/  @UP0 USHF.R.U32.HI UR7, URZ, UR12, UR9 ;  /* 0x0000000c3f070299 */ /* 0x000fc80008011609 */
[----:B------:R-:W-:-:S04]  /*3530*/  UIADD3 UR8, UR10, UR7, URZ ;  /* 0x000000070a087290 */ /* 0x000fc8000fffe03f */
[----:B------:R-:W-:Y:S01]  /*3540*/  UIADD3 UR4, UR8, UR4, URZ ;  /* 0x0000000408047290 */ /* 0x000fe2000fffe03f */
[----:B------:R-:W-:Y:S11]  /*3550*/  @!P1 BRA `(.L_x_1740) ;  /* 0x0000000000449947 */ /* 0x000ff60003800000 */
[----:B------:R-:W-:Y:S01]  /*3560*/  ISETP.LT.AND P0, PT, RZ, UR8, PT ;  /* 0x00000008ff007c0c */ /* 0x000fe2000bf01270 */
[----:B------:R-:W-:-:S12]  /*3570*/  UIADD3 UR7, UR8, -0x1, URZ ;  /* 0xffffffff08077890 */ /* 0x000fd8000fffe03f */
[----:B------:R-:W-:Y:S05]  /*3580*/  @P0 BRA `(.L_x_1741) ;  /* 0x00000000001c0947 */ /* 0x000fea0003800000 */
[----:B------:R-:W-:Y:S02]  /*3590*/  UISETP.NE.AND UP1, UPT, UR5, 0x1, UPT ;  /* 0x000000010500788c */ /* 0x000fe4000bf25270 */
[----:B------:R-:W-:-:S09]  /*35a0*/  UIADD3 UR7, -UR8, URZ, URZ ;  /* 0x0000003f08077290 */ /* 0x000fd2000fffe13f */
[----:B------:R-:W-:Y:S02]  /*35b0*/  @UP1 ULDC.64 UR12, c[0x0][0x9e8] ;  /* 0x00027a00000c1ab9 */ /* 0x000fe40000000a00 */
[----:B------:R-:W-:-:S04]  /*35c0*/  UIMAD.WIDE.U32 UR8, UR7, UR12, URZ ;  /* 0x0000000c070872a5 */ /* 0x000fc8000f8e003f */
[----:B------:R-:W-:-:S04]  /*35d0*/  @UP1 USHF.R.U32.HI UR7, URZ, UR13, UR9 ;  /* 0x0000000d3f071299 */ /* 0x000fc80008011609 */
[----:B------:R-:W-:Y:S01]  /*35e0*/  ULOP3.LUT UR7, URZ, UR7, URZ, 0x33, !UPT ;  /* 0x000000073f077292 */ /* 0x000fe2000f8e333f */
[----:B------:R-:W-:Y:S11]  /*35f0*/  BRA `(.L_x_1742) ;  /* 0x0000000000107947 */ /* 0x000ff60003800000 */
.L_x_1741:
[----:B------:R-:W-:-:S11]  /*3600*/  UISETP.NE.AND UP1, UPT, UR5, 0x1, UPT ;  /* 0x000000010500788c */ /* 0x000fd6000bf25270 */
[----:B------:R-:W-:Y:S02]  /*3610*/  @UP1 ULDC.64 UR12, c[0x0][0x9e8] ;  /* 0x00027a00000c1ab9 */ /* 0x000fe40000000a00 */
[----:B------:R-:W-:-:S04]  /*3620*/  UIMAD.WIDE.U32 UR8, UR7, UR12, URZ ;  /* 0x0000000c070872a5 */ /* 0x000fc8000f8e003f */
[----:B------:R-:W-:-:S12]  /*3630*/  @UP1 USHF.R.U32.HI UR7, URZ, UR13, UR9 ;  /* 0x0000000d3f071299 */ /* 0x000fd80008011609 */
.L_x_1742:
[----:B------:R-:W-:-:S04]  /*3640*/  UIMAD UR7, UR7, UR5, UR5 ;  /* 0x00000005070772a4 */ /* 0x000fc8000f8e0205 */
[----:B------:R-:W-:-:S04]  /*3650*/  UISETP.LT.AND UP1, UPT, UR4, UR7, UPT ;  /* 0x000000070400728c */ /* 0x000fc8000bf21270 */
[----:B------:R-:W-:-:S12]  /*3660*/  USEL UR4, UR4, UR7, UP1 ;  /* 0x0000000704047287 */ /* 0x000fd80008800000 */
.L_x_1740:
[----:B------:R-:W-:Y:S01]  /*3670*/  UIADD3 UR4, UR4, 0x3f, URZ ;  /* 0x0000003f04047890 */ /* 0x000fe2000fffe03f */
[----:B------:R-:W-:Y:S01]  /*3680*/  @UP0 ULDC UR8, c[0x0][0x44c] ;  /* 0x0001130000080ab9 */ /* 0x000fe20000000800 */
[----:B------:R-:W-:Y:S02]  /*3690*/  @UP0 ULDC UR12, c[0x0][0x450] ;  /* 0x00011400000c0ab9 */ /* 0x000fe40000000800 */
[----:B------:R-:W-:Y:S02]  /*36a0*/  USHF.R.S32.HI UR7, URZ, 0x1f, UR4 ;  /* 0x0000001f3f077899 */ /* 0x000fe40008011404 */
[----:B------:R-:W-:Y:S02]  /*36b0*/  UIMAD.WIDE.U32 UR8, UR40, UR8, URZ ;  /* 0x00000008280872a5 */ /* 0x000fe4000f8e003f */
[----:B------:R-:W-:Y:S01]  /*36c0*/  UMOV UR10, UR40 ;  /* 0x00000028000a7c82 */ /* 0x000fe20008000000 */
[----:B------:R-:W-:Y:S02]  /*36d0*/  ULEA.HI UR7, UR7, UR4, URZ, 0x6 ;  /* 0x0000000407077291 */ /* 0x000fe4000f8f303f */
[----:B------:R-:W-:-:S02]  /*36e0*/  UIMAD UR4, UR49, UR6, -UR11 ;  /* 0x00000006310472a4 */ /* 0x000fc4000f8e0a0b */
[----:B------:R-:W-:Y:S02]  /*36f0*/  @UP0 USHF.R.U32.HI UR10, URZ, UR12, UR9 ;  /* 0x0000000c3f0a0299 */ /* 0x000fe40008011609 */
[----:B------:R-:W-:Y:S02]  /*3700*/  USHF.R.S32.HI UR7, URZ, 0x6, UR7 ;  /* 0x000000063f077899 */ /* 0x000fe40008011407 */
[----:B------:R-:W-:Y:S01]  /*3710*/  UIADD3 UR4, UR4, UR10, URZ ;  /* 0x0000000a04047290 */ /* 0x000fe2000fffe03f */
[----:B------:R-:W-:Y:S01]  /*3720*/  ULDC UR6, c[0x0][0x9dc] ;  /* 0x0002770000067ab9 */ /* 0x000fe20000000800 */
[----:B------:R-:W-:Y:S02]  /*3730*/  UISETP.LT.AND UP0, UPT, UR50, UR7, UPT ;  /* 0x000000073200728c */ /* 0x000fe4000bf01270 */
[----:B------:R-:W-:Y:S02]  /*3740*/  UIADD3 UR6, UR4, -UR6, URZ ;  /* 0x8000000604067290 */ /* 0x000fe4000fffe03f */
[----:B------:R-:W-:-:S04]  /*3750*/  USEL UR50, UR50, UR7, UP0 ;  /* 0x0000000732327287 */ /* 0x000fc80008000000 */
[----:B------:R-:W-:Y:S01]  /*3760*/  IMAD.U32 R3, RZ, RZ, UR6 ;  /* 0x00000006ff037e24 */ /* 0x000fe2000f8e00ff */
[----:B------:R-:W-:Y:S07]  /*3770*/  @!P1 BRA `(.L_x_1743) ;  /* 0x0000000000409947 */ /* 0x000fee0003800000 */
[----:B------:R-:W-:-:S06]  /*3780*/  UISETP.GT.AND UP0, UPT, UR4, -0x1, UPT ;  /* 0xffffffff0400788c */ /* 0x000fcc000bf04270 */
[----:B------:R-:W-:-:S13]  /*3790*/  PLOP3.LUT P0, PT, PT, PT, UP0, 0x80, 0x0 ;  /* 0x000000000000781c */ /* 0x000fda0003f0f008 */
[----:B------:R-:W-:Y:S05]  /*37a0*/  @P0 BRA `(.L_x_1744) ;  /* 0x00000000001c0947 */ /* 0x000fea0003800000 */
[----:B------:R-:W-:Y:S02]  /*37b0*/  UISETP.NE.AND UP0, UPT, UR5, 0x1, UPT ;  /* 0x000000010500788c */ /* 0x000fe4000bf05270 */
[----:B------:R-:W-:-:S09]  /*37c0*/  ULOP3.LUT UR4, URZ, UR4, URZ, 0x33, !UPT ;  /* 0x000000043f047292 */ /* 0x000fd2000f8e333f */
[----:B------:R-:W-:Y:S02]  /*37d0*/  @UP0 ULDC.64 UR8, c[0x0][0x9e8] ;  /* 0x00027a0000080ab9 */ /* 0x000fe40000000a00 */
[----:B------:R-:W-:-:S04]  /*37e0*/  UIMAD.WIDE.U32 UR6, UR4, UR8, URZ ;  /* 0x00000008040672a5 */ /* 0x000fc8000f8e003f */
[----:B------:R-:W-:-:S04]  /*37f0*/  @UP0 USHF.R.U32.HI UR4, URZ, UR9, UR7 ;  /* 0x000000093f040299 */ /* 0x000fc80008011607 */
[----:B------:R-:W-:Y:S01]  /*3800*/  ULOP3.LUT UR4, URZ, UR4, URZ, 0x33, !UPT ;  /* 0x000000043f047292 */ /* 0x000fe2000f8e333f */
[----:B------:R-:W-:Y:S11]  /*3810*/  BRA `(.L_x_1745) ;  /* 0x0000000000107947 */ /* 0x000ff60003800000 */
.L_x_1744:
[----:B------:R-:W-:-:S11]  /*3820*/  UISETP.NE.AND UP0, UPT, UR5, 0x1, UPT ;  /* 0x000000010500788c */ /* 0x000fd6000bf05270 */
[----:B------:R-:W-:Y:S02]  /*3830*/  @UP0 ULDC.64 UR8, c[0x0][0x9e8] ;  /* 0x00027a0000080ab9 */ /* 0x000fe40000000a00 */
[----:B------:R-:W-:-:S04]  /*3840*/  UIMAD.WIDE.U32 UR6, UR4, UR8, URZ ;  /* 0x00000008040672a5 */ /* 0x000fc8000f8e003f */
[----:B------:R-:W-:-:S12]  /*3850*/  @UP0 USHF.R.U32.HI UR4, URZ, UR9, UR7 ;  /* 0x000000093f040299 */ /* 0x000fd80008011607 */
.L_x_1745:
[----:B------:R-:W-:-:S06]  /*3860*/  UIMAD UR4, UR4, UR5, URZ ;  /* 0x00000005040472a4 */ /* 0x000fcc000f8e023f */
[----:B------:R-:W-:-:S07]  /*3870*/  VIMNMX R3, R3, UR4, !PT ;  /* 0x0000000403037c48 */ /* 0x000fce000ffe0100 */
.L_x_1743:
        /* <DEDUP_REMOVED lines=16> */
[----:B------:R-:W-:Y:S02]  /*3980*/  ISETP.LT.AND P1, PT, R186, UR50, PT ;  /* 0x00000032ba007c0c */ /* 0x000fe4000bf21270 */
        /* <DEDUP_REMOVED lines=68> */
[----:B------:R-:W-:-:S04]  /*3dd0*/  ULOP3.LUT UR5, UR5, 0x3fff, URZ, 0xc0, !UPT ;  /* 0x00003fff05057892 */ /* 0x000fc8000f8ec03f */
[----:B------:R-:W-:-:S04]  /*3de0*/  ULOP3.LUT UR48, UR5, 0x2000000, URZ, 0xfc, !UPT ;  /* 0x0200000005307892 */ /* 0x000fc8000f8efc3f */
[----:B------:R-:W-:Y:S08]  /*3df0*/  @!P0 BRA `(.L_x_1746) ;  /* 0x0000000000408947 */ /* 0x000ff00003800000 */
        /* <DEDUP_REMOVED lines=16> */
.L_x_1746:
        /* <DEDUP_REMOVED lines=9> */
.L_x_1953:
[----:B------:R-:W-:Y:S05]  /*3f90*/  @!P3 BRA `(.L_x_1748) ;  /* 0x000000000004b947 */ /* 0x000fea0003800000 */
[----:B------:R-:W-:Y:S01]  /*3fa0*/  BPT.TRAP 0x1 ;  /* 0x000000040000795c */ /* 0x000fe20000300000 */
.L_x_1748:
[----:B------:R-:W-:Y:S02]  /*3fb0*/  IMAD.U32 R7, RZ, RZ, UR36 ;  /* 0x00000024ff077e24 */ /* 0x000fe4000f8e00ff */
[----:B------:R-:W-:-:S03]  /*3fc0*/  IMAD.U32 R10, RZ, RZ, UR37 ;  /* 0x00000025ff0a7e24 */ /* 0x000fc6000f8e00ff */
[----:B------:R-:W-:Y:S02]  /*3fd0*/  LEA R7, R7, UR43, 0x3 ;  /* 0x0000002b07077c11 */ /* 0x000fe4000f8e18ff */
[----:B------:R-:W-:-:S04]  /*3fe0*/  SHF.L.U32 R10, R10, 0x1f, RZ ;  /* 0x0000001f0a0a7819 */ /* 0x000fc800000006ff */
[----:B------:R1:W2:Y:S01]  /*3ff0*/  SYNCS.PHASECHK.TRANS64.TRYWAIT P0, [R7+URZ+0x28c30], R10 ;  /* 0x028c300a070075a7 */ /* 0x0002a2000800017f */
[----:B------:R-:W-:Y:S05]  /*4000*/  @!P3 BRA `(.L_x_1749) ;  /* 0x000000000004b947 */ /* 0x000fea0003800000 */
[----:B------:R-:W-:Y:S01]  /*4010*/  BPT.TRAP 0x1 ;  /* 0x000000040000795c */ /* 0x000fe20000300000 */
.L_x_1749:
[----:B--2---:R-:W-:Y:S05]  /*4020*/  @P0 BRA `(.L_x_1750) ;  /* 0x0000000000080947 */ /* 0x004fea0003800000 */
[----:B------:R-:W2:Y:S02]  /*4030*/  SYNCS.PHASECHK.TRANS64.TRYWAIT P0, [R7+URZ+0x28c30], R10 ;  /* 0x028c300a070075a7 */ /* 0x000ea4000800017f */
[----:B--2---:R-:W-:Y:S05]  /*4040*/  @!P0 BRA `(.L_x_1751) ;  /* 0x0000011000b88947 */ /* 0x004fea0003800000 */
.L_x_1750:
        /* <DEDUP_REMOVED lines=15> */
[----:B------:R-:W0:Y:S01]  /*4140*/  LDC R3, c[0x0][0x448] ;  /* 0x00011200ff037b82 */ /* 0x000e220000000800 */
[----:B------:R-:W-:Y:S01]  /*4150*/  UMOV UR7, 0x40000040 ;  /* 0x4000004000077882 */ /* 0x000fe20000000000 */
[----:B------:R-:W-:Y:S01]  /*4160*/  UMOV UR5, 0x40000040 ;  /* 0x4000004000057882 */ /* 0x000fe20000000000 */
[----:B------:R-:W-:Y:S01]  /*4170*/  ULOP3.LUT UR4, UR4, 0x3fff, URZ, 0xc0, !UPT ;  /* 0x00003fff04047892 */ /* 0x000fe2000f8ec03f */
[----:B------:R-:W-:Y:S01]  /*4180*/  UMOV UR11, 0x40000040 ;  /* 0x40000040000b7882 */ /* 0x000fe20000000000 */
[----:B------:R-:W-:-:S02]  /*4190*/  UMOV UR9, 0x40000040 ;  /* 0x4000004000097882 */ /* 0x000fc40000000000 */
[----:B------:R-:W-:Y:S01]  /*41a0*/  ULEA UR18, UR36, UR18, 0x9 ;  /* 0x0000001224127291 */ /* 0x000fe2000f8e483f */
[----:B------:R-:W3:Y:S01]  /*41b0*/  LDC.64 R8, c[0x0][0x9e0] ;  /* 0x00027800ff087b82 */ /* 0x000ee20000000a00 */
        /* <DEDUP_REMOVED lines=10> */
[----:B0-----:R-:W-:Y:S01]  /*4260*/  ISETP.NE.AND P5, PT, R3, 0x1, PT ;  /* 0x000000010300780c */ /* 0x001fe20003fa5270 */
[----:B------:R-:W-:Y:S01]  /*4270*/  VIADD R3, R185, UR40 ;  /* 0x00000028b9037c36 */ /* 0x000fe20008000000 */
[----:B------:R-:W-:Y:S01]  /*4280*/  ULEA UR18, UR50, 0xffffffc0, 0x6 ;  /* 0xffffffc032127891 */ /* 0x000fe2000f8e303f */
[----:B---3--:R-:W-:-:S10]  /*4290*/  ISETP.GE.AND P6, PT, R9, 0x1, PT ;  /* 0x000000010900780c */ /* 0x008fd40003fc6270 */
[----:B------:R-:W0:Y:S08]  /*42a0*/  @P5 LDC R4, c[0x0][0x44c] ;  /* 0x00011300ff045b82 */ /* 0x000e300000000800 */
[----:B------:R-:W3:Y:S01]  /*42b0*/  @P5 LDC R6, c[0x0][0x450] ;  /* 0x00011400ff065b82 */ /* 0x000ee20000000800 */
[----:B0-----:R-:W-:-:S04]  /*42c0*/  @P5 IMAD.HI.U32 R5, R3, R4, RZ ;  /* 0x0000000403055227 */ /* 0x001fc800078e00ff */
[----:B------:R-:W-:Y:S02]  /*42d0*/  IMAD.MOV.U32 R4, RZ, RZ, R3 ;  /* 0x000000ffff047224 */ /* 0x000fe400078e0003 */
[----:B------:R-:W-:Y:S01]  /*42e0*/  @!P4 VIADD R3, R7, 0x28c40 ;  /* 0x00028c400703c836 */ /* 0x000fe20000000000 */
[----:B---3--:R-:W-:-:S04]  /*42f0*/  @P5 SHF.R.U32.HI R4, RZ, R6, R5 ;  /* 0x00000006ff045219 */ /* 0x008fc80000011605 */
[----:B------:R-:W-:Y:S01]  /*4300*/  @!P4 PRMT R3, RZ, 0x654, R3 ;  /* 0x00000654ff03c816 */ /* 0x000fe20000000003 */
[----:B------:R-:W0:Y:S01]  /*4310*/  SHFL.IDX PT, R12, R4, RZ, 0x1c1f ;  /* 0x001c1fff040c7589 */ /* 0x000e2200000e0000 */
[----:B------:R-:W-:Y:S02]  /*4320*/  WARPGROUP.DEPBAR.LE gsb0, 0x0 ;  /* 0x00008000000079c5 */ /* 0x000fe40000010000 */
[----:B------:R-:W-:-:S06]  /*4330*/  WARPGROUP.ARRIVE ;  /* 0x00000000000079c5 */ /* 0x000fcc0000000000 */
[----:B------:R-:W-:Y:S01]  /*4340*/  HGMMA.64x64x16.F32.BF16 R24, gdesc[UR4], R24, gsb0 ;  /* 0x00e00000041879f0 */ /* 0x000fe20008001818 */
[----:B------:R-:W-:Y:S02]  /*4350*/  UMOV UR6, 0xffffffc0 ;  /* 0xffffffc000067882 */ /* 0x000fe40000000000 */
[----:B------:R-:W-:Y:S01]  /*4360*/  UIMAD UR6, UR50, UR6, 0x41 ;  /* 0x00000041320674a4 */ /* 0x000fe2000f8e0206 */
[----:B------:R-:W-:Y:S02]  /*4370*/  WARPGROUP.DEPBAR.LE gsb0, 0x0 ;  /* 0x00008000000079c5 */ /* 0x000fe40000010000 */
[----:B------:R-:W-:-:S06]  /*4380*/  WARPGROUP.ARRIVE ;  /* 0x00000000000079c5 */ /* 0x000fcc0000000000 */
[----:B------:R-:W-:Y:S01]  /*4390*/  HGMMA.64x64x16.F32.BF16 R24, gdesc[UR8], R24, gsb0 ;  /* 0x00e00000081879f0 */ /* 0x000fe20008001818 */
[----:B------:R-:W-:Y:S02]  /*43a0*/  ULDC UR11, c[0x0][0x2f0] ;  /* 0x0000bc00000b7ab9 */ /* 0x000fe40000000800 */
[----:B------:R-:W-:Y:S02]  /*43b0*/  UIMAD UR10, UR49, UR11, UR6 ;  /* 0x0000000b310a72a4 */ /* 0x000fe4000f8e0206 */
[----:B------:R-:W-:Y:S02]  /*43c0*/  UIMAD UR7, UR49, UR11, -UR18 ;  /* 0x0000000b310772a4 */ /* 0x000fe4000f8e0a12 */
[----:B------:R-:W-:-:S04]  /*43d0*/  UIADD3 UR6, UR6, -0x1, URZ ;  /* 0xffffffff06067890 */ /* 0x000fc8000fffe03f */
[----:B------:R-:W-:Y:S01]  /*43e0*/  IADD3 R11, -R2, UR7, RZ ;  /* 0x00000007020b7c10 */ /* 0x000fe2000fffe1ff */
[----:B------:R-:W-:Y:S02]  /*43f0*/  WARPGROUP.DEPBAR.LE gsb0, 0x0 ;  /* 0x00008000000079c5 */ /* 0x000fe40000010000 */
[----:B------:R-:W-:-:S06]  /*4400*/  WARPGROUP.ARRIVE ;  /* 0x00000000000079c5 */ /* 0x000fcc0000000000 */
[----:B------:R-:W-:Y:S01]  /*4410*/  HGMMA.64x64x16.F32.BF16 R24, gdesc[UR12], R24, gsb0 ;  /* 0x00e000000c1879f0 */ /* 0x000fe20008001818 */
[----:B------:R-:W-:Y:S01]  /*4420*/  ULDC UR14, c[0x0][0x288] ;  /* 0x0000a200000e7ab9 */ /* 0x000fe20000000800 */
[----:B------:R-:W-:Y:S01]  /*4430*/  ULDC UR15, c[0x0][0x9dc] ;  /* 0x00027700000f7ab9 */ /* 0x000fe20000000800 */
[----:B------:R-:W-:Y:S02]  /*4440*/  WARPGROUP.DEPBAR.LE gsb0, 0x0 ;  /* 0x00008000000079c5 */ /* 0x000fe40000010000 */
[----:B------:R3:W-:Y:S02]  /*4450*/  @!P4 SYNCS.ARRIVE.TRANS64.RED.A1T0 RZ, [R3+URZ], RZ ;  /* 0x000000ff03ffc9a7 */ /* 0x0007e4000810043f */
[----:B---3--:R-:W-:Y:S01]  /*4460*/  IMAD.U32 R3, RZ, RZ, UR10 ;  /* 0x0000000aff037e24 */ /* 0x008fe2000f8e00ff */
[----:B------:R-:W-:-:S04]  /*4470*/  ULOP3.LUT UR10, URZ, UR15, URZ, 0x33, !UPT ;  /* 0x0000000f3f0a7292 */ /* 0x000fc8000f8e333f */
[----:B------:R-:W-:-:S05]  /*4480*/  IADD3 R3, R3, -UR14, -R2 ;  /* 0x8000000e03037c10 */ /* 0x000fca000fffe802 */
[C---:B------:R-:W-:Y:S02]  /*4490*/  IMAD.IADD R14, R3.reuse, 0x1, R8 ;  /* 0x00000001030e7824 */ /* 0x040fe400078e0208 */
[----:B------:R-:W-:-:S03]  /*44a0*/  VIADD R13, R3, UR10 ;  /* 0x0000000a030d7c36 */ /* 0x000fc60008000000 */
[----:B0-----:R-:W-:Y:S01]  /*44b0*/  VIADDMNMX R6, R12, R14, R11, PT ;  /* 0x0000000e0c067246 */ /* 0x001fe2000380010b */
[----:B------:R-:W-:Y:S01]  /*44c0*/  IMAD.IADD R3, R13, 0x1, R12 ;  /* 0x000000010d037824 */ /* 0x000fe200078e020c */
[----:B------:R-:W-:Y:S06]  /*44d0*/  @!P6 BRA `(.L_x_1752) ;  /* 0x000000000058e947 */ /* 0x000fec0003800000 */
[----:B------:R-:W-:Y:S01]  /*44e0*/  IMAD.U32 R5, RZ, RZ, UR49 ;  /* 0x00000031ff057e24 */ /* 0x000fe2000f8e00ff */
[----:B------:R-:W-:Y:S03]  /*44f0*/  BSSY B0, `(.L_x_1753) ;  /* 0x0000010000007945 */ /* 0x000fe60003800000 */
[----:B------:R-:W-:-:S04]  /*4500*/  IMAD R5, R5, UR11, R12 ;  /* 0x0000000b05057c24 */ /* 0x000fc8000f8e020c */
[----:B------:R-:W-:-:S05]  /*4510*/  VIADD R5, R5, -UR14 ;  /* 0x8000000e05057c36 */ /* 0x000fca0008000000 */
        /* <DEDUP_REMOVED lines=9> */
.L_x_1754:
[----:B------:R-:W-:-:S13]  /*45b0*/  ISETP.NE.AND P0, PT, R9, 0x1, PT ;  /* 0x000000010900780c */ /* 0x000fda0003f05270 */
[----:B------:R-:W0:Y:S02]  /*45c0*/  @P0 LDC.64 R20, c[0x0][0x9e8] ;  /* 0x00027a00ff140b82 */ /* 0x000e240000000a00 */
[----:B0-----:R-:W-:-:S05]  /*45d0*/  @P0 IMAD.HI.U32 R12, R5, R20, RZ ;  /* 0x00000014050c0227 */ /* 0x001fca00078e00ff */
[----:B------:R-:W-:-:S07]  /*45e0*/  @P0 SHF.R.U32.HI R5, RZ, R21, R12 ;  /* 0x00000015ff050219 */ /* 0x000fce000001160c */
.L_x_1755:
[----:B------:R-:W-:Y:S05]  /*45f0*/  BSYNC B0 ;  /* 0x0000000000007941 */ /* 0x000fea0003800000 */
.L_x_1753:
[----:B------:R-:W-:-:S04]  /*4600*/  IMAD R5, R5, R9, -UR18 ;  /* 0x8000001205057e24 */ /* 0x000fc8000f8e0209 */
[----:B------:R-:W-:-:S05]  /*4610*/  IMAD.IADD R12, R5, 0x1, -R2 ;  /* 0x00000001050c7824 */ /* 0x000fca00078e0a02 */
[----:B------:R-:W-:Y:S02]  /*4620*/  VIMNMX R3, R3, R12, !PT ;  /* 0x0000000c03037248 */ /* 0x000fe40007fe0100 */
[----:B------:R-:W-:-:S07]  /*4630*/  VIADDMNMX R6, R12, R9, R6, PT ;  /* 0x000000090c067246 */ /* 0x000fce0003800106 */
.L_x_1752:
[----:B------:R-:W-:Y:S01]  /*4640*/  UISETP.GE.AND UP0, UPT, UR6, 0x1, UPT ;  /* 0x000000010600788c */ /* 0x000fe2000bf06270 */
[----:B------:R-:W0:Y:S01]  /*4650*/  SHFL.IDX PT, R12, R4, 0x1, 0x1c1f ;  /* 0x003c1f00040c7f89 */ /* 0x000e2200000e0000 */
[----:B------:R-:W-:Y:S02]  /*4660*/  UISETP.GE.AND UP1, UPT, UR6, 0x2, UPT ;  /* 0x000000020600788c */ /* 0x000fe4000bf26270 */
[----:B------:R-:W-:Y:S02]  /*4670*/  UP2UR UR10, UPR, URZ, 0x1 ;  /* 0x000000013f0a7883 */ /* 0x000fe40008000000 */
[----:B------:R-:W-:Y:S01]  /*4680*/  PLOP3.LUT P1, PT, PT, PT, UP0, 0x40, 0x0 ;  /* 0x000000000000781c */ /* 0x000fe20003f2e808 */
[----:B------:R-:W-:Y:S01]  /*4690*/  UISETP.GE.AND UP0, UPT, UR6, 0xa, UPT ;  /* 0x0000000a0600788c */ /* 0x000fe2000bf06270 */
[----:B------:R-:W-:Y:S01]  /*46a0*/  PLOP3.LUT P0, PT, PT, PT, UP1, 0x40, 0x0 ;  /* 0x000000000000781c */ /* 0x000fe20003f0e818 */
[----:B------:R-:W-:Y:S01]  /*46b0*/  UISETP.GE.AND UP3, UPT, UR6, 0x9, UPT ;  /* 0x000000090600788c */ /* 0x000fe2000bf66270 */
[C---:B------:R-:W-:Y:S01]  /*46c0*/  ISETP.GT.AND P1, PT, R3.reuse, RZ, P1 ;  /* 0x000000ff0300720c */ /* 0x040fe20000f24270 */
[----:B------:R-:W-:Y:S01]  /*46d0*/  UISETP.GE.AND UP2, UPT, UR6, 0x11, UPT ;  /* 0x000000110600788c */ /* 0x000fe2000bf46270 */
[C---:B------:R-:W-:Y:S01]  /*46e0*/  ISETP.GT.AND P0, PT, R3.reuse, 0x1, P0 ;  /* 0x000000010300780c */ /* 0x040fe20000704270 */
[----:B------:R-:W-:Y:S01]  /*46f0*/  UP2UR UR22, UPR, URZ, 0x1 ;  /* 0x000000013f167883 */ /* 0x000fe20008000000 */
[----:B------:R-:W-:Y:S01]  /*4700*/  ISETP.LT.OR P1, PT, R6, 0x1, P1 ;  /* 0x000000010600780c */ /* 0x000fe20000f21670 */
[----:B------:R-:W-:Y:S01]  /*4710*/  UP2UR UR7, UPR, URZ, 0x2 ;  /* 0x000000023f077883 */ /* 0x000fe20008000000 */
[----:B------:R-:W-:Y:S01]  /*4720*/  PLOP3.LUT P2, PT, PT, PT, UP3, 0x40, 0x0 ;  /* 0x000000000000781c */ /* 0x000fe20003f4e838 */
[----:B------:R-:W-:Y:S01]  /*4730*/  UISETP.GE.AND UP1, UPT, UR6, 0x12, UPT ;  /* 0x000000120600788c */ /* 0x000fe2000bf26270 */
[----:B------:R-:W-:Y:S01]  /*4740*/  FSEL R15, R24, -INF , !P1 ;  /* 0xff800000180f7808 */ /* 0x000fe20004800000 */
[----:B------:R-:W-:Y:S01]  /*4750*/  UP2UR UR21, UPR, URZ, 0x8 ;  /* 0x000000083f157883 */ /* 0x000fe20008000000 */
[----:B------:R-:W-:Y:S01]  /*4760*/  PLOP3.LUT P1, PT, PT, PT, UP0, 0x40, 0x0 ;  /* 0x000000000000781c */ /* 0x000fe20003f2e808 */
[----:B------:R-:W-:Y:S01]  /*4770*/  UISETP.GE.AND UP0, UPT, UR6, 0x19, UPT ;  /* 0x000000190600788c */ /* 0x000fe2000bf06270 */
[C---:B------:R-:W-:Y:S01]  /*4780*/  ISETP.LT.OR P0, PT, R6.reuse, 0x2, P0 ;  /* 0x000000020600780c */ /* 0x040fe20000701670 */
[----:B------:R-:W-:Y:S01]  /*4790*/  UP2UR UR23, UPR, URZ, 0x4 ;  /* 0x000000043f177883 */ /* 0x000fe20008000000 */
[C---:B------:R-:W-:Y:S01]  /*47a0*/  ISETP.GT.AND P1, PT, R3.reuse, 0x9, P1 ;  /* 0x000000090300780c */ /* 0x040fe20000f24270 */
[----:B------:R-:W-:Y:S01]  /*47b0*/  UP2UR UR25, UPR, URZ, 0x1 ;  /* 0x000000013f197883 */ /* 0x000fe20008000000 */
[----:B------:R-:W-:Y:S01]  /*47c0*/  ISETP.GT.AND P2, PT, R3, 0x8, P2 ;  /* 0x000000080300780c */ /* 0x000fe20001744270 */
[----:B------:R-:W-:Y:S01]  /*47d0*/  UP2UR UR24, UPR, URZ, 0x2 ;  /* 0x000000023f187883 */ /* 0x000fe20008000000 */
[----:B------:R-:W-:Y:S01]  /*47e0*/  FSEL R25, R25, -INF , !P0 ;  /* 0xff80000019197808 */ /* 0x000fe20004000000 */
[----:B------:R-:W-:Y:S01]  /*47f0*/  UISETP.GE.AND UP3, UPT, UR6, 0x31, UPT ;  /* 0x000000310600788c */ /* 0x000fe2000bf66270 */
[----:B------:R-:W-:Y:S01]  /*4800*/  PLOP3.LUT P0, PT, PT, PT, UP2, 0x40, 0x0 ;  /* 0x000000000000781c */ /* 0x000fe20003f0e828 */
[----:B------:R-:W-:Y:S01]  /*4810*/  UISETP.GE.AND UP2, UPT, UR6, 0x2a, UPT ;  /* 0x0000002a0600788c */ /* 0x000fe2000bf46270 */
[C---:B------:R-:W-:Y:S01]  /*4820*/  ISETP.LT.OR P1, PT, R6.reuse, 0xa, P1 ;  /* 0x0000000a0600780c */ /* 0x040fe20000f21670 */
[----:B------:R-:W-:Y:S01]  /*4830*/  UISETP.GE.AND UP4, UPT, UR6, 0x32, UPT ;  /* 0x000000320600788c */ /* 0x000fe2000bf86270 */
[----:B------:R-:W-:Y:S01]  /*4840*/  ISETP.LT.OR P2, PT, R6, 0x9, P2 ;  /* 0x000000090600780c */ /* 0x000fe20001741670 */
[----:B------:R-:W-:Y:S01]  /*4850*/  UISETP.GE.AND UP5, UPT, UR6, 0x39, UPT ;  /* 0x000000390600788c */ /* 0x000fe2000bfa6270 */
[----:B------:R-:W-:Y:S01]  /*4860*/  ISETP.GT.AND P0, PT, R3, 0x10, P0 ;  /* 0x000000100300780c */ /* 0x000fe20000704270 */
[----:B------:R-:W-:Y:S01]  /*4870*/  UISETP.GE.AND UP6, UPT, UR6, 0x3a, UPT ;  /* 0x0000003a0600788c */ /* 0x000fe2000bfc6270 */
[----:B------:R-:W-:-:S02]  /*4880*/  FSEL R29, R29, -INF , !P1 ;  /* 0xff8000001d1d7808 */ /* 0x000fc40004800000 */
[----:B------:R-:W-:Y:S02]  /*4890*/  FSEL R21, R28, -INF , !P2 ;  /* 0xff8000001c157808 */ /* 0x000fe40005000000 */
[----:B------:R-:W-:Y:S01]  /*48a0*/  PLOP3.LUT P1, PT, PT, PT, UP0, 0x40, 0x0 ;  /* 0x000000000000781c */ /* 0x000fe20003f2e808 */
[----:B------:R-:W-:Y:S01]  /*48b0*/  UISETP.GE.AND UP0, UPT, UR6, 0x1a, UPT ;  /* 0x0000001a0600788c */ /* 0x000fe2000bf06270 */
[----:B------:R-:W-:Y:S01]  /*48c0*/  PLOP3.LUT P2, PT, PT, PT, UP1, 0x40, 0x0 ;  /* 0x000000000000781c */ /* 0x000fe20003f4e818 */
[----:B------:R-:W-:Y:S01]  /*48d0*/  UISETP.GE.AND UP1, UPT, UR6, 0x29, UPT ;  /* 0x000000290600788c */ /* 0x000fe2000bf26270 */
[----:B------:R-:W-:Y:S01]  /*48e0*/  ISETP.LT.OR P0, PT, R6, 0x11, P0 ;  /* 0x000000110600780c */ /* 0x000fe20000701670 */
[----:B------:R-:W-:Y:S01]  /*48f0*/  UP2UR UR26, UPR, URZ, 0x1 ;  /* 0x000000013f1a7883 */ /* 0x000fe20008000000 */
[----:B------:R-:W-:Y:S02]  /*4900*/  ISETP.GT.AND P2, PT, R3, 0x11, P2 ;  /* 0x000000110300780c */ /* 0x000fe40001744270 */
[----:B------:R-:W-:-:S02]  /*4910*/  FSEL R57, R32, -INF , !P0 ;  /* 0xff80000020397808 */ /* 0x000fc40004000000 */
[----:B------:R-:W-:Y:S01]  /*4920*/  PLOP3.LUT P0, PT, PT, PT, UP0, 0x40, 0x0 ;  /* 0x000000000000781c */ /* 0x000fe20003f0e808 */
[----:B------:R-:W-:Y:S01]  /*4930*/  UISETP.GE.AND UP0, UPT, UR6, 0x21, UPT ;  /* 0x000000210600788c */ /* 0x000fe2000bf06270 */
[C---:B------:R-:W-:Y:S02]  /*4940*/  ISETP.LT.OR P2, PT, R6.reuse, 0x12, P2 ;  /* 0x000000120600780c */ /* 0x040fe40001741670 */
[----:B------:R-:W-:Y:S01]  /*4950*/  ISETP.GT.AND P1, PT, R3, 0x18, P1 ;  /* 0x000000180300780c */ /* 0x000fe20000f24270 */
[----:B------:R-:W-:Y:S01]  /*4960*/  UP2UR UR27, UPR, URZ, 0x1 ;  /* 0x000000013f1b7883 */ /* 0x000fe20008000000 */
[----:B------:R-:W-:Y:S02]  /*4970*/  FSEL R33, R33, -INF , !P2 ;  /* 0xff80000021217808 */ /* 0x000fe40005000000 */
[----:B------:R-:W-:Y:S01]  /*4980*/  PLOP3.LUT P2, PT, PT, PT, UP0, 0x40, 0x0 ;  /* 0x000000000000781c */ /* 0x000fe20003f4e808 */
[----:B------:R-:W-:Y:S01]  /*4990*/  UISETP.GE.AND UP0, UPT, UR6, 0x22, UPT ;  /* 0x000000220600788c */ /* 0x000fe2000bf06270 */
[----:B------:R-:W-:-:S02]  /*49a0*/  ISETP.LT.OR P1, PT, R6, 0x19, P1 ;  /* 0x000000190600780c */ /* 0x000fc40000f21670 */
[C---:B------:R-:W-:Y:S02]  /*49b0*/  ISETP.GT.AND P0, PT, R3.reuse, 0x19, P0 ;  /* 0x000000190300780c */ /* 0x040fe40000704270 */
[----:B------:R-:W-:Y:S02]  /*49c0*/  FSEL R59, R36, -INF , !P1 ;  /* 0xff800000243b7808 */ /* 0x000fe40004800000 */
[----:B------:R-:W-:Y:S02]  /*49d0*/  PLOP3.LUT P1, PT, PT, PT, UP0, 0x40, 0x0 ;  /* 0x000000000000781c */ /* 0x000fe40003f2e808 */
[C---:B------:R-:W-:Y:S02]  /*49e0*/  ISETP.GT.AND P2, PT, R3.reuse, 0x20, P2 ;  /* 0x000000200300780c */ /* 0x040fe40001744270 */
[----:B------:R-:W-:Y:S02]  /*49f0*/  ISETP.GT.AND P1, PT, R3, 0x21, P1 ;  /* 0x000000210300780c */ /* 0x000fe40000f24270 */
[----:B------:R-:W-:-:S02]  /*4a00*/  ISETP.LT.OR P0, PT, R6, 0x1a, P0 ;  /* 0x0000001a0600780c */ /* 0x000fc40000701670 */
[C---:B------:R-:W-:Y:S02]  /*4a10*/  ISETP.LT.OR P2, PT, R6.reuse, 0x21, P2 ;  /* 0x000000210600780c */ /* 0x040fe40001741670 */
[----:B------:R-:W-:Y:S02]  /*4a20*/  ISETP.LT.OR P1, PT, R6, 0x22, P1 ;  /* 0x000000220600780c */ /* 0x000fe40000f21670 */
[----:B------:R-:W-:Y:S02]  /*4a30*/  FSEL R37, R37, -INF , !P0 ;  /* 0xff80000025257808 */ /* 0x000fe40004000000 */
[----:B------:R-:W-:Y:S02]  /*4a40*/  FSEL R61, R40, -INF , !P2 ;  /* 0xff800000283d7808 */ /* 0x000fe40005000000 */
[----:B------:R-:W-:Y:S02]  /*4a50*/  FSEL R41, R41, -INF , !P1 ;  /* 0xff80000029297808 */ /* 0x000fe40004800000 */
[----:B------:R-:W-:-:S02]  /*4a60*/  PLOP3.LUT P0, PT, PT, PT, UP1, 0x40, 0x0 ;  /* 0x000000000000781c */ /* 0x000fc40003f0e818 */
[----:B------:R-:W-:Y:S02]  /*4a70*/  PLOP3.LUT P2, PT, PT, PT, UP2, 0x40, 0x0 ;  /* 0x000000000000781c */ /* 0x000fe40003f4e828 */
[----:B------:R-:W-:Y:S02]  /*4a80*/  PLOP3.LUT P1, PT, PT, PT, UP3, 0x40, 0x0 ;  /* 0x000000000000781c */ /* 0x000fe40003f2e838 */
[C---:B------:R-:W-:Y:S02]  /*4a90*/  ISETP.GT.AND P0, PT, R3.reuse, 0x28, P0 ;  /* 0x000000280300780c */ /* 0x040fe40000704270 */
        /* <DEDUP_REMOVED lines=13> */
[----:B------:R-:W-:Y:S01]  /*4b70*/  ISETP.GT.AND P1, PT, R3, 0x39, P1 ;  /* 0x000000390300780c */ /* 0x000fe20000f24270 */
[----:B0-----:R-:W-:Y:S01]  /*4b80*/  IMAD.IADD R3, R13, 0x1, R12 ;  /* 0x000000010d037824 */ /* 0x001fe200078e020c */
[----:B------:R-:W-:-:S02]  /*4b90*/  ISETP.LT.OR P0, PT, R6, 0x32, P0 ;  /* 0x000000320600780c */ /* 0x000fc40000701670 */
[C---:B------:R-:W-:Y:S02]  /*4ba0*/  ISETP.LT.OR P2, PT, R6.reuse, 0x39, P2 ;  /* 0x000000390600780c */ /* 0x040fe40001741670 */
[----:B------:R-:W-:Y:S02]  /*4bb0*/  ISETP.LT.OR P1, PT, R6, 0x3a, P1 ;  /* 0x0000003a0600780c */ /* 0x000fe40000f21670 */
[----:B------:R-:W-:Y:S02]  /*4bc0*/  VIADDMNMX R4, R12, R14, R11, PT ;  /* 0x0000000e0c047246 */ /* 0x000fe4000380010b */
[----:B------:R-:W-:Y:S02]  /*4bd0*/  FSEL R49, R49, -INF , !P0 ;  /* 0xff80000031317808 */ /* 0x000fe40004000000 */
[----:B------:R-:W-:Y:S02]  /*4be0*/  FSEL R67, R52, -INF , !P2 ;  /* 0xff80000034437808 */ /* 0x000fe40005000000 */
[----:B------:R-:W-:Y:S01]  /*4bf0*/  FSEL R53, R53, -INF , !P1 ;  /* 0xff80000035357808 */ /* 0x000fe20004800000 */
        /* <DEDUP_REMOVED lines=14> */
.L_x_1758:
[----:B------:R-:W-:-:S13]  /*4ce0*/  ISETP.NE.AND P0, PT, R9, 0x1, PT ;  /* 0x000000010900780c */ /* 0x000fda0003f05270 */
[----:B------:R-:W0:Y:S02]  /*4cf0*/  @P0 LDC.64 R12, c[0x0][0x9e8] ;  /* 0x00027a00ff0c0b82 */ /* 0x000e240000000a00 */
[----:B0-----:R-:W-:-:S05]  /*4d00*/  @P0 IMAD.HI.U32 R6, R5, R12, RZ ;  /* 0x0000000c05060227 */ /* 0x001fca00078e00ff */
[----:B------:R-:W-:-:S07]  /*4d10*/  @P0 SHF.R.U32.HI R5, RZ, R13, R6 ;  /* 0x0000000dff050219 */ /* 0x000fce0000011606 */
.L_x_1759:
[----:B------:R-:W-:Y:S05]  /*4d20*/  BSYNC B0 ;  /* 0x0000000000007941 */ /* 0x000fea0003800000 */
.L_x_1757:
[----:B------:R-:W-:-:S04]  /*4d30*/  IMAD R5, R5, R9, -UR18 ;  /* 0x8000001205057e24 */ /* 0x000fc8000f8e0209 */
[----:B------:R-:W-:-:S05]  /*4d40*/  IMAD.IADD R6, R5, 0x1, -R2 ;  /* 0x0000000105067824 */ /* 0x000fca00078e0a02 */
[----:B------:R-:W-:Y:S02]  /*4d50*/  VIMNMX R3, R3, R6, !PT ;  /* 0x0000000603037248 */ /* 0x000fe40007fe0100 */
[----:B------:R-:W-:-:S07]  /*4d60*/  VIADDMNMX R4, R6, R9, R4, PT ;  /* 0x0000000906047246 */ /* 0x000fce0003800104 */
.L_x_1756:
[----:B------:R-:W-:Y:S01]  /*4d70*/  FMNMX.FTZ R5, R15, R25, !PT ;  /* 0x000000190f057209 */ /* 0x000fe20007810000 */
[----:B------:R-:W-:Y:S01]  /*4d80*/  UP2UR UR6, UPR, URZ, 0x4 ;  /* 0x000000043f067883 */ /* 0x000fe20008000000 */
[----:B------:R-:W-:Y:S01]  /*4d90*/  BAR.SYNC.DEFER_BLOCKING 0xf, 0x100 ;  /* 0x03c4000000007b1d */ /* 0x000fe20000010000 */
[----:B------:R-:W-:Y:S01]  /*4da0*/  UISETP.NE.AND UP2, UPT, UR7, URZ, UPT ;  /* 0x0000003f0700728c */ /* 0x000fe2000bf45270 */
[----:B------:R-:W-:Y:S01]  /*4db0*/  FMNMX.FTZ R5, R21, R5, !PT ;  /* 0x0000000515057209 */ /* 0x000fe20007810000 */
[----:B------:R-:W-:Y:S02]  /*4dc0*/  UP2UR UR7, UPR, URZ, 0x8 ;  /* 0x000000083f077883 */ /* 0x000fe40008000000 */
[----:B------:R-:W-:Y:S01]  /*4dd0*/  UISETP.NE.AND UP3, UPT, UR10, URZ, UPT ;  /* 0x0000003f0a00728c */ /* 0x000fe2000bf65270 */
[----:B------:R-:W-:Y:S01]  /*4de0*/  FMNMX.FTZ R5, R29, R5, !PT ;  /* 0x000000051d057209 */ /* 0x000fe20007810000 */
[----:B------:R-:W-:Y:S01]  /*4df0*/  UP2UR UR18, UPR, URZ, 0x10 ;  /* 0x000000103f127883 */ /* 0x000fe20008000000 */
[----:B------:R-:W-:Y:S01]  /*4e00*/  PLOP3.LUT P0, PT, PT, PT, UP2, 0x40, 0x0 ;  /* 0x000000000000781c */ /* 0x000fe20003f0e828 */
[----:B------:R-:W-:Y:S01]  /*4e10*/  ULDC UR10, c[0x0][0x988] ;  /* 0x00026200000a7ab9 */ /* 0x000fe20000000800 */
[----:B------:R-:W-:Y:S01]  /*4e20*/  FMNMX.FTZ R5, R57, R5, !PT ;  /* 0x0000000539057209 */ /* 0x000fe20007810000 */
[----:B------:R-:W-:Y:S01]  /*4e30*/  UP2UR UR19, UPR, URZ, 0x20 ;  /* 0x000000203f137883 */ /* 0x000fe20008000000 */
[----:B------:R-:W-:Y:S01]  /*4e40*/  PLOP3.LUT P1, PT, PT, PT, UP3, 0x40, 0x0 ;  /* 0x000000000000781c */ /* 0x000fe20003f2e838 */
[----:B------:R-:W-:Y:S01]  /*4e50*/  UISETP.NE.AND UP4, UPT, UR21, URZ, UPT ;  /* 0x0000003f1500728c */ /* 0x000fe2000bf85270 */
[----:B------:R-:W-:Y:S01]  /*4e60*/  FMNMX.FTZ R5, R33, R5, !PT ;  /* 0x0000000521057209 */ /* 0x000fe20007810000 */
[----:B------:R-:W-:Y:S01]  /*4e70*/  UISETP.NE.AND UP5, UPT, UR22, URZ, UPT ;  /* 0x0000003f1600728c */ /* 0x000fe2000bfa5270 */
[----:B------:R-:W-:Y:S01]  /*4e80*/  ISETP.GT.AND P1, PT, R3, RZ, P1 ;  /* 0x000000ff0300720c */ /* 0x000fe20000f24270 */
[----:B------:R-:W-:Y:S01]  /*4e90*/  UISETP.NE.AND UP2, UPT, UR23, URZ, UPT ;  /* 0x0000003f1700728c */ /* 0x000fe2000bf45270 */
[----:B------:R-:W-:Y:S01]  /*4ea0*/  FMNMX.FTZ R5, R59, R5, !PT ;  /* 0x000000053b057209 */ /* 0x000fe20007810000 */
[----:B------:R-:W-:Y:S01]  /*4eb0*/  UISETP.NE.AND UP3, UPT, UR24, URZ, UPT ;  /* 0x0000003f1800728c */ /* 0x000fe2000bf65270 */
[----:B------:R-:W-:Y:S01]  /*4ec0*/  ISETP.LT.OR P1, PT, R4, 0x1, P1 ;  /* 0x000000010400780c */ /* 0x000fe20000f21670 */
[----:B------:R-:W-:Y:S01]  /*4ed0*/  UP2UR UR20, UPR, URZ, 0x40 ;  /* 0x000000403f147883 */ /* 0x000fe20008000000 */
[----:B------:R-:W-:Y:S01]  /*4ee0*/  FMNMX.FTZ R5, R37, R5, !PT ;  /* 0x0000000525057209 */ /* 0x000fe20007810000 */
[----:B------:R-:W-:Y:S01]  /*4ef0*/  UISETP.NE.AND UP6, UPT, UR27, URZ, UPT ;  /* 0x0000003f1b00728c */ /* 0x000fe2000bfc5270 */
[----:B------:R-:W-:-:S02]  /*4f00*/  FSEL R26, R26, -INF , !P1 ;  /* 0xff8000001a1a7808 */ /* 0x000fc40004800000 */
[----:B------:R-:W-:Y:S02]  /*4f10*/  FMNMX.FTZ R5, R61, R5, !PT ;  /* 0x000000053d057209 */ /* 0x000fe40007810000 */
[----:B------:R-:W-:Y:S01]  /*4f20*/  PLOP3.LUT P1, PT, PT, PT, UP5, 0x40, 0x0 ;  /* 0x000000000000781c */ /* 0x000fe20003f2e858 */
[----:B------:R-:W-:Y:S01]  /*4f30*/  UISETP.NE.AND UP5, UPT, UR26, URZ, UPT ;  /* 0x0000003f1a00728c */ /* 0x000fe2000bfa5270 */
[----:B------:R-:W-:Y:S02]  /*4f40*/  FMNMX.FTZ R5, R41, R5, !PT ;  /* 0x0000000529057209 */ /* 0x000fe40007810000 */
[----:B------:R-:W-:Y:S02]  /*4f50*/  ISETP.GT.AND P0, PT, R3, 0x1, P0 ;  /* 0x000000010300780c */ /* 0x000fe40000704270 */
[----:B------:R-:W-:Y:S02]  /*4f60*/  FMNMX.FTZ R5, R63, R5, !PT ;  /* 0x000000053f057209 */ /* 0x000fe40007810000 */
[----:B------:R-:W-:-:S02]  /*4f70*/  ISETP.GT.AND P1, PT, R3, 0x9, P1 ;  /* 0x000000090300780c */ /* 0x000fc40000f24270 */
[----:B------:R-:W-:Y:S02]  /*4f80*/  FMNMX.FTZ R5, R45, R5, !PT ;  /* 0x000000052d057209 */ /* 0x000fe40007810000 */
[C---:B------:R-:W-:Y:S02]  /*4f90*/  ISETP.LT.OR P0, PT, R4.reuse, 0x2, P0 ;  /* 0x000000020400780c */ /* 0x040fe40000701670 */
[----:B------:R-:W-:Y:S02]  /*4fa0*/  FMNMX.FTZ R5, R65, R5, !PT ;  /* 0x0000000541057209 */ /* 0x000fe40007810000 */
[----:B------:R-:W-:Y:S02]  /*4fb0*/  ISETP.LT.OR P1, PT, R4, 0xa, P1 ;  /* 0x0000000a0400780c */ /* 0x000fe40000f21670 */
[----:B------:R-:W-:Y:S02]  /*4fc0*/  FMNMX.FTZ R5, R49, R5, !PT ;  /* 0x0000000531057209 */ /* 0x000fe40007810000 */
[----:B------:R-:W-:-:S02]  /*4fd0*/  FSEL R27, R27, -INF , !P0 ;  /* 0xff8000001b1b7808 */ /* 0x000fc40004000000 */
[----:B------:R-:W-:Y:S02]  /*4fe0*/  FMNMX.FTZ R5, R67, R5, !PT ;  /* 0x0000000543057209 */ /* 0x000fe40007810000 */
[----:B------:R-:W-:Y:S01]  /*4ff0*/  PLOP3.LUT P0, PT, PT, PT, UP2, 0x40, 0x0 ;  /* 0x000000000000781c */ /* 0x000fe20003f0e828 */
[----:B------:R-:W-:Y:S01]  /*5000*/  UISETP.NE.AND UP2, UPT, UR6, URZ, UPT ;  /* 0x0000003f0600728c */ /* 0x000fe2000bf45270 */
[----:B------:R-:W-:Y:S02]  /*5010*/  FMNMX.FTZ R6, R53, R5, !PT ;  /* 0x0000000535067209 */ /* 0x000fe40007810000 */
[----:B------:R-:W-:Y:S02]  /*5020*/  FSEL R31, R31, -INF , !P1 ;  /* 0xff8000001f1f7808 */ /* 0x000fe40004800000 */
[----:B------:R-:W-:Y:S01]  /*5030*/  ISETP.GT.AND P0, PT, R3, 0x10, P0 ;  /* 0x000000100300780c */ /* 0x000fe20000704270 */
[----:B------:R-:W0:Y:S03]  /*5040*/  SHFL.BFLY PT, R5, R6, 0x2, 0x1f ;  /* 0x0c401f0006057f89 */ /* 0x000e2600000e0000 */
[----:B------:R-:W-:-:S04]  /*5050*/  ISETP.LT.OR P0, PT, R4, 0x11, P0 ;  /* 0x000000110400780c */ /* 0x000fc80000701670 */
[----:B------:R-:W-:Y:S02]  /*5060*/  FSEL R34, R34, -INF , !P0 ;  /* 0xff80000022227808 */ /* 0x000fe40004000000 */
[----:B------:R-:W-:Y:S01]  /*5070*/  PLOP3.LUT P0, PT, PT, PT, UP5, 0x40, 0x0 ;  /* 0x000000000000781c */ /* 0x000fe20003f0e858 */
[----:B------:R-:W-:-:S03]  /*5080*/  UISETP.NE.AND UP5, UPT, UR19, URZ, UPT ;  /* 0x0000003f1300728c */ /* 0x000fc6000bfa5270 */
[----:B------:R-:W-:-:S04]  /*5090*/  ISETP.GT.AND P0, PT, R3, 0x19, P0 ;  /* 0x000000190300780c */ /* 0x000fc80000704270 */
[----:B------:R-:W-:-:S04]  /*50a0*/  ISETP.LT.OR P0, PT, R4, 0x1a, P0 ;  /* 0x0000001a0400780c */ /* 0x000fc80000701670 */
[----:B------:R-:W-:Y:S02]  /*50b0*/  FSEL R39, R39, -INF , !P0 ;  /* 0xff80000027277808 */ /* 0x000fe40004000000 */
[----:B------:R-:W-:Y:S02]  /*50c0*/  PLOP3.LUT P0, PT, PT, PT, UP1, 0x40, 0x0 ;  /* 0x000000000000781c */ /* 0x000fe40003f0e818 */
[----:B0-----:R-:W-:Y:S02]  /*50d0*/  FMNMX.FTZ R11, R6, R5, !PT ;  /* 0x00000005060b7209 */ /* 0x001fe40007810000 */
[----:B------:R-:W-:-:S03]  /*50e0*/  ISETP.GT.AND P0, PT, R3, 0x28, P0 ;  /* 0x000000280300780c */ /* 0x000fc60000704270 */
[----:B------:R-:W0:Y:S01]  /*50f0*/  SHFL.BFLY PT, R12, R11, 0x1, 0x1f ;  /* 0x0c201f000b0c7f89 */ /* 0x000e2200000e0000 */
[----:B------:R-:W-:-:S04]  /*5100*/  ISETP.LT.OR P0, PT, R4, 0x29, P0 ;  /* 0x000000290400780c */ /* 0x000fc80000701670 */
[----:B------:R-:W-:Y:S02]  /*5110*/  FSEL R46, R46, -INF , !P0 ;  /* 0xff8000002e2e7808 */ /* 0x000fe40004000000 */
[----:B0-----:R-:W-:Y:S02]  /*5120*/  FMNMX.FTZ R5, R11, R12, !PT ;  /* 0x0000000c0b057209 */ /* 0x001fe40007810000 */
[----:B------:R-:W-:Y:S02]  /*5130*/  FMNMX.FTZ R11, R26, R27, !PT ;  /* 0x0000001b1a0b7209 */ /* 0x000fe40007810000 */
[C---:B------:R-:W-:Y:S01]  /*5140*/  FSETP.NEU.FTZ.AND P2, PT, R5.reuse, -INF , PT ;  /* 0xff8000000500780b */ /* 0x040fe20003f5d000 */
[----:B------:R-:W-:-:S05]  /*5150*/  FMUL.FTZ R12, R5, UR10 ;  /* 0x0000000a050c7c20 */ /* 0x000fca0008410000 */
[----:B------:R-:W-:Y:S02]  /*5160*/  FSEL R12, R12, RZ, P2 ;  /* 0x000000ff0c0c7208 */ /* 0x000fe40001000000 */
[----:B------:R-:W-:Y:S01]  /*5170*/  PLOP3.LUT P2, PT, PT, PT, UP4, 0x40, 0x0 ;  /* 0x000000000000781c */ /* 0x000fe20003f4e848 */
[----:B------:R-:W-:Y:S02]  /*5180*/  UISETP.NE.AND UP4, UPT, UR25, URZ, UPT ;  /* 0x0000003f1900728c */ /* 0x000fe4000bf85270 */
[--C-:B------:R-:W-:Y:S01]  /*5190*/  FFMA.FTZ R13, R15, UR10, -R12.reuse ;  /* 0x0000000a0f0d7c23 */ /* 0x100fe2000801080c */
[----:B------:R-:W-:Y:S01]  /*51a0*/  ISETP.GT.AND P2, PT, R3, 0x8, P2 ;  /* 0x000000080300780c */ /* 0x000fe20001744270 */
[--C-:B------:R-:W-:Y:S01]  /*51b0*/  FFMA.FTZ R14, R29, UR10, -R12.reuse ;  /* 0x0000000a1d0e7c23 */ /* 0x100fe2000801080c */
[--C-:B------:R-:W-:Y:S01]  /*51c0*/  FFMA.FTZ R20, R57, UR10, -R12.reuse ;  /* 0x0000000a39147c23 */ /* 0x100fe2000801080c */
[----:B------:R-:W-:Y:S01]  /*51d0*/  PLOP3.LUT P1, PT, PT, PT, UP4, 0x40, 0x0 ;  /* 0x000000000000781c */ /* 0x000fe20003f2e848 */
[----:B------:R-:W-:Y:S01]  /*51e0*/  UISETP.NE.AND UP4, UPT, UR18, URZ, UPT ;  /* 0x0000003f1200728c */ /* 0x000fe2000bf85270 */
[----:B------:R-:W-:Y:S01]  /*51f0*/  ISETP.LT.OR P2, PT, R4, 0x9, P2 ;  /* 0x000000090400780c */ /* 0x000fe20001741670 */
[----:B------:R-:W-:Y:S01]  /*5200*/  MUFU.EX2 R13, R13 ;  /* 0x0000000d000d7308 */ /* 0x000fe20000000800 */
[----:B------:R-:W-:Y:S01]  /*5210*/  ISETP.GT.AND P1, PT, R3, 0x18, P1 ;  /* 0x000000180300780c */ /* 0x000fe20000f24270 */
[--C-:B------:R-:W-:Y:S01]  /*5220*/  FFMA.FTZ R24, R37, UR10, -R12.reuse ;  /* 0x0000000a25187c23 */ /* 0x100fe2000801080c */
[----:B------:R-:W-:Y:S01]  /*5230*/  FSEL R30, R30, -INF , !P2 ;  /* 0xff8000001e1e7808 */ /* 0x000fe20005000000 */
[--C-:B------:R-:W-:Y:S01]  /*5240*/  FFMA.FTZ R28, R45, UR10, -R12.reuse ;  /* 0x0000000a2d1c7c23 */ /* 0x100fe2000801080c */
[----:B------:R-:W-:Y:S01]  /*5250*/  PLOP3.LUT P2, PT, PT, PT, UP3, 0x40, 0x0 ;  /* 0x000000000000781c */ /* 0x000fe20003f4e838 */
[----:B------:R-:W-:Y:S01]  /*5260*/  UISETP.NE.AND UP3, UPT, UR7, URZ, UPT ;  /* 0x0000003f0700728c */ /* 0x000fe2000bf65270 */
[----:B------:R-:W-:Y:S01]  /*5270*/  ISETP.LT.OR P1, PT, R4, 0x19, P1 ;  /* 0x000000190400780c */ /* 0x000fe20000f21670 */
[----:B------:R0:W-:Y:S01]  /*5280*/  MUFU.EX2 R15, R14 ;  /* 0x0000000e000f7308 */ /* 0x0001e20000000800 */
[----:B------:R-:W-:Y:S01]  /*5290*/  ISETP.GT.AND P2, PT, R3, 0x11, P2 ;  /* 0x000000110300780c */ /* 0x000fe20001744270 */
[----:B------:R-:W-:Y:S01]  /*52a0*/  FFMA.FTZ R32, R65, UR10, -R12 ;  /* 0x0000000a41207c23 */ /* 0x000fe2000801080c */
[----:B------:R-:W-:-:S02]  /*52b0*/  FMNMX.FTZ R6, R30, R11, !PT ;  /* 0x0000000b1e067209 */ /* 0x000fc40007810000 */
[----:B------:R-:W-:Y:S02]  /*52c0*/  ISETP.LT.OR P2, PT, R4, 0x12, P2 ;  /* 0x000000120400780c */ /* 0x000fe40001741670 */
[----:B------:R-:W-:Y:S01]  /*52d0*/  FSEL R38, R38, -INF , !P1 ;  /* 0xff80000026267808 */ /* 0x000fe20004800000 */
[----:B------:R-:W-:Y:S01]  /*52e0*/  MUFU.EX2 R20, R20 ;  /* 0x0000001400147308 */ /* 0x000fe20000000800 */
[----:B------:R-:W-:Y:S01]  /*52f0*/  FSEL R35, R35, -INF , !P2 ;  /* 0xff80000023237808 */ /* 0x000fe20005000000 */
[----:B0-----:R-:W-:Y:S01]  /*5300*/  FFMA.FTZ R14, R63, UR10, -R12 ;  /* 0x0000000a3f0e7c23 */ /* 0x001fe2000801080c */
[----:B------:R-:W-:Y:S02]  /*5310*/  FMNMX.FTZ R11, R31, R6, !PT ;  /* 0x000000061f0b7209 */ /* 0x000fe40007810000 */
[----:B------:R-:W-:Y:S01]  /*5320*/  PLOP3.LUT P2, PT, PT, PT, UP6, 0x40, 0x0 ;  /* 0x000000000000781c */ /* 0x000fe20003f4e868 */
[----:B------:R-:W-:Y:S01]  /*5330*/  UISETP.NE.AND UP6, UPT, UR20, URZ, UPT ;  /* 0x0000003f1400728c */ /* 0x000fe2000bfc5270 */
[----:B------:R-:W-:Y:S01]  /*5340*/  PLOP3.LUT P1, PT, PT, PT, UP0, 0x40, 0x0 ;  /* 0x000000000000781c */ /* 0x000fe20003f2e808 */
[----:B------:R-:W-:Y:S01]  /*5350*/  MUFU.EX2 R29, R28 ;  /* 0x0000001c001d7308 */ /* 0x000fe20000000800 */
[----:B------:R-:W-:-:S02]  /*5360*/  FMNMX.FTZ R6, R34, R11, !PT ;  /* 0x0000000b22067209 */ /* 0x000fc40007810000 */
[C---:B------:R-:W-:Y:S02]  /*5370*/  ISETP.GT.AND P2, PT, R3.reuse, 0x20, P2 ;  /* 0x000000200300780c */ /* 0x040fe40001744270 */
[----:B------:R-:W-:Y:S02]  /*5380*/  ISETP.GT.AND P1, PT, R3, 0x21, P1 ;  /* 0x000000210300780c */ /* 0x000fe40000f24270 */
[----:B------:R-:W-:Y:S01]  /*5390*/  FMNMX.FTZ R11, R35, R6, !PT ;  /* 0x00000006230b7209 */ /* 0x000fe20007810000 */
[----:B------:R-:W-:Y:S01]  /*53a0*/  MUFU.EX2 R24, R24 ;  /* 0x0000001800187308 */ /* 0x000fe20000000800 */
[C---:B------:R-:W-:Y:S02]  /*53b0*/  ISETP.LT.OR P2, PT, R4.reuse, 0x21, P2 ;  /* 0x000000210400780c */ /* 0x040fe40001741670 */
[----:B------:R-:W-:Y:S02]  /*53c0*/  ISETP.LT.OR P1, PT, R4, 0x22, P1 ;  /* 0x000000220400780c */ /* 0x000fe40000f21670 */
[----:B------:R-:W-:-:S02]  /*53d0*/  FMNMX.FTZ R6, R38, R11, !PT ;  /* 0x0000000b26067209 */ /* 0x000fc40007810000 */
[----:B------:R-:W-:Y:S01]  /*53e0*/  FSEL R42, R42, -INF , !P2 ;  /* 0xff8000002a2a7808 */ /* 0x000fe20005000000 */
[----:B------:R-:W-:Y:S01]  /*53f0*/  MUFU.EX2 R14, R14 ;  /* 0x0000000e000e7308 */ /* 0x000fe20000000800 */
[----:B------:R-:W-:Y:S02]  /*5400*/  FSEL R43, R43, -INF , !P1 ;  /* 0xff8000002b2b7808 */ /* 0x000fe40004800000 */
[----:B------:R-:W-:Y:S02]  /*5410*/  PLOP3.LUT P2, PT, PT, PT, UP2, 0x40, 0x0 ;  /* 0x000000000000781c */ /* 0x000fe40003f4e828 */
[----:B------:R-:W-:Y:S02]  /*5420*/  PLOP3.LUT P1, PT, PT, PT, UP3, 0x40, 0x0 ;  /* 0x000000000000781c */ /* 0x000fe40003f2e838 */
[----:B------:R-:W-:Y:S01]  /*5430*/  FMNMX.FTZ R11, R39, R6, !PT ;  /* 0x00000006270b7209 */ /* 0x000fe20007810000 */
[----:B------:R-:W-:Y:S01]  /*5440*/  MUFU.EX2 R32, R32 ;  /* 0x0000002000207308 */ /* 0x000fe20000000800 */
[----:B------:R-:W-:-:S02]  /*5450*/  ISETP.GT.AND P2, PT, R3, 0x29, P2 ;  /* 0x000000290300780c */ /* 0x000fc40001744270 */
[----:B------:R-:W-:Y:S02]  /*5460*/  ISETP.GT.AND P1, PT, R3, 0x30, P1 ;  /* 0x000000300300780c */ /* 0x000fe40000f24270 */
[----:B------:R-:W-:Y:S02]  /*5470*/  FMNMX.FTZ R6, R42, R11, !PT ;  /* 0x0000000b2a067209 */ /* 0x000fe40007810000 */
[C---:B------:R-:W-:Y:S02]  /*5480*/  ISETP.LT.OR P2, PT, R4.reuse, 0x2a, P2 ;  /* 0x0000002a0400780c */ /* 0x040fe40001741670 */
[----:B------:R-:W-:Y:S02]  /*5490*/  ISETP.LT.OR P1, PT, R4, 0x31, P1 ;  /* 0x000000310400780c */ /* 0x000fe40000f21670 */
[----:B------:R-:W-:Y:S02]  /*54a0*/  PLOP3.LUT P0, PT, PT, PT, UP4, 0x40, 0x0 ;  /* 0x000000000000781c */ /* 0x000fe40003f0e848 */
[----:B------:R-:W-:-:S02]  /*54b0*/  FMNMX.FTZ R11, R43, R6, !PT ;  /* 0x000000062b0b7209 */ /* 0x000fc40007810000 */
[----:B------:R-:W-:Y:S02]  /*54c0*/  FSEL R47, R47, -INF , !P2 ;  /* 0xff8000002f2f7808 */ /* 0x000fe40005000000 */
[----:B------:R-:W-:Y:S02]  /*54d0*/  FSEL R50, R50, -INF , !P1 ;  /* 0xff80000032327808 */ /* 0x000fe40004800000 */
[----:B------:R-:W-:Y:S02]  /*54e0*/  PLOP3.LUT P2, PT, PT, PT, UP5, 0x40, 0x0 ;  /* 0x000000000000781c */ /* 0x000fe40003f4e858 */
[----:B------:R-:W-:Y:S02]  /*54f0*/  PLOP3.LUT P1, PT, PT, PT, UP6, 0x40, 0x0 ;  /* 0x000000000000781c */ /* 0x000fe40003f2e868 */
[----:B------:R-:W-:Y:S02]  /*5500*/  ISETP.GT.AND P0, PT, R3, 0x31, P0 ;  /* 0x000000310300780c */ /* 0x000fe40000704270 */
[----:B------:R-:W-:Y:S01]  /*5510*/  FMNMX.FTZ R6, R46, R11, !PT ;  /* 0x0000000b2e067209 */ /* 0x000fe20007810000 */
[--C-:B------:R-:W-:Y:S01]  /*5520*/  FFMA.FTZ R11, R25, UR10, -R12.reuse ;  /* 0x0000000a190b7c23 */ /* 0x100fe2000801080c */
[----:B------:R-:W-:Y:S01]  /*5530*/  ISETP.GT.AND P2, PT, R3, 0x38, P2 ;  /* 0x000000380300780c */ /* 0x000fe20001744270 */
[----:B------:R-:W-:Y:S01]  /*5540*/  FFMA.FTZ R25, R61, UR10, -R12 ;  /* 0x0000000a3d197c23 */ /* 0x000fe2000801080c */
[----:B------:R-:W-:Y:S01]  /*5550*/  ISETP.GT.AND P1, PT, R3, 0x39, P1 ;  /* 0x000000390300780c */ /* 0x000fe20000f24270 */
[----:B------:R0:W3:Y:S01]  /*5560*/  MUFU.EX2 R152, R11 ;  /* 0x0000000b00987308 */ /* 0x0000e20000000800 */
[----:B------:R-:W-:-:S02]  /*5570*/  ISETP.LT.OR P0, PT, R4, 0x32, P0 ;  /* 0x000000320400780c */ /* 0x000fc40000701670 */
[----:B------:R-:W-:Y:S02]  /*5580*/  FMNMX.FTZ R3, R47, R6, !PT ;  /* 0x000000062f037209 */ /* 0x000fe40007810000 */
[----:B------:R-:W-:Y:S02]  /*5590*/  ISETP.LT.OR P2, PT, R4, 0x39, P2 ;  /* 0x000000390400780c */ /* 0x000fe40001741670 */
[----:B------:R-:W-:Y:S01]  /*55a0*/  FSEL R51, R51, -INF , !P0 ;  /* 0xff80000033337808 */ /* 0x000fe20004000000 */
[----:B------:R-:W-:Y:S01]  /*55b0*/  MUFU.EX2 R25, R25 ;  /* 0x0000001900197308 */ /* 0x000fe20000000800 */
[----:B------:R-:W-:Y:S01]  /*55c0*/  FMNMX.FTZ R6, R50, R3, !PT ;  /* 0x0000000332067209 */ /* 0x000fe20007810000 */
[--C-:B0-----:R-:W-:Y:S01]  /*55d0*/  FFMA.FTZ R11, R33, UR10, -R12.reuse ;  /* 0x0000000a210b7c23 */ /* 0x101fe2000801080c */
[----:B------:R-:W-:Y:S01]  /*55e0*/  ISETP.LT.OR P1, PT, R4, 0x3a, P1 ;  /* 0x0000003a0400780c */ /* 0x000fe20000f21670 */
[----:B------:R-:W-:Y:S01]  /*55f0*/  FFMA.FTZ R33, R49, UR10, -R12 ;  /* 0x0000000a31217c23 */ /* 0x000fe2000801080c */
[----:B------:R-:W-:-:S02]  /*5600*/  FSEL R54, R54, -INF , !P2 ;  /* 0xff80000036367808 */ /* 0x000fc40005000000 */
[----:B------:R-:W-:Y:S01]  /*5610*/  FMNMX.FTZ R3, R51, R6, !PT ;  /* 0x0000000633037209 */ /* 0x000fe20007810000 */
[--C-:B------:R-:W-:Y:S01]  /*5620*/  FFMA.FTZ R6, R21, UR10, -R12.reuse ;  /* 0x0000000a15067c23 */ /* 0x100fe2000801080c */
[----:B------:R-:W-:Y:S01]  /*5630*/  FSEL R55, R55, -INF , !P1 ;  /* 0xff80000037377808 */ /* 0x000fe20004800000 */
[----:B------:R-:W-:Y:S01]  /*5640*/  FFMA.FTZ R21, R59, UR10, -R12 ;  /* 0x0000000a3b157c23 */ /* 0x000fe2000801080c */
[----:B------:R-:W-:Y:S01]  /*5650*/  FMNMX.FTZ R4, R54, R3, !PT ;  /* 0x0000000336047209 */ /* 0x000fe20007810000 */
[----:B------:R-:W0:Y:S01]  /*5660*/  MUFU.EX2 R154, R6 ;  /* 0x00000006009a7308 */ /* 0x000e220000000800 */
[----:B---3--:R-:W-:Y:S01]  /*5670*/  FADD.FTZ R37, R13, R152 ;  /* 0x000000980d257221 */ /* 0x008fe20000010000 */
[----:B------:R-:W-:Y:S02]  /*5680*/  F2FP.BF16.F32.PACK_AB R152, R152, R13 ;  /* 0x0000000d9898723e */ /* 0x000fe400000010ff */
[----:B------:R-:W-:Y:S02]  /*5690*/  FMNMX.FTZ R4, R55, R4, !PT ;  /* 0x0000000437047209 */ /* 0x000fe40007810000 */
[----:B------:R-:W-:-:S02]  /*56a0*/  F2FP.BF16.F32.PACK_AB R162, R29, R14 ;  /* 0x0000000e1da2723e */ /* 0x000fc400000010ff */
[----:B------:R-:W3:Y:S01]  /*56b0*/  MUFU.EX2 R11, R11 ;  /* 0x0000000b000b7308 */ /* 0x000ee20000000800 */
[----:B------:R-:W4:Y:S07]  /*56c0*/  SHFL.BFLY PT, R3, R4, 0x2, 0x1f ;  /* 0x0c401f0004037f89 */ /* 0x000f2e00000e0000 */
[----:B------:R-:W5:Y:S01]  /*56d0*/  MUFU.EX2 R21, R21 ;  /* 0x0000001500157308 */ /* 0x000f620000000800 */
[----:B0-----:R-:W-:Y:S01]  /*56e0*/  FADD.FTZ R28, R154, R37 ;  /* 0x000000259a1c7221 */ /* 0x001fe20000010000 */
[----:B------:R-:W-:-:S06]  /*56f0*/  F2FP.BF16.F32.PACK_AB R154, R15, R154 ;  /* 0x0000009a0f9a723e */ /* 0x000fcc00000010ff */
[----:B------:R-:W0:Y:S01]  /*5700*/  MUFU.EX2 R33, R33 ;  /* 0x0000002100217308 */ /* 0x000e220000000800 */
[----:B---3--:R-:W-:Y:S02]  /*5710*/  F2FP.BF16.F32.PACK_AB R156, R11, R20 ;  /* 0x000000140b9c723e */ /* 0x008fe400000010ff */
[----:B----4-:R-:W-:Y:S01]  /*5720*/  FMNMX.FTZ R3, R4, R3, !PT ;  /* 0x0000000304037209 */ /* 0x010fe20007810000 */
[----:B------:R-:W-:Y:S01]  /*5730*/  FFMA.FTZ R4, R41, UR10, -R12 ;  /* 0x0000000a29047c23 */ /* 0x000fe2000801080c */
[----:B------:R-:W-:Y:S01]  /*5740*/  FADD.FTZ R41, R15, R28 ;  /* 0x0000001c0f297221 */ /* 0x000fe20000010000 */
[----:B-----5:R-:W-:Y:S02]  /*5750*/  F2FP.BF16.F32.PACK_AB R158, R24, R21 ;  /* 0x00000015189e723e */ /* 0x020fe400000010ff */
[----:B------:R-:W3:Y:S01]  /*5760*/  SHFL.BFLY PT, R6, R3, 0x1, 0x1f ;  /* 0x0c201f0003067f89 */ /* 0x000ee200000e0000 */
[----:B------:R-:W-:Y:S01]  /*5770*/  FADD.FTZ R40, R20, R41 ;  /* 0x0000002914287221 */ /* 0x000fe20000010000 */
[----:B------:R-:W4:Y:S01]  /*5780*/  MUFU.EX2 R4, R4 ;  /* 0x0000000400047308 */ /* 0x000f220000000800 */
[----:B0-----:R-:W-:-:S02]  /*5790*/  F2FP.BF16.F32.PACK_AB R164, R33, R32 ;  /* 0x0000002021a4723e */ /* 0x001fc400000010ff */
[----:B------:R-:W-:Y:S01]  /*57a0*/  FADD.FTZ R40, R11, R40 ;  /* 0x000000280b287221 */ /* 0x000fe20000010000 */
[----:B----4-:R-:W-:Y:S02]  /*57b0*/  F2FP.BF16.F32.PACK_AB R160, R4, R25 ;  /* 0x0000001904a0723e */ /* 0x010fe400000010ff */
[----:B---3--:R-:W-:Y:S01]  /*57c0*/  FMNMX.FTZ R6, R3, R6, !PT ;  /* 0x0000000603067209 */ /* 0x008fe20007810000 */
[--C-:B------:R-:W-:Y:S01]  /*57d0*/  FFMA.FTZ R3, R67, UR10, -R12.reuse ;  /* 0x0000000a43037c23 */ /* 0x100fe2000801080c */
[----:B------:R-:W-:Y:S02]  /*57e0*/  FFMA.FTZ R12, R53, UR10, -R12 ;  /* 0x0000000a350c7c23 */ /* 0x000fe4000801080c */
[C---:B------:R-:W-:Y:S01]  /*57f0*/  FSETP.NEU.FTZ.AND P0, PT, R6.reuse, -INF , PT ;  /* 0xff8000000600780b */ /* 0x040fe20003f1d000 */
[----:B------:R-:W-:Y:S02]  /*5800*/  FMUL.FTZ R36, R6, UR10 ;  /* 0x0000000a06247c20 */ /* 0x000fe40008410000 */
[----:B------:R-:W-:Y:S03]  /*5810*/  MUFU.EX2 R3, R3 ;  /* 0x0000000300037308 */ /* 0x000fe60000000800 */
[----:B------:R-:W-:-:S05]  /*5820*/  FSEL R36, R36, RZ, P0 ;  /* 0x000000ff24247208 */ /* 0x000fca0000000000 */
        /* <DEDUP_REMOVED lines=13> */
[--C-:B------:R-:W-:Y:S01]  /*5900*/  FFMA.FTZ R50, R50, UR10, -R36.reuse ;  /* 0x0000000a32327c23 */ /* 0x100fe20008010824 */
[----:B------:R-:W0:Y:S01]  /*5910*/  MUFU.EX2 R27, R27 ;  /* 0x0000001b001b7308 */ /* 0x000e220000000800 */
[--C-:B------:R-:W-:Y:S01]  /*5920*/  FFMA.FTZ R51, R51, UR10, -R36.reuse ;  /* 0x0000000a33337c23 */ /* 0x100fe20008010824 */
[--C-:B------:R-:W-:Y:S01]  /*5930*/  FFMA.FTZ R54, R54, UR10, -R36.reuse ;  /* 0x0000000a36367c23 */ /* 0x100fe20008010824 */
[----:B------:R-:W-:-:S05]  /*5940*/  FFMA.FTZ R36, R55, UR10, -R36 ;  /* 0x0000000a37247c23 */ /* 0x000fca0008010824 */
[----:B------:R-:W3:Y:S08]  /*5950*/  MUFU.EX2 R30, R30 ;  /* 0x0000001e001e7308 */ /* 0x000ef00000000800 */
[----:B------:R-:W4:Y:S01]  /*5960*/  MUFU.EX2 R31, R31 ;  /* 0x0000001f001f7308 */ /* 0x000f220000000800 */
[----:B0-----:R-:W-:Y:S01]  /*5970*/  FADD.FTZ R37, R26, R27 ;  /* 0x0000001b1a257221 */ /* 0x001fe20000010000 */
[----:B------:R-:W-:-:S06]  /*5980*/  F2FP.BF16.F32.PACK_AB R153, R27, R26 ;  /* 0x0000001a1b99723e */ /* 0x000fcc00000010ff */
[----:B------:R-:W0:Y:S01]  /*5990*/  MUFU.EX2 R34, R34 ;  /* 0x0000002200227308 */ /* 0x000e220000000800 */
[----:B---3--:R-:W-:-:S07]  /*59a0*/  FADD.FTZ R28, R30, R37 ;  /* 0x000000251e1c7221 */ /* 0x008fce0000010000 */
[----:B------:R-:W3:Y:S01]  /*59b0*/  MUFU.EX2 R35, R35 ;  /* 0x0000002300237308 */ /* 0x000ee20000000800 */
[C---:B----4-:R-:W-:Y:S01]  /*59c0*/  FADD.FTZ R37, R31.reuse, R28 ;  /* 0x0000001c1f257221 */ /* 0x050fe20000010000 */
[----:B------:R-:W-:-:S05]  /*59d0*/  F2FP.BF16.F32.PACK_AB R155, R31, R30 ;  /* 0x0000001e1f9b723e */ /* 0x000fca00000010ff */
[----:B------:R4:W-:Y:S01]  /*59e0*/  STSM.16.M88.4 [R18+0x26800], R152 ;  /* 0x0268009812007844 */ /* 0x0009e20000000200 */
[----:B------:R-:W5:Y:S01]  /*59f0*/  MUFU.EX2 R38, R38 ;  /* 0x0000002600267308 */ /* 0x000f620000000800 */
[----:B0-----:R-:W-:Y:S01]  /*5a00*/  FADD.FTZ R28, R34, R37 ;  /* 0x00000025221c7221 */ /* 0x001fe20000010000 */
[----:B------:R-:W-:-:S06]  /*5a10*/  FADD.FTZ R37, R21, R40 ;  /* 0x0000002815257221 */ /* 0x000fcc0000010000 */
[----:B------:R-:W0:Y:S01]  /*5a20*/  MUFU.EX2 R39, R39 ;  /* 0x0000002700277308 */ /* 0x000e220000000800 */
[C---:B---3--:R-:W-:Y:S01]  /*5a30*/  FADD.FTZ R13, R35.reuse, R28 ;  /* 0x0000001c230d7221 */ /* 0x048fe20000010000 */
[----:B------:R-:W-:Y:S01]  /*5a40*/  FADD.FTZ R28, R24, R37 ;  /* 0x00000025181c7221 */ /* 0x000fe20000010000 */
[----:B------:R-:W-:-:S03]  /*5a50*/  F2FP.BF16.F32.PACK_AB R157, R35, R34 ;  /* 0x00000022239d723e */ /* 0x000fc600000010ff */
[----:B------:R-:W-:Y:S02]  /*5a60*/  FADD.FTZ R15, R25, R28 ;  /* 0x0000001c190f7221 */ /* 0x000fe40000010000 */
[----:B------:R-:W3:Y:S01]  /*5a70*/  MUFU.EX2 R42, R42 ;  /* 0x0000002a002a7308 */ /* 0x000ee20000000800 */
[----:B-----5:R-:W-:Y:S01]  /*5a80*/  FADD.FTZ R20, R38, R13 ;  /* 0x0000000d26147221 */ /* 0x020fe20000010000 */
[----:B------:R-:W-:-:S06]  /*5a90*/  FADD.FTZ R15, R4, R15 ;  /* 0x0000000f040f7221 */ /* 0x000fcc0000010000 */
[----:B------:R-:W5:Y:S01]  /*5aa0*/  MUFU.EX2 R43, R43 ;  /* 0x0000002b002b7308 */ /* 0x000f620000000800 */
[C---:B0-----:R-:W-:Y:S01]  /*5ab0*/  FADD.FTZ R13, R39.reuse, R20 ;  /* 0x00000014270d7221 */ /* 0x041fe20000010000 */
[----:B------:R-:W-:-:S05]  /*5ac0*/  F2FP.BF16.F32.PACK_AB R159, R39, R38 ;  /* 0x00000026279f723e */ /* 0x000fca00000010ff */
[----:B------:R4:W-:Y:S01]  /*5ad0*/  STSM.16.M88.4 [R19], R156 ;  /* 0x0000009c13007844 */ /* 0x0009e20000000200 */
[----:B------:R-:W0:Y:S01]  /*5ae0*/  MUFU.EX2 R46, R46 ;  /* 0x0000002e002e7308 */ /* 0x000e220000000800 */
[----:B---3--:R-:W-:-:S07]  /*5af0*/  FADD.FTZ R4, R42, R13 ;  /* 0x0000000d2a047221 */ /* 0x008fce0000010000 */
[----:B------:R-:W3:Y:S01]  /*5b00*/  MUFU.EX2 R47, R47 ;  /* 0x0000002f002f7308 */ /* 0x000ee20000000800 */
[C---:B-----5:R-:W-:Y:S01]  /*5b10*/  FADD.FTZ R13, R43.reuse, R4 ;  /* 0x000000042b0d7221 */ /* 0x060fe20000010000 */
[----:B------:R-:W-:Y:S01]  /*5b20*/  FADD.FTZ R4, R14, R15 ;  /* 0x0000000f0e047221 */ /* 0x000fe20000010000 */
[----:B------:R-:W-:-:S03]  /*5b30*/  F2FP.BF16.F32.PACK_AB R161, R43, R42 ;  /* 0x0000002a2ba1723e */ /* 0x000fc600000010ff */
[----:B------:R-:W-:Y:S02]  /*5b40*/  FADD.FTZ R29, R29, R4 ;  /* 0x000000041d1d7221 */ /* 0x000fe40000010000 */
[----:B------:R-:W-:Y:S01]  /*5b50*/  MUFU.EX2 R50, R50 ;  /* 0x0000003200327308 */ /* 0x000fe20000000800 */
[----:B0-----:R-:W-:Y:S01]  /*5b60*/  FADD.FTZ R14, R46, R13 ;  /* 0x0000000d2e0e7221 */ /* 0x001fe20000010000 */
[----:B------:R-:W-:-:S04]  /*5b70*/  FADD.FTZ R32, R32, R29 ;  /* 0x0000001d20207221 */ /* 0x000fc80000010000 */
[----:B------:R-:W-:Y:S02]  /*5b80*/  FADD.FTZ R32, R33, R32 ;  /* 0x0000002021207221 */ /* 0x000fe40000010000 */
[----:B------:R-:W0:Y:S01]  /*5b90*/  MUFU.EX2 R51, R51 ;  /* 0x0000003300337308 */ /* 0x000e220000000800 */
[C---:B---3--:R-:W-:Y:S01]  /*5ba0*/  F2FP.BF16.F32.PACK_AB R163, R47.reuse, R46 ;  /* 0x0000002e2fa3723e */ /* 0x048fe200000010ff */
[----:B------:R-:W-:-:S04]  /*5bb0*/  FADD.FTZ R47, R47, R14 ;  /* 0x0000000e2f2f7221 */ /* 0x000fc80000010000 */
[----:B------:R4:W-:Y:S02]  /*5bc0*/  STSM.16.M88.4 [R23], R160 ;  /* 0x000000a017007844 */ /* 0x0009e40000000200 */
[----:B------:R-:W3:Y:S08]  /*5bd0*/  MUFU.EX2 R12, R12 ;  /* 0x0000000c000c7308 */ /* 0x000ef00000000800 */
[----:B------:R-:W5:Y:S01]  /*5be0*/  MUFU.EX2 R54, R54 ;  /* 0x0000003600367308 */ /* 0x000f620000000800 */
[----:B0-----:R-:W-:Y:S01]  /*5bf0*/  F2FP.BF16.F32.PACK_AB R165, R51, R50 ;  /* 0x0000003233a5723e */ /* 0x001fe200000010ff */
[----:B------:R-:W-:-:S04]  /*5c00*/  FADD.FTZ R50, R50, R47 ;  /* 0x0000002f32327221 */ /* 0x000fc80000010000 */
[----:B------:R-:W-:Y:S02]  /*5c10*/  FADD.FTZ R51, R51, R50 ;  /* 0x0000003233337221 */ /* 0x000fe40000010000 */
[----:B------:R-:W0:Y:S01]  /*5c20*/  MUFU.EX2 R11, R36 ;  /* 0x00000024000b7308 */ /* 0x000e220000000800 */
[----:B---3--:R-:W-:Y:S01]  /*5c30*/  F2FP.BF16.F32.PACK_AB R166, R12, R3 ;  /* 0x000000030ca6723e */ /* 0x008fe200000010ff */
[----:B------:R-:W-:-:S04]  /*5c40*/  FADD.FTZ R3, R3, R32 ;  /* 0x0000002003037221 */ /* 0x000fc80000010000 */
[----:B------:R-:W-:Y:S01]  /*5c50*/  FADD.FTZ R3, R12, R3 ;  /* 0x000000030c037221 */ /* 0x000fe20000010000 */
[----:B-----5:R-:W-:Y:S01]  /*5c60*/  FADD.FTZ R4, R54, R51 ;  /* 0x0000003336047221 */ /* 0x020fe20000010000 */
[----:B0-----:R-:W-:-:S03]  /*5c70*/  F2FP.BF16.F32.PACK_AB R167, R11, R54 ;  /* 0x000000360ba7723e */ /* 0x001fc600000010ff */
[----:B------:R-:W-:Y:S02]  /*5c80*/  FADD.FTZ R4, R11, R4 ;  /* 0x000000040b047221 */ /* 0x000fe40000010000 */
[----:B------:R4:W-:Y:S01]  /*5c90*/  STSM.16.M88.4 [R22], R164 ;  /* 0x000000a416007844 */ /* 0x0009e20000000200 */
[----:B------:R-:W-:Y:S05]  /*5ca0*/  @!P3 BRA `(.L_x_1760) ;  /* 0x000000000004b947 */ /* 0x000fea0003800000 */
[----:B------:R-:W-:Y:S01]  /*5cb0*/  BPT.TRAP 0x1 ;  /* 0x000000040000795c */ /* 0x000fe20000300000 */
.L_x_1760:
[----:B------:R0:W3:Y:S01]  /*5cc0*/  SYNCS.PHASECHK.TRANS64.TRYWAIT P0, [R7+URZ+0x28c50], R10 ;  /* 0x028c500a070075a7 */ /* 0x0000e2000800017f */
[----:B------:R-:W-:Y:S05]  /*5cd0*/  @!P3 BRA `(.L_x_1761) ;  /* 0x000000000004b947 */ /* 0x000fea0003800000 */
[----:B------:R-:W-:Y:S01]  /*5ce0*/  BPT.TRAP 0x1 ;  /* 0x000000040000795c */ /* 0x000fe20000300000 */
.L_x_1761:
[----:B---3--:R-:W-:Y:S05]  /*5cf0*/  @P0 BRA `(.L_x_1762) ;  /* 0x0000000000080947 */ /* 0x008fea0003800000 */
[----:B------:R-:W3:Y:S02]  /*5d00*/  SYNCS.PHASECHK.TRANS64.TRYWAIT P0, [R7+URZ+0x28c50], R10 ;  /* 0x028c500a070075a7 */ /* 0x000ee4000800017f */
[----:B---3--:R-:W-:Y:S05]  /*5d10*/  @!P0 BRA `(.L_x_1763) ;  /* 0x000000f400988947 */ /* 0x008fea0003800000 */
.L_x_1762:
[----:B------:R-:W-:Y:S01]  /*5d20*/  ULEA UR18, UR36, UR48, 0xc ;  /* 0x0000003024127291 */ /* 0x000fe2000f8e603f */
[----:B------:R-:W-:Y:S01]  /*5d30*/  WARPGROUP.ARRIVE ;  /* 0x00000000000079c5 */ /* 0x000fe20000000000 */
[----:B------:R-:W-:Y:S01]  /*5d40*/  UMOV UR7, 0x40000040 ;  /* 0x4000004000077882 */ /* 0x000fe20000000000 */
[----:B0123--:R-:W0:Y:S01]  /*5d50*/  @P5 LDC R10, c[0x0][0x44c] ;  /* 0x00011300ff0a5b82 */ /* 0x00fe220000000800 */
[----:B------:R-:W-:Y:S01]  /*5d60*/  @!P4 VIADD R7, R7, 0x28c60 ;  /* 0x00028c600707c836 */ /* 0x000fe20000000000 */
[----:B------:R-:W-:Y:S02]  /*5d70*/  UIADD3 UR50, UR50, -0x2, URZ ;  /* 0xfffffffe32327890 */ /* 0x000fe4000fffe03f */
[----:B------:R-:W-:Y:S02]  /*5d80*/  UMOV UR6, UR18 ;  /* 0x0000001200067c82 */ /* 0x000fe40008000000 */
[----:B------:R-:W-:Y:S01]  /*5d90*/  HGMMA.64x256x16.F32.BF16 R24, R152, gdesc[UR4].tnspB, RZ, !UPT, gsb0 ;  /* 0x43e0000498187df0 */ /* 0x000fe2000c0018ff */
[----:B------:R-:W-:Y:S01]  /*5da0*/  UIADD3 UR6, UR18, 0x80, URZ ;  /* 0x0000008012067890 */ /* 0x000fe2000fffe03f */
[----:B------:R-:W1:Y:S01]  /*5db0*/  @P5 LDC R11, c[0x0][0x450] ;  /* 0x00011400ff0b5b82 */ /* 0x000e620000000800 */
[----:B------:R-:W-:Y:S01]  /*5dc0*/  UMOV UR7, 0x40000040 ;  /* 0x4000004000077882 */ /* 0x000fe20000000000 */
[----:B------:R-:W-:Y:S01]  /*5dd0*/  @!P4 PRMT R7, RZ, 0x654, R7 ;  /* 0x00000654ff07c816 */ /* 0x000fe20000000007 */
[----:B0-----:R-:W-:Y:S01]  /*5de0*/  @P5 IMAD.HI.U32 R10, R10, UR40, RZ ;  /* 0x000000280a0a5c27 */ /* 0x001fe2000f8e00ff */
[----:B------:R-:W-:-:S02]  /*5df0*/  WARPGROUP.DEPBAR.LE gsb0, 0x0 ;  /* 0x00008000000079c5 */ /* 0x000fc40000010000 */
[----:B------:R-:W-:-:S15]  /*5e00*/  WARPGROUP.ARRIVE ;  /* 0x00000000000079c5 */ /* 0x000fde0000000000 */
[----:B------:R-:W-:-:S05]  /*5e10*/  NOP ;  /* 0x0000000000007918 */ /* 0x000fca0000000000 */
        /* <DEDUP_REMOVED lines=12> */
[----:B------:R-:W-:Y:S01]  /*5ee0*/  HGMMA.64x256x16.F32.BF16 R24, R164, gdesc[UR4].tnspB, R24, gsb0 ;  /* 0x43e00004a4187df0 */ /* 0x000fe20008001818 */
[----:B------:R-:W-:Y:S02]  /*5ef0*/  UIMAD UR6, UR49, UR11, -UR14 ;  /* 0x0000000b310672a4 */ /* 0x000fe4000f8e0a0e */
        /* <DEDUP_REMOVED lines=9> */
[----:B------:R0:W-:Y:S02]  /*5f90*/  @!P4 SYNCS.ARRIVE.TRANS64.RED.A1T0 RZ, [R7+URZ], RZ ;  /* 0x000000ff07ffc9a7 */ /* 0x0001e4000810043f */
[----:B0-----:R-:W-:Y:S01]  /*5fa0*/  IMAD.U32 R7, RZ, RZ, UR40 ;  /* 0x00000028ff077e24 */ /* 0x001fe2000f8e00ff */
        /* <DEDUP_REMOVED lines=14> */
.L_x_1765:
[----:B------:R-:W-:-:S13]  /*6090*/  ISETP.NE.AND P0, PT, R9, 0x1, PT ;  /* 0x000000010900780c */ /* 0x000fda0003f05270 */
[----:B------:R-:W0:Y:S02]  /*60a0*/  @P0 LDC.64 R10, c[0x0][0x9e8] ;  /* 0x00027a00ff0a0b82 */ /* 0x000e240000000a00 */
[----:B0-----:R-:W-:-:S05]  /*60b0*/  @P0 IMAD.HI.U32 R10, R7, R10, RZ ;  /* 0x0000000a070a0227 */ /* 0x001fca00078e00ff */
[----:B------:R-:W-:-:S07]  /*60c0*/  @P0 SHF.R.U32.HI R7, RZ, R11, R10 ;  /* 0x0000000bff070219 */ /* 0x000fce000001160a */
.L_x_1766:
[----:B------:R-:W-:-:S05]  /*60d0*/  IMAD R7, R7, R9, R9 ;  /* 0x0000000907077224 */ /* 0x000fca00078e0209 */
[----:B------:R-:W-:-:S07]  /*60e0*/  VIMNMX R8, R8, R7, PT ;  /* 0x0000000708087248 */ /* 0x000fce0003fe0100 */
.L_x_1764:
[----:B------:R-:W-:Y:S01]  /*60f0*/  SHF.R.S32.HI R7, RZ, 0x1f, R8 ;  /* 0x0000001fff077819 */ /* 0x000fe20000011408 */
[----:B------:R-:W-:Y:S01]  /*6100*/  ULDC UR25, c[0x0][0x9e4] ;  /* 0x0002790000197ab9 */ /* 0x000fe20000000800 */
[----:B------:R-:W-:Y:S01]  /*6110*/  ULDC UR20, c[0x0][0x288] ;  /* 0x0000a20000147ab9 */ /* 0x000fe20000000800 */
[----:B------:R-:W-:Y:S01]  /*6120*/  ULDC UR21, c[0x0][0x9dc] ;  /* 0x0002770000157ab9 */ /* 0x000fe20000000800 */
[----:B------:R-:W-:Y:S01]  /*6130*/  LEA.HI R7, R7, R8, RZ, 0x6 ;  /* 0x0000000807077211 */ /* 0x000fe200078f30ff */
[----:B------:R-:W-:Y:S01]  /*6140*/  ULDC UR22, c[0x0][0x2f0] ;  /* 0x0000bc0000167ab9 */ /* 0x000fe20000000800 */
[----:B------:R-:W-:Y:S01]  /*6150*/  ULDC UR23, c[0x0][0x988] ;  /* 0x0002620000177ab9 */ /* 0x000fe20000000800 */
[----:B------:R-:W-:Y:S01]  /*6160*/  ULDC UR26, c[0x0][0x9e0] ;  /* 0x00027800001a7ab9 */ /* 0x000fe20000000800 */
[----:B------:R-:W-:-:S04]  /*6170*/  SHF.R.S32.HI R7, RZ, 0x6, R7 ;  /* 0x00000006ff077819 */ /* 0x000fc80000011407 */
[----:B------:R-:W-:-:S04]  /*6180*/  VIMNMX R11, R186, R7, !PT ;  /* 0x00000007ba0b7248 */ /* 0x000fc80007fe0100 */
[----:B------:R-:W-:-:S13]  /*6190*/  ISETP.LE.AND P0, PT, R11, UR50, PT ;  /* 0x000000320b007c0c */ /* 0x000fda000bf03270 */
[----:B------:R-:W-:Y:S05]  /*61a0*/  @!P0 BRA `(.L_x_1767) ;  /* 0x0000002000e48947 */ /* 0x000fea0003800000 */
.L_x_1784:
[----:B------:R-:W-:-:S04]  /*61b0*/  UIADD3 UR24, UR36, 0x1, URZ ;  /* 0x0000000124187890 */ /* 0x000fc8000fffe03f */
[----:B------:R-:W-:-:S04]  /*61c0*/  UISETP.NE.AND UP0, UPT, UR24, 0x2, UPT ;  /* 0x000000021800788c */ /* 0x000fc8000bf05270 */
[----:B------:R-:W-:Y:S02]  /*61d0*/  USEL UR6, URZ, 0x1, UP0 ;  /* 0x000000013f067887 */ /* 0x000fe40008000000 */
[----:B------:R-:W-:Y:S02]  /*61e0*/  USEL UR24, UR24, URZ, UP0 ;  /* 0x0000003f18187287 */ /* 0x000fe40008000000 */
[----:B------:R-:W-:Y:S01]  /*61f0*/  ULOP3.LUT UR37, UR37, UR6, URZ, 0x3c, !UPT ;  /* 0x0000000625257292 */ /* 0x000fe2000f8e3c3f */
[----:B012---:R-:W-:Y:S11]  /*6200*/  @!P3 BRA `(.L_x_1768) ;  /* 0x000000000004b947 */ /* 0x007ff60003800000 */
[----:B------:R-:W-:Y:S01]  /*6210*/  BPT.TRAP 0x1 ;  /* 0x000000040000795c */ /* 0x000fe20000300000 */
.L_x_1768:
[----:B------:R-:W-:Y:S01]  /*6220*/  ULEA UR27, UR24, UR43, 0x3 ;  /* 0x0000002b181b7291 */ /* 0x000fe2000f8e183f */
[----:B------:R-:W-:-:S05]  /*6230*/  IMAD.U32 R10, RZ, RZ, UR37 ;  /* 0x00000025ff0a7e24 */ /* 0x000fca000f8e00ff */
[----:B------:R-:W-:-:S04]  /*6240*/  SHF.L.U32 R10, R10, 0x1f, RZ ;  /* 0x0000001f0a0a7819 */ /* 0x000fc800000006ff */
[----:B------:R0:W1:Y:S01]  /*6250*/  SYNCS.PHASECHK.TRANS64.TRYWAIT P0, [UR27+0x28c30], R10 ;  /* 0x028c300aff0075a7 */ /* 0x000062000800015b */
[----:B------:R-:W-:Y:S05]  /*6260*/  @!P3 BRA `(.L_x_1769) ;  /* 0x000000000004b947 */ /* 0x000fea0003800000 */
[----:B------:R-:W-:Y:S01]  /*6270*/  BPT.TRAP 0x1 ;  /* 0x000000040000795c */ /* 0x000fe20000300000 */
.L_x_1769:
[----:B-1----:R-:W-:Y:S05]  /*6280*/  @P0 BRA `(.L_x_1770) ;  /* 0x0000000000080947 */ /* 0x002fea0003800000 */
[----:B------:R-:W1:Y:S02]  /*6290*/  SYNCS.PHASECHK.TRANS64.TRYWAIT P0, [UR27+0x28c30], R10 ;  /* 0x028c300aff0075a7 */ /* 0x000e64000800015b */
[----:B-1----:R-:W-:Y:S05]  /*62a0*/  @!P0 BRA `(.L_x_1771) ;  /* 0x000000f000488947 */ /* 0x002fea0003800000 */
.L_x_1770:
[----:B------:R-:W-:Y:S01]  /*62b0*/  R2UR UR18, R0 ;  /* 0x00000000001272ca */ /* 0x000fe200000e0000 */
[----:B----4-:R-:W-:Y:S01]  /*62c0*/  WARPGROUP.ARRIVE ;  /* 0x00000000000079c5 */ /* 0x010fe20000000000 */
[----:B------:R-:W-:Y:S01]  /*62d0*/  UMOV UR19, 0x40000040 ;  /* 0x4000004000137882 */ /* 0x000fe20000000000 */
[----:B------:R-:W-:Y:S01]  /*62e0*/  UMOV UR7, 0x40000040 ;  /* 0x4000004000077882 */ /* 0x000fe20000000000 */
[----:B------:R-:W-:Y:S01]  /*62f0*/  UMOV UR11, 0x40000040 ;  /* 0x40000040000b7882 */ /* 0x000fe20000000000 */
[----:B------:R-:W-:Y:S01]  /*6300*/  UMOV UR15, 0x40000040 ;  /* 0x40000040000f7882 */ /* 0x000fe20000000000 */
[----:B-1----:R-:W1:Y:S01]  /*6310*/  @P5 LDC R7, c[0x0][0x44c] ;  /* 0x00011300ff075b82 */ /* 0x002e620000000800 */
[----:B------:R-:W-:Y:S02]  /*6320*/  VIADD R12, R185, UR40 ;  /* 0x00000028b90c7c36 */ /* 0x000fe40008000000 */
[----:B------:R-:W-:-:S04]  /*6330*/  IMAD.U32 R14, RZ, RZ, UR49 ;  /* 0x00000031ff0e7e24 */ /* 0x000fc8000f8e00ff */
[----:B------:R-:W-:Y:S01]  /*6340*/  ULEA UR18, UR24, UR18, 0x9 ;  /* 0x0000001218127291 */ /* 0x000fe2000f8e483f */
[----:B------:R-:W2:Y:S03]  /*6350*/  @P5 LDC R9, c[0x0][0x450] ;  /* 0x00011400ff095b82 */ /* 0x000ea60000000800 */
[----:B------:R-:W-:Y:S02]  /*6360*/  UIADD3 UR6, UR18, 0x2, URZ ;  /* 0x0000000212067890 */ /* 0x000fe4000fffe03f */
[----:B------:R-:W-:Y:S02]  /*6370*/  UIADD3 UR10, UR18, 0x4, URZ ;  /* 0x00000004120a7890 */ /* 0x000fe4000fffe03f */
[----:B------:R-:W-:Y:S02]  /*6380*/  UIADD3 UR14, UR18, 0x6, URZ ;  /* 0x00000006120e7890 */ /* 0x000fe4000fffe03f */
[----:B------:R-:W-:Y:S01]  /*6390*/  HGMMA.64x64x16.F32.BF16 R152, gdesc[UR16], RZ, !UPT, gsb0 ;  /* 0x00e00000109879f0 */ /* 0x000fe2000c0018ff */
[----:B-1----:R-:W-:-:S04]  /*63a0*/  @P5 IMAD.HI.U32 R8, R12, R7, RZ ;  /* 0x000000070c085227 */ /* 0x002fc800078e00ff */
[----:B------:R-:W-:Y:S01]  /*63b0*/  IMAD.U32 R7, RZ, RZ, UR27 ;  /* 0x0000001bff077e24 */ /* 0x000fe2000f8e00ff */
[----:B--2---:R-:W-:-:S03]  /*63c0*/  @P5 SHF.R.U32.HI R12, RZ, R9, R8 ;  /* 0x00000009ff0c5219 */ /* 0x004fc60000011608 */
[----:B------:R-:W-:Y:S02]  /*63d0*/  @!P4 VIADD R8, R7, 0x28c40 ;  /* 0x00028c400708c836 */ /* 0x000fe40000000000 */
[----:B------:R-:W1:Y:S03]  /*63e0*/  SHFL.IDX PT, R21, R12, RZ, 0x1c1f ;  /* 0x001c1fff0c157589 */ /* 0x000e6600000e0000 */
[----:B------:R-:W-:Y:S01]  /*63f0*/  @!P4 PRMT R8, RZ, 0x654, R8 ;  /* 0x00000654ff08c816 */ /* 0x000fe20000000008 */
[----:B------:R-:W-:Y:S02]  /*6400*/  WARPGROUP.DEPBAR.LE gsb0, 0x0 ;  /* 0x00008000000079c5 */ /* 0x000fe40000010000 */
[----:B------:R-:W-:-:S06]  /*6410*/  WARPGROUP.ARRIVE ;  /* 0x00000000000079c5 */ /* 0x000fcc0000000000 */
[----:B------:R-:W-:Y:S01]  /*6420*/  HGMMA.64x64x16.F32.BF16 R152, gdesc[UR4], R152, gsb0 ;  /* 0x00e00000049879f0 */ /* 0x000fe20008001898 */
[----:B------:R-:W-:-:S06]  /*6430*/  USHF.L.U32 UR6, UR50, 0x6, URZ ;  /* 0x0000000632067899 */ /* 0x000fcc000800063f */
[----:B------:R-:W-:-:S05]  /*6440*/  IMAD.U32 R9, RZ, RZ, UR6 ;  /* 0x00000006ff097e24 */ /* 0x000fca000f8e00ff */
[----:B------:R-:W-:Y:S01]  /*6450*/  IADD3 R9, -R2, 0x1, -R9 ;  /* 0x0000000102097810 */ /* 0x000fe20007ffe909 */
[----:B------:R-:W-:Y:S02]  /*6460*/  WARPGROUP.DEPBAR.LE gsb0, 0x0 ;  /* 0x00008000000079c5 */ /* 0x000fe40000010000 */
[----:B------:R-:W-:-:S06]  /*6470*/  WARPGROUP.ARRIVE ;  /* 0x00000000000079c5 */ /* 0x000fcc0000000000 */
[----:B------:R-:W-:Y:S01]  /*6480*/  HGMMA.64x64x16.F32.BF16 R152, gdesc[UR8], R152, gsb0 ;  /* 0x00e00000089879f0 */ /* 0x000fe20008001898 */
[----:B------:R-:W-:Y:S02]  /*6490*/  UMOV UR11, UR22 ;  /* 0x00000016000b7c82 */ /* 0x000fe40008000000 */
[----:B------:R-:W-:Y:S01]  /*64a0*/  IMAD R9, R14, UR11, R9 ;  /* 0x0000000b0e097c24 */ /* 0x000fe2000f8e0209 */
[----:B------:R-:W-:Y:S02]  /*64b0*/  WARPGROUP.DEPBAR.LE gsb0, 0x0 ;  /* 0x00008000000079c5 */ /* 0x000fe40000010000 */
[----:B------:R-:W-:-:S06]  /*64c0*/  WARPGROUP.ARRIVE ;  /* 0x00000000000079c5 */ /* 0x000fcc0000000000 */
[----:B------:R-:W-:Y:S01]  /*64d0*/  HGMMA.64x64x16.F32.BF16 R152, gdesc[UR12], R152, gsb0 ;  /* 0x00e000000c9879f0 */ /* 0x000fe20008001898 */
[----:B------:R-:W-:Y:S01]  /*64e0*/  UMOV UR15, UR21 ;  /* 0x00000015000f7c82 */ /* 0x000fe20008000000 */
[----:B------:R-:W-:Y:S01]  /*64f0*/  UMOV UR14, UR20 ;  /* 0x00000014000e7c82 */ /* 0x000fe20008000000 */
[----:B------:R-:W-:Y:S01]  /*6500*/  ULOP3.LUT UR7, URZ, UR15, URZ, 0x33, !UPT ;  /* 0x0000000f3f077292 */ /* 0x000fe2000f8e333f */
[----:B------:R-:W-:-:S04]  /*6510*/  VIADD R9, R9, -UR14 ;  /* 0x8000000e09097c36 */ /* 0x000fc80008000000 */
[C---:B------:R-:W-:Y:S02]  /*6520*/  VIADD R20, R9.reuse, UR26 ;  /* 0x0000001a09147c36 */ /* 0x040fe40008000000 */
[----:B------:R-:W-:Y:S02]  /*6530*/  VIADD R192, R9, UR7 ;  /* 0x0000000709c07c36 */ /* 0x000fe40008000000 */
[C---:B-1----:R-:W-:Y:S02]  /*6540*/  IMAD.IADD R13, R21.reuse, 0x1, R20 ;  /* 0x00000001150d7824 */ /* 0x042fe400078e0214 */
[----:B------:R-:W-:Y:S01]  /*6550*/  IMAD.IADD R15, R21, 0x1, R192 ;  /* 0x00000001150f7824 */ /* 0x000fe200078e02c0 */
[----:B------:R-:W-:Y:S02]  /*6560*/  WARPGROUP.DEPBAR.LE gsb0, 0x0 ;  /* 0x00008000000079c5 */ /* 0x000fe40000010000 */
[----:B------:R1:W-:Y:S01]  /*6570*/  @!P4 SYNCS.ARRIVE.TRANS64.RED.A1T0 RZ, [R8+URZ], RZ ;  /* 0x000000ff08ffc9a7 */ /* 0x0003e2000810043f */
[----:B------:R-:W-:Y:S05]  /*6580*/  @!P6 BRA `(.L_x_1772) ;  /* 0x00000000005ce947 */ /* 0x000fea0003800000 */
[----:B-1----:R-:W-:Y:S01]  /*6590*/  IMAD R8, R14, UR11, R21 ;  /* 0x0000000b0e087c24 */ /* 0x002fe2000f8e0215 */
[----:B------:R-:W-:Y:S03]  /*65a0*/  BSSY B0, `(.L_x_1773) ;  /* 0x0000011000007945 */ /* 0x000fe60003800000 */
[----:B------:R-:W-:-:S05]  /*65b0*/  VIADD R21, R8, -UR14 ;  /* 0x8000000e08157c36 */ /* 0x000fca0008000000 */
[----:B------:R-:W-:-:S13]  /*65c0*/  ISETP.GT.AND P0, PT, R21, -0x1, PT ;  /* 0xffffffff1500780c */ /* 0x000fda0003f04270 */
[----:B------:R-:W-:Y:S05]  /*65d0*/  @P0 BRA `(.L_x_1774) ;  /* 0x0000000000200947 */ /* 0x000fea0003800000 */
[----:B------:R-:W-:Y:S01]  /*65e0*/  IMAD.U32 R194, RZ, RZ, UR25 ;  /* 0x00000019ffc27e24 */ /* 0x000fe2000f8e00ff */
[----:B------:R-:W-:-:S04]  /*65f0*/  LOP3.LUT R21, RZ, R21, RZ, 0x33, !PT ;  /* 0x00000015ff157212 */ /* 0x000fc800078e33ff */
[----:B------:R-:W-:-:S13]  /*6600*/  ISETP.NE.AND P0, PT, R194, 0x1, PT ;  /* 0x00000001c200780c */ /* 0x000fda0003f05270 */
[----:B------:R-:W1:Y:S02]  /*6610*/  @P0 LDC.64 R8, c[0x0][0x9e8] ;  /* 0x00027a00ff080b82 */ /* 0x000e640000000a00 */
[----:B-1----:R-:W-:-:S05]  /*6620*/  @P0 IMAD.HI.U32 R8, R21, R8, RZ ;  /* 0x0000000815080227 */ /* 0x002fca00078e00ff */
[----:B------:R-:W-:-:S04]  /*6630*/  @P0 SHF.R.U32.HI R21, RZ, R9, R8 ;  /* 0x00000009ff150219 */ /* 0x000fc80000011608 */
[----:B------:R-:W-:Y:S01]  /*6640*/  LOP3.LUT R21, RZ, R21, RZ, 0x33, !PT ;  /* 0x00000015ff157212 */ /* 0x000fe200078e33ff */
[----:B------:R-:W-:Y:S06]  /*6650*/  BRA `(.L_x_1775) ;  /* 0x0000000000147947 */ /* 0x000fec0003800000 */
.L_x_1774:
[----:B------:R-:W-:-:S05]  /*6660*/  IMAD.U32 R194, RZ, RZ, UR25 ;  /* 0x00000019ffc27e24 */ /* 0x000fca000f8e00ff */
[----:B------:R-:W-:-:S13]  /*6670*/  ISETP.NE.AND P0, PT, R194, 0x1, PT ;  /* 0x00000001c200780c */ /* 0x000fda0003f05270 */
[----:B------:R-:W1:Y:S02]  /*6680*/  @P0 LDC.64 R8, c[0x0][0x9e8] ;  /* 0x00027a00ff080b82 */ /* 0x000e640000000a00 */
[----:B-1----:R-:W-:-:S05]  /*6690*/  @P0 IMAD.HI.U32 R8, R21, R8, RZ ;  /* 0x0000000815080227 */ /* 0x002fca00078e00ff */
[----:B------:R-:W-:-:S07]  /*66a0*/  @P0 SHF.R.U32.HI R21, RZ, R9, R8 ;  /* 0x00000009ff150219 */ /* 0x000fce0000011608 */
.L_x_1775:
[----:B------:R-:W-:Y:S05]  /*66b0*/  BSYNC B0 ;  /* 0x0000000000007941 */ /* 0x000fea0003800000 */
.L_x_1773:
[----:B------:R-:W-:-:S04]  /*66c0*/  IMAD R21, R21, R194, -UR6 ;  /* 0x8000000615157e24 */ /* 0x000fc8000f8e02c2 */
[----:B------:R-:W-:-:S05]  /*66d0*/  IMAD.IADD R8, R21, 0x1, -R2 ;  /* 0x0000000115087824 */ /* 0x000fca00078e0a02 */
[----:B------:R-:W-:Y:S02]  /*66e0*/  VIADDMNMX R13, R8, R194, R13, PT ;  /* 0x000000c2080d7246 */ /* 0x000fe4000380010d */
[----:B------:R-:W-:-:S07]  /*66f0*/  VIMNMX R15, R15, R8, !PT ;  /* 0x000000080f0f7248 */ /* 0x000fce0007fe0100 */
.L_x_1772:
[----:B------:R-:W-:Y:S01]  /*6700*/  UISETP.GT.AND UP0, UPT, UR50, -0x1, UPT ;  /* 0xffffffff3200788c */ /* 0x000fe2000bf04270 */
[----:B------:R-:W2:Y:S05]  /*6710*/  SHFL.IDX PT, R9, R12, 0x1, 0x1c1f ;  /* 0x003c1f000c097f89 */ /* 0x000eaa00000e0000 */
[----:B------:R-:W-:-:S04]  /*6720*/  PLOP3.LUT P0, PT, PT, PT, UP0, 0x80, 0x0 ;  /* 0x000000000000781c */ /* 0x000fc80003f0f008 */
[C---:B------:R-:W-:Y:S02]  /*6730*/  ISETP.GT.AND P2, PT, R15.reuse, RZ, P0 ;  /* 0x000000ff0f00720c */ /* 0x040fe40000744270 */
[----:B------:R-:W-:Y:S02]  /*6740*/  ISETP.GT.AND P1, PT, R15, 0x1, P0 ;  /* 0x000000010f00780c */ /* 0x000fe40000724270 */
[C---:B------:R-:W-:Y:S02]  /*6750*/  ISETP.LT.OR P2, PT, R13.reuse, 0x1, P2 ;  /* 0x000000010d00780c */ /* 0x040fe40001741670 */
[----:B------:R-:W-:Y:S02]  /*6760*/  ISETP.LT.OR P1, PT, R13, 0x2, P1 ;  /* 0x000000020d00780c */ /* 0x000fe40000f21670 */
[----:B------:R-:W-:Y:S02]  /*6770*/  FSEL R152, R152, -INF , !P2 ;  /* 0xff80000098987808 */ /* 0x000fe40005000000 */
[----:B------:R-:W-:-:S02]  /*6780*/  FSEL R153, R153, -INF , !P1 ;  /* 0xff80000099997808 */ /* 0x000fc40004800000 */
[C---:B------:R-:W-:Y:S02]  /*6790*/  ISETP.GT.AND P2, PT, R15.reuse, 0x8, P0 ;  /* 0x000000080f00780c */ /* 0x040fe40000744270 */
[----:B------:R-:W-:Y:S01]  /*67a0*/  ISETP.GT.AND P1, PT, R15, 0x9, P0 ;  /* 0x000000090f00780c */ /* 0x000fe20000724270 */
[----:B--2---:R-:W-:Y:S01]  /*67b0*/  IMAD.IADD R12, R20, 0x1, R9 ;  /* 0x00000001140c7824 */ /* 0x004fe200078e0209 */
[C---:B------:R-:W-:Y:S02]  /*67c0*/  ISETP.LT.OR P2, PT, R13.reuse, 0x9, P2 ;  /* 0x000000090d00780c */ /* 0x040fe40001741670 */
[----:B------:R-:W-:Y:S02]  /*67d0*/  ISETP.LT.OR P1, PT, R13, 0xa, P1 ;  /* 0x0000000a0d00780c */ /* 0x000fe40000f21670 */
[----:B------:R-:W-:Y:S02]  /*67e0*/  FSEL R156, R156, -INF , !P2 ;  /* 0xff8000009c9c7808 */ /* 0x000fe40005000000 */
[----:B------:R-:W-:-:S02]  /*67f0*/  FSEL R157, R157, -INF , !P1 ;  /* 0xff8000009d9d7808 */ /* 0x000fc40004800000 */
[C---:B------:R-:W-:Y:S02]  /*6800*/  ISETP.GT.AND P2, PT, R15.reuse, 0x10, P0 ;  /* 0x000000100f00780c */ /* 0x040fe40000744270 */
[----:B------:R-:W-:Y:S02]  /*6810*/  ISETP.GT.AND P1, PT, R15, 0x11, P0 ;  /* 0x000000110f00780c */ /* 0x000fe40000724270 */
        /* <DEDUP_REMOVED lines=31> */
[----:B------:R-:W-:Y:S01]  /*6a10*/  ISETP.LT.OR P1, PT, R13, 0x3a, P1 ;  /* 0x0000003a0d00780c */ /* 0x000fe20000f21670 */
[----:B------:R-:W-:Y:S01]  /*6a20*/  IMAD.IADD R13, R192, 0x1, R9 ;  /* 0x00000001c00d7824 */ /* 0x000fe200078e0209 */
[----:B------:R-:W-:Y:S02]  /*6a30*/  FSEL R180, R180, -INF , !P2 ;  /* 0xff800000b4b47808 */ /* 0x000fe40005000000 */
[----:B------:R-:W-:Y:S01]  /*6a40*/  FSEL R181, R181, -INF , !P1 ;  /* 0xff800000b5b57808 */ /* 0x000fe20004800000 */
[----:B------:R-:W-:Y:S08]  /*6a50*/  @!P6 BRA `(.L_x_1776) ;  /* 0x00000000005ce947 */ /* 0x000ff00003800000 */
[----:B------:R-:W-:Y:S01]  /*6a60*/  IMAD R14, R14, UR11, R9 ;  /* 0x0000000b0e0e7c24 */ /* 0x000fe2000f8e0209 */
[----:B------:R-:W-:Y:S03]  /*6a70*/  BSSY B0, `(.L_x_1777) ;  /* 0x0000011000007945 */ /* 0x000fe60003800000 */
[----:B------:R-:W-:-:S05]  /*6a80*/  VIADD R15, R14, -UR14 ;  /* 0x8000000e0e0f7c36 */ /* 0x000fca0008000000 */
[----:B------:R-:W-:-:S13]  /*6a90*/  ISETP.GT.AND P1, PT, R15, -0x1, PT ;  /* 0xffffffff0f00780c */ /* 0x000fda0003f24270 */
[----:B------:R-:W-:Y:S05]  /*6aa0*/  @P1 BRA `(.L_x_1778) ;  /* 0x0000000000201947 */ /* 0x000fea0003800000 */
[----:B------:R-:W-:Y:S01]  /*6ab0*/  IMAD.U32 R14, RZ, RZ, UR25 ;  /* 0x00000019ff0e7e24 */ /* 0x000fe2000f8e00ff */
[----:B------:R-:W-:-:S04]  /*6ac0*/  LOP3.LUT R15, RZ, R15, RZ, 0x33, !PT ;  /* 0x0000000fff0f7212 */ /* 0x000fc800078e33ff */
[----:B------:R-:W-:-:S13]  /*6ad0*/  ISETP.NE.AND P1, PT, R14, 0x1, PT ;  /* 0x000000010e00780c */ /* 0x000fda0003f25270 */
[----:B-1----:R-:W1:Y:S02]  /*6ae0*/  @P1 LDC.64 R8, c[0x0][0x9e8] ;  /* 0x00027a00ff081b82 */ /* 0x002e640000000a00 */
[----:B-1----:R-:W-:-:S05]  /*6af0*/  @P1 IMAD.HI.U32 R8, R15, R8, RZ ;  /* 0x000000080f081227 */ /* 0x002fca00078e00ff */
[----:B------:R-:W-:-:S04]  /*6b00*/  @P1 SHF.R.U32.HI R15, RZ, R9, R8 ;  /* 0x00000009ff0f1219 */ /* 0x000fc80000011608 */
[----:B------:R-:W-:Y:S01]  /*6b10*/  LOP3.LUT R15, RZ, R15, RZ, 0x33, !PT ;  /* 0x0000000fff0f7212 */ /* 0x000fe200078e33ff */
[----:B------:R-:W-:Y:S06]  /*6b20*/  BRA `(.L_x_1779) ;  /* 0x0000000000147947 */ /* 0x000fec0003800000 */
.L_x_1778:
[----:B------:R-:W-:-:S05]  /*6b30*/  IMAD.U32 R14, RZ, RZ, UR25 ;  /* 0x00000019ff0e7e24 */ /* 0x000fca000f8e00ff */
[----:B------:R-:W-:-:S13]  /*6b40*/  ISETP.NE.AND P1, PT, R14, 0x1, PT ;  /* 0x000000010e00780c */ /* 0x000fda0003f25270 */
[----:B-1----:R-:W1:Y:S02]  /*6b50*/  @P1 LDC.64 R8, c[0x0][0x9e8] ;  /* 0x00027a00ff081b82 */ /* 0x002e640000000a00 */
[----:B-1----:R-:W-:-:S05]  /*6b60*/  @P1 IMAD.HI.U32 R8, R15, R8, RZ ;  /* 0x000000080f081227 */ /* 0x002fca00078e00ff */
[----:B------:R-:W-:-:S07]  /*6b70*/  @P1 SHF.R.U32.HI R15, RZ, R9, R8 ;  /* 0x00000009ff0f1219 */ /* 0x000fce0000011608 */
.L_x_1779:
[----:B------:R-:W-:Y:S05]  /*6b80*/  BSYNC B0 ;  /* 0x0000000000007941 */ /* 0x000fea0003800000 */
.L_x_1777:
[----:B------:R-:W-:-:S04]  /*6b90*/  IMAD R15, R15, R14, -UR6 ;  /* 0x800000060f0f7e24 */ /* 0x000fc8000f8e020e */
[----:B------:R-:W-:-:S05]  /*6ba0*/  IMAD.IADD R15, R15, 0x1, -R2 ;  /* 0x000000010f0f7824 */ /* 0x000fca00078e0a02 */
[----:B------:R-:W-:Y:S02]  /*6bb0*/  VIADDMNMX R12, R15, R14, R12, PT ;  /* 0x0000000e0f0c7246 */ /* 0x000fe4000380010c */
[----:B------:R-:W-:-:S07]  /*6bc0*/  VIMNMX R13, R13, R15, !PT ;  /* 0x0000000f0d0d7248 */ /* 0x000fce0007fe0100 */
.L_x_1776:
[----:B-1----:R-:W-:Y:S01]  /*6bd0*/  FMNMX.FTZ R8, R152, R5, !PT ;  /* 0x0000000598087209 */ /* 0x002fe20007810000 */
[----:B------:R-:W-:Y:S01]  /*6be0*/  UMOV UR10, UR23 ;  /* 0x00000017000a7c82 */ /* 0x000fe20008000000 */
[----:B------:R-:W-:Y:S02]  /*6bf0*/  ISETP.GT.AND P2, PT, R13, 0x1, P0 ;  /* 0x000000010d00780c */ /* 0x000fe40000744270 */
[----:B------:R-:W-:Y:S02]  /*6c00*/  FMNMX.FTZ R9, R153, R8, !PT ;  /* 0x0000000899097209 */ /* 0x000fe40007810000 */
[----:B------:R-:W-:Y:S02]  /*6c10*/  ISETP.LT.OR P2, PT, R12, 0x2, P2 ;  /* 0x000000020c00780c */ /* 0x000fe40001741670 */
[----:B------:R-:W-:Y:S02]  /*6c20*/  FMNMX.FTZ R8, R156, R9, !PT ;  /* 0x000000099c087209 */ /* 0x000fe40007810000 */
[----:B------:R-:W-:-:S02]  /*6c30*/  FSEL R155, R155, -INF , !P2 ;  /* 0xff8000009b9b7808 */ /* 0x000fc40005000000 */
[----:B------:R-:W-:Y:S02]  /*6c40*/  FMNMX.FTZ R9, R157, R8, !PT ;  /* 0x000000089d097209 */ /* 0x000fe40007810000 */
[C---:B------:R-:W-:Y:S02]  /*6c50*/  ISETP.GT.AND P2, PT, R13.reuse, 0x9, P0 ;  /* 0x000000090d00780c */ /* 0x040fe40000744270 */
[----:B------:R-:W-:Y:S02]  /*6c60*/  FMNMX.FTZ R8, R160, R9, !PT ;  /* 0x00000009a0087209 */ /* 0x000fe40007810000 */
[----:B------:R-:W-:Y:S02]  /*6c70*/  ISETP.GT.AND P1, PT, R13, 0x8, P0 ;  /* 0x000000080d00780c */ /* 0x000fe40000724270 */
[----:B------:R-:W-:Y:S02]  /*6c80*/  FMNMX.FTZ R9, R161, R8, !PT ;  /* 0x00000008a1097209 */ /* 0x000fe40007810000 */
[----:B------:R-:W-:-:S02]  /*6c90*/  ISETP.LT.OR P2, PT, R12, 0xa, P2 ;  /* 0x0000000a0c00780c */ /* 0x000fc40001741670 */
[----:B------:R-:W-:Y:S02]  /*6ca0*/  FMNMX.FTZ R8, R164, R9, !PT ;  /* 0x00000009a4087209 */ /* 0x000fe40007810000 */
[----:B------:R-:W-:Y:S02]  /*6cb0*/  ISETP.LT.OR P1, PT, R12, 0x9, P1 ;  /* 0x000000090c00780c */ /* 0x000fe40000f21670 */
[----:B------:R-:W-:Y:S02]  /*6cc0*/  FMNMX.FTZ R9, R165, R8, !PT ;  /* 0x00000008a5097209 */ /* 0x000fe40007810000 */
[----:B------:R-:W-:Y:S02]  /*6cd0*/  FSEL R159, R159, -INF , !P2 ;  /* 0xff8000009f9f7808 */ /* 0x000fe40005000000 */
[----:B------:R-:W-:Y:S02]  /*6ce0*/  FMNMX.FTZ R8, R168, R9, !PT ;  /* 0x00000009a8087209 */ /* 0x000fe40007810000 */
[----:B------:R-:W-:-:S02]  /*6cf0*/  ISETP.GT.AND P2, PT, R13, 0x11, P0 ;  /* 0x000000110d00780c */ /* 0x000fc40000744270 */
[----:B------:R-:W-:Y:S02]  /*6d00*/  FMNMX.FTZ R9, R169, R8, !PT ;  /* 0x00000008a9097209 */ /* 0x000fe40007810000 */
[----:B------:R-:W-:Y:S02]  /*6d10*/  FSEL R158, R158, -INF , !P1 ;  /* 0xff8000009e9e7808 */ /* 0x000fe40004800000 */
        /* <DEDUP_REMOVED lines=9> */
[----:B------:R-:W-:-:S02]  /*6db0*/  ISETP.GT.AND P2, PT, R13, RZ, P0 ;  /* 0x000000ff0d00720c */ /* 0x000fc40000744270 */
[----:B------:R-:W-:Y:S02]  /*6dc0*/  FMNMX.FTZ R8, R181, R8, !PT ;  /* 0x00000008b5087209 */ /* 0x000fe40007810000 */
[----:B------:R-:W-:Y:S02]  /*6dd0*/  FSEL R162, R162, -INF , !P1 ;  /* 0xff800000a2a27808 */ /* 0x000fe40004800000 */
[----:B------:R-:W-:Y:S01]  /*6de0*/  ISETP.GT.AND P1, PT, R13, 0x18, P0 ;  /* 0x000000180d00780c */ /* 0x000fe20000724270 */
[----:B------:R-:W1:Y:S01]  /*6df0*/  SHFL.BFLY PT, R9, R8, 0x2, 0x1f ;  /* 0x0c401f0008097f89 */ /* 0x000e6200000e0000 */
[C---:B------:R-:W-:Y:S02]  /*6e00*/  ISETP.LT.OR P2, PT, R12.reuse, 0x1, P2 ;  /* 0x000000010c00780c */ /* 0x040fe40001741670 */
[----:B------:R-:W-:-:S04]  /*6e10*/  ISETP.LT.OR P1, PT, R12, 0x19, P1 ;  /* 0x000000190c00780c */ /* 0x000fc80000f21670 */
[----:B------:R-:W-:Y:S02]  /*6e20*/  FSEL R166, R166, -INF , !P1 ;  /* 0xff800000a6a67808 */ /* 0x000fe40004800000 */
[----:B------:R-:W-:-:S04]  /*6e30*/  ISETP.GT.AND P1, PT, R13, 0x19, P0 ;  /* 0x000000190d00780c */ /* 0x000fc80000724270 */
[----:B------:R-:W-:-:S04]  /*6e40*/  ISETP.LT.OR P1, PT, R12, 0x1a, P1 ;  /* 0x0000001a0c00780c */ /* 0x000fc80000f21670 */
[----:B------:R-:W-:Y:S02]  /*6e50*/  FSEL R167, R167, -INF , !P1 ;  /* 0xff800000a7a77808 */ /* 0x000fe40004800000 */
[----:B------:R-:W-:-:S04]  /*6e60*/  ISETP.GT.AND P1, PT, R13, 0x21, P0 ;  /* 0x000000210d00780c */ /* 0x000fc80000724270 */
[----:B------:R-:W-:Y:S02]  /*6e70*/  ISETP.LT.OR P1, PT, R12, 0x22, P1 ;  /* 0x000000220c00780c */ /* 0x000fe40000f21670 */
[----:B-1----:R-:W-:Y:S02]  /*6e80*/  FMNMX.FTZ R15, R8, R9, !PT ;  /* 0x00000009080f7209 */ /* 0x002fe40007810000 */
[----:B------:R-:W-:Y:S02]  /*6e90*/  FSEL R9, R154, -INF , !P2 ;  /* 0xff8000009a097808 */ /* 0x000fe40005000000 */
[----:B------:R-:W-:Y:S01]  /*6ea0*/  ISETP.GT.AND P2, PT, R13, 0x20, P0 ;  /* 0x000000200d00780c */ /* 0x000fe20000744270 */
[----:B------:R-:W1:Y:S01]  /*6eb0*/  SHFL.BFLY PT, R8, R15, 0x1, 0x1f ;  /* 0x0c201f000f087f89 */ /* 0x000e6200000e0000 */
[----:B------:R-:W-:Y:S02]  /*6ec0*/  FMNMX.FTZ R14, R9, R6, !PT ;  /* 0x00000006090e7209 */ /* 0x000fe40007810000 */
[----:B------:R-:W-:-:S02]  /*6ed0*/  ISETP.LT.OR P2, PT, R12, 0x21, P2 ;  /* 0x000000210c00780c */ /* 0x000fc40001741670 */
[----:B------:R-:W-:Y:S02]  /*6ee0*/  FSEL R171, R171, -INF , !P1 ;  /* 0xff800000abab7808 */ /* 0x000fe40004800000 */
[----:B------:R-:W-:Y:S02]  /*6ef0*/  FSEL R170, R170, -INF , !P2 ;  /* 0xff800000aaaa7808 */ /* 0x000fe40005000000 */
[C---:B------:R-:W-:Y:S02]  /*6f00*/  ISETP.GT.AND P2, PT, R13.reuse, 0x28, P0 ;  /* 0x000000280d00780c */ /* 0x040fe40000744270 */
[----:B------:R-:W-:Y:S02]  /*6f10*/  ISETP.GT.AND P1, PT, R13, 0x29, P0 ;  /* 0x000000290d00780c */ /* 0x000fe40000724270 */
[C---:B------:R-:W-:Y:S02]  /*6f20*/  ISETP.LT.OR P2, PT, R12.reuse, 0x29, P2 ;  /* 0x000000290c00780c */ /* 0x040fe40001741670 */
[----:B------:R-:W-:-:S02]  /*6f30*/  ISETP.LT.OR P1, PT, R12, 0x2a, P1 ;  /* 0x0000002a0c00780c */ /* 0x000fc40000f21670 */
[----:B------:R-:W-:Y:S02]  /*6f40*/  FSEL R174, R174, -INF , !P2 ;  /* 0xff800000aeae7808 */ /* 0x000fe40005000000 */
[----:B------:R-:W-:Y:S02]  /*6f50*/  FSEL R175, R175, -INF , !P1 ;  /* 0xff800000afaf7808 */ /* 0x000fe40004800000 */
[----:B------:R-:W-:Y:S02]  /*6f60*/  ISETP.GT.AND P1, PT, R13, 0x30, P0 ;  /* 0x000000300d00780c */ /* 0x000fe40000724270 */
[----:B-1----:R-:W-:Y:S02]  /*6f70*/  FMNMX.FTZ R8, R15, R8, !PT ;  /* 0x000000080f087209 */ /* 0x002fe40007810000 */
[----:B------:R-:W-:Y:S02]  /*6f80*/  FMNMX.FTZ R15, R155, R14, !PT ;  /* 0x0000000e9b0f7209 */ /* 0x000fe40007810000 */
[C---:B------:R-:W-:Y:S01]  /*6f90*/  FSETP.NEU.FTZ.AND P2, PT, R8.reuse, -INF , PT ;  /* 0xff8000000800780b */ /* 0x040fe20003f5d000 */
[----:B------:R-:W-:Y:S01]  /*6fa0*/  FMUL.FTZ R20, R8, UR10 ;  /* 0x0000000a08147c20 */ /* 0x000fe20008410000 */
[----:B------:R-:W-:-:S02]  /*6fb0*/  FMNMX.FTZ R14, R158, R15, !PT ;  /* 0x0000000f9e0e7209 */ /* 0x000fc40007810000 */
[----:B------:R-:W-:Y:S02]  /*6fc0*/  ISETP.LT.OR P1, PT, R12, 0x31, P1 ;  /* 0x000000310c00780c */ /* 0x000fe40000f21670 */
[----:B------:R-:W-:Y:S02]  /*6fd0*/  FMNMX.FTZ R15, R159, R14, !PT ;  /* 0x0000000e9f0f7209 */ /* 0x000fe40007810000 */
[----:B------:R-:W-:Y:S02]  /*6fe0*/  FSEL R178, R178, -INF , !P1 ;  /* 0xff800000b2b27808 */ /* 0x000fe40004800000 */
[----:B------:R-:W-:Y:S02]  /*6ff0*/  FMNMX.FTZ R14, R162, R15, !PT ;  /* 0x0000000fa20e7209 */ /* 0x000fe40007810000 */
[----:B------:R-:W-:Y:S02]  /*7000*/  ISETP.GT.AND P1, PT, R13, 0x31, P0 ;  /* 0x000000310d00780c */ /* 0x000fe40000724270 */
[----:B------:R-:W-:-:S02]  /*7010*/  FMNMX.FTZ R15, R163, R14, !PT ;  /* 0x0000000ea30f7209 */ /* 0x000fc40007810000 */
[----:B------:R-:W-:Y:S02]  /*7020*/  FSEL R14, R20, RZ, P2 ;  /* 0x000000ff140e7208 */ /* 0x000fe40001000000 */
[----:B------:R-:W-:Y:S02]  /*7030*/  FMNMX.FTZ R20, R166, R15, !PT ;  /* 0x0000000fa6147209 */ /* 0x000fe40007810000 */
[----:B------:R-:W-:Y:S01]  /*7040*/  ISETP.LT.OR P1, PT, R12, 0x32, P1 ;  /* 0x000000320c00780c */ /* 0x000fe20000f21670 */
[--C-:B------:R-:W-:Y:S01]  /*7050*/  FFMA.FTZ R154, R156, UR10, -R14.reuse ;  /* 0x0000000a9c9a7c23 */ /* 0x100fe2000801080e */
[----:B------:R-:W-:Y:S01]  /*7060*/  FMNMX.FTZ R15, R167, R20, !PT ;  /* 0x00000014a70f7209 */ /* 0x000fe20007810000 */
[--C-:B------:R-:W-:Y:S01]  /*7070*/  FFMA.FTZ R156, R160, UR10, -R14.reuse ;  /* 0x0000000aa09c7c23 */ /* 0x100fe2000801080e */
[----:B------:R-:W-:Y:S01]  /*7080*/  FSEL R179, R179, -INF , !P1 ;  /* 0xff800000b3b37808 */ /* 0x000fe20004800000 */
[--C-:B------:R-:W-:Y:S01]  /*7090*/  FFMA.FTZ R160, R168, UR10, -R14.reuse ;  /* 0x0000000aa8a07c23 */ /* 0x100fe2000801080e */
[----:B------:R-:W-:Y:S01]  /*70a0*/  FMNMX.FTZ R20, R170, R15, !PT ;  /* 0x0000000faa147209 */ /* 0x000fe20007810000 */
[--C-:B------:R-:W-:Y:S01]  /*70b0*/  FFMA.FTZ R152, R152, UR10, -R14.reuse ;  /* 0x0000000a98987c23 */ /* 0x100fe2000801080e */
[----:B------:R-:W-:Y:S01]  /*70c0*/  ISETP.GT.AND P1, PT, R13, 0x38, P0 ;  /* 0x000000380d00780c */ /* 0x000fe20000724270 */
[--C-:B------:R-:W-:Y:S01]  /*70d0*/  FFMA.FTZ R15, R153, UR10, -R14.reuse ;  /* 0x0000000a990f7c23 */ /* 0x100fe2000801080e */
[----:B------:R-:W-:Y:S01]  /*70e0*/  FMNMX.FTZ R21, R171, R20, !PT ;  /* 0x00000014ab157209 */ /* 0x000fe20007810000 */
[----:B------:R-:W-:Y:S01]  /*70f0*/  MUFU.EX2 R154, R154 ;  /* 0x0000009a009a7308 */ /* 0x000fe20000000800 */
[----:B------:R-:W-:Y:S01]  /*7100*/  ISETP.GT.AND P0, PT, R13, 0x39, P0 ;  /* 0x000000390d00780c */ /* 0x000fe20000704270 */
[--C-:B------:R-:W-:Y:S01]  /*7110*/  FFMA.FTZ R13, R157, UR10, -R14.reuse ;  /* 0x0000000a9d0d7c23 */ /* 0x100fe2000801080e */
[----:B------:R-:W-:Y:S01]  /*7120*/  FMNMX.FTZ R20, R174, R21, !PT ;  /* 0x00000015ae147209 */ /* 0x000fe20007810000 */
[--C-:B------:R-:W-:Y:S01]  /*7130*/  FFMA.FTZ R157, R169, UR10, -R14.reuse ;  /* 0x0000000aa99d7c23 */ /* 0x100fe2000801080e */
[C---:B------:R-:W-:Y:S01]  /*7140*/  ISETP.LT.OR P1, PT, R12.reuse, 0x39, P1 ;  /* 0x000000390c00780c */ /* 0x040fe20000f21670 */
[--C-:B------:R-:W-:Y:S01]  /*7150*/  FFMA.FTZ R153, R165, UR10, -R14.reuse ;  /* 0x0000000aa5997c23 */ /* 0x100fe2000801080e */
[----:B------:R-:W-:Y:S01]  /*7160*/  FMNMX.FTZ R21, R175, R20, !PT ;  /* 0x00000014af157209 */ /* 0x000fe20007810000 */
[----:B------:R-:W-:Y:S01]  /*7170*/  MUFU.EX2 R152, R152 ;  /* 0x0000009800987308 */ /* 0x000fe20000000800 */
[----:B------:R-:W-:Y:S01]  /*7180*/  ISETP.LT.OR P0, PT, R12, 0x3a, P0 ;  /* 0x0000003a0c00780c */ /* 0x000fe20000701670 */
[--C-:B------:R-:W-:Y:S01]  /*7190*/  FFMA.FTZ R165, R177, UR10, -R14.reuse ;  /* 0x0000000ab1a57c23 */ /* 0x100fe2000801080e */
[----:B------:R-:W-:Y:S01]  /*71a0*/  FMNMX.FTZ R20, R178, R21, !PT ;  /* 0x00000015b2147209 */ /* 0x000fe20007810000 */
[----:B------:R-:W-:Y:S01]  /*71b0*/  FFMA.FTZ R180, R180, UR10, -R14 ;  /* 0x0000000ab4b47c23 */ /* 0x000fe2000801080e */
[----:B------:R-:W-:Y:S01]  /*71c0*/  FSEL R182, R182, -INF , !P1 ;  /* 0xff800000b6b67808 */ /* 0x000fe20004800000 */
[----:B------:R-:W-:Y:S01]  /*71d0*/  IMAD.U32 R177, RZ, RZ, UR36 ;  /* 0x00000024ffb17e24 */ /* 0x000fe2000f8e00ff */
[----:B------:R-:W-:Y:S01]  /*71e0*/  FMNMX.FTZ R21, R179, R20, !PT ;  /* 0x00000014b3157209 */ /* 0x000fe20007810000 */
[----:B------:R-:W-:Y:S01]  /*71f0*/  MUFU.EX2 R15, R15 ;  /* 0x0000000f000f7308 */ /* 0x000fe20000000800 */
[----:B------:R-:W-:-:S02]  /*7200*/  FSEL R183, R183, -INF , !P0 ;  /* 0xff800000b7b77808 */ /* 0x000fc40004000000 */
[----:B------:R-:W-:Y:S01]  /*7210*/  FMNMX.FTZ R12, R182, R21, !PT ;  /* 0x00000015b60c7209 */ /* 0x000fe20007810000 */
[----:B------:R-:W-:-:S03]  /*7220*/  FFMA.FTZ R21, R161, UR10, -R14 ;  /* 0x0000000aa1157c23 */ /* 0x000fc6000801080e */
[----:B------:R-:W-:Y:S01]  /*7230*/  FMNMX.FTZ R20, R183, R12, !PT ;  /* 0x0000000cb7147209 */ /* 0x000fe20007810000 */
[----:B------:R-:W-:Y:S01]  /*7240*/  FFMA.FTZ R12, R164, UR10, -R14 ;  /* 0x0000000aa40c7c23 */ /* 0x000fe2000801080e */
[----:B------:R-:W-:Y:S01]  /*7250*/  FSEL R164, R8, RZ, P2 ;  /* 0x000000ff08a47208 */ /* 0x000fe20001000000 */
[----:B------:R-:W-:Y:S02]  /*7260*/  MUFU.EX2 R13, R13 ;  /* 0x0000000d000d7308 */ /* 0x000fe40000000800 */
[----:B------:R-:W1:Y:S02]  /*7270*/  SHFL.BFLY PT, R161, R20, 0x2, 0x1f ;  /* 0x0c401f0014a17f89 */ /* 0x000e6400000e0000 */
[----:B------:R-:W-:-:S04]  /*7280*/  FADD.FTZ R164, -R164, R5 ;  /* 0x00000005a4a47221 */ /* 0x000fc80000010100 */
[----:B------:R-:W-:Y:S01]  /*7290*/  FMUL.FTZ R5, R164, UR10 ;  /* 0x0000000aa4057c20 */ /* 0x000fe20008410000 */
[----:B------:R-:W-:Y:S01]  /*72a0*/  MUFU.EX2 R156, R156 ;  /* 0x0000009c009c7308 */ /* 0x000fe20000000800 */
[----:B------:R-:W-:-:S07]  /*72b0*/  FFMA.FTZ R164, R176, UR10, -R14 ;  /* 0x0000000ab0a47c23 */ /* 0x000fce000801080e */
[----:B------:R-:W2:Y:S08]  /*72c0*/  MUFU.EX2 R5, R5 ;  /* 0x0000000500057308 */ /* 0x000eb00000000800 */
[----:B------:R-:W3:Y:S01]  /*72d0*/  MUFU.EX2 R21, R21 ;  /* 0x0000001500157308 */ /* 0x000ee20000000800 */
[----:B-1----:R-:W-:Y:S01]  /*72e0*/  FMNMX.FTZ R168, R20, R161, !PT ;  /* 0x000000a114a87209 */ /* 0x002fe20007810000 */
[----:B------:R-:W-:Y:S01]  /*72f0*/  FFMA.FTZ R161, R173, UR10, -R14 ;  /* 0x0000000aada17c23 */ /* 0x000fe2000801080e */
[----:B------:R-:W-:-:S02]  /*7300*/  IMAD.MOV R173, RZ, RZ, -R17 ;  /* 0x000000ffffad7224 */ /* 0x000fc400078e0a11 */
[--C-:B------:R-:W-:Y:S01]  /*7310*/  FFMA.FTZ R20, R172, UR10, -R14.reuse ;  /* 0x0000000aac147c23 */ /* 0x100fe2000801080e */
[----:B------:R-:W-:Y:S01]  /*7320*/  FFMA.FTZ R172, R181, UR10, -R14 ;  /* 0x0000000ab5ac7c23 */ /* 0x000fe2000801080e */
[----:B------:R-:W1:Y:S01]  /*7330*/  SHFL.BFLY PT, R169, R168, 0x1, 0x1f ;  /* 0x0c201f00a8a97f89 */ /* 0x000e6200000e0000 */
[----:B------:R-:W-:Y:S01]  /*7340*/  ISETP.NE.AND P0, PT, R2, R173, PT ;  /* 0x000000ad0200720c */ /* 0x000fe20003f05270 */
[----:B--2---:R-:W-:Y:S01]  /*7350*/  FFMA.FTZ R176, R5, R3, R152 ;  /* 0x0000000305b07223 */ /* 0x004fe20000010098 */
[----:B------:R-:W2:Y:S01]  /*7360*/  MUFU.EX2 R12, R12 ;  /* 0x0000000c000c7308 */ /* 0x000ea20000000800 */
[C---:B------:R-:W-:Y:S01]  /*7370*/  F2FP.BF16.F32.PACK_AB R152, R15.reuse, R152 ;  /* 0x000000980f98723e */ /* 0x040fe200000010ff */
[-C--:B------:R-:W-:Y:S01]  /*7380*/  FMUL.FTZ R24, R24, R5.reuse ;  /* 0x0000000518187220 */ /* 0x080fe20000410000 */
[----:B------:R-:W-:Y:S01]  /*7390*/  FADD.FTZ R173, R15, R176 ;  /* 0x000000b00fad7221 */ /* 0x000fe20000010000 */
[-C--:B------:R-:W-:Y:S01]  /*73a0*/  FMUL.FTZ R25, R25, R5.reuse ;  /* 0x0000000519197220 */ /* 0x080fe20000410000 */
[-C--:B------:R-:W-:Y:S01]  /*73b0*/  FMUL.FTZ R28, R28, R5.reuse ;  /* 0x000000051c1c7220 */ /* 0x080fe20000410000 */
[-C--:B------:R-:W-:Y:S01]  /*73c0*/  FMUL.FTZ R29, R29, R5.reuse ;  /* 0x000000051d1d7220 */ /* 0x080fe20000410000 */
[----:B------:R-:W-:Y:S01]  /*73d0*/  FADD.FTZ R14, R154, R173 ;  /* 0x000000ad9a0e7221 */ /* 0x000fe20000010000 */
[----:B------:R-:W4:Y:S01]  /*73e0*/  MUFU.EX2 R153, R153 ;  /* 0x0000009900997308 */ /* 0x000f220000000800 */
[C---:B------:R-:W-:Y:S01]  /*73f0*/  F2FP.BF16.F32.PACK_AB R154, R13.reuse, R154 ;  /* 0x0000009a0d9a723e */ /* 0x040fe200000010ff */
[----:B------:R-:W-:Y:S01]  /*7400*/  FMUL.FTZ R32, R32, R5 ;  /* 0x0000000520207220 */ /* 0x000fe20000410000 */
[----:B------:R-:W-:Y:S01]  /*7410*/  FADD.FTZ R173, R13, R14 ;  /* 0x0000000e0dad7221 */ /* 0x000fe20000010000 */
[----:B------:R-:W-:-:S02]  /*7420*/  @!P0 IMAD R14, R177, 0x40, R16 ;  /* 0x00000040b10e8824 */ /* 0x000fc400078e0210 */
[-C--:B------:R-:W-:Y:S01]  /*7430*/  FMUL.FTZ R33, R33, R5.reuse ;  /* 0x0000000521217220 */ /* 0x080fe20000410000 */
[-C--:B------:R-:W-:Y:S01]  /*7440*/  FMUL.FTZ R36, R36, R5.reuse ;  /* 0x0000000524247220 */ /* 0x080fe20000410000 */
[-C--:B------:R-:W-:Y:S01]  /*7450*/  FMUL.FTZ R37, R37, R5.reuse ;  /* 0x0000000525257220 */ /* 0x080fe20000410000 */
[----:B------:R-:W5:Y:S01]  /*7460*/  MUFU.EX2 R160, R160 ;  /* 0x000000a000a07308 */ /* 0x000f620000000800 */
[-C--:B------:R-:W-:Y:S01]  /*7470*/  FMUL.FTZ R40, R40, R5.reuse ;  /* 0x0000000528287220 */ /* 0x080fe20000410000 */
[-C--:B------:R-:W-:Y:S01]  /*7480*/  FMUL.FTZ R41, R41, R5.reuse ;  /* 0x0000000529297220 */ /* 0x080fe20000410000 */
[----:B------:R-:W-:Y:S01]  /*7490*/  FMUL.FTZ R44, R44, R5 ;  /* 0x000000052c2c7220 */ /* 0x000fe20000410000 */
[----:B-1----:R-:W-:Y:S01]  /*74a0*/  FMNMX.FTZ R168, R168, R169, !PT ;  /* 0x000000a9a8a87209 */ /* 0x002fe20007810000 */
[-C--:B------:R-:W-:Y:S01]  /*74b0*/  FMUL.FTZ R45, R45, R5.reuse ;  /* 0x000000052d2d7220 */ /* 0x080fe20000410000 */
[-C--:B------:R-:W-:Y:S01]  /*74c0*/  FMUL.FTZ R48, R48, R5.reuse ;  /* 0x0000000530307220 */ /* 0x080fe20000410000 */
[-C--:B------:R-:W-:Y:S01]  /*74d0*/  FMUL.FTZ R49, R49, R5.reuse ;  /* 0x0000000531317220 */ /* 0x080fe20000410000 */
[C---:B------:R-:W-:Y:S01]  /*74e0*/  FSETP.NEU.FTZ.AND P1, PT, R168.reuse, -INF , PT ;  /* 0xff800000a800780b */ /* 0x040fe20003f3d000 */
[----:B------:R-:W-:Y:S01]  /*74f0*/  FMUL.FTZ R3, R168, UR10 ;  /* 0x0000000aa8037c20 */ /* 0x000fe20008410000 */
[----:B------:R1:W-:Y:S01]  /*7500*/  MUFU.EX2 R169, R180 ;  /* 0x000000b400a97308 */ /* 0x0003e20000000800 */
[-C--:B------:R-:W-:Y:S01]  /*7510*/  FMUL.FTZ R52, R52, R5.reuse ;  /* 0x0000000534347220 */ /* 0x080fe20000410000 */
[-C--:B------:R-:W-:Y:S01]  /*7520*/  FMUL.FTZ R53, R53, R5.reuse ;  /* 0x0000000535357220 */ /* 0x080fe20000410000 */
[-C--:B------:R-:W-:Y:S01]  /*7530*/  FMUL.FTZ R56, R56, R5.reuse ;  /* 0x0000000538387220 */ /* 0x080fe20000410000 */
[----:B------:R-:W-:Y:S01]  /*7540*/  FSEL R176, R3, RZ, P1 ;  /* 0x000000ff03b07208 */ /* 0x000fe20000800000 */
[-C--:B------:R-:W-:Y:S01]  /*7550*/  FMUL.FTZ R57, R57, R5.reuse ;  /* 0x0000000539397220 */ /* 0x080fe20000410000 */
[----:B------:R-:W-:Y:S01]  /*7560*/  FSEL R3, R168, RZ, P1 ;  /* 0x000000ffa8037208 */ /* 0x000fe20000800000 */
[-C--:B------:R-:W-:Y:S01]  /*7570*/  FMUL.FTZ R60, R60, R5.reuse ;  /* 0x000000053c3c7220 */ /* 0x080fe20000410000 */
[----:B------:R-:W0:Y:S01]  /*7580*/  MUFU.EX2 R157, R157 ;  /* 0x0000009d009d7308 */ /* 0x000e220000000800 */
[----:B-1----:R-:W-:Y:S01]  /*7590*/  FADD.FTZ R180, R156, R173 ;  /* 0x000000ad9cb47221 */ /* 0x002fe20000010000 */
[----:B------:R-:W-:Y:S01]  /*75a0*/  FFMA.FTZ R9, R9, UR10, -R176 ;  /* 0x0000000a09097c23 */ /* 0x000fe200080108b0 */
[----:B------:R-:W-:Y:S01]  /*75b0*/  FADD.FTZ R3, -R3, R6 ;  /* 0x0000000603037221 */ /* 0x000fe20000010100 */
[----:B------:R-:W-:Y:S01]  /*75c0*/  FFMA.FTZ R155, R155, UR10, -R176 ;  /* 0x0000000a9b9b7c23 */ /* 0x000fe200080108b0 */
[----:B---3--:R-:W-:Y:S01]  /*75d0*/  FADD.FTZ R177, R21, R180 ;  /* 0x000000b415b17221 */ /* 0x008fe20000010000 */
[----:B------:R-:W-:Y:S01]  /*75e0*/  @!P0 LEA R173, R14, UR43, 0x2 ;  /* 0x0000002b0ead8c11 */ /* 0x000fe2000f8e10ff */
[----:B------:R-:W-:Y:S01]  /*75f0*/  FMUL.FTZ R3, R3, UR10 ;  /* 0x0000000a03037c20 */ /* 0x000fe20008410000 */
[----:B------:R-:W1:Y:S01]  /*7600*/  MUFU.EX2 R20, R20 ;  /* 0x0000001400147308 */ /* 0x000e620000000800 */
[----:B--2---:R-:W-:Y:S01]  /*7610*/  FADD.FTZ R6, R12, R177 ;  /* 0x000000b10c067221 */ /* 0x004fe20000010000 */
[--C-:B------:R-:W-:Y:S01]  /*7620*/  FFMA.FTZ R177, R162, UR10, -R176.reuse ;  /* 0x0000000aa2b17c23 */ /* 0x100fe200080108b0 */
[--C-:B------:R-:W-:Y:S01]  /*7630*/  FFMA.FTZ R158, R158, UR10, -R176.reuse ;  /* 0x0000000a9e9e7c23 */ /* 0x100fe200080108b0 */
[----:B------:R-:W-:Y:S01]  /*7640*/  FFMA.FTZ R159, R159, UR10, -R176 ;  /* 0x0000000a9f9f7c23 */ /* 0x000fe200080108b0 */
[----:B----4-:R-:W-:Y:S01]  /*7650*/  FADD.FTZ R181, R153, R6 ;  /* 0x0000000699b57221 */ /* 0x010fe20000010000 */
[--C-:B------:R-:W-:Y:S01]  /*7660*/  FFMA.FTZ R163, R163, UR10, -R176.reuse ;  /* 0x0000000aa3a37c23 */ /* 0x100fe200080108b0 */
[--C-:B------:R-:W-:Y:S01]  /*7670*/  FFMA.FTZ R180, R166, UR10, -R176.reuse ;  /* 0x0000000aa6b47c23 */ /* 0x100fe200080108b0 */
[----:B------:R-:W2:Y:S01]  /*7680*/  MUFU.EX2 R161, R161 ;  /* 0x000000a100a17308 */ /* 0x000ea20000000800 */
[----:B-----5:R-:W-:Y:S01]  /*7690*/  FADD.FTZ R162, R160, R181 ;  /* 0x000000b5a0a27221 */ /* 0x020fe20000010000 */
[--C-:B------:R-:W-:Y:S01]  /*76a0*/  FFMA.FTZ R181, R170, UR10, -R176.reuse ;  /* 0x0000000aaab57c23 */ /* 0x100fe200080108b0 */
[--C-:B------:R-:W-:Y:S01]  /*76b0*/  FFMA.FTZ R167, R167, UR10, -R176.reuse ;  /* 0x0000000aa7a77c23 */ /* 0x100fe200080108b0 */
[----:B------:R-:W-:Y:S01]  /*76c0*/  FFMA.FTZ R171, R171, UR10, -R176 ;  /* 0x0000000aabab7c23 */ /* 0x000fe200080108b0 */
[----:B0-----:R-:W-:Y:S01]  /*76d0*/  FADD.FTZ R193, R157, R162 ;  /* 0x000000a29dc17221 */ /* 0x001fe20000010000 */
[--C-:B------:R-:W-:Y:S01]  /*76e0*/  FFMA.FTZ R174, R174, UR10, -R176.reuse ;  /* 0x0000000aaeae7c23 */ /* 0x100fe200080108b0 */
[--C-:B------:R-:W-:Y:S01]  /*76f0*/  FFMA.FTZ R175, R175, UR10, -R176.reuse ;  /* 0x0000000aafaf7c23 */ /* 0x100fe200080108b0 */
[----:B------:R-:W-:Y:S01]  /*7700*/  MUFU.EX2 R9, R9 ;  /* 0x0000000900097308 */ /* 0x000fe20000000800 */
[----:B-1----:R-:W-:Y:S01]  /*7710*/  FADD.FTZ R162, R20, R193 ;  /* 0x000000c114a27221 */ /* 0x002fe20000010000 */
[--C-:B------:R-:W-:Y:S01]  /*7720*/  FFMA.FTZ R178, R178, UR10, -R176.reuse ;  /* 0x0000000ab2b27c23 */ /* 0x100fe200080108b0 */
[--C-:B------:R-:W-:Y:S01]  /*7730*/  FFMA.FTZ R179, R179, UR10, -R176.reuse ;  /* 0x0000000ab3b37c23 */ /* 0x100fe200080108b0 */
[--C-:B------:R-:W-:Y:S01]  /*7740*/  FFMA.FTZ R182, R182, UR10, -R176.reuse ;  /* 0x0000000ab6b67c23 */ /* 0x100fe200080108b0 */
[----:B------:R-:W-:Y:S01]  /*7750*/  FFMA.FTZ R176, R183, UR10, -R176 ;  /* 0x0000000ab7b07c23 */ /* 0x000fe200080108b0 */
[----:B------:R0:W-:Y:S01]  /*7760*/  @!P0 STS [R173+0x28800], R5 ;  /* 0x02880005ad008388 */ /* 0x0001e20000000800 */
[----:B------:R-:W-:Y:S01]  /*7770*/  F2FP.BF16.F32.PACK_AB R160, R157, R160 ;  /* 0x000000a09da0723e */ /* 0x000fe200000010ff */
[----:B------:R2:W1:Y:S01]  /*7780*/  MUFU.EX2 R6, R3 ;  /* 0x0000000300067308 */ /* 0x0004620000000800 */
[----:B------:R-:W-:Y:S01]  /*7790*/  F2FP.BF16.F32.PACK_AB R156, R21, R156 ;  /* 0x0000009c159c723e */ /* 0x000fe200000010ff */
        /* <DEDUP_REMOVED lines=15> */
[----:B-1----:R-:W-:Y:S01]  /*7890*/  FFMA.FTZ R13, R6, R4, R9 ;  /* 0x00000004060d7223 */ /* 0x002fe20000010009 */
[----:B------:R1:W-:Y:S01]  /*78a0*/  @!P0 STS [R173+0x28820], R6 ;  /* 0x02882006ad008388 */ /* 0x0003e20000000800 */
[-C--:B------:R-:W-:Y:S01]  /*78b0*/  FMUL.FTZ R85, R85, R5.reuse ;  /* 0x0000000555557220 */ /* 0x080fe20000410000 */
[-C--:B------:R-:W-:Y:S01]  /*78c0*/  FMUL.FTZ R88, R88, R5.reuse ;  /* 0x0000000558587220 */ /* 0x080fe20000410000 */
[-C--:B------:R-:W-:Y:S01]  /*78d0*/  FMUL.FTZ R89, R89, R5.reuse ;  /* 0x0000000559597220 */ /* 0x080fe20000410000 */
[-C--:B------:R-:W-:Y:S01]  /*78e0*/  FMUL.FTZ R92, R92, R5.reuse ;  /* 0x000000055c5c7220 */ /* 0x080fe20000410000 */
[-C--:B------:R-:W-:Y:S01]  /*78f0*/  FMUL.FTZ R93, R93, R5.reuse ;  /* 0x000000055d5d7220 */ /* 0x080fe20000410000 */
[----:B------:R-:W4:Y:S01]  /*7900*/  MUFU.EX2 R165, R165 ;  /* 0x000000a500a57308 */ /* 0x000f220000000800 */
[----:B---3--:R-:W-:Y:S01]  /*7910*/  FADD.FTZ R162, R164, R3 ;  /* 0x00000003a4a27221 */ /* 0x008fe20000010000 */
[-C--:B------:R-:W-:Y:S01]  /*7920*/  FMUL.FTZ R96, R96, R5.reuse ;  /* 0x0000000560607220 */ /* 0x080fe20000410000 */
[-C--:B------:R-:W-:Y:S01]  /*7930*/  FMUL.FTZ R97, R97, R5.reuse ;  /* 0x0000000561617220 */ /* 0x080fe20000410000 */
[-C--:B------:R-:W-:Y:S01]  /*7940*/  FMUL.FTZ R100, R100, R5.reuse ;  /* 0x0000000564647220 */ /* 0x080fe20000410000 */
[-C--:B------:R-:W-:Y:S01]  /*7950*/  FMUL.FTZ R101, R101, R5.reuse ;  /* 0x0000000565657220 */ /* 0x080fe20000410000 */
[-C--:B------:R-:W-:Y:S01]  /*7960*/  FMUL.FTZ R104, R104, R5.reuse ;  /* 0x0000000568687220 */ /* 0x080fe20000410000 */
[-C--:B------:R-:W-:Y:S01]  /*7970*/  FMUL.FTZ R105, R105, R5.reuse ;  /* 0x0000000569697220 */ /* 0x080fe20000410000 */
[----:B------:R3:W5:Y:S01]  /*7980*/  MUFU.EX2 R155, R158 ;  /* 0x0000009e009b7308 */ /* 0x0007620000000800 */
        /* <DEDUP_REMOVED lines=8> */
[----:B---3--:R-:W-:Y:S01]  /*7a10*/  F2FP.BF16.F32.PACK_AB R158, R153, R12 ;  /* 0x0000000c999e723e */ /* 0x008fe200000010ff */
[C---:B----4-:R-:W-:Y:S01]  /*7a20*/  FADD.FTZ R162, R165.reuse, R162 ;  /* 0x000000a2a5a27221 */ /* 0x050fe20000010000 */
[----:B------:R-:W-:Y:S01]  /*7a30*/  F2FP.BF16.F32.PACK_AB R164, R165, R164 ;  /* 0x000000a4a5a4723e */ /* 0x000fe200000010ff */
[----:B------:R-:W-:Y:S01]  /*7a40*/  FMUL.FTZ R120, R120, R5 ;  /* 0x0000000578787220 */ /* 0x000fe20000410000 */
[----:B------:R-:W-:Y:S01]  /*7a50*/  F2FP.BF16.F32.PACK_AB R153, R14, R9 ;  /* 0x000000090e99723e */ /* 0x000fe200000010ff */
[----:B------:R-:W-:Y:S01]  /*7a60*/  FADD.FTZ R3, R169, R162 ;  /* 0x000000a2a9037221 */ /* 0x000fe20000010000 */
[----:B------:R-:W-:Y:S01]  /*7a70*/  F2FP.BF16.F32.PACK_AB R162, R161, R20 ;  /* 0x00000014a1a2723e */ /* 0x000fe200000010ff */
[----:B------:R-:W-:Y:S01]  /*7a80*/  MUFU.EX2 R177, R177 ;  /* 0x000000b100b17308 */ /* 0x000fe20000000800 */
[----:B-----5:R-:W-:Y:S01]  /*7a90*/  FADD.FTZ R13, R155, R4 ;  /* 0x000000049b0d7221 */ /* 0x020fe20000010000 */
[-C--:B------:R-:W-:Y:S01]  /*7aa0*/  FMUL.FTZ R121, R121, R5.reuse ;  /* 0x0000000579797220 */ /* 0x080fe20000410000 */
[-C--:B------:R-:W-:Y:S01]  /*7ab0*/  FMUL.FTZ R124, R124, R5.reuse ;  /* 0x000000057c7c7220 */ /* 0x080fe20000410000 */
[-C--:B------:R-:W-:Y:S01]  /*7ac0*/  FMUL.FTZ R125, R125, R5.reuse ;  /* 0x000000057d7d7220 */ /* 0x080fe20000410000 */
[-C--:B------:R-:W-:Y:S01]  /*7ad0*/  FMUL.FTZ R128, R128, R5.reuse ;  /* 0x0000000580807220 */ /* 0x080fe20000410000 */
[-C--:B------:R-:W-:Y:S01]  /*7ae0*/  FMUL.FTZ R129, R129, R5.reuse ;  /* 0x0000000581817220 */ /* 0x080fe20000410000 */
[----:B------:R-:W-:Y:S01]  /*7af0*/  FMUL.FTZ R132, R132, R5 ;  /* 0x0000000584847220 */ /* 0x000fe20000410000 */
[----:B------:R-:W3:Y:S01]  /*7b00*/  MUFU.EX2 R172, R172 ;  /* 0x000000ac00ac7308 */ /* 0x000ee20000000800 */
[----:B--2---:R-:W-:Y:S01]  /*7b10*/  F2FP.BF16.F32.PACK_AB R155, R170, R155 ;  /* 0x0000009baa9b723e */ /* 0x004fe200000010ff */
[----:B------:R-:W-:Y:S01]  /*7b20*/  BAR.SYNC.DEFER_BLOCKING 0xf, 0x100 ;  /* 0x03c4000000007b1d */ /* 0x000fe20000010000 */
        /* <DEDUP_REMOVED lines=9> */
[----:B------:R-:W-:Y:S01]  /*7bc0*/  FMUL.FTZ R149, R149, R5 ;  /* 0x0000000595957220 */ /* 0x000fe20000410000 */
[-C--:B------:R-:W-:Y:S01]  /*7bd0*/  FMUL.FTZ R26, R26, R6.reuse ;  /* 0x000000061a1a7220 */ /* 0x080fe20000410000 */
[-C--:B------:R-:W-:Y:S01]  /*7be0*/  FMUL.FTZ R27, R27, R6.reuse ;  /* 0x000000061b1b7220 */ /* 0x080fe20000410000 */
[-C--:B------:R-:W-:Y:S01]  /*7bf0*/  FMUL.FTZ R30, R30, R6.reuse ;  /* 0x000000061e1e7220 */ /* 0x080fe20000410000 */
[----:B------:R4:W5:Y:S01]  /*7c00*/  MUFU.EX2 R159, R180 ;  /* 0x000000b4009f7308 */ /* 0x0009620000000800 */
[C---:B---3--:R-:W-:Y:S01]  /*7c10*/  FADD.FTZ R3, R172.reuse, R3 ;  /* 0x00000003ac037221 */ /* 0x048fe20000010000 */
[----:B------:R-:W-:Y:S01]  /*7c20*/  F2FP.BF16.F32.PACK_AB R166, R172, R169 ;  /* 0x000000a9aca6723e */ /* 0x000fe200000010ff */
[-C--:B------:R-:W-:Y:S01]  /*7c30*/  FMUL.FTZ R31, R31, R6.reuse ;  /* 0x000000061f1f7220 */ /* 0x080fe20000410000 */
[-C--:B------:R-:W-:Y:S01]  /*7c40*/  FMUL.FTZ R34, R34, R6.reuse ;  /* 0x0000000622227220 */ /* 0x080fe20000410000 */
[-C--:B------:R-:W-:Y:S01]  /*7c50*/  FMUL.FTZ R35, R35, R6.reuse ;  /* 0x0000000623237220 */ /* 0x080fe20000410000 */
[-C--:B------:R-:W-:Y:S01]  /*7c60*/  FMUL.FTZ R38, R38, R6.reuse ;  /* 0x0000000626267220 */ /* 0x080fe20000410000 */
[-C--:B------:R-:W-:Y:S01]  /*7c70*/  FMUL.FTZ R39, R39, R6.reuse ;  /* 0x0000000627277220 */ /* 0x080fe20000410000 */
[----:B------:R-:W3:Y:S01]  /*7c80*/  MUFU.EX2 R20, R167 ;  /* 0x000000a700147308 */ /* 0x000ee20000000800 */
[----:B----4-:R-:W-:Y:S01]  /*7c90*/  FADD.FTZ R180, R170, R13 ;  /* 0x0000000daab47221 */ /* 0x010fe20000010000 */
[----:B--2---:R-:W-:Y:S01]  /*7ca0*/  F2FP.BF16.F32.PACK_AB R157, R12, R177 ;  /* 0x000000b10c9d723e */ /* 0x004fe200000010ff */
[----:B------:R1:W-:Y:S01]  /*7cb0*/  STSM.16.M88.4 [R18+0x26800], R152 ;  /* 0x0268009812007844 */ /* 0x0003e20000000200 */
[-C--:B------:R-:W-:Y:S01]  /*7cc0*/  FMUL.FTZ R42, R42, R6.reuse ;  /* 0x000000062a2a7220 */ /* 0x080fe20000410000 */
[----:B------:R-:W-:Y:S01]  /*7cd0*/  FADD.FTZ R13, R177, R180 ;  /* 0x000000b4b10d7221 */ /* 0x000fe20000010000 */
        /* <DEDUP_REMOVED lines=11> */
[-C--:B------:R-:W-:Y:S01]  /*7d90*/  FMUL.FTZ R62, R62, R6.reuse ;  /* 0x000000063e3e7220 */ /* 0x080fe20000410000 */
[-C--:B------:R-:W-:Y:S01]  /*7da0*/  FMUL.FTZ R63, R63, R6.reuse ;  /* 0x000000063f3f7220 */ /* 0x080fe20000410000 */
[-C--:B------:R-:W-:Y:S01]  /*7db0*/  FMUL.FTZ R66, R66, R6.reuse ;  /* 0x0000000642427220 */ /* 0x080fe20000410000 */
[-C--:B------:R-:W-:Y:S01]  /*7dc0*/  FMUL.FTZ R67, R67, R6.reuse ;  /* 0x0000000643437220 */ /* 0x080fe20000410000 */
[-C--:B------:R-:W-:Y:S01]  /*7dd0*/  FMUL.FTZ R70, R70, R6.reuse ;  /* 0x0000000646467220 */ /* 0x080fe20000410000 */
[-C--:B------:R-:W-:Y:S01]  /*7de0*/  FMUL.FTZ R71, R71, R6.reuse ;  /* 0x0000000647477220 */ /* 0x080fe20000410000 */
[-C--:B------:R-:W-:Y:S01]  /*7df0*/  FMUL.FTZ R74, R74, R6.reuse ;  /* 0x000000064a4a7220 */ /* 0x080fe20000410000 */
[----:B------:R0:W1:Y:S01]  /*7e00*/  MUFU.EX2 R163, R174 ;  /* 0x000000ae00a37308 */ /* 0x0000620000000800 */
        /* <DEDUP_REMOVED lines=8> */
[----:B0-----:R-:W-:Y:S01]  /*7e90*/  FADD.FTZ R174, R12, R13 ;  /* 0x0000000d0cae7221 */ /* 0x001fe20000010000 */
[-C--:B------:R-:W-:Y:S01]  /*7ea0*/  FMUL.FTZ R90, R90, R6.reuse ;  /* 0x000000065a5a7220 */ /* 0x080fe20000410000 */
[-C--:B------:R-:W-:Y:S01]  /*7eb0*/  FMUL.FTZ R91, R91, R6.reuse ;  /* 0x000000065b5b7220 */ /* 0x080fe20000410000 */
[-C--:B------:R-:W-:Y:S01]  /*7ec0*/  FMUL.FTZ R94, R94, R6.reuse ;  /* 0x000000065e5e7220 */ /* 0x080fe20000410000 */
[----:B-----5:R-:W-:Y:S01]  /*7ed0*/  FADD.FTZ R13, R159, R174 ;  /* 0x000000ae9f0d7221 */ /* 0x020fe20000010000 */
[C---:B---3--:R-:W-:Y:S01]  /*7ee0*/  F2FP.BF16.F32.PACK_AB R159, R20.reuse, R159 ;  /* 0x0000009f149f723e */ /* 0x048fe200000010ff */
[-C--:B------:R-:W-:Y:S01]  /*7ef0*/  FMUL.FTZ R95, R95, R6.reuse ;  /* 0x000000065f5f7220 */ /* 0x080fe20000410000 */
[----:B------:R0:W3:Y:S01]  /*7f00*/  MUFU.EX2 R165, R178 ;  /* 0x000000b200a57308 */ /* 0x0000e20000000800 */
[----:B------:R-:W-:Y:S01]  /*7f10*/  FADD.FTZ R180, R20, R13 ;  /* 0x0000000d14b47221 */ /* 0x000fe20000010000 */
[-C--:B------:R-:W-:Y:S01]  /*7f20*/  FMUL.FTZ R98, R98, R6.reuse ;  /* 0x0000000662627220 */ /* 0x080fe20000410000 */
[----:B------:R3:W-:Y:S01]  /*7f30*/  STSM.16.M88.4 [R19], R156 ;  /* 0x0000009c13007844 */ /* 0x0007e20000000200 */
[-C--:B------:R-:W-:Y:S01]  /*7f40*/  FMUL.FTZ R99, R99, R6.reuse ;  /* 0x0000000663637220 */ /* 0x080fe20000410000 */
[----:B--2---:R-:W-:Y:S01]  /*7f50*/  FADD.FTZ R13, R161, R180 ;  /* 0x000000b4a10d7221 */ /* 0x004fe20000010000 */
[----:B----4-:R-:W-:Y:S01]  /*7f60*/  F2FP.BF16.F32.PACK_AB R161, R172, R161 ;  /* 0x000000a1aca1723e */ /* 0x010fe200000010ff */
[-C--:B------:R-:W-:Y:S01]  /*7f70*/  FMUL.FTZ R102, R102, R6.reuse ;  /* 0x0000000666667220 */ /* 0x080fe20000410000 */
[----:B------:R-:W2:Y:S01]  /*7f80*/  MUFU.EX2 R174, R179 ;  /* 0x000000b300ae7308 */ /* 0x000ea20000000800 */
[----:B0-----:R-:W-:Y:S01]  /*7f90*/  FADD.FTZ R178, R172, R13 ;  /* 0x0000000dacb27221 */ /* 0x001fe20000010000 */
[-C--:B------:R-:W-:Y:S01]  /*7fa0*/  FMUL.FTZ R103, R103, R6.reuse ;  /* 0x0000000667677220 */ /* 0x080fe20000410000 */
[-C--:B------:R-:W-:Y:S01]  /*7fb0*/  FMUL.FTZ R106, R106, R6.reuse ;  /* 0x000000066a6a7220 */ /* 0x080fe20000410000 */
[-C--:B------:R-:W-:Y:S01]  /*7fc0*/  FMUL.FTZ R107, R107, R6.reuse ;  /* 0x000000066b6b7220 */ /* 0x080fe20000410000 */
[----:B-1----:R-:W-:Y:S01]  /*7fd0*/  FADD.FTZ R13, R163, R178 ;  /* 0x000000b2a30d7221 */ /* 0x002fe20000010000 */
[----:B------:R-:W-:Y:S01]  /*7fe0*/  F2FP.BF16.F32.PACK_AB R163, R4, R163 ;  /* 0x000000a304a3723e */ /* 0x000fe200000010ff */
[-C--:B------:R-:W-:Y:S01]  /*7ff0*/  FMUL.FTZ R110, R110, R6.reuse ;  /* 0x000000066e6e7220 */ /* 0x080fe20000410000 */
[----:B------:R-:W0:Y:S01]  /*8000*/  MUFU.EX2 R167, R182 ;  /* 0x000000b600a77308 */ /* 0x000e220000000800 */
[----:B------:R-:W-:Y:S01]  /*8010*/  FADD.FTZ R178, R4, R13 ;  /* 0x0000000d04b27221 */ /* 0x000fe20000010000 */
[-C--:B------:R-:W-:Y:S01]  /*8020*/  FMUL.FTZ R111, R111, R6.reuse ;  /* 0x000000066f6f7220 */ /* 0x080fe20000410000 */
[----:B------:R1:W-:Y:S01]  /*8030*/  STSM.16.M88.4 [R23], R160 ;  /* 0x000000a017007844 */ /* 0x0003e20000000200 */
[-C--:B------:R-:W-:Y:S01]  /*8040*/  FMUL.FTZ R114, R114, R6.reuse ;  /* 0x0000000672727220 */ /* 0x080fe20000410000 */
[----:B---3--:R-:W-:Y:S01]  /*8050*/  FADD.FTZ R13, R165, R178 ;  /* 0x000000b2a50d7221 */ /* 0x008fe20000010000 */
[-C--:B------:R-:W-:Y:S01]  /*8060*/  FMUL.FTZ R115, R115, R6.reuse ;  /* 0x0000000673737220 */ /* 0x080fe20000410000 */
[-C--:B------:R-:W-:Y:S01]  /*8070*/  FMUL.FTZ R118, R118, R6.reuse ;  /* 0x0000000676767220 */ /* 0x080fe20000410000 */
[----:B------:R-:W3:Y:S01]  /*8080*/  MUFU.EX2 R176, R176 ;  /* 0x000000b000b07308 */ /* 0x000ee20000000800 */
[C---:B--2---:R-:W-:Y:S01]  /*8090*/  FADD.FTZ R14, R174.reuse, R13 ;  /* 0x0000000dae0e7221 */ /* 0x044fe20000010000 */
[----:B------:R-:W-:Y:S01]  /*80a0*/  F2FP.BF16.F32.PACK_AB R165, R174, R165 ;  /* 0x000000a5aea5723e */ /* 0x000fe200000010ff */
[-C--:B------:R-:W-:Y:S01]  /*80b0*/  FMUL.FTZ R119, R119, R6.reuse ;  /* 0x0000000677777220 */ /* 0x080fe20000410000 */
[-C--:B------:R-:W-:Y:S01]  /*80c0*/  FMUL.FTZ R122, R122, R6.reuse ;  /* 0x000000067a7a7220 */ /* 0x080fe20000410000 */
[-C--:B------:R-:W-:Y:S01]  /*80d0*/  FMUL.FTZ R123, R123, R6.reuse ;  /* 0x000000067b7b7220 */ /* 0x080fe20000410000 */
[-C--:B------:R-:W-:Y:S01]  /*80e0*/  FMUL.FTZ R126, R126, R6.reuse ;  /* 0x000000067e7e7220 */ /* 0x080fe20000410000 */
[-C--:B------:R-:W-:Y:S01]  /*80f0*/  FMUL.FTZ R127, R127, R6.reuse ;  /* 0x000000067f7f7220 */ /* 0x080fe20000410000 */
[-C--:B------:R-:W-:Y:S01]  /*8100*/  FMUL.FTZ R130, R130, R6.reuse ;  /* 0x0000000682827220 */ /* 0x080fe20000410000 */
[----:B0-----:R-:W-:Y:S01]  /*8110*/  FADD.FTZ R5, R167, R14 ;  /* 0x0000000ea7057221 */ /* 0x001fe20000010000 */
[-C--:B------:R-:W-:Y:S01]  /*8120*/  FMUL.FTZ R131, R131, R6.reuse ;  /* 0x0000000683837220 */ /* 0x080fe20000410000 */
[-C--:B------:R-:W-:Y:S01]  /*8130*/  FMUL.FTZ R134, R134, R6.reuse ;  /* 0x0000000686867220 */ /* 0x080fe20000410000 */
[-C--:B------:R-:W-:Y:S01]  /*8140*/  FMUL.FTZ R135, R135, R6.reuse ;  /* 0x0000000687877220 */ /* 0x080fe20000410000 */
[-C--:B------:R-:W-:Y:S01]  /*8150*/  FMUL.FTZ R138, R138, R6.reuse ;  /* 0x000000068a8a7220 */ /* 0x080fe20000410000 */
[-C--:B------:R-:W-:Y:S01]  /*8160*/  FMUL.FTZ R139, R139, R6.reuse ;  /* 0x000000068b8b7220 */ /* 0x080fe20000410000 */
[-C--:B------:R-:W-:Y:S01]  /*8170*/  FMUL.FTZ R142, R142, R6.reuse ;  /* 0x000000068e8e7220 */ /* 0x080fe20000410000 */
[-C--:B------:R-:W-:Y:S01]  /*8180*/  FMUL.FTZ R143, R143, R6.reuse ;  /* 0x000000068f8f7220 */ /* 0x080fe20000410000 */
[C---:B---3--:R-:W-:Y:S01]  /*8190*/  F2FP.BF16.F32.PACK_AB R167, R176.reuse, R167 ;  /* 0x000000a7b0a7723e */ /* 0x048fe200000010ff */
[----:B------:R-:W-:Y:S01]  /*81a0*/  FADD.FTZ R4, R176, R5 ;  /* 0x00000005b0047221 */ /* 0x000fe20000010000 */
[-C--:B------:R-:W-:Y:S01]  /*81b0*/  FMUL.FTZ R146, R146, R6.reuse ;  /* 0x0000000692927220 */ /* 0x080fe20000410000 */
[-C--:B------:R-:W-:Y:S01]  /*81c0*/  FMUL.FTZ R147, R147, R6.reuse ;  /* 0x0000000693937220 */ /* 0x080fe20000410000 */
[-C--:B------:R-:W-:Y:S01]  /*81d0*/  FMUL.FTZ R150, R150, R6.reuse ;  /* 0x0000000696967220 */ /* 0x080fe20000410000 */
[----:B------:R1:W-:Y:S01]  /*81e0*/  STSM.16.M88.4 [R22], R164 ;  /* 0x000000a416007844 */ /* 0x0003e20000000200 */
[----:B------:R-:W-:Y:S01]  /*81f0*/  FMUL.FTZ R151, R151, R6 ;  /* 0x0000000697977220 */ /* 0x000fe20000410000 */
[----:B------:R-:W-:Y:S06]  /*8200*/  @!P3 BRA `(.L_x_1780) ;  /* 0x000000000004b947 */ /* 0x000fec0003800000 */
[----:B------:R-:W-:Y:S01]  /*8210*/  BPT.TRAP 0x1 ;  /* 0x000000040000795c */ /* 0x000fe20000300000 */
.L_x_1780:
[----:B------:R0:W2:Y:S01]  /*8220*/  SYNCS.PHASECHK.TRANS64.TRYWAIT P0, [UR27+0x28c50], R10 ;  /* 0x028c500aff0075a7 */ /* 0x0000a2000800015b */
[----:B------:R-:W-:Y:S05]  /*8230*/  @!P3 BRA `(.L_x_1781) ;  /* 0x000000000004b947 */ /* 0x000fea0003800000 */
[----:B------:R-:W-:Y:S01]  /*8240*/  BPT.TRAP 0x1 ;  /* 0x000000040000795c */ /* 0x000fe20000300000 */
.L_x_1781:
[----:B--2---:R-:W-:Y:S05]  /*8250*/  @P0 BRA `(.L_x_1782) ;  /* 0x0000000000080947 */ /* 0x004fea0003800000 */
[----:B------:R-:W2:Y:S02]  /*8260*/  SYNCS.PHASECHK.TRANS64.TRYWAIT P0, [UR27+0x28c50], R10 ;  /* 0x028c500aff0075a7 */ /* 0x000ea4000800015b */
[----:B--2---:R-:W-:Y:S05]  /*8270*/  @!P0 BRA `(.L_x_1783) ;  /* 0x000000d0006c8947 */ /* 0x004fea0003800000 */
.L_x_1782:
[----:B------:R-:W-:Y:S01]  /*8280*/  ULEA UR18, UR24, UR48, 0xc ;  /* 0x0000003018127291 */ /* 0x000fe2000f8e603f */
[----:B------:R-:W-:Y:S01]  /*8290*/  WARPGROUP.ARRIVE ;  /* 0x00000000000079c5 */ /* 0x000fe20000000000 */
[----:B------:R-:W-:Y:S01]  /*82a0*/  UMOV UR7, 0x40000040 ;  /* 0x4000004000077882 */ /* 0x000fe20000000000 */
[----:B------:R-:W-:Y:S01]  /*82b0*/  ISETP.LT.AND P0, PT, R11, UR50, PT ;  /* 0x000000320b007c0c */ /* 0x000fe2000bf01270 */
[----:B--2---:R-:W-:Y:S01]  /*82c0*/  @!P4 VIADD R7, R7, 0x28c60 ;  /* 0x00028c600707c836 */ /* 0x004fe20000000000 */
[----:B------:R-:W-:Y:S01]  /*82d0*/  UIADD3 UR50, UR50, -0x1, URZ ;  /* 0xffffffff32327890 */ /* 0x000fe2000fffe03f */
[----:B------:R-:W-:Y:S01]  /*82e0*/  IMAD.MOV.U32 R6, RZ, RZ, R168 ;  /* 0x000000ffff067224 */ /* 0x000fe200078e00a8 */
[----:B------:R-:W-:Y:S01]  /*82f0*/  UMOV UR6, UR18 ;  /* 0x0000001200067c82 */ /* 0x000fe20008000000 */
[----:B------:R-:W-:Y:S01]  /*8300*/  UMOV UR36, UR24 ;  /* 0x0000001800247c82 */ /* 0x000fe20008000000 */
[----:B------:R-:W-:Y:S01]  /*8310*/  HGMMA.64x256x16.F32.BF16 R24, R152, gdesc[UR4].tnspB, R24, gsb0 ;  /* 0x43e0000498187df0 */ /* 0x000fe20008001818 */
[----:B------:R-:W-:Y:S01]  /*8320*/  UIADD3 UR6, UR18, 0x80, URZ ;  /* 0x0000008012067890 */ /* 0x000fe2000fffe03f */
[----:B------:R-:W-:Y:S01]  /*8330*/  @!P4 PRMT R7, RZ, 0x654, R7 ;  /* 0x00000654ff07c816 */ /* 0x000fe20000000007 */
[----:B------:R-:W-:Y:S01]  /*8340*/  UMOV UR7, 0x40000040 ;  /* 0x4000004000077882 */ /* 0x000fe20000000000 */
[----:B------:R-:W-:Y:S01]  /*8350*/  IMAD.MOV.U32 R5, RZ, RZ, R8 ;  /* 0x000000ffff057224 */ /* 0x000fe200078e0008 */
[----:B------:R-:W-:-:S02]  /*8360*/  WARPGROUP.DEPBAR.LE gsb0, 0x0 ;  /* 0x00008000000079c5 */ /* 0x000fc40000010000 */
        /* <DEDUP_REMOVED lines=26> */
[----:B------:R-:W-:Y:S01]  /*8510*/  IMAD.MOV.U32 R6, RZ, RZ, R168 ;  /* 0x000000ffff067224 */ /* 0x000fe200078e00a8 */
[----:B------:R-:W-:Y:S01]  /*8520*/  UMOV UR36, UR24 ;  /* 0x0000001800247c82 */ /* 0x000fe20008000000 */
[----:B------:R-:W-:-:S07]  /*8530*/  IMAD.MOV.U32 R5, RZ, RZ, R8 ;  /* 0x000000ffff057224 */ /* 0x000fce00078e0008 */
.L_x_1767:
[----:B--2---:R-:W2:Y:S01]  /*8540*/  LDC R7, c[0x0][0x448] ;  /* 0x00011200ff077b82 */ /* 0x004ea20000000800 */
[----:B------:R-:W-:Y:S02]  /*8550*/  UIADD3 UR6, UR40, 0x3f, URZ ;  /* 0x0000003f28067890 */ /* 0x000fe4000fffe03f */
[----:B------:R-:W-:-:S04]  /*8560*/  UIADD3 UR14, -UR14, 0x1, URZ ;  /* 0x000000010e0e7890 */ /* 0x000fc8000fffe13f */
[----:B------:R-:W-:Y:S01]  /*8570*/  UIMAD UR14, UR49, UR11, UR14 ;  /* 0x0000000b310e72a4 */ /* 0x000fe2000f8e020e */
[----:B------:R-:W3:Y:S01]  /*8580*/  LDC R12, c[0x0][0x9e4] ;  /* 0x00027900ff0c7b82 */ /* 0x000ee20000000800 */
[----:B--2---:R-:W-:Y:S02]  /*8590*/  ISETP.NE.AND P5, PT, R7, 0x1, PT ;  /* 0x000000010700780c */ /* 0x004fe40003fa5270 */
[----:B---3--:R-:W-:-:S11]  /*85a0*/  ISETP.GE.AND P6, PT, R12, 0x1, PT ;  /* 0x000000010c00780c */ /* 0x008fd60003fc6270 */
[----:B------:R-:W2:Y:S08]  /*85b0*/  @P5 LDC R7, c[0x0][0x44c] ;  /* 0x00011300ff075b82 */ /* 0x000eb00000000800 */
[----:B------:R-:W3:Y:S01]  /*85c0*/  @P5 LDC R9, c[0x0][0x450] ;  /* 0x00011400ff095b82 */ /* 0x000ee20000000800 */
[----:B--2---:R-:W-:-:S04]  /*85d0*/  @P5 IMAD.HI.U32 R8, R7, UR6, RZ ;  /* 0x0000000607085c27 */ /* 0x004fc8000f8e00ff */
[----:B------:R-:W-:Y:S01]  /*85e0*/  IMAD.U32 R7, RZ, RZ, UR6 ;  /* 0x00000006ff077e24 */ /* 0x000fe2000f8e00ff */
[----:B---3--:R-:W-:-:S05]  /*85f0*/  @P5 SHF.R.U32.HI R7, RZ, R9, R8 ;  /* 0x00000009ff075219 */ /* 0x008fca0000011608 */
[----:B------:R-:W-:-:S04]  /*8600*/  VIADD R7, R7, UR14 ;  /* 0x0000000e07077c36 */ /* 0x000fc80008000000 */
[----:B------:R-:W-:Y:S01]  /*8610*/  VIADD R8, R7, -UR15 ;  /* 0x8000000f07087c36 */ /* 0x000fe20008000000 */
[----:B------:R-:W-:Y:S06]  /*8620*/  @!P6 BRA `(.L_x_1785) ;  /* 0x00000000003ce947 */ /* 0x000fec0003800000 */
[----:B------:R-:W-:-:S13]  /*8630*/  ISETP.GT.AND P0, PT, R7, -0x1, PT ;  /* 0xffffffff0700780c */ /* 0x000fda0003f04270 */
[----:B------:R-:W-:Y:S05]  /*8640*/  @P0 BRA `(.L_x_1786) ;  /* 0x00000000001c0947 */ /* 0x000fea0003800000 */
[----:B------:R-:W-:Y:S02]  /*8650*/  ISETP.NE.AND P0, PT, R12, 0x1, PT ;  /* 0x000000010c00780c */ /* 0x000fe40003f05270 */
[----:B------:R-:W-:-:S11]  /*8660*/  LOP3.LUT R7, RZ, R7, RZ, 0x33, !PT ;  /* 0x00000007ff077212 */ /* 0x000fd600078e33ff */
[----:B0-----:R-:W0:Y:S02]  /*8670*/  @P0 LDC.64 R10, c[0x0][0x9e8] ;  /* 0x00027a00ff0a0b82 */ /* 0x001e240000000a00 */
[----:B0-----:R-:W-:-:S05]  /*8680*/  @P0 IMAD.HI.U32 R10, R7, R10, RZ ;  /* 0x0000000a070a0227 */ /* 0x001fca00078e00ff */
[----:B------:R-:W-:-:S04]  /*8690*/  @P0 SHF.R.U32.HI R7, RZ, R11, R10 ;  /* 0x0000000bff070219 */ /* 0x000fc8000001160a */
[----:B------:R-:W-:Y:S01]  /*86a0*/  LOP3.LUT R7, RZ, R7, RZ, 0x33, !PT ;  /* 0x00000007ff077212 */ /* 0x000fe200078e33ff */
[----:B------:R-:W-:Y:S06]  /*86b0*/  BRA `(.L_x_1787) ;  /* 0x0000000000107947 */ /* 0x000fec0003800000 */
.L_x_1786:
[----:B------:R-:W-:-:S13]  /*86c0*/  ISETP.NE.AND P0, PT, R12, 0x1, PT ;  /* 0x000000010c00780c */ /* 0x000fda0003f05270 */
[----:B0-----:R-:W0:Y:S02]  /*86d0*/  @P0 LDC.64 R10, c[0x0][0x9e8] ;  /* 0x00027a00ff0a0b82 */ /* 0x001e240000000a00 */
[----:B0-----:R-:W-:-:S05]  /*86e0*/  @P0 IMAD.HI.U32 R10, R7, R10, RZ ;  /* 0x0000000a070a0227 */ /* 0x001fca00078e00ff */
[----:B------:R-:W-:-:S07]  /*86f0*/  @P0 SHF.R.U32.HI R7, RZ, R11, R10 ;  /* 0x0000000bff070219 */ /* 0x000fce000001160a */
.L_x_1787:
[----:B------:R-:W-:-:S05]  /*8700*/  IMAD R7, R7, R12, RZ ;  /* 0x0000000c07077224 */ /* 0x000fca00078e02ff */
[----:B------:R-:W-:-:S07]  /*8710*/  VIMNMX R8, R8, R7, !PT ;  /* 0x0000000708087248 */ /* 0x000fce0007fe0100 */
.L_x_1785:
[----:B------:R-:W-:-:S05]  /*8720*/  VIADD R8, R8, 0x3f ;  /* 0x0000003f08087836 */ /* 0x000fca0000000000 */
[----:B------:R-:W-:-:S04]  /*8730*/  SHF.R.S32.HI R7, RZ, 0x1f, R8 ;  /* 0x0000001fff077819 */ /* 0x000fc80000011408 */
[----:B------:R-:W-:-:S04]  /*8740*/  LEA.HI R7, R7, R8, RZ, 0x6 ;  /* 0x0000000807077211 */ /* 0x000fc800078f30ff */
[----:B------:R-:W-:-:S04]  /*8750*/  SHF.R.S32.HI R7, RZ, 0x6, R7 ;  /* 0x00000006ff077819 */ /* 0x000fc80000011407 */
[----:B------:R-:W-:-:S04]  /*8760*/  VIMNMX R7, R186, R7, !PT ;  /* 0x00000007ba077248 */ /* 0x000fc80007fe0100 */
[----:B------:R-:W-:-:S13]  /*8770*/  ISETP.LE.AND P0, PT, R7, UR50, PT ;  /* 0x0000003207007c0c */ /* 0x000fda000bf03270 */
[----:B------:R-:W-:Y:S05]  /*8780*/  @!P0 BRA `(.L_x_1788) ;  /* 0x0000001800388947 */ /* 0x000fea0003800000 */
[----:B------:R-:W-:Y:S01]  /*8790*/  IMAD.MOV.U32 R9, RZ, RZ, R6 ;  /* 0x000000ffff097224 */ /* 0x000fe200078e0006 */
[----:B------:R-:W-:Y:S01]  /*87a0*/  UMOV UR22, UR36 ;  /* 0x0000002400167c82 */ /* 0x000fe20008000000 */
[----:B0-----:R-:W-:Y:S01]  /*87b0*/  IMAD.MOV.U32 R10, RZ, RZ, R5 ;  /* 0x000000ffff0a7224 */ /* 0x001fe200078e0005 */
[----:B------:R-:W-:-:S06]  /*87c0*/  ULDC UR21, c[0x0][0x988] ;  /* 0x0002620000157ab9 */ /* 0x000fcc0000000800 */
.L_x_1797:
[----:B------:R-:W-:Y:S01]  /*87d0*/  UIADD3 UR36, UR22, 0x1, URZ ;  /* 0x0000000116247890 */ /* 0x000fe2000fffe03f */
[----:B------:R-:W-:Y:S01]  /*87e0*/  IMAD.U32 R6, RZ, RZ, UR50 ;  /* 0x00000032ff067e24 */ /* 0x000fe2000f8e00ff */
[----:B------:R-:W-:Y:S02]  /*87f0*/  UIADD3 UR20, UR50, -0x1, URZ ;  /* 0xffffffff32147890 */ /* 0x000fe4000fffe03f */
[----:B------:R-:W-:Y:S02]  /*8800*/  UISETP.NE.AND UP0, UPT, UR36, 0x2, UPT ;  /* 0x000000022400788c */ /* 0x000fe4000bf05270 */
[----:B------:R-:W-:Y:S02]  /*8810*/  ISETP.GT.AND P0, PT, R6, R7, PT ;  /* 0x000000070600720c */ /* 0x000fe40003f04270 */
[----:B------:R-:W-:Y:S02]  /*8820*/  USEL UR6, URZ, 0x1, UP0 ;  /* 0x000000013f067887 */ /* 0x000fe40008000000 */
[----:B------:R-:W-:-:S02]  /*8830*/  USEL UR36, UR36, URZ, UP0 ;  /* 0x0000003f24247287 */ /* 0x000fc40008000000 */
[----:B------:R-:W-:Y:S01]  /*8840*/  ULOP3.LUT UR37, UR37, UR6, URZ, 0x3c, !UPT ;  /* 0x0000000625257292 */ /* 0x000fe2000f8e3c3f */
[----:B------:R-:W-:Y:S01]  /*8850*/  UMOV UR50, UR20 ;  /* 0x0000001400327c82 */ /* 0x000fe20008000000 */
[----:B0123--:R-:W-:Y:S10]  /*8860*/  @!P3 BRA `(.L_x_1789) ;  /* 0x000000000004b947 */ /* 0x00fff40003800000 */
[----:B------:R-:W-:Y:S01]  /*8870*/  BPT.TRAP 0x1 ;  /* 0x000000040000795c */ /* 0x000fe20000300000 */
.L_x_1789:
[----:B------:R-:W-:Y:S01]  /*8880*/  ULEA UR23, UR36, UR43, 0x3 ;  /* 0x0000002b24177291 */ /* 0x000fe2000f8e183f */
[----:B------:R-:W-:-:S05]  /*8890*/  IMAD.U32 R8, RZ, RZ, UR37 ;  /* 0x00000025ff087e24 */ /* 0x000fca000f8e00ff */
[----:B------:R-:W-:-:S04]  /*88a0*/  SHF.L.U32 R8, R8, 0x1f, RZ ;  /* 0x0000001f08087819 */ /* 0x000fc800000006ff */
[----:B------:R0:W2:Y:S01]  /*88b0*/  SYNCS.PHASECHK.TRANS64.TRYWAIT P1, [UR23+0x28c30], R8 ;  /* 0x028c3008ff0075a7 */ /* 0x0000a20008020157 */
[----:B------:R-:W-:Y:S05]  /*88c0*/  @!P3 BRA `(.L_x_1790) ;  /* 0x000000000004b947 */ /* 0x000fea0003800000 */
[----:B------:R-:W-:Y:S01]  /*88d0*/  BPT.TRAP 0x1 ;  /* 0x000000040000795c */ /* 0x000fe20000300000 */
.L_x_1790:
[----:B--2---:R-:W-:Y:S05]  /*88e0*/  @P1 BRA `(.L_x_1791) ;  /* 0x0000000000081947 */ /* 0x004fea0003800000 */
[----:B------:R-:W2:Y:S02]  /*88f0*/  SYNCS.PHASECHK.TRANS64.TRYWAIT P1, [UR23+0x28c30], R8 ;  /* 0x028c3008ff0075a7 */ /* 0x000ea40008020157 */
[----:B--2---:R-:W-:Y:S05]  /*8900*/  @!P1 BRA `(.L_x_1792) ;  /* 0x000000c800dc9947 */ /* 0x004fea0003800000 */
.L_x_1791:
[----:B------:R-:W-:Y:S01]  /*8910*/  R2UR UR18, R0 ;  /* 0x00000000001272ca */ /* 0x000fe200000e0000 */
[----:B-1--4-:R-:W-:Y:S01]  /*8920*/  WARPGROUP.ARRIVE ;  /* 0x00000000000079c5 */ /* 0x012fe20000000000 */
[----:B------:R-:W-:Y:S01]  /*8930*/  UMOV UR19, 0x40000040 ;  /* 0x4000004000137882 */ /* 0x000fe20000000000 */
[----:B------:R-:W-:Y:S01]  /*8940*/  UMOV UR7, 0x40000040 ;  /* 0x4000004000077882 */ /* 0x000fe20000000000 */
[----:B------:R-:W-:Y:S01]  /*8950*/  UMOV UR11, 0x40000040 ;  /* 0x40000040000b7882 */ /* 0x000fe20000000000 */
[----:B------:R-:W-:-:S08]  /*8960*/  UMOV UR15, 0x40000040 ;  /* 0x40000040000f7882 */ /* 0x000fd00000000000 */
[----:B------:R-:W-:-:S04]  /*8970*/  ULEA UR18, UR36, UR18, 0x9 ;  /* 0x0000001224127291 */ /* 0x000fc8000f8e483f */
[----:B------:R-:W-:Y:S02]  /*8980*/  UIADD3 UR6, UR18, 0x2, URZ ;  /* 0x0000000212067890 */ /* 0x000fe4000fffe03f */
[----:B------:R-:W-:Y:S02]  /*8990*/  UIADD3 UR10, UR18, 0x4, URZ ;  /* 0x00000004120a7890 */ /* 0x000fe4000fffe03f */
[----:B------:R-:W-:Y:S02]  /*89a0*/  UIADD3 UR14, UR18, 0x6, URZ ;  /* 0x00000006120e7890 */ /* 0x000fe4000fffe03f */
[----:B------:R-:W-:Y:S03]  /*89b0*/  HGMMA.64x64x16.F32.BF16 R152, gdesc[UR16], RZ, !UPT, gsb0 ;  /* 0x00e00000109879f0 */ /* 0x000fe6000c0018ff */
[----:B------:R-:W-:Y:S02]  /*89c0*/  WARPGROUP.DEPBAR.LE gsb0, 0x0 ;  /* 0x00008000000079c5 */ /* 0x000fe40000010000 */
[----:B------:R-:W-:-:S06]  /*89d0*/  WARPGROUP.ARRIVE ;  /* 0x00000000000079c5 */ /* 0x000fcc0000000000 */
[----:B------:R-:W-:Y:S03]  /*89e0*/  HGMMA.64x64x16.F32.BF16 R152, gdesc[UR4], R152, gsb0 ;  /* 0x00e00000049879f0 */ /* 0x000fe60008001898 */
[----:B------:R-:W-:Y:S02]  /*89f0*/  WARPGROUP.DEPBAR.LE gsb0, 0x0 ;  /* 0x00008000000079c5 */ /* 0x000fe40000010000 */
[----:B------:R-:W-:-:S06]  /*8a00*/  WARPGROUP.ARRIVE ;  /* 0x00000000000079c5 */ /* 0x000fcc0000000000 */
[----:B------:R-:W-:Y:S01]  /*8a10*/  HGMMA.64x64x16.F32.BF16 R152, gdesc[UR8], R152, gsb0 ;  /* 0x00e00000089879f0 */ /* 0x000fe20008001898 */
[----:B------:R-:W-:Y:S02]  /*8a20*/  UMOV UR10, UR21 ;  /* 0x00000015000a7c82 */ /* 0x000fe40008000000 */
        /* <DEDUP_REMOVED lines=21> */
[----:B------:R-:W1:Y:S02]  /*8b80*/  SHFL.BFLY PT, R5, R12, 0x2, 0x1f ;  /* 0x0c401f000c057f89 */ /* 0x000e6400000e0000 */
[----:B-1----:R-:W-:Y:S02]  /*8b90*/  FMNMX.FTZ R13, R12, R5, !PT ;  /* 0x000000050c0d7209 */ /* 0x002fe40007810000 */
[----:B------:R-:W-:-:S03]  /*8ba0*/  FMNMX.FTZ R5, R155, R6, !PT ;  /* 0x000000069b057209 */ /* 0x000fc60007810000 */
[----:B------:R-:W1:Y:S01]  /*8bb0*/  SHFL.BFLY PT, R14, R13, 0x1, 0x1f ;  /* 0x0c201f000d0e7f89 */ /* 0x000e6200000e0000 */
[----:B------:R-:W-:-:S04]  /*8bc0*/  FMNMX.FTZ R6, R158, R5, !PT ;  /* 0x000000059e067209 */ /* 0x000fc80007810000 */
[----:B------:R-:W-:-:S04]  /*8bd0*/  FMNMX.FTZ R5, R159, R6, !PT ;  /* 0x000000069f057209 */ /* 0x000fc80007810000 */
[----:B------:R-:W-:-:S04]  /*8be0*/  FMNMX.FTZ R6, R162, R5, !PT ;  /* 0x00000005a2067209 */ /* 0x000fc80007810000 */
[----:B------:R-:W-:-:S04]  /*8bf0*/  FMNMX.FTZ R11, R163, R6, !PT ;  /* 0x00000006a30b7209 */ /* 0x000fc80007810000 */
[----:B------:R-:W-:-:S04]  /*8c00*/  FMNMX.FTZ R6, R166, R11, !PT ;  /* 0x0000000ba6067209 */ /* 0x000fc80007810000 */
[----:B------:R-:W-:Y:S02]  /*8c10*/  FMNMX.FTZ R11, R167, R6, !PT ;  /* 0x00000006a70b7209 */ /* 0x000fe40007810000 */
[----:B-1----:R-:W-:Y:S02]  /*8c20*/  FMNMX.FTZ R5, R13, R14, !PT ;  /* 0x0000000e0d057209 */ /* 0x002fe40007810000 */
[----:B------:R-:W-:-:S03]  /*8c30*/  FMNMX.FTZ R6, R170, R11, !PT ;  /* 0x0000000baa067209 */ /* 0x000fc60007810000 */
[----:B------:R-:W-:Y:S01]  /*8c40*/  FMUL.FTZ R20, R5, UR10 ;  /* 0x0000000a05147c20 */ /* 0x000fe20008410000 */
        /* <DEDUP_REMOVED lines=10> */
[--C-:B------:R-:W-:Y:S01]  /*8cf0*/  FFMA.FTZ R160, R168, UR10, -R20.reuse ;  /* 0x0000000aa8a07c23 */ /* 0x100fe20008010814 */
[----:B------:R-:W-:Y:S01]  /*8d00*/  FMNMX.FTZ R6, R178, R13, !PT ;  /* 0x0000000db2067209 */ /* 0x000fe20007810000 */
[--C-:B------:R-:W-:Y:S01]  /*8d10*/  FFMA.FTZ R168, R177, UR10, -R20.reuse ;  /* 0x0000000ab1a87c23 */ /* 0x100fe20008010814 */
[----:B------:R-:W1:Y:S01]  /*8d20*/  MUFU.EX2 R10, R10 ;  /* 0x0000000a000a7308 */ /* 0x000e620000000800 */
[--C-:B------:R-:W-:Y:S01]  /*8d30*/  FFMA.FTZ R15, R161, UR10, -R20.reuse ;  /* 0x0000000aa10f7c23 */ /* 0x100fe20008010814 */
[----:B------:R-:W-:Y:S01]  /*8d40*/  FMNMX.FTZ R13, R179, R6, !PT ;  /* 0x00000006b30d7209 */ /* 0x000fe20007810000 */
[--C-:B------:R-:W-:Y:S01]  /*8d50*/  FFMA.FTZ R161, R176, UR10, -R20.reuse ;  /* 0x0000000ab0a17c23 */ /* 0x100fe20008010814 */
[--C-:B------:R-:W-:Y:S01]  /*8d60*/  FFMA.FTZ R180, R180, UR10, -R20.reuse ;  /* 0x0000000ab4b47c23 */ /* 0x100fe20008010814 */
[--C-:B------:R-:W-:Y:S01]  /*8d70*/  FFMA.FTZ R14, R164, UR10, -R20.reuse ;  /* 0x0000000aa40e7c23 */ /* 0x100fe20008010814 */
[----:B------:R-:W-:Y:S01]  /*8d80*/  FMNMX.FTZ R6, R182, R13, !PT ;  /* 0x0000000db6067209 */ /* 0x000fe20007810000 */
[--C-:B------:R-:W-:Y:S01]  /*8d90*/  FFMA.FTZ R13, R157, UR10, -R20.reuse ;  /* 0x0000000a9d0d7c23 */ /* 0x100fe20008010814 */
[----:B------:R-:W2:Y:S01]  /*8da0*/  MUFU.EX2 R11, R11 ;  /* 0x0000000b000b7308 */ /* 0x000ea20000000800 */
[--C-:B------:R-:W-:Y:S01]  /*8db0*/  FFMA.FTZ R157, R172, UR10, -R20.reuse ;  /* 0x0000000aac9d7c23 */ /* 0x100fe20008010814 */
[----:B------:R-:W-:Y:S01]  /*8dc0*/  FMNMX.FTZ R6, R183, R6, !PT ;  /* 0x00000006b7067209 */ /* 0x000fe20007810000 */
[----:B------:R-:W-:-:S04]  /*8dd0*/  FFMA.FTZ R164, R173, UR10, -R20 ;  /* 0x0000000aada47c23 */ /* 0x000fc80008010814 */
[----:B------:R-:W3:Y:S01]  /*8de0*/  SHFL.BFLY PT, R153, R6, 0x2, 0x1f ;  /* 0x0c401f0006997f89 */ /* 0x000ee200000e0000 */
[----:B------:R-:W4:Y:S01]  /*8df0*/  MUFU.EX2 R152, R152 ;  /* 0x0000009800987308 */ /* 0x000f220000000800 */
[-C--:B-1----:R-:W-:Y:S01]  /*8e00*/  FMUL.FTZ R24, R24, R10.reuse ;  /* 0x0000000a18187220 */ /* 0x082fe20000410000 */
[-C--:B------:R-:W-:Y:S01]  /*8e10*/  FMUL.FTZ R25, R25, R10.reuse ;  /* 0x0000000a19197220 */ /* 0x080fe20000410000 */
[-C--:B------:R-:W-:Y:S01]  /*8e20*/  FMUL.FTZ R28, R28, R10.reuse ;  /* 0x0000000a1c1c7220 */ /* 0x080fe20000410000 */
[-C--:B------:R-:W-:Y:S01]  /*8e30*/  FMUL.FTZ R29, R29, R10.reuse ;  /* 0x0000000a1d1d7220 */ /* 0x080fe20000410000 */
[-C--:B------:R-:W-:Y:S01]  /*8e40*/  FMUL.FTZ R32, R32, R10.reuse ;  /* 0x0000000a20207220 */ /* 0x080fe20000410000 */
[-C--:B------:R-:W-:Y:S01]  /*8e50*/  FMUL.FTZ R33, R33, R10.reuse ;  /* 0x0000000a21217220 */ /* 0x080fe20000410000 */
[-C--:B------:R-:W-:Y:S01]  /*8e60*/  FMUL.FTZ R36, R36, R10.reuse ;  /* 0x0000000a24247220 */ /* 0x080fe20000410000 */
[----:B------:R-:W-:Y:S01]  /*8e70*/  MUFU.EX2 R12, R12 ;  /* 0x0000000c000c7308 */ /* 0x000fe20000000800 */
[----:B--2---:R-:W-:Y:S01]  /*8e80*/  FFMA.FTZ R3, R10, R3, R11 ;  /* 0x000000030a037223 */ /* 0x004fe2000001000b */
[-C--:B------:R-:W-:Y:S01]  /*8e90*/  FMUL.FTZ R37, R37, R10.reuse ;  /* 0x0000000a25257220 */ /* 0x080fe20000410000 */
[-C--:B------:R-:W-:Y:S01]  /*8ea0*/  FMUL.FTZ R40, R40, R10.reuse ;  /* 0x0000000a28287220 */ /* 0x080fe20000410000 */
[-C--:B------:R-:W-:Y:S01]  /*8eb0*/  FMUL.FTZ R41, R41, R10.reuse ;  /* 0x0000000a29297220 */ /* 0x080fe20000410000 */
[-C--:B------:R-:W-:Y:S01]  /*8ec0*/  FMUL.FTZ R44, R44, R10.reuse ;  /* 0x0000000a2c2c7220 */ /* 0x080fe20000410000 */
[-C--:B------:R-:W-:Y:S01]  /*8ed0*/  FMUL.FTZ R45, R45, R10.reuse ;  /* 0x0000000a2d2d7220 */ /* 0x080fe20000410000 */
[-C--:B------:R-:W-:Y:S01]  /*8ee0*/  FMUL.FTZ R48, R48, R10.reuse ;  /* 0x0000000a30307220 */ /* 0x080fe20000410000 */
[----:B------:R-:W-:Y:S01]  /*8ef0*/  MUFU.EX2 R13, R13 ;  /* 0x0000000d000d7308 */ /* 0x000fe20000000800 */
[----:B----4-:R-:W-:Y:S01]  /*8f00*/  FADD.FTZ R3, R152, R3 ;  /* 0x0000000398037221 */ /* 0x010fe20000010000 */
[-C--:B------:R-:W-:Y:S01]  /*8f10*/  FMUL.FTZ R49, R49, R10.reuse ;  /* 0x0000000a31317220 */ /* 0x080fe20000410000 */
[-C--:B------:R-:W-:Y:S01]  /*8f20*/  FMUL.FTZ R52, R52, R10.reuse ;  /* 0x0000000a34347220 */ /* 0x080fe20000410000 */
[-C--:B------:R-:W-:Y:S01]  /*8f30*/  FMUL.FTZ R53, R53, R10.reuse ;  /* 0x0000000a35357220 */ /* 0x080fe20000410000 */
[-C--:B------:R-:W-:Y:S01]  /*8f40*/  FMUL.FTZ R56, R56, R10.reuse ;  /* 0x0000000a38387220 */ /* 0x080fe20000410000 */
[-C--:B------:R-:W-:Y:S01]  /*8f50*/  FMUL.FTZ R57, R57, R10.reuse ;  /* 0x0000000a39397220 */ /* 0x080fe20000410000 */
[----:B---3--:R-:W-:Y:S01]  /*8f60*/  FMNMX.FTZ R165, R6, R153, !PT ;  /* 0x0000009906a57209 */ /* 0x008fe20007810000 */
[--C-:B------:R-:W-:Y:S01]  /*8f70*/  FFMA.FTZ R153, R169, UR10, -R20.reuse ;  /* 0x0000000aa9997c23 */ /* 0x100fe20008010814 */
[----:B------:R-:W-:Y:S01]  /*8f80*/  MUFU.EX2 R156, R156 ;  /* 0x0000009c009c7308 */ /* 0x000fe20000000800 */
[----:B------:R-:W-:Y:S01]  /*8f90*/  FFMA.FTZ R20, R181, UR10, -R20 ;  /* 0x0000000ab5147c23 */ /* 0x000fe20008010814 */
[----:B------:R-:W-:Y:S01]  /*8fa0*/  IMAD.U32 R181, RZ, RZ, UR22 ;  /* 0x00000016ffb57e24 */ /* 0x000fe2000f8e00ff */
[----:B------:R-:W1:Y:S01]  /*8fb0*/  SHFL.BFLY PT, R6, R165, 0x1, 0x1f ;  /* 0x0c201f00a5067f89 */ /* 0x000e6200000e0000 */
        /* <DEDUP_REMOVED lines=23> */
[----:B-1----:R-:W-:Y:S01]  /*9130*/  FMNMX.FTZ R6, R165, R6, !PT ;  /* 0x00000006a5067209 */ /* 0x002fe20007810000 */
        /* <DEDUP_REMOVED lines=8> */
[--C-:B------:R-:W-:Y:S01]  /*91c0*/  FFMA.FTZ R192, R167, UR10, -R177.reuse ;  /* 0x0000000aa7c07c23 */ /* 0x100fe200080108b1 */
[----:B------:R-:W-:Y:S01]  /*91d0*/  FMUL.FTZ R9, R9, UR10 ;  /* 0x0000000a09097c20 */ /* 0x000fe20008410000 */
[--C-:B------:R-:W-:Y:S01]  /*91e0*/  FFMA.FTZ R172, R154, UR10, -R177.reuse ;  /* 0x0000000a9aac7c23 */ /* 0x100fe200080108b1 */
[--C-:B------:R-:W-:Y:S01]  /*91f0*/  FFMA.FTZ R167, R170, UR10, -R177.reuse ;  /* 0x0000000aaaa77c23 */ /* 0x100fe200080108b1 */
[----:B------:R-:W-:Y:S01]  /*9200*/  FFMA.FTZ R170, R171, UR10, -R177 ;  /* 0x0000000aabaa7c23 */ /* 0x000fe200080108b1 */
[----:B------:R-:W-:-:S02]  /*9210*/  IMAD.MOV R171, RZ, RZ, -R17 ;  /* 0x000000ffffab7224 */ /* 0x000fc400078e0a11 */
[--C-:B------:R-:W-:Y:S01]  /*9220*/  FFMA.FTZ R155, R155, UR10, -R177.reuse ;  /* 0x0000000a9b9b7c23 */ /* 0x100fe200080108b1 */
[----:B------:R-:W-:Y:S01]  /*9230*/  MUFU.EX2 R9, R9 ;  /* 0x0000000900097308 */ /* 0x000fe20000000800 */
[--C-:B------:R-:W-:Y:S01]  /*9240*/  FFMA.FTZ R169, R158, UR10, -R177.reuse ;  /* 0x0000000a9ea97c23 */ /* 0x100fe200080108b1 */
[--C-:B------:R-:W-:Y:S01]  /*9250*/  FFMA.FTZ R176, R159, UR10, -R177.reuse ;  /* 0x0000000a9fb07c23 */ /* 0x100fe200080108b1 */
[----:B------:R-:W-:Y:S01]  /*9260*/  ISETP.NE.AND P1, PT, R2, R171, PT ;  /* 0x000000ab0200720c */ /* 0x000fe20003f25270 */
[----:B------:R-:W-:Y:S02]  /*9270*/  IMAD.U32 R171, RZ, RZ, UR23 ;  /* 0x00000017ffab7e24 */ /* 0x000fe4000f8e00ff */
[--C-:B------:R-:W-:Y:S01]  /*9280*/  FFMA.FTZ R159, R162, UR10, -R177.reuse ;  /* 0x0000000aa29f7c23 */ /* 0x100fe200080108b1 */
[--C-:B-1----:R-:W-:Y:S01]  /*9290*/  FFMA.FTZ R180, R163, UR10, -R177.reuse ;  /* 0x0000000aa3b47c23 */ /* 0x102fe200080108b1 */
[----:B------:R-:W-:Y:S01]  /*92a0*/  FFMA.FTZ R163, R166, UR10, -R177 ;  /* 0x0000000aa6a37c23 */ /* 0x000fe200080108b1 */
[----:B------:R-:W1:Y:S01]  /*92b0*/  MUFU.EX2 R172, R172 ;  /* 0x000000ac00ac7308 */ /* 0x000e620000000800 */
[----:B------:R-:W-:-:S02]  /*92c0*/  @!P4 VIADD R154, R171, 0x28c40 ;  /* 0x00028c40ab9ac836 */ /* 0x000fc40000000000 */
[--C-:B------:R-:W-:Y:S01]  /*92d0*/  FFMA.FTZ R173, R174, UR10, -R177.reuse ;  /* 0x0000000aaead7c23 */ /* 0x100fe200080108b1 */
[--C-:B------:R-:W-:Y:S01]  /*92e0*/  FFMA.FTZ R174, R175, UR10, -R177.reuse ;  /* 0x0000000aafae7c23 */ /* 0x100fe200080108b1 */
[--C-:B------:R-:W-:Y:S01]  /*92f0*/  FFMA.FTZ R175, R178, UR10, -R177.reuse ;  /* 0x0000000ab2af7c23 */ /* 0x100fe200080108b1 */
[--C-:B------:R-:W-:Y:S01]  /*9300*/  FFMA.FTZ R178, R179, UR10, -R177.reuse ;  /* 0x0000000ab3b27c23 */ /* 0x100fe200080108b1 */
[----:B------:R-:W-:Y:S01]  /*9310*/  @!P4 PRMT R154, RZ, 0x654, R154 ;  /* 0x00000654ff9ac816 */ /* 0x000fe2000000009a */
[--C-:B------:R-:W-:Y:S01]  /*9320*/  FFMA.FTZ R182, R182, UR10, -R177.reuse ;  /* 0x0000000ab6b67c23 */ /* 0x100fe200080108b1 */
[----:B------:R-:W2:Y:S01]  /*9330*/  MUFU.EX2 R155, R155 ;  /* 0x0000009b009b7308 */ /* 0x000ea20000000800 */
[----:B------:R-:W-:Y:S01]  /*9340*/  @!P1 IMAD R158, R181, 0x40, R16 ;  /* 0x00000040b59e9824 */ /* 0x000fe200078e0210 */
[----:B------:R3:W-:Y:S01]  /*9350*/  @!P4 SYNCS.ARRIVE.TRANS64.RED.A1T0 RZ, [R154+URZ], RZ ;  /* 0x000000ff9affc9a7 */ /* 0x0007e2000810043f */
[----:B------:R-:W-:Y:S01]  /*9360*/  FFMA.FTZ R177, R183, UR10, -R177 ;  /* 0x0000000ab7b17c23 */ /* 0x000fe200080108b1 */
[-C--:B------:R-:W-:Y:S01]  /*9370*/  FMUL.FTZ R109, R109, R10.reuse ;  /* 0x0000000a6d6d7220 */ /* 0x080fe20000410000 */
[-C--:B------:R-:W-:Y:S01]  /*9380*/  FMUL.FTZ R112, R112, R10.reuse ;  /* 0x0000000a70707220 */ /* 0x080fe20000410000 */
[----:B------:R-:W-:Y:S01]  /*9390*/  @!P1 LEA R158, R158, UR43, 0x2 ;  /* 0x0000002b9e9e9c11 */ /* 0x000fe2000f8e10ff */
[----:B------:R-:W-:Y:S01]  /*93a0*/  FMUL.FTZ R113, R113, R10 ;  /* 0x0000000a71717220 */ /* 0x000fe20000410000 */
[----:B------:R-:W4:Y:S01]  /*93b0*/  MUFU.EX2 R169, R169 ;  /* 0x000000a900a97308 */ /* 0x000f220000000800 */
[----:B-1----:R-:W-:Y:S01]  /*93c0*/  FFMA.FTZ R4, R9, R4, R172 ;  /* 0x0000000409047223 */ /* 0x002fe200000100ac */
[----:B---3--:R-:W-:Y:S01]  /*93d0*/  FADD.FTZ R154, R12, R3 ;  /* 0x000000030c9a7221 */ /* 0x008fe20000010000 */
[----:B------:R-:W-:Y:S01]  /*93e0*/  @!P1 STS [R158+0x28800], R10 ;  /* 0x0288000a9e009388 */ /* 0x000fe20000000800 */
[-C--:B------:R-:W-:Y:S01]  /*93f0*/  FMUL.FTZ R116, R116, R10.reuse ;  /* 0x0000000a74747220 */ /* 0x080fe20000410000 */
[-C--:B------:R-:W-:Y:S01]  /*9400*/  FMUL.FTZ R117, R117, R10.reuse ;  /* 0x0000000a75757220 */ /* 0x080fe20000410000 */
[----:B------:R-:W-:Y:S01]  /*9410*/  FADD.FTZ R3, R13, R154 ;  /* 0x0000009a0d037221 */ /* 0x000fe20000010000 */
[----:B------:R1:W-:Y:S01]  /*9420*/  @!P1 STS [R158+0x28820], R9 ;  /* 0x028820099e009388 */ /* 0x0003e20000000800 */
[----:B------:R-:W3:Y:S01]  /*9430*/  MUFU.EX2 R176, R176 ;  /* 0x000000b000b07308 */ /* 0x000ee20000000800 */
[----:B--2---:R-:W-:Y:S01]  /*9440*/  FADD.FTZ R4, R155, R4 ;  /* 0x000000049b047221 */ /* 0x004fe20000010000 */
[----:B------:R-:W-:Y:S01]  /*9450*/  FADD.FTZ R154, R156, R3 ;  /* 0x000000039c9a7221 */ /* 0x000fe20000010000 */
[-C--:B------:R-:W-:Y:S01]  /*9460*/  FMUL.FTZ R120, R120, R10.reuse ;  /* 0x0000000a78787220 */ /* 0x080fe20000410000 */
[-C--:B------:R-:W-:Y:S01]  /*9470*/  FMUL.FTZ R121, R121, R10.reuse ;  /* 0x0000000a79797220 */ /* 0x080fe20000410000 */
[-C--:B------:R-:W-:Y:S01]  /*9480*/  FMUL.FTZ R124, R124, R10.reuse ;  /* 0x0000000a7c7c7220 */ /* 0x080fe20000410000 */
[----:B------:R-:W-:Y:S01]  /*9490*/  FADD.FTZ R179, R15, R154 ;  /* 0x0000009a0fb37221 */ /* 0x000fe20000010000 */
[-C--:B------:R-:W-:Y:S01]  /*94a0*/  FMUL.FTZ R125, R125, R10.reuse ;  /* 0x0000000a7d7d7220 */ /* 0x080fe20000410000 */
[----:B------:R-:W2:Y:S01]  /*94b0*/  MUFU.EX2 R159, R159 ;  /* 0x0000009f009f7308 */ /* 0x000ea20000000800 */
[----:B----4-:R-:W-:Y:S01]  /*94c0*/  FADD.FTZ R3, R169, R4 ;  /* 0x00000004a9037221 */ /* 0x010fe20000010000 */
[----:B------:R-:W-:Y:S01]  /*94d0*/  FADD.FTZ R154, R14, R179 ;  /* 0x000000b30e9a7221 */ /* 0x000fe20000010000 */
[-C--:B------:R-:W-:Y:S01]  /*94e0*/  FMUL.FTZ R128, R128, R10.reuse ;  /* 0x0000000a80807220 */ /* 0x080fe20000410000 */
[-C--:B------:R-:W-:Y:S01]  /*94f0*/  FMUL.FTZ R129, R129, R10.reuse ;  /* 0x0000000a81817220 */ /* 0x080fe20000410000 */
[-C--:B------:R-:W-:Y:S01]  /*9500*/  FMUL.FTZ R132, R132, R10.reuse ;  /* 0x0000000a84847220 */ /* 0x080fe20000410000 */
[----:B------:R-:W-:Y:S01]  /*9510*/  FADD.FTZ R179, R21, R154 ;  /* 0x0000009a15b37221 */ /* 0x000fe20000010000 */
        /* <DEDUP_REMOVED lines=12> */
[----:B------:R-:W-:Y:S01]  /*95e0*/  FMUL.FTZ R149, R149, R10 ;  /* 0x0000000a95957220 */ /* 0x000fe20000410000 */
[----:B------:R-:W-:Y:S01]  /*95f0*/  F2FP.BF16.F32.PACK_AB R152, R152, R11 ;  /* 0x0000000b9898723e */ /* 0x000fe200000010ff */
[-C--:B------:R-:W-:Y:S01]  /*9600*/  FMUL.FTZ R26, R26, R9.reuse ;  /* 0x000000091a1a7220 */ /* 0x080fe20000410000 */
[----:B------:R-:W-:Y:S01]  /*9610*/  F2FP.BF16.F32.PACK_AB R156, R15, R156 ;  /* 0x0000009c0f9c723e */ /* 0x000fe200000010ff */
[-C--:B------:R-:W-:Y:S01]  /*9620*/  FMUL.FTZ R27, R27, R9.reuse ;  /* 0x000000091b1b7220 */ /* 0x080fe20000410000 */
[----:B------:R-:W2:Y:S01]  /*9630*/  MUFU.EX2 R160, R160 ;  /* 0x000000a000a07308 */ /* 0x000ea20000000800 */
[----:B----4-:R-:W-:Y:S01]  /*9640*/  FADD.FTZ R4, R180, R3 ;  /* 0x00000003b4047221 */ /* 0x010fe20000010000 */
[----:B-1----:R-:W-:Y:S01]  /*9650*/  F2FP.BF16.F32.PACK_AB R158, R21, R14 ;  /* 0x0000000e159e723e */ /* 0x002fe200000010ff */
[-C--:B------:R-:W-:Y:S01]  /*9660*/  FMUL.FTZ R30, R30, R9.reuse ;  /* 0x000000091e1e7220 */ /* 0x080fe20000410000 */
        /* <DEDUP_REMOVED lines=21> */
[----:B-1----:R-:W-:Y:S01]  /*97c0*/  FADD.FTZ R4, R192, R3 ;  /* 0x00000003c0047221 */ /* 0x002fe20000010000 */
[-C--:B------:R-:W-:Y:S01]  /*97d0*/  FMUL.FTZ R63, R63, R9.reuse ;  /* 0x000000093f3f7220 */ /* 0x080fe20000410000 */
[-C--:B------:R-:W-:Y:S01]  /*97e0*/  FMUL.FTZ R66, R66, R9.reuse ;  /* 0x0000000942427220 */ /* 0x080fe20000410000 */
[-C--:B------:R-:W-:Y:S01]  /*97f0*/  FMUL.FTZ R67, R67, R9.reuse ;  /* 0x0000000943437220 */ /* 0x080fe20000410000 */
[-C--:B------:R-:W-:Y:S01]  /*9800*/  FMUL.FTZ R70, R70, R9.reuse ;  /* 0x0000000946467220 */ /* 0x080fe20000410000 */
[-C--:B------:R-:W-:Y:S01]  /*9810*/  FMUL.FTZ R71, R71, R9.reuse ;  /* 0x0000000947477220 */ /* 0x080fe20000410000 */
[-C--:B------:R-:W-:Y:S01]  /*9820*/  FMUL.FTZ R74, R74, R9.reuse ;  /* 0x000000094a4a7220 */ /* 0x080fe20000410000 */
[----:B------:R-:W1:Y:S01]  /*9830*/  MUFU.EX2 R157, R157 ;  /* 0x0000009d009d7308 */ /* 0x000e620000000800 */
[C---:B---3--:R-:W-:Y:S01]  /*9840*/  FADD.FTZ R154, R153.reuse, R154 ;  /* 0x0000009a999a7221 */ /* 0x048fe20000010000 */
[----:B------:R-:W-:Y:S01]  /*9850*/  F2FP.BF16.F32.PACK_AB R160, R153, R160 ;  /* 0x000000a099a0723e */ /* 0x000fe200000010ff */
[-C--:B------:R-:W-:Y:S01]  /*9860*/  FMUL.FTZ R75, R75, R9.reuse ;  /* 0x000000094b4b7220 */ /* 0x080fe20000410000 */
[----:B------:R-:W-:Y:S01]  /*9870*/  F2FP.BF16.F32.PACK_AB R153, R155, R172 ;  /* 0x000000ac9b99723e */ /* 0x000fe200000010ff */
[----:B------:R-:W-:Y:S01]  /*9880*/  FMUL.FTZ R78, R78, R9 ;  /* 0x000000094e4e7220 */ /* 0x000fe20000410000 */
[----:B------:R-:W-:Y:S01]  /*9890*/  F2FP.BF16.F32.PACK_AB R155, R176, R169 ;  /* 0x000000a9b09b723e */ /* 0x000fe200000010ff */
        /* <DEDUP_REMOVED lines=11> */
[----:B------:R-:W-:Y:S01]  /*9950*/  F2FP.BF16.F32.PACK_AB R154, R13, R12 ;  /* 0x0000000c0d9a723e */ /* 0x000fe200000010ff */
[----:B------:R-:W-:Y:S01]  /*9960*/  BAR.SYNC.DEFER_BLOCKING 0xf, 0x100 ;  /* 0x03c4000000007b1d */ /* 0x000fe20000010000 */
        /* <DEDUP_REMOVED lines=16> */
[----:B------:R-:W-:Y:S01]  /*9a70*/  FMUL.FTZ R115, R115, R9 ;  /* 0x0000000973737220 */ /* 0x000fe20000410000 */
[----:B------:R-:W-:Y:S01]  /*9a80*/  F2FP.BF16.F32.PACK_AB R157, R180, R159 ;  /* 0x0000009fb49d723e */ /* 0x000fe200000010ff */
[----:B------:R-:W-:Y:S01]  /*9a90*/  FMUL.FTZ R118, R118, R9 ;  /* 0x0000000976767220 */ /* 0x000fe20000410000 */
[----:B------:R-:W-:Y:S01]  /*9aa0*/  F2FP.BF16.F32.PACK_AB R159, R192, R163 ;  /* 0x000000a3c09f723e */ /* 0x000fe200000010ff */
[-C--:B------:R-:W-:Y:S01]  /*9ab0*/  FMUL.FTZ R119, R119, R9.reuse ;  /* 0x0000000977777220 */ /* 0x080fe20000410000 */
[----:B------:R-:W2:Y:S01]  /*9ac0*/  MUFU.EX2 R174, R174 ;  /* 0x000000ae00ae7308 */ /* 0x000ea20000000800 */
[----:B-1----:R-:W-:Y:S01]  /*9ad0*/  FADD.FTZ R3, R173, R4 ;  /* 0x00000004ad037221 */ /* 0x002fe20000010000 */
[----:B------:R1:W-:Y:S01]  /*9ae0*/  STSM.16.M88.4 [R18+0x26800], R152 ;  /* 0x0268009812007844 */ /* 0x0003e20000000200 */
[-C--:B------:R-:W-:Y:S01]  /*9af0*/  FMUL.FTZ R122, R122, R9.reuse ;  /* 0x000000097a7a7220 */ /* 0x080fe20000410000 */
[-C--:B------:R-:W-:Y:S01]  /*9b00*/  FMUL.FTZ R123, R123, R9.reuse ;  /* 0x000000097b7b7220 */ /* 0x080fe20000410000 */
[-C--:B------:R-:W-:Y:S01]  /*9b10*/  FMUL.FTZ R126, R126, R9.reuse ;  /* 0x000000097e7e7220 */ /* 0x080fe20000410000 */
[----:B------:R1:W-:Y:S01]  /*9b20*/  STSM.16.M88.4 [R19], R156 ;  /* 0x0000009c13007844 */ /* 0x0003e20000000200 */
        /* <DEDUP_REMOVED lines=18> */
[C---:B----4-:R-:W-:Y:S01]  /*9c50*/  FADD.FTZ R10, R168.reuse, R11 ;  /* 0x0000000ba80a7221 */ /* 0x050fe20000010000 */
[----:B------:R-:W-:Y:S01]  /*9c60*/  F2FP.BF16.F32.PACK_AB R164, R168, R161 ;  /* 0x000000a1a8a4723e */ /* 0x000fe200000010ff */
[----:B------:R-:W-:Y:S01]  /*9c70*/  FMUL.FTZ R151, R151, R9 ;  /* 0x0000000997977220 */ /* 0x000fe20000410000 */
[----:B------:R-:W-:Y:S01]  /*9c80*/  F2FP.BF16.F32.PACK_AB R161, R170, R167 ;  /* 0x000000a7aaa1723e */ /* 0x000fe200000010ff */
[----:B------:R-:W-:-:S03]  /*9c90*/  FADD.FTZ R3, R165, R10 ;  /* 0x0000000aa5037221 */ /* 0x000fc60000010000 */
[----:B------:R-:W4:Y:S01]  /*9ca0*/  MUFU.EX2 R178, R178 ;  /* 0x000000b200b27308 */ /* 0x000f220000000800 */
[----:B---3--:R-:W-:Y:S01]  /*9cb0*/  FADD.FTZ R11, R175, R4 ;  /* 0x00000004af0b7221 */ /* 0x008fe20000010000 */
[----:B------:R1:W-:Y:S06]  /*9cc0*/  STSM.16.M88.4 [R23], R160 ;  /* 0x000000a017007844 */ /* 0x0003ec0000000200 */
[----:B------:R-:W3:Y:S01]  /*9cd0*/  MUFU.EX2 R182, R182 ;  /* 0x000000b600b67308 */ /* 0x000ee20000000800 */
[C---:B--2---:R-:W-:Y:S01]  /*9ce0*/  F2FP.BF16.F32.PACK_AB R166, R20.reuse, R165 ;  /* 0x000000a514a6723e */ /* 0x044fe200000010ff */
[----:B------:R-:W-:-:S06]  /*9cf0*/  FADD.FTZ R3, R20, R3 ;  /* 0x0000000314037221 */ /* 0x000fcc0000010000 */
[----:B------:R-:W2:Y:S01]  /*9d00*/  MUFU.EX2 R177, R177 ;  /* 0x000000b100b17308 */ /* 0x000ea20000000800 */
[C---:B----4-:R-:W-:Y:S01]  /*9d10*/  FADD.FTZ R11, R178.reuse, R11 ;  /* 0x0000000bb20b7221 */ /* 0x050fe20000010000 */
[----:B------:R-:W-:-:S03]  /*9d20*/  F2FP.BF16.F32.PACK_AB R165, R178, R175 ;  /* 0x000000afb2a5723e */ /* 0x000fc600000010ff */
[----:B---3--:R-:W-:Y:S01]  /*9d30*/  FADD.FTZ R4, R182, R11 ;  /* 0x0000000bb6047221 */ /* 0x008fe20000010000 */
[----:B--2---:R-:W-:-:S03]  /*9d40*/  F2FP.BF16.F32.PACK_AB R167, R177, R182 ;  /* 0x000000b6b1a7723e */ /* 0x004fc600000010ff */
[----:B------:R-:W-:Y:S02]  /*9d50*/  FADD.FTZ R4, R177, R4 ;  /* 0x00000004b1047221 */ /* 0x000fe40000010000 */
[----:B------:R1:W-:Y:S01]  /*9d60*/  STSM.16.M88.4 [R22], R164 ;  /* 0x000000a416007844 */ /* 0x0003e20000000200 */
[----:B------:R-:W-:Y:S05]  /*9d70*/  @!P3 BRA `(.L_x_1793) ;  /* 0x000000000004b947 */ /* 0x000fea0003800000 */
[----:B------:R-:W-:Y:S01]  /*9d80*/  BPT.TRAP 0x1 ;  /* 0x000000040000795c */ /* 0x000fe20000300000 */
.L_x_1793:
[----:B------:R2:W3:Y:S01]  /*9d90*/  SYNCS.PHASECHK.TRANS64.TRYWAIT P1, [UR23+0x28c50], R8 ;  /* 0x028c5008ff0075a7 */ /* 0x0004e20008020157 */
[----:B------:R-:W-:Y:S05]  /*9da0*/  @!P3 BRA `(.L_x_1794) ;  /* 0x000000000004b947 */ /* 0x000fea0003800000 */
[----:B------:R-:W-:Y:S01]  /*9db0*/  BPT.TRAP 0x1 ;  /* 0x000000040000795c */ /* 0x000fe20000300000 */
.L_x_1794:
[----:B---3--:R-:W-:Y:S05]  /*9dc0*/  @P1 BRA `(.L_x_1795) ;  /* 0x0000000000081947 */ /* 0x008fea0003800000 */
[----:B------:R-:W3:Y:S02]  /*9dd0*/  SYNCS.PHASECHK.TRANS64.TRYWAIT P1, [UR23+0x28c50], R8 ;  /* 0x028c5008ff0075a7 */ /* 0x000ee40008020157 */
[----:B---3--:R-:W-:Y:S05]  /*9de0*/  @!P1 BRA `(.L_x_1796) ;  /* 0x000000b400bc9947 */ /* 0x008fea0003800000 */
.L_x_1795:
        /* <DEDUP_REMOVED lines=39> */
[----:B------:R-:W-:-:S05]  /*a060*/  UMOV UR50, UR20 ;  /* 0x0000001400327c82 */ /* 0x000fca0008000000 */
.L_x_1788:
[----:B------:R-:W-:-:S13]  /*a070*/  ISETP.LE.AND P0, PT, R186, UR50, PT ;  /* 0x00000032ba007c0c */ /* 0x000fda000bf03270 */
[----:B------:R-:W-:Y:S05]  /*a080*/  @!P0 BRA `(.L_x_1798) ;  /* 0x0000002000ec8947 */ /* 0x000fea0003800000 */
[----:B0-----:R-:W-:Y:S01]  /*a090*/  IMAD.MOV.U32 R10, RZ, RZ, R6 ;  /* 0x000000ffff0a7224 */ /* 0x001fe200078e0006 */
[----:B------:R-:W-:Y:S01]  /*a0a0*/  UMOV UR21, UR36 ;  /* 0x0000002400157c82 */ /* 0x000fe20008000000 */
[----:B------:R-:W-:Y:S01]  /*a0b0*/  IMAD.MOV.U32 R11, RZ, RZ, R5 ;  /* 0x000000ffff0b7224 */ /* 0x000fe200078e0005 */
[----:B------:R-:W-:Y:S01]  /*a0c0*/  ULDC UR22, c[0x0][0x9e4] ;  /* 0x0002790000167ab9 */ /* 0x000fe20000000800 */
[----:B------:R-:W-:Y:S01]  /*a0d0*/  ULDC UR23, c[0x0][0x288] ;  /* 0x0000a20000177ab9 */ /* 0x000fe20000000800 */
[----:B------:R-:W-:Y:S01]  /*a0e0*/  ULDC UR24, c[0x0][0x9dc] ;  /* 0x0002770000187ab9 */ /* 0x000fe20000000800 */
[----:B------:R-:W-:Y:S01]  /*a0f0*/  ULDC UR20, c[0x0][0x988] ;  /* 0x0002620000147ab9 */ /* 0x000fe20000000800 */
[----:B------:R-:W-:-:S05]  /*a100*/  ULDC UR25, c[0x0][0x9e0] ;  /* 0x0002780000197ab9 */ /* 0x000fca0000000800 */
.L_x_1815:
[----:B------:R-:W-:-:S04]  /*a110*/  UIADD3 UR36, UR21, 0x1, URZ ;  /* 0x0000000115247890 */ /* 0x000fc8000fffe03f */
[----:B------:R-:W-:-:S04]  /*a120*/  UISETP.NE.AND UP0, UPT, UR36, 0x2, UPT ;  /* 0x000000022400788c */ /* 0x000fc8000bf05270 */
[----:B------:R-:W-:Y:S02]  /*a130*/  USEL UR6, URZ, 0x1, UP0 ;  /* 0x000000013f067887 */ /* 0x000fe40008000000 */
[----:B------:R-:W-:Y:S02]  /*a140*/  USEL UR36, UR36, URZ, UP0 ;  /* 0x0000003f24247287 */ /* 0x000fe40008000000 */
[----:B------:R-:W-:Y:S01]  /*a150*/  ULOP3.LUT UR37, UR37, UR6, URZ, 0x3c, !UPT ;  /* 0x0000000625257292 */ /* 0x000fe2000f8e3c3f */
[----:B0-----:R-:W-:Y:S11]  /*a160*/  @!P3 BRA `(.L_x_1799) ;  /* 0x000000000004b947 */ /* 0x001ff60003800000 */
[----:B------:R-:W-:Y:S01]  /*a170*/  BPT.TRAP 0x1 ;  /* 0x000000040000795c */ /* 0x000fe20000300000 */
.L_x_1799:
[----:B------:R-:W-:Y:S01]  /*a180*/  ULEA UR26, UR36, UR43, 0x3 ;  /* 0x0000002b241a7291 */ /* 0x000fe2000f8e183f */
[----:B------:R-:W-:-:S05]  /*a190*/  IMAD.U32 R9, RZ, RZ, UR37 ;  /* 0x00000025ff097e24 */ /* 0x000fca000f8e00ff */
[----:B------:R-:W-:-:S04]  /*a1a0*/  SHF.L.U32 R9, R9, 0x1f, RZ ;  /* 0x0000001f09097819 */ /* 0x000fc800000006ff */
[----:B------:R0:W0:Y:S01]  /*a1b0*/  SYNCS.PHASECHK.TRANS64.TRYWAIT P0, [UR26+0x28c30], R9 ;  /* 0x028c3009ff0075a7 */ /* 0x000022000800015a */
[----:B------:R-:W-:Y:S05]  /*a1c0*/  @!P3 BRA `(.L_x_1800) ;  /* 0x000000000004b947 */ /* 0x000fea0003800000 */
[----:B------:R-:W-:Y:S01]  /*a1d0*/  BPT.TRAP 0x1 ;  /* 0x000000040000795c */ /* 0x000fe20000300000 */
.L_x_1800:
[----:B0-----:R-:W-:Y:S05]  /*a1e0*/  @P0 BRA `(.L_x_1801) ;  /* 0x0000000000080947 */ /* 0x001fea0003800000 */
[----:B------:R-:W0:Y:S02]  /*a1f0*/  SYNCS.PHASECHK.TRANS64.TRYWAIT P0, [UR26+0x28c30], R9 ;  /* 0x028c3009ff0075a7 */ /* 0x000e24000800015a */
[----:B0-----:R-:W-:Y:S05]  /*a200*/  @!P0 BRA `(.L_x_1802) ;  /* 0x000000b000c88947 */ /* 0x001fea0003800000 */
.L_x_1801:
[----:B------:R-:W-:Y:S01]  /*a210*/  R2UR UR18, R0 ;  /* 0x00000000001272ca */ /* 0x000fe200000e0000 */
[----:B-1-34-:R-:W-:Y:S01]  /*a220*/  WARPGROUP.ARRIVE ;  /* 0x00000000000079c5 */ /* 0x01afe20000000000 */
[----:B------:R-:W-:Y:S01]  /*a230*/  UMOV UR19, 0x40000040 ;  /* 0x4000004000137882 */ /* 0x000fe20000000000 */
[----:B------:R-:W-:Y:S01]  /*a240*/  UMOV UR7, 0x40000040 ;  /* 0x4000004000077882 */ /* 0x000fe20000000000 */
[----:B------:R-:W-:Y:S01]  /*a250*/  UMOV UR11, 0x40000040 ;  /* 0x40000040000b7882 */ /* 0x000fe20000000000 */
[----:B------:R-:W-:Y:S01]  /*a260*/  UMOV UR15, 0x40000040 ;  /* 0x40000040000f7882 */ /* 0x000fe20000000000 */
[----:B------:R-:W0:Y:S01]  /*a270*/  @P5 LDC R7, c[0x0][0x44c] ;  /* 0x00011300ff075b82 */ /* 0x000e220000000800 */
[----:B------:R-:W-:Y:S02]  /*a280*/  VIADD R12, R185, UR40 ;  /* 0x00000028b90c7c36 */ /* 0x000fe40008000000 */
[----:B--2---:R-:W-:-:S04]  /*a290*/  IMAD.U32 R8, RZ, RZ, UR26 ;  /* 0x0000001aff087e24 */ /* 0x004fc8000f8e00ff */
[----:B------:R-:W-:Y:S01]  /*a2a0*/  ULEA UR18, UR36, UR18, 0x9 ;  /* 0x0000001224127291 */ /* 0x000fe2000f8e483f */
[----:B------:R-:W1:Y:S03]  /*a2b0*/  @P5 LDC R6, c[0x0][0x450] ;  /* 0x00011400ff065b82 */ /* 0x000e660000000800 */
[----:B------:R-:W-:Y:S02]  /*a2c0*/  UIADD3 UR6, UR18, 0x2, URZ ;  /* 0x0000000212067890 */ /* 0x000fe4000fffe03f */
[----:B------:R-:W-:Y:S02]  /*a2d0*/  UIADD3 UR10, UR18, 0x4, URZ ;  /* 0x00000004120a7890 */ /* 0x000fe4000fffe03f */
[----:B------:R-:W-:Y:S02]  /*a2e0*/  UIADD3 UR14, UR18, 0x6, URZ ;  /* 0x00000006120e7890 */ /* 0x000fe4000fffe03f */
[----:B------:R-:W-:Y:S01]  /*a2f0*/  HGMMA.64x64x16.F32.BF16 R152, gdesc[UR16], RZ, !UPT, gsb0 ;  /* 0x00e00000109879f0 */ /* 0x000fe2000c0018ff */
[----:B------:R-:W2:Y:S01]  /*a300*/  LDC R5, c[0x0][0x2f0] ;  /* 0x0000bc00ff057b82 */ /* 0x000ea20000000800 */
[----:B0-----:R-:W-:-:S05]  /*a310*/  @P5 IMAD.HI.U32 R7, R12, R7, RZ ;  /* 0x000000070c075227 */ /* 0x001fca00078e00ff */
[----:B-1----:R-:W-:Y:S01]  /*a320*/  @P5 SHF.R.U32.HI R12, RZ, R6, R7 ;  /* 0x00000006ff0c5219 */ /* 0x002fe20000011607 */
[----:B------:R-:W-:-:S04]  /*a330*/  @!P4 VIADD R6, R8, 0x28c40 ;  /* 0x00028c400806c836 */ /* 0x000fc80000000000 */
[----:B------:R-:W0:Y:S01]  /*a340*/  SHFL.IDX PT, R192, R12, RZ, 0x1c1f ;  /* 0x001c1fff0cc07589 */ /* 0x000e2200000e0000 */
[----:B------:R-:W-:Y:S01]  /*a350*/  @!P4 PRMT R6, RZ, 0x654, R6 ;  /* 0x00000654ff06c816 */ /* 0x000fe20000000006 */
[----:B------:R-:W-:Y:S02]  /*a360*/  WARPGROUP.DEPBAR.LE gsb0, 0x0 ;  /* 0x00008000000079c5 */ /* 0x000fe40000010000 */
[----:B------:R-:W-:-:S06]  /*a370*/  WARPGROUP.ARRIVE ;  /* 0x00000000000079c5 */ /* 0x000fcc0000000000 */
[----:B------:R-:W-:Y:S01]  /*a380*/  HGMMA.64x64x16.F32.BF16 R152, gdesc[UR4], R152, gsb0 ;  /* 0x00e00000049879f0 */ /* 0x000fe20008001898 */
[----:B------:R-:W-:Y:S02]  /*a390*/  USHF.L.U32 UR6, UR50, 0x6, URZ ;  /* 0x0000000632067899 */ /* 0x000fe4000800063f */
[----:B------:R-:W-:-:S04]  /*a3a0*/  ULOP3.LUT UR7, URZ, UR24, URZ, 0x33, !UPT ;  /* 0x000000183f077292 */ /* 0x000fc8000f8e333f */
[----:B------:R-:W-:-:S05]  /*a3b0*/  IMAD.U32 R7, RZ, RZ, UR6 ;  /* 0x00000006ff077e24 */ /* 0x000fca000f8e00ff */
[----:B------:R-:W-:-:S05]  /*a3c0*/  IADD3 R14, -R2, 0x1, -R7 ;  /* 0x00000001020e7810 */ /* 0x000fca0007ffe907 */
[----:B--2---:R-:W-:-:S04]  /*a3d0*/  IMAD R14, R5, UR49, R14 ;  /* 0x00000031050e7c24 */ /* 0x004fc8000f8e020e */
[----:B------:R-:W-:-:S04]  /*a3e0*/  VIADD R14, R14, -UR23 ;  /* 0x800000170e0e7c36 */ /* 0x000fc80008000000 */
[C---:B------:R-:W-:Y:S02]  /*a3f0*/  VIADD R20, R14.reuse, UR25 ;  /* 0x000000190e147c36 */ /* 0x040fe40008000000 */
[----:B------:R-:W-:Y:S02]  /*a400*/  VIADD R21, R14, UR7 ;  /* 0x000000070e157c36 */ /* 0x000fe40008000000 */
[--C-:B0-----:R-:W-:Y:S02]  /*a410*/  IMAD.IADD R13, R20, 0x1, R192.reuse ;  /* 0x00000001140d7824 */ /* 0x101fe400078e02c0 */
[----:B------:R-:W-:Y:S01]  /*a420*/  IMAD.IADD R14, R21, 0x1, R192 ;  /* 0x00000001150e7824 */ /* 0x000fe200078e02c0 */
[----:B------:R-:W-:Y:S02]  /*a430*/  WARPGROUP.DEPBAR.LE gsb0, 0x0 ;  /* 0x00008000000079c5 */ /* 0x000fe40000010000 */
[----:B------:R-:W-:-:S06]  /*a440*/  WARPGROUP.ARRIVE ;  /* 0x00000000000079c5 */ /* 0x000fcc0000000000 */
[----:B------:R-:W-:Y:S03]  /*a450*/  HGMMA.64x64x16.F32.BF16 R152, gdesc[UR8], R152, gsb0 ;  /* 0x00e00000089879f0 */ /* 0x000fe60008001898 */
[----:B------:R-:W-:Y:S02]  /*a460*/  WARPGROUP.DEPBAR.LE gsb0, 0x0 ;  /* 0x00008000000079c5 */ /* 0x000fe40000010000 */
[----:B------:R-:W-:-:S06]  /*a470*/  WARPGROUP.ARRIVE ;  /* 0x00000000000079c5 */ /* 0x000fcc0000000000 */
[----:B------:R-:W-:Y:S03]  /*a480*/  HGMMA.64x64x16.F32.BF16 R152, gdesc[UR12], R152, gsb0 ;  /* 0x00e000000c9879f0 */ /* 0x000fe60008001898 */
[----:B------:R-:W-:Y:S02]  /*a490*/  WARPGROUP.DEPBAR.LE gsb0, 0x0 ;  /* 0x00008000000079c5 */ /* 0x000fe40000010000 */
[----:B------:R0:W-:Y:S01]  /*a4a0*/  @!P4 SYNCS.ARRIVE.TRANS64.RED.A1T0 RZ, [R6+URZ], RZ ;  /* 0x000000ff06ffc9a7 */ /* 0x0001e2000810043f */
[----:B------:R-:W-:Y:S05]  /*a4b0*/  @!P6 BRA `(.L_x_1803) ;  /* 0x00000000005ce947 */ /* 0x000fea0003800000 */
[----:B0-----:R-:W-:Y:S01]  /*a4c0*/  IMAD R6, R5, UR49, R192 ;  /* 0x0000003105067c24 */ /* 0x001fe2000f8e02c0 */
[----:B------:R-:W-:Y:S03]  /*a4d0*/  BSSY B0, `(.L_x_1804) ;  /* 0x0000011000007945 */ /* 0x000fe60003800000 */
[----:B------:R-:W-:-:S05]  /*a4e0*/  VIADD R15, R6, -UR23 ;  /* 0x80000017060f7c36 */ /* 0x000fca0008000000 */
[----:B------:R-:W-:-:S13]  /*a4f0*/  ISETP.GT.AND P0, PT, R15, -0x1, PT ;  /* 0xffffffff0f00780c */ /* 0x000fda0003f04270 */
[----:B------:R-:W-:Y:S05]  /*a500*/  @P0 BRA `(.L_x_1805) ;  /* 0x0000000000200947 */ /* 0x000fea0003800000 */
[----:B------:R-:W-:Y:S01]  /*a510*/  IMAD.U32 R192, RZ, RZ, UR22 ;  /* 0x00000016ffc07e24 */ /* 0x000fe2000f8e00ff */
[----:B------:R-:W-:-:S04]  /*a520*/  LOP3.LUT R15, RZ, R15, RZ, 0x33, !PT ;  /* 0x0000000fff0f7212 */ /* 0x000fc800078e33ff */
[----:B------:R-:W-:-:S13]  /*a530*/  ISETP.NE.AND P0, PT, R192, 0x1, PT ;  /* 0x00000001c000780c */ /* 0x000fda0003f05270 */
[----:B------:R-:W0:Y:S02]  /*a540*/  @P0 LDC.64 R6, c[0x0][0x9e8] ;  /* 0x00027a00ff060b82 */ /* 0x000e240000000a00 */
[----:B0-----:R-:W-:-:S05]  /*a550*/  @P0 IMAD.HI.U32 R6, R15, R6, RZ ;  /* 0x000000060f060227 */ /* 0x001fca00078e00ff */
[----:B------:R-:W-:-:S04]  /*a560*/  @P0 SHF.R.U32.HI R15, RZ, R7, R6 ;  /* 0x00000007ff0f0219 */ /* 0x000fc80000011606 */
[----:B------:R-:W-:Y:S01]  /*a570*/  LOP3.LUT R15, RZ, R15, RZ, 0x33, !PT ;  /* 0x0000000fff0f7212 */ /* 0x000fe200078e33ff */
[----:B------:R-:W-:Y:S06]  /*a580*/  BRA `(.L_x_1806) ;  /* 0x0000000000147947 */ /* 0x000fec0003800000 */
.L_x_1805:
[----:B------:R-:W-:-:S05]  /*a590*/  IMAD.U32 R192, RZ, RZ, UR22 ;  /* 0x00000016ffc07e24 */ /* 0x000fca000f8e00ff */
[----:B------:R-:W-:-:S13]  /*a5a0*/  ISETP.NE.AND P0, PT, R192, 0x1, PT ;  /* 0x00000001c000780c */ /* 0x000fda0003f05270 */
[----:B------:R-:W0:Y:S02]  /*a5b0*/  @P0 LDC.64 R6, c[0x0][0x9e8] ;  /* 0x00027a00ff060b82 */ /* 0x000e240000000a00 */
[----:B0-----:R-:W-:-:S05]  /*a5c0*/  @P0 IMAD.HI.U32 R6, R15, R6, RZ ;  /* 0x000000060f060227 */ /* 0x001fca00078e00ff */
[----:B------:R-:W-:-:S07]  /*a5d0*/  @P0 SHF.R.U32.HI R15, RZ, R7, R6 ;  /* 0x00000007ff0f0219 */ /* 0x000fce0000011606 */
.L_x_1806:
[----:B------:R-:W-:Y:S05]  /*a5e0*/  BSYNC B0 ;  /* 0x0000000000007941 */ /* 0x000fea0003800000 */
.L_x_1804:
[----:B------:R-:W-:-:S04]  /*a5f0*/  IMAD R15, R15, R192, -UR6 ;  /* 0x800000060f0f7e24 */ /* 0x000fc8000f8e02c0 */
[----:B------:R-:W-:-:S05]  /*a600*/  IMAD.IADD R15, R15, 0x1, -R2 ;  /* 0x000000010f0f7824 */ /* 0x000fca00078e0a02 */
[----:B------:R-:W-:Y:S02]  /*a610*/  VIADDMNMX R13, R15, R192, R13, PT ;  /* 0x000000c00f0d7246 */ /* 0x000fe4000380010d */
[----:B------:R-:W-:-:S07]  /*a620*/  VIMNMX R14, R14, R15, !PT ;  /* 0x0000000f0e0e7248 */ /* 0x000fce0007fe0100 */
.L_x_1803:
[----:B------:R-:W-:Y:S01]  /*a630*/  UISETP.GT.AND UP0, UPT, UR50, -0x1, UPT ;  /* 0xffffffff3200788c */ /* 0x000fe2000bf04270 */
[----:B0-----:R-:W0:Y:S05]  /*a640*/  SHFL.IDX PT, R6, R12, 0x1, 0x1c1f ;  /* 0x003c1f000c067f89 */ /* 0x001e2a00000e0000 */
        /* <DEDUP_REMOVED lines=9> */
[----:B0-----:R-:W-:Y:S01]  /*a6e0*/  IMAD.IADD R12, R20, 0x1, R6 ;  /* 0x00000001140c7824 */ /* 0x001fe200078e0206 */
        /* <DEDUP_REMOVED lines=55> */
.L_x_1809:
[----:B------:R-:W-:-:S05]  /*aa60*/  IMAD.U32 R14, RZ, RZ, UR22 ;  /* 0x00000016ff0e7e24 */ /* 0x000fca000f8e00ff */
[----:B------:R-:W-:-:S13]  /*aa70*/  ISETP.NE.AND P1, PT, R14, 0x1, PT ;  /* 0x000000010e00780c */ /* 0x000fda0003f25270 */
[----:B------:R-:W0:Y:S02]  /*aa80*/  @P1 LDC.64 R6, c[0x0][0x9e8] ;  /* 0x00027a00ff061b82 */ /* 0x000e240000000a00 */
[----:B0-----:R-:W-:-:S05]  /*aa90*/  @P1 IMAD.HI.U32 R6, R5, R6, RZ ;  /* 0x0000000605061227 */ /* 0x001fca00078e00ff */
[----:B------:R-:W-:-:S07]  /*aaa0*/  @P1 SHF.R.U32.HI R5, RZ, R7, R6 ;  /* 0x00000007ff051219 */ /* 0x000fce0000011606 */
.L_x_1810:
[----:B------:R-:W-:Y:S05]  /*aab0*/  BSYNC B0 ;  /* 0x0000000000007941 */ /* 0x000fea0003800000 */
.L_x_1808:
[----:B------:R-:W-:-:S04]  /*aac0*/  IMAD R5, R5, R14, -UR6 ;  /* 0x8000000605057e24 */ /* 0x000fc8000f8e020e */
[----:B------:R-:W-:-:S05]  /*aad0*/  IMAD.IADD R5, R5, 0x1, -R2 ;  /* 0x0000000105057824 */ /* 0x000fca00078e0a02 */
[----:B------:R-:W-:Y:S02]  /*aae0*/  VIADDMNMX R12, R5, R14, R12, PT ;  /* 0x0000000e050c7246 */ /* 0x000fe4000380010c */
[----:B------:R-:W-:-:S07]  /*aaf0*/  VIMNMX R13, R13, R5, !PT ;  /* 0x000000050d0d7248 */ /* 0x000fce0007fe0100 */
.L_x_1807:
[----:B------:R-:W-:Y:S01]  /*ab00*/  FMNMX.FTZ R6, R152, R11, !PT ;  /* 0x0000000b98067209 */ /* 0x000fe20007810000 */
        /* <DEDUP_REMOVED lines=33> */
[----:B------:R-:W0:Y:S01]  /*ad20*/  SHFL.BFLY PT, R5, R6, 0x2, 0x1f ;  /* 0x0c401f0006057f89 */ /* 0x000e2200000e0000 */
[C---:B------:R-:W-:Y:S02]  /*ad30*/  ISETP.LT.OR P2, PT, R12.reuse, 0x1, P2 ;  /* 0x000000010c00780c */ /* 0x040fe40001741670 */
[----:B------:R-:W-:Y:S02]  /*ad40*/  ISETP.LT.OR P1, PT, R12, 0x19, P1 ;  /* 0x000000190c00780c */ /* 0x000fe40000f21670 */
[----:B------:R-:W-:-:S02]  /*ad50*/  FSEL R7, R154, -INF , !P2 ;  /* 0xff8000009a077808 */ /* 0x000fc40005000000 */
[----:B------:R-:W-:Y:S02]  /*ad60*/  FSEL R166, R166, -INF , !P1 ;  /* 0xff800000a6a67808 */ /* 0x000fe40004800000 */
[C---:B------:R-:W-:Y:S02]  /*ad70*/  ISETP.GT.AND P1, PT, R13.reuse, 0x19, P0 ;  /* 0x000000190d00780c */ /* 0x040fe40000724270 */
[----:B------:R-:W-:Y:S02]  /*ad80*/  ISETP.GT.AND P2, PT, R13, 0x20, P0 ;  /* 0x000000200d00780c */ /* 0x000fe40000744270 */
[C---:B------:R-:W-:Y:S02]  /*ad90*/  ISETP.LT.OR P1, PT, R12.reuse, 0x1a, P1 ;  /* 0x0000001a0c00780c */ /* 0x040fe40000f21670 */
[----:B------:R-:W-:Y:S02]  /*ada0*/  ISETP.LT.OR P2, PT, R12, 0x21, P2 ;  /* 0x000000210c00780c */ /* 0x000fe40001741670 */
[----:B------:R-:W-:-:S02]  /*adb0*/  FSEL R167, R167, -INF , !P1 ;  /* 0xff800000a7a77808 */ /* 0x000fc40004800000 */
[----:B------:R-:W-:Y:S02]  /*adc0*/  ISETP.GT.AND P1, PT, R13, 0x21, P0 ;  /* 0x000000210d00780c */ /* 0x000fe40000724270 */
[----:B------:R-:W-:Y:S02]  /*add0*/  FSEL R170, R170, -INF , !P2 ;  /* 0xff800000aaaa7808 */ /* 0x000fe40005000000 */
[----:B------:R-:W-:Y:S02]  /*ade0*/  ISETP.LT.OR P1, PT, R12, 0x22, P1 ;  /* 0x000000220c00780c */ /* 0x000fe40000f21670 */
[----:B0-----:R-:W-:Y:S02]  /*adf0*/  FMNMX.FTZ R5, R6, R5, !PT ;  /* 0x0000000506057209 */ /* 0x001fe40007810000 */
[----:B------:R-:W-:Y:S02]  /*ae00*/  FMNMX.FTZ R6, R7, R10, !PT ;  /* 0x0000000a07067209 */ /* 0x000fe40007810000 */
[----:B------:R-:W-:Y:S01]  /*ae10*/  FSEL R171, R171, -INF , !P1 ;  /* 0xff800000abab7808 */ /* 0x000fe20004800000 */
[----:B------:R-:W0:Y:S01]  /*ae20*/  SHFL.BFLY PT, R14, R5, 0x1, 0x1f ;  /* 0x0c201f00050e7f89 */ /* 0x000e2200000e0000 */
[----:B------:R-:W-:-:S02]  /*ae30*/  FMNMX.FTZ R15, R155, R6, !PT ;  /* 0x000000069b0f7209 */ /* 0x000fc40007810000 */
[----:B------:R-:W-:Y:S02]  /*ae40*/  ISETP.GT.AND P1, PT, R13, 0x29, P0 ;  /* 0x000000290d00780c */ /* 0x000fe40000724270 */
[----:B------:R-:W-:Y:S02]  /*ae50*/  FMNMX.FTZ R6, R158, R15, !PT ;  /* 0x0000000f9e067209 */ /* 0x000fe40007810000 */
[----:B------:R-:W-:Y:S02]  /*ae60*/  ISETP.LT.OR P1, PT, R12, 0x2a, P1 ;  /* 0x0000002a0c00780c */ /* 0x000fe40000f21670 */
[----:B------:R-:W-:Y:S02]  /*ae70*/  FMNMX.FTZ R15, R159, R6, !PT ;  /* 0x000000069f0f7209 */ /* 0x000fe40007810000 */
[----:B------:R-:W-:Y:S02]  /*ae80*/  FSEL R175, R175, -INF , !P1 ;  /* 0xff800000afaf7808 */ /* 0x000fe40004800000 */
[----:B------:R-:W-:-:S02]  /*ae90*/  FMNMX.FTZ R6, R162, R15, !PT ;  /* 0x0000000fa2067209 */ /* 0x000fc40007810000 */
[----:B------:R-:W-:Y:S02]  /*aea0*/  ISETP.GT.AND P1, PT, R13, 0x30, P0 ;  /* 0x000000300d00780c */ /* 0x000fe40000724270 */
[----:B------:R-:W-:Y:S02]  /*aeb0*/  FMNMX.FTZ R15, R163, R6, !PT ;  /* 0x00000006a30f7209 */ /* 0x000fe40007810000 */
[----:B------:R-:W-:Y:S02]  /*aec0*/  ISETP.GT.AND P2, PT, R13, 0x28, P0 ;  /* 0x000000280d00780c */ /* 0x000fe40000744270 */
[----:B------:R-:W-:Y:S02]  /*aed0*/  FMNMX.FTZ R6, R166, R15, !PT ;  /* 0x0000000fa6067209 */ /* 0x000fe40007810000 */
[----:B------:R-:W-:Y:S02]  /*aee0*/  ISETP.LT.OR P1, PT, R12, 0x31, P1 ;  /* 0x000000310c00780c */ /* 0x000fe40000f21670 */
[----:B------:R-:W-:-:S02]  /*aef0*/  FMNMX.FTZ R15, R167, R6, !PT ;  /* 0x00000006a70f7209 */ /* 0x000fc40007810000 */
[----:B------:R-:W-:Y:S02]  /*af00*/  ISETP.LT.OR P2, PT, R12, 0x29, P2 ;  /* 0x000000290c00780c */ /* 0x000fe40001741670 */
[----:B------:R-:W-:Y:S02]  /*af10*/  FMNMX.FTZ R6, R170, R15, !PT ;  /* 0x0000000faa067209 */ /* 0x000fe40007810000 */
[----:B------:R-:W-:Y:S02]  /*af20*/  FSEL R178, R178, -INF , !P1 ;  /* 0xff800000b2b27808 */ /* 0x000fe40004800000 */
[----:B------:R-:W-:Y:S02]  /*af30*/  ISETP.GT.AND P1, PT, R13, 0x31, P0 ;  /* 0x000000310d00780c */ /* 0x000fe40000724270 */
[----:B------:R-:W-:Y:S02]  /*af40*/  FSEL R174, R174, -INF , !P2 ;  /* 0xff800000aeae7808 */ /* 0x000fe40005000000 */
[----:B------:R-:W-:-:S02]  /*af50*/  FMNMX.FTZ R21, R171, R6, !PT ;  /* 0x00000006ab157209 */ /* 0x000fc40007810000 */
[----:B------:R-:W-:Y:S02]  /*af60*/  ISETP.LT.OR P1, PT, R12, 0x32, P1 ;  /* 0x000000320c00780c */ /* 0x000fe40000f21670 */
[----:B------:R-:W-:Y:S02]  /*af70*/  FMNMX.FTZ R6, R174, R21, !PT ;  /* 0x00000015ae067209 */ /* 0x000fe40007810000 */
[----:B------:R-:W-:Y:S02]  /*af80*/  FSEL R179, R179, -INF , !P1 ;  /* 0xff800000b3b37808 */ /* 0x000fe40004800000 */
[----:B------:R-:W-:Y:S02]  /*af90*/  ISETP.GT.AND P1, PT, R13, 0x38, P0 ;  /* 0x000000380d00780c */ /* 0x000fe40000724270 */
[----:B------:R-:W-:Y:S02]  /*afa0*/  FMNMX.FTZ R21, R175, R6, !PT ;  /* 0x00000006af157209 */ /* 0x000fe40007810000 */
[----:B------:R-:W-:-:S02]  /*afb0*/  ISETP.GT.AND P0, PT, R13, 0x39, P0 ;  /* 0x000000390d00780c */ /* 0x000fc40000704270 */
[----:B------:R-:W-:Y:S02]  /*afc0*/  ISETP.LT.OR P1, PT, R12, 0x39, P1 ;  /* 0x000000390c00780c */ /* 0x000fe40000f21670 */
[----:B------:R-:W-:Y:S02]  /*afd0*/  FMNMX.FTZ R6, R178, R21, !PT ;  /* 0x00000015b2067209 */ /* 0x000fe40007810000 */
[----:B0-----:R-:W-:Y:S02]  /*afe0*/  FMNMX.FTZ R5, R5, R14, !PT ;  /* 0x0000000e05057209 */ /* 0x001fe40007810000 */
[----:B------:R-:W-:Y:S02]  /*aff0*/  ISETP.LT.OR P0, PT, R12, 0x3a, P0 ;  /* 0x0000003a0c00780c */ /* 0x000fe40000701670 */
[----:B------:R-:W-:Y:S01]  /*b000*/  FSEL R182, R182, -INF , !P1 ;  /* 0xff800000b6b67808 */ /* 0x000fe20004800000 */
[----:B------:R-:W-:Y:S01]  /*b010*/  FMUL.FTZ R14, R5, UR10 ;  /* 0x0000000a050e7c20 */ /* 0x000fe20008410000 */
[----:B------:R-:W-:-:S02]  /*b020*/  FMNMX.FTZ R21, R179, R6, !PT ;  /* 0x00000006b3157209 */ /* 0x000fc40007810000 */
[----:B------:R-:W-:Y:S02]  /*b030*/  FSETP.NEU.FTZ.AND P2, PT, R5, -INF , PT ;  /* 0xff8000000500780b */ /* 0x000fe40003f5d000 */
[----:B------:R-:W-:Y:S02]  /*b040*/  FSEL R183, R183, -INF , !P0 ;  /* 0xff800000b7b77808 */ /* 0x000fe40004000000 */
[----:B------:R-:W-:Y:S02]  /*b050*/  FMNMX.FTZ R6, R182, R21, !PT ;  /* 0x00000015b6067209 */ /* 0x000fe40007810000 */
[----:B------:R-:W-:Y:S02]  /*b060*/  FSEL R14, R14, RZ, P2 ;  /* 0x000000ff0e0e7208 */ /* 0x000fe40001000000 */
[----:B------:R-:W-:-:S03]  /*b070*/  FMNMX.FTZ R6, R183, R6, !PT ;  /* 0x00000006b7067209 */ /* 0x000fc60007810000 */
[--C-:B------:R-:W-:Y:S01]  /*b080*/  FFMA.FTZ R21, R161, UR10, -R14.reuse ;  /* 0x0000000aa1157c23 */ /* 0x100fe2000801080e */
[--C-:B------:R-:W-:Y:S01]  /*b090*/  FFMA.FTZ R154, R156, UR10, -R14.reuse ;  /* 0x0000000a9c9a7c23 */ /* 0x100fe2000801080e */
[----:B------:R-:W0:Y:S01]  /*b0a0*/  SHFL.BFLY PT, R161, R6, 0x2, 0x1f ;  /* 0x0c401f0006a17f89 */ /* 0x000e2200000e0000 */
        /* <DEDUP_REMOVED lines=13> */
[----:B------:R-:W-:Y:S01]  /*b180*/  IMAD.U32 R177, RZ, RZ, UR21 ;  /* 0x00000015ffb17e24 */ /* 0x000fe2000f8e00ff */
[----:B------:R-:W-:Y:S08]  /*b190*/  MUFU.EX2 R152, R152 ;  /* 0x0000009800987308 */ /* 0x000ff00000000800 */
[----:B------:R-:W-:Y:S01]  /*b1a0*/  MUFU.EX2 R15, R15 ;  /* 0x0000000f000f7308 */ /* 0x000fe20000000800 */
[----:B0-----:R-:W-:Y:S01]  /*b1b0*/  FMNMX.FTZ R168, R6, R161, !PT ;  /* 0x000000a106a87209 */ /* 0x001fe20007810000 */
[----:B------:R-:W-:Y:S01]  /*b1c0*/  FFMA.FTZ R161, R173, UR10, -R14 ;  /* 0x0000000aada17c23 */ /* 0x000fe2000801080e */
[----:B------:R-:W-:Y:S01]  /*b1d0*/  FSEL R6, R5, RZ, P2 ;  /* 0x000000ff05067208 */ /* 0x000fe20001000000 */
[----:B------:R-:W-:-:S02]  /*b1e0*/  IMAD.MOV R173, RZ, RZ, -R17 ;  /* 0x000000ffffad7224 */ /* 0x000fc400078e0a11 */
[----:B------:R-:W0:Y:S02]  /*b1f0*/  SHFL.BFLY PT, R169, R168, 0x1, 0x1f ;  /* 0x0c201f00a8a97f89 */ /* 0x000e2400000e0000 */
[----:B------:R-:W-:Y:S01]  /*b200*/  FADD.FTZ R6, -R6, R11 ;  /* 0x0000000b06067221 */ /* 0x000fe20000010100 */
[----:B------:R-:W-:Y:S01]  /*b210*/  MUFU.EX2 R13, R13 ;  /* 0x0000000d000d7308 */ /* 0x000fe20000000800 */
[----:B------:R-:W-:Y:S02]  /*b220*/  ISETP.NE.AND P1, PT, R2, R173, PT ;  /* 0x000000ad0200720c */ /* 0x000fe40003f25270 */
[----:B------:R-:W-:-:S05]  /*b230*/  FMUL.FTZ R11, R6, UR10 ;  /* 0x0000000a060b7c20 */ /* 0x000fca0008410000 */
[----:B------:R-:W-:Y:S08]  /*b240*/  MUFU.EX2 R156, R156 ;  /* 0x0000009c009c7308 */ /* 0x000ff00000000800 */
[----:B------:R-:W1:Y:S01]  /*b250*/  MUFU.EX2 R11, R11 ;  /* 0x0000000b000b7308 */ /* 0x000e620000000800 */
[----:B0-----:R-:W-:Y:S01]  /*b260*/  FMNMX.FTZ R6, R168, R169, !PT ;  /* 0x000000a9a8067209 */ /* 0x001fe20007810000 */
[----:B------:R-:W-:-:S06]  /*b270*/  FFMA.FTZ R169, R181, UR10, -R14 ;  /* 0x0000000ab5a97c23 */ /* 0x000fcc000801080e */
[----:B------:R-:W0:Y:S01]  /*b280*/  MUFU.EX2 R21, R21 ;  /* 0x0000001500157308 */ /* 0x000e220000000800 */
[C---:B------:R-:W-:Y:S01]  /*b290*/  FSETP.NEU.FTZ.AND P0, PT, R6.reuse, -INF , PT ;  /* 0xff8000000600780b */ /* 0x040fe20003f1d000 */
[----:B------:R-:W-:-:S05]  /*b2a0*/  FMUL.FTZ R176, R6, UR10 ;  /* 0x0000000a06b07c20 */ /* 0x000fca0008410000 */
[----:B------:R-:W-:Y:S01]  /*b2b0*/  FSEL R176, R176, RZ, P0 ;  /* 0x000000ffb0b07208 */ /* 0x000fe20000000000 */
[----:B------:R-:W2:Y:S01]  /*b2c0*/  MUFU.EX2 R12, R12 ;  /* 0x0000000c000c7308 */ /* 0x000ea20000000800 */
[----:B-1----:R-:W-:Y:S01]  /*b2d0*/  FFMA.FTZ R172, R11, R3, R152 ;  /* 0x000000030bac7223 */ /* 0x002fe20000010098 */
[----:B------:R-:W-:Y:S01]  /*b2e0*/  F2FP.BF16.F32.PACK_AB R152, R15, R152 ;  /* 0x000000980f98723e */ /* 0x000fe200000010ff */
[----:B------:R-:W-:Y:S01]  /*b2f0*/  FMUL.FTZ R24, R24, R11 ;  /* 0x0000000b18187220 */ /* 0x000fe20000410000 */
[----:B------:R-:W-:Y:S01]  /*b300*/  FFMA.FTZ R7, R7, UR10, -R176 ;  /* 0x0000000a07077c23 */ /* 0x000fe200080108b0 */
[----:B------:R-:W-:Y:S01]  /*b310*/  FADD.FTZ R3, R15, R172 ;  /* 0x000000ac0f037221 */ /* 0x000fe20000010000 */
[--C-:B------:R-:W-:Y:S01]  /*b320*/  FFMA.FTZ R155, R155, UR10, -R176.reuse ;  /* 0x0000000a9b9b7c23 */ /* 0x100fe200080108b0 */
[--C-:B------:R-:W-:Y:S01]  /*b330*/  FFMA.FTZ R158, R158, UR10, -R176.reuse ;  /* 0x0000000a9e9e7c23 */ /* 0x100fe200080108b0 */
[----:B------:R-:W1:Y:S01]  /*b340*/  MUFU.EX2 R153, R153 ;  /* 0x0000009900997308 */ /* 0x000e620000000800 */
[----:B------:R-:W-:Y:S01]  /*b350*/  FADD.FTZ R14, R154, R3 ;  /* 0x000000039a0e7221 */ /* 0x000fe20000010000 */
[----:B------:R-:W-:Y:S01]  /*b360*/  FSEL R3, R6, RZ, P0 ;  /* 0x000000ff06037208 */ /* 0x000fe20000000000 */
[--C-:B------:R-:W-:Y:S01]  /*b370*/  FFMA.FTZ R159, R159, UR10, -R176.reuse ;  /* 0x0000000a9f9f7c23 */ /* 0x100fe200080108b0 */
[----:B------:R-:W-:Y:S01]  /*b380*/  FFMA.FTZ R163, R163, UR10, -R176 ;  /* 0x0000000aa3a37c23 */ /* 0x000fe200080108b0 */
[----:B------:R-:W-:Y:S01]  /*b390*/  FADD.FTZ R173, R13, R14 ;  /* 0x0000000e0dad7221 */ /* 0x000fe20000010000 */
[----:B------:R-:W-:-:S02]  /*b3a0*/  @!P1 IMAD R14, R177, 0x40, R16 ;  /* 0x00000040b10e9824 */ /* 0x000fc400078e0210 */
[----:B------:R-:W-:Y:S01]  /*b3b0*/  FADD.FTZ R3, -R3, R10 ;  /* 0x0000000a03037221 */ /* 0x000fe20000010100 */
[----:B------:R-:W3:Y:S01]  /*b3c0*/  MUFU.EX2 R160, R160 ;  /* 0x000000a000a07308 */ /* 0x000ee20000000800 */
[----:B------:R-:W-:Y:S01]  /*b3d0*/  FADD.FTZ R172, R156, R173 ;  /* 0x000000ad9cac7221 */ /* 0x000fe20000010000 */
[----:B------:R-:W-:Y:S01]  /*b3e0*/  F2FP.BF16.F32.PACK_AB R154, R13, R154 ;  /* 0x0000009a0d9a723e */ /* 0x000fe200000010ff */
[----:B------:R-:W-:Y:S01]  /*b3f0*/  FMUL.FTZ R3, R3, UR10 ;  /* 0x0000000a03037c20 */ /* 0x000fe20008410000 */
[----:B------:R-:W-:Y:S01]  /*b400*/  FFMA.FTZ R177, R166, UR10, -R176 ;  /* 0x0000000aa6b17c23 */ /* 0x000fe200080108b0 */
[----:B0-----:R-:W-:Y:S01]  /*b410*/  FADD.FTZ R173, R21, R172 ;  /* 0x000000ac15ad7221 */ /* 0x001fe20000010000 */
[----:B------:R-:W-:Y:S01]  /*b420*/  @!P1 LEA R172, R14, UR43, 0x2 ;  /* 0x0000002b0eac9c11 */ /* 0x000fe2000f8e10ff */
[--C-:B------:R-:W-:Y:S01]  /*b430*/  FFMA.FTZ R167, R167, UR10, -R176.reuse ;  /* 0x0000000aa7a77c23 */ /* 0x100fe200080108b0 */
[----:B------:R-:W0:Y:S01]  /*b440*/  MUFU.EX2 R157, R157 ;  /* 0x0000009d009d7308 */ /* 0x000e220000000800 */
[----:B--2---:R-:W-:Y:S01]  /*b450*/  FADD.FTZ R10, R12, R173 ;  /* 0x000000ad0c0a7221 */ /* 0x004fe20000010000 */
[--C-:B------:R-:W-:Y:S01]  /*b460*/  FFMA.FTZ R173, R162, UR10, -R176.reuse ;  /* 0x0000000aa2ad7c23 */ /* 0x100fe200080108b0 */
[----:B------:R-:W-:Y:S01]  /*b470*/  @!P1 STS [R172+0x28800], R11 ;  /* 0x0288000bac009388 */ /* 0x000fe20000000800 */
[----:B------:R-:W-:Y:S01]  /*b480*/  FFMA.FTZ R171, R171, UR10, -R176 ;  /* 0x0000000aabab7c23 */ /* 0x000fe200080108b0 */
[----:B-1----:R-:W-:Y:S01]  /*b490*/  FADD.FTZ R181, R153, R10 ;  /* 0x0000000a99b57221 */ /* 0x002fe20000010000 */
[--C-:B------:R-:W-:Y:S01]  /*b4a0*/  FFMA.FTZ R174, R174, UR10, -R176.reuse ;  /* 0x0000000aaeae7c23 */ /* 0x100fe200080108b0 */
[--C-:B------:R-:W-:Y:S01]  /*b4b0*/  FFMA.FTZ R175, R175, UR10, -R176.reuse ;  /* 0x0000000aafaf7c23 */ /* 0x100fe200080108b0 */
[----:B------:R-:W1:Y:S01]  /*b4c0*/  MUFU.EX2 R20, R20 ;  /* 0x0000001400147308 */ /* 0x000e620000000800 */
[----:B---3--:R-:W-:Y:S01]  /*b4d0*/  FADD.FTZ R162, R160, R181 ;  /* 0x000000b5a0a27221 */ /* 0x008fe20000010000 */
[--C-:B------:R-:W-:Y:S01]  /*b4e0*/  FFMA.FTZ R178, R178, UR10, -R176.reuse ;  /* 0x0000000ab2b27c23 */ /* 0x100fe200080108b0 */
[--C-:B------:R-:W-:Y:S01]  /*b4f0*/  FFMA.FTZ R179, R179, UR10, -R176.reuse ;  /* 0x0000000ab3b37c23 */ /* 0x100fe200080108b0 */
[----:B------:R-:W-:Y:S01]  /*b500*/  FFMA.FTZ R182, R182, UR10, -R176 ;  /* 0x0000000ab6b67c23 */ /* 0x000fe200080108b0 */
[----:B------:R-:W-:Y:S01]  /*b510*/  F2FP.BF16.F32.PACK_AB R156, R21, R156 ;  /* 0x0000009c159c723e */ /* 0x000fe200000010ff */
[-C--:B------:R-:W-:Y:S01]  /*b520*/  FMUL.FTZ R25, R25, R11.reuse ;  /* 0x0000000b19197220 */ /* 0x080fe20000410000 */
[-C--:B------:R-:W-:Y:S01]  /*b530*/  FMUL.FTZ R28, R28, R11.reuse ;  /* 0x0000000b1c1c7220 */ /* 0x080fe20000410000 */
        /* <DEDUP_REMOVED lines=24> */
[----:B------:R3:W-:Y:S01]  /*b6c0*/  MUFU.EX2 R168, R180 ;  /* 0x000000b400a87308 */ /* 0x0007e20000000800 */
        /* <DEDUP_REMOVED lines=8> */
[--C-:B---3--:R-:W-:Y:S01]  /*b750*/  FFMA.FTZ R180, R170, UR10, -R176.reuse ;  /* 0x0000000aaab47c23 */ /* 0x108fe200080108b0 */
[----:B------:R-:W-:Y:S01]  /*b760*/  FFMA.FTZ R176, R183, UR10, -R176 ;  /* 0x0000000ab7b07c23 */ /* 0x000fe200080108b0 */
        /* <DEDUP_REMOVED lines=18> */
[----:B0-----:R-:W-:Y:S01]  /*b890*/  FADD.FTZ R162, R164, R3 ;  /* 0x00000003a4a27221 */ /* 0x001fe20000010000 */
[----:B-1----:R-:W-:Y:S01]  /*b8a0*/  F2FP.BF16.F32.PACK_AB R164, R165, R164 ;  /* 0x000000a4a5a4723e */ /* 0x002fe200000010ff */
[-C--:B------:R-:W-:Y:S01]  /*b8b0*/  FMUL.FTZ R109, R109, R11.reuse ;  /* 0x0000000b6d6d7220 */ /* 0x080fe20000410000 */
[----:B------:R-:W0:Y:S01]  /*b8c0*/  MUFU.EX2 R14, R155 ;  /* 0x0000009b000e7308 */ /* 0x000e220000000800 */
[----:B------:R-:W-:Y:S01]  /*b8d0*/  FADD.FTZ R3, R165, R162 ;  /* 0x000000a2a5037221 */ /* 0x000fe20000010000 */
[----:B---3--:R-:W-:Y:S01]  /*b8e0*/  FFMA.FTZ R13, R10, R4, R7 ;  /* 0x000000040a0d7223 */ /* 0x008fe20000010007 */
[----:B------:R-:W-:Y:S01]  /*b8f0*/  F2FP.BF16.F32.PACK_AB R162, R161, R20 ;  /* 0x00000014a1a2723e */ /* 0x000fe200000010ff */
[----:B------:R1:W-:Y:S01]  /*b900*/  @!P1 STS [R172+0x28820], R10 ;  /* 0x0288200aac009388 */ /* 0x0003e20000000800 */
[-C--:B------:R-:W-:Y:S01]  /*b910*/  FMUL.FTZ R112, R112, R11.reuse ;  /* 0x0000000b70707220 */ /* 0x080fe20000410000 */
[-C--:B------:R-:W-:Y:S01]  /*b920*/  FMUL.FTZ R113, R113, R11.reuse ;  /* 0x0000000b71717220 */ /* 0x080fe20000410000 */
[-C--:B------:R-:W-:Y:S01]  /*b930*/  FMUL.FTZ R116, R116, R11.reuse ;  /* 0x0000000b74747220 */ /* 0x080fe20000410000 */
[----:B------:R2:W3:Y:S01]  /*b940*/  MUFU.EX2 R155, R158 ;  /* 0x0000009e009b7308 */ /* 0x0004e20000000800 */
[----:B----4-:R-:W-:Y:S01]  /*b950*/  F2FP.BF16.F32.PACK_AB R166, R169, R168 ;  /* 0x000000a8a9a6723e */ /* 0x010fe200000010ff */
[-C--:B------:R-:W-:Y:S01]  /*b960*/  FMUL.FTZ R117, R117, R11.reuse ;  /* 0x0000000b75757220 */ /* 0x080fe20000410000 */
[-C--:B------:R-:W-:Y:S01]  /*b970*/  FMUL.FTZ R120, R120, R11.reuse ;  /* 0x0000000b78787220 */ /* 0x080fe20000410000 */
[-C--:B------:R-:W-:Y:S01]  /*b980*/  FMUL.FTZ R121, R121, R11.reuse ;  /* 0x0000000b79797220 */ /* 0x080fe20000410000 */
[-C--:B------:R-:W-:Y:S01]  /*b990*/  FMUL.FTZ R124, R124, R11.reuse ;  /* 0x0000000b7c7c7220 */ /* 0x080fe20000410000 */
[-C--:B------:R-:W-:Y:S01]  /*b9a0*/  FMUL.FTZ R125, R125, R11.reuse ;  /* 0x0000000b7d7d7220 */ /* 0x080fe20000410000 */
[----:B------:R-:W-:Y:S01]  /*b9b0*/  FMUL.FTZ R128, R128, R11 ;  /* 0x0000000b80807220 */ /* 0x000fe20000410000 */
[----:B------:R-:W1:Y:S01]  /*b9c0*/  MUFU.EX2 R170, R159 ;  /* 0x0000009f00aa7308 */ /* 0x000e620000000800 */
[----:B--2---:R-:W-:Y:S01]  /*b9d0*/  F2FP.BF16.F32.PACK_AB R158, R153, R12 ;  /* 0x0000000c999e723e */ /* 0x004fe200000010ff */
[----:B------:R-:W-:Y:S01]  /*b9e0*/  FADD.FTZ R12, R168, R3 ;  /* 0x00000003a80c7221 */ /* 0x000fe20000010000 */
[C---:B0-----:R-:W-:Y:S01]  /*b9f0*/  FADD.FTZ R4, R14.reuse, R13 ;  /* 0x0000000d0e047221 */ /* 0x041fe20000010000 */
[----:B------:R-:W-:Y:S01]  /*ba00*/  F2FP.BF16.F32.PACK_AB R153, R14, R7 ;  /* 0x000000070e99723e */ /* 0x000fe200000010ff */
[-C--:B------:R-:W-:Y:S01]  /*ba10*/  FMUL.FTZ R129, R129, R11.reuse ;  /* 0x0000000b81817220 */ /* 0x080fe20000410000 */
[----:B------:R-:W-:Y:S01]  /*ba20*/  FADD.FTZ R3, R169, R12 ;  /* 0x0000000ca9037221 */ /* 0x000fe20000010000 */
        /* <DEDUP_REMOVED lines=10> */
[C---:B-1----:R-:W-:Y:S01]  /*bad0*/  FADD.FTZ R172, R170.reuse, R13 ;  /* 0x0000000daaac7221 */ /* 0x042fe20000010000 */
[----:B------:R-:W-:Y:S01]  /*bae0*/  F2FP.BF16.F32.PACK_AB R155, R170, R155 ;  /* 0x0000009baa9b723e */ /* 0x000fe200000010ff */
[----:B------:R-:W-:Y:S01]  /*baf0*/  BAR.SYNC.DEFER_BLOCKING 0xf, 0x100 ;  /* 0x03c4000000007b1d */ /* 0x000fe20000010000 */
[-C--:B------:R-:W-:Y:S01]  /*bb00*/  FMUL.FTZ R145, R145, R11.reuse ;  /* 0x0000000b91917220 */ /* 0x080fe20000410000 */
[-C--:B------:R-:W-:Y:S01]  /*bb10*/  FMUL.FTZ R148, R148, R11.reuse ;  /* 0x0000000b94947220 */ /* 0x080fe20000410000 */
[----:B------:R-:W-:Y:S01]  /*bb20*/  FMUL.FTZ R149, R149, R11 ;  /* 0x0000000b95957220 */ /* 0x000fe20000410000 */
[-C--:B------:R-:W-:Y:S01]  /*bb30*/  FMUL.FTZ R26, R26, R10.reuse ;  /* 0x0000000a1a1a7220 */ /* 0x080fe20000410000 */
[-C--:B------:R-:W-:Y:S01]  /*bb40*/  FMUL.FTZ R27, R27, R10.reuse ;  /* 0x0000000a1b1b7220 */ /* 0x080fe20000410000 */
[----:B------:R-:W1:Y:S01]  /*bb50*/  MUFU.EX2 R159, R177 ;  /* 0x000000b1009f7308 */ /* 0x000e620000000800 */
        /* <DEDUP_REMOVED lines=8> */
[C---:B--2---:R-:W-:Y:S01]  /*bbe0*/  FADD.FTZ R172, R12.reuse, R13 ;  /* 0x0000000d0cac7221 */ /* 0x044fe20000010000 */
[----:B------:R-:W-:Y:S01]  /*bbf0*/  F2FP.BF16.F32.PACK_AB R157, R12, R173 ;  /* 0x000000ad0c9d723e */ /* 0x000fe200000010ff */
[-C--:B------:R-:W-:Y:S01]  /*bc00*/  FMUL.FTZ R42, R42, R10.reuse ;  /* 0x0000000a2a2a7220 */ /* 0x080fe20000410000 */
[-C--:B------:R-:W-:Y:S01]  /*bc10*/  FMUL.FTZ R43, R43, R10.reuse ;  /* 0x0000000a2b2b7220 */ /* 0x080fe20000410000 */
[-C--:B------:R-:W-:Y:S01]  /*bc20*/  FMUL.FTZ R46, R46, R10.reuse ;  /* 0x0000000a2e2e7220 */ /* 0x080fe20000410000 */
[-C--:B------:R-:W-:Y:S01]  /*bc30*/  FMUL.FTZ R47, R47, R10.reuse ;  /* 0x0000000a2f2f7220 */ /* 0x080fe20000410000 */
[-C--:B------:R-:W-:Y:S01]  /*bc40*/  FMUL.FTZ R50, R50, R10.reuse ;  /* 0x0000000a32327220 */ /* 0x080fe20000410000 */
[----:B------:R-:W2:Y:S01]  /*bc50*/  MUFU.EX2 R161, R180 ;  /* 0x000000b400a17308 */ /* 0x000ea20000000800 */
[----:B-1----:R-:W-:Y:S01]  /*bc60*/  FADD.FTZ R13, R159, R172 ;  /* 0x000000ac9f0d7221 */ /* 0x002fe20000010000 */
[----:B------:R1:W-:Y:S01]  /*bc70*/  STSM.16.M88.4 [R18+0x26800], R152 ;  /* 0x0268009812007844 */ /* 0x0003e20000000200 */
[-C--:B------:R-:W-:Y:S01]  /*bc80*/  FMUL.FTZ R51, R51, R10.reuse ;  /* 0x0000000a33337220 */ /* 0x080fe20000410000 */
[-C--:B------:R-:W-:Y:S01]  /*bc90*/  FMUL.FTZ R54, R54, R10.reuse ;  /* 0x0000000a36367220 */ /* 0x080fe20000410000 */
[-C--:B------:R-:W-:Y:S01]  /*bca0*/  FMUL.FTZ R55, R55, R10.reuse ;  /* 0x0000000a37377220 */ /* 0x080fe20000410000 */
[-C--:B------:R-:W-:Y:S01]  /*bcb0*/  FMUL.FTZ R58, R58, R10.reuse ;  /* 0x0000000a3a3a7220 */ /* 0x080fe20000410000 */
[-C--:B------:R-:W-:Y:S01]  /*bcc0*/  FMUL.FTZ R59, R59, R10.reuse ;  /* 0x0000000a3b3b7220 */ /* 0x080fe20000410000 */
[----:B------:R-:W3:Y:S01]  /*bcd0*/  MUFU.EX2 R168, R171 ;  /* 0x000000ab00a87308 */ /* 0x000ee20000000800 */
[----:B0-----:R-:W-:Y:S01]  /*bce0*/  F2FP.BF16.F32.PACK_AB R159, R20, R159 ;  /* 0x0000009f149f723e */ /* 0x001fe200000010ff */
[-C--:B------:R-:W-:Y:S01]  /*bcf0*/  FMUL.FTZ R62, R62, R10.reuse ;  /* 0x0000000a3e3e7220 */ /* 0x080fe20000410000 */
[-C--:B------:R-:W-:Y:S01]  /*bd00*/  FMUL.FTZ R63, R63, R10.reuse ;  /* 0x0000000a3f3f7220 */ /* 0x080fe20000410000 */
[-C--:B------:R-:W-:Y:S01]  /*bd10*/  FMUL.FTZ R66, R66, R10.reuse ;  /* 0x0000000a42427220 */ /* 0x080fe20000410000 */
[-C--:B------:R-:W-:Y:S01]  /*bd20*/  FMUL.FTZ R67, R67, R10.reuse ;  /* 0x0000000a43437220 */ /* 0x080fe20000410000 */
[----:B------:R1:W-:Y:S01]  /*bd30*/  STSM.16.M88.4 [R19], R156 ;  /* 0x0000009c13007844 */ /* 0x0003e20000000200 */
[-C--:B------:R-:W-:Y:S01]  /*bd40*/  FMUL.FTZ R70, R70, R10.reuse ;  /* 0x0000000a46467220 */ /* 0x080fe20000410000 */
[----:B------:R0:W4:Y:S01]  /*bd50*/  MUFU.EX2 R163, R174 ;  /* 0x000000ae00a37308 */ /* 0x0001220000000800 */
[-C--:B------:R-:W-:Y:S01]  /*bd60*/  FMUL.FTZ R71, R71, R10.reuse ;  /* 0x0000000a47477220 */ /* 0x080fe20000410000 */
[-C--:B------:R-:W-:Y:S01]  /*bd70*/  FMUL.FTZ R74, R74, R10.reuse ;  /* 0x0000000a4a4a7220 */ /* 0x080fe20000410000 */
[-C--:B------:R-:W-:Y:S01]  /*bd80*/  FMUL.FTZ R75, R75, R10.reuse ;  /* 0x0000000a4b4b7220 */ /* 0x080fe20000410000 */
[-C--:B------:R-:W-:Y:S01]  /*bd90*/  FMUL.FTZ R78, R78, R10.reuse ;  /* 0x0000000a4e4e7220 */ /* 0x080fe20000410000 */
[-C--:B------:R-:W-:Y:S01]  /*bda0*/  FMUL.FTZ R79, R79, R10.reuse ;  /* 0x0000000a4f4f7220 */ /* 0x080fe20000410000 */
[-C--:B------:R-:W-:Y:S01]  /*bdb0*/  FMUL.FTZ R82, R82, R10.reuse ;  /* 0x0000000a52527220 */ /* 0x080fe20000410000 */
[-C--:B------:R-:W-:Y:S01]  /*bdc0*/  FMUL.FTZ R83, R83, R10.reuse ;  /* 0x0000000a53537220 */ /* 0x080fe20000410000 */
[----:B------:R-:W5:Y:S01]  /*bdd0*/  MUFU.EX2 R4, R175 ;  /* 0x000000af00047308 */ /* 0x000f620000000800 */
[----:B0-----:R-:W-:Y:S01]  /*bde0*/  FADD.FTZ R174, R20, R13 ;  /* 0x0000000d14ae7221 */ /* 0x001fe20000010000 */
[-C--:B------:R-:W-:Y:S01]  /*bdf0*/  FMUL.FTZ R86, R86, R10.reuse ;  /* 0x0000000a56567220 */ /* 0x080fe20000410000 */
[-C--:B------:R-:W-:Y:S01]  /*be00*/  FMUL.FTZ R87, R87, R10.reuse ;  /* 0x0000000a57577220 */ /* 0x080fe20000410000 */
[-C--:B------:R-:W-:Y:S01]  /*be10*/  FMUL.FTZ R90, R90, R10.reuse ;  /* 0x0000000a5a5a7220 */ /* 0x080fe20000410000 */
[----:B--2---:R-:W-:Y:S01]  /*be20*/  FADD.FTZ R13, R161, R174 ;  /* 0x000000aea10d7221 */ /* 0x004fe20000010000 */
[C---:B---3--:R-:W-:Y:S01]  /*be30*/  F2FP.BF16.F32.PACK_AB R161, R168.reuse, R161 ;  /* 0x000000a1a8a1723e */ /* 0x048fe200000010ff */
[-C--:B------:R-:W-:Y:S01]  /*be40*/  FMUL.FTZ R91, R91, R10.reuse ;  /* 0x0000000a5b5b7220 */ /* 0x080fe20000410000 */
[----:B------:R-:W0:Y:S01]  /*be50*/  MUFU.EX2 R165, R178 ;  /* 0x000000b200a57308 */ /* 0x000e220000000800 */
[----:B------:R-:W-:Y:S01]  /*be60*/  FADD.FTZ R174, R168, R13 ;  /* 0x0000000da8ae7221 */ /* 0x000fe20000010000 */
[-C--:B------:R-:W-:Y:S01]  /*be70*/  FMUL.FTZ R94, R94, R10.reuse ;  /* 0x0000000a5e5e7220 */ /* 0x080fe20000410000 */
[-C--:B------:R-:W-:Y:S01]  /*be80*/  FMUL.FTZ R95, R95, R10.reuse ;  /* 0x0000000a5f5f7220 */ /* 0x080fe20000410000 */
[-C--:B------:R-:W-:Y:S01]  /*be90*/  FMUL.FTZ R98, R98, R10.reuse ;  /* 0x0000000a62627220 */ /* 0x080fe20000410000 */
[----:B----4-:R-:W-:Y:S01]  /*bea0*/  FADD.FTZ R13, R163, R174 ;  /* 0x000000aea30d7221 */ /* 0x010fe20000010000 */
[-C--:B------:R-:W-:Y:S01]  /*beb0*/  FMUL.FTZ R99, R99, R10.reuse ;  /* 0x0000000a63637220 */ /* 0x080fe20000410000 */
[-C--:B------:R-:W-:Y:S01]  /*bec0*/  FMUL.FTZ R102, R102, R10.reuse ;  /* 0x0000000a66667220 */ /* 0x080fe20000410000 */
[----:B------:R-:W2:Y:S01]  /*bed0*/  MUFU.EX2 R172, R179 ;  /* 0x000000b300ac7308 */ /* 0x000ea20000000800 */
[C---:B-----5:R-:W-:Y:S01]  /*bee0*/  FADD.FTZ R174, R4.reuse, R13 ;  /* 0x0000000d04ae7221 */ /* 0x060fe20000010000 */
[----:B------:R-:W-:Y:S01]  /*bef0*/  F2FP.BF16.F32.PACK_AB R163, R4, R163 ;  /* 0x000000a304a3723e */ /* 0x000fe200000010ff */
[-C--:B------:R-:W-:Y:S01]  /*bf00*/  FMUL.FTZ R103, R103, R10.reuse ;  /* 0x0000000a67677220 */ /* 0x080fe20000410000 */
[-C--:B------:R-:W-:Y:S01]  /*bf10*/  FMUL.FTZ R106, R106, R10.reuse ;  /* 0x0000000a6a6a7220 */ /* 0x080fe20000410000 */
[-C--:B------:R-:W-:Y:S01]  /*bf20*/  FMUL.FTZ R107, R107, R10.reuse ;  /* 0x0000000a6b6b7220 */ /* 0x080fe20000410000 */
[-C--:B------:R-:W-:Y:S01]  /*bf30*/  FMUL.FTZ R110, R110, R10.reuse ;  /* 0x0000000a6e6e7220 */ /* 0x080fe20000410000 */
[----:B------:R1:W-:Y:S01]  /*bf40*/  STSM.16.M88.4 [R23], R160 ;  /* 0x000000a017007844 */ /* 0x0003e20000000200 */
        /* <DEDUP_REMOVED lines=17> */
[----:B---3--:R-:W-:Y:S01]  /*c060*/  FADD.FTZ R7, R167, R14 ;  /* 0x0000000ea7077221 */ /* 0x008fe20000010000 */
[-C--:B------:R-:W-:Y:S01]  /*c070*/  FMUL.FTZ R135, R135, R10.reuse ;  /* 0x0000000a87877220 */ /* 0x080fe20000410000 */
[-C--:B------:R-:W-:Y:S01]  /*c080*/  FMUL.FTZ R138, R138, R10.reuse ;  /* 0x0000000a8a8a7220 */ /* 0x080fe20000410000 */
[-C--:B------:R-:W-:Y:S01]  /*c090*/  FMUL.FTZ R139, R139, R10.reuse ;  /* 0x0000000a8b8b7220 */ /* 0x080fe20000410000 */
[-C--:B------:R-:W-:Y:S01]  /*c0a0*/  FMUL.FTZ R142, R142, R10.reuse ;  /* 0x0000000a8e8e7220 */ /* 0x080fe20000410000 */
[-C--:B------:R-:W-:Y:S01]  /*c0b0*/  FMUL.FTZ R143, R143, R10.reuse ;  /* 0x0000000a8f8f7220 */ /* 0x080fe20000410000 */
[-C--:B------:R-:W-:Y:S01]  /*c0c0*/  FMUL.FTZ R146, R146, R10.reuse ;  /* 0x0000000a92927220 */ /* 0x080fe20000410000 */
[-C--:B------:R-:W-:Y:S01]  /*c0d0*/  FMUL.FTZ R147, R147, R10.reuse ;  /* 0x0000000a93937220 */ /* 0x080fe20000410000 */
[C---:B0-----:R-:W-:Y:S01]  /*c0e0*/  F2FP.BF16.F32.PACK_AB R167, R176.reuse, R167 ;  /* 0x000000a7b0a7723e */ /* 0x041fe200000010ff */
[----:B------:R-:W-:Y:S01]  /*c0f0*/  FADD.FTZ R4, R176, R7 ;  /* 0x00000007b0047221 */ /* 0x000fe20000010000 */
[-C--:B------:R-:W-:Y:S01]  /*c100*/  FMUL.FTZ R150, R150, R10.reuse ;  /* 0x0000000a96967220 */ /* 0x080fe20000410000 */
[----:B------:R-:W-:-:S02]  /*c110*/  FMUL.FTZ R151, R151, R10 ;  /* 0x0000000a97977220 */ /* 0x000fc40000410000 */
[----:B------:R1:W-:Y:S01]  /*c120*/  STSM.16.M88.4 [R22], R164 ;  /* 0x000000a416007844 */ /* 0x0003e20000000200 */
[----:B------:R-:W-:Y:S05]  /*c130*/  @!P3 BRA `(.L_x_1811) ;  /* 0x000000000004b947 */ /* 0x000fea0003800000 */
[----:B------:R-:W-:Y:S01]  /*c140*/  BPT.TRAP 0x1 ;  /* 0x000000040000795c */ /* 0x000fe20000300000 */
.L_x_1811:
[----:B------:R0:W2:Y:S01]  /*c150*/  SYNCS.PHASECHK.TRANS64.TRYWAIT P0, [UR26+0x28c50], R9 ;  /* 0x028c5009ff0075a7 */ /* 0x0000a2000800015a */
[----:B------:R-:W-:Y:S05]  /*c160*/  @!P3 BRA `(.L_x_1812) ;  /* 0x000000000004b947 */ /* 0x000fea0003800000 */
[----:B------:R-:W-:Y:S01]  /*c170*/  BPT.TRAP 0x1 ;  /* 0x000000040000795c */ /* 0x000fe20000300000 */
.L_x_1812:
[----:B--2---:R-:W-:Y:S05]  /*c180*/  @P0 BRA `(.L_x_1813) ;  /* 0x0000000000080947 */ /* 0x004fea0003800000 */
[----:B------:R-:W2:Y:S02]  /*c190*/  SYNCS.PHASECHK.TRANS64.TRYWAIT P0, [UR26+0x28c50], R9 ;  /* 0x028c5009ff0075a7 */ /* 0x000ea4000800015a */
[----:B--2---:R-:W-:Y:S05]  /*c1a0*/  @!P0 BRA `(.L_x_1814) ;  /* 0x0000009000f88947 */ /* 0x004fea0003800000 */
.L_x_1813:
        /* <DEDUP_REMOVED lines=41> */
.L_x_1798:
[----:B------:R-:W5:Y:S01]  /*c440*/  SHFL.BFLY PT, R0, R3, 0x2, 0x1f ;  /* 0x0c401f0003007f89 */ /* 0x000f6200000e0000 */
[----:B0-----:R-:W-:Y:S01]  /*c450*/  IMAD.MOV.U32 R10, RZ, RZ, RZ ;  /* 0x000000ffff0a7224 */ /* 0x001fe200078e00ff */
[----:B------:R-:W-:Y:S01]  /*c460*/  UIADD3 UR38, UR38, 0x1, URZ ;  /* 0x0000000126267890 */ /* 0x000fe2000fffe03f */
[----:B------:R-:W-:Y:S01]  /*c470*/  IMAD.U32 R14, RZ, RZ, UR10 ;  /* 0x0000000aff0e7e24 */ /* 0x000fe2000f8e00ff */
[----:B------:R-:W0:Y:S01]  /*c480*/  SHFL.BFLY PT, R9, R4, 0x2, 0x1f ;  /* 0x0c401f0004097f89 */ /* 0x000e2200000e0000 */
[----:B------:R-:W-:Y:S08]  /*c490*/  BAR.ARV 0x8, 0x100 ;  /* 0x0204000000007b1d */ /* 0x000ff00000002000 */
[----:B------:R-:W-:Y:S01]  /*c4a0*/  BAR.SYNC.DEFER_BLOCKING 0xf, 0x100 ;  /* 0x03c4000000007b1d */ /* 0x000fe20000010000 */
[----:B-----5:R-:W-:Y:S01]  /*c4b0*/  FADD.FTZ R0, R0, R3 ;  /* 0x0000000300007221 */ /* 0x020fe20000010000 */
[----:B------:R-:W-:Y:S01]  /*c4c0*/  IMAD.U32 R3, RZ, RZ, UR36 ;  /* 0x00000024ff037e24 */ /* 0x000fe2000f8e00ff */
[----:B------:R-:W-:Y:S01]  /*c4d0*/  UIADD3 UR36, UR36, 0x1, URZ ;  /* 0x0000000124247890 */ /* 0x000fe2000fffe03f */
[----:B0-----:R-:W-:-:S02]  /*c4e0*/  FADD.FTZ R9, R9, R4 ;  /* 0x0000000409097221 */ /* 0x001fc40000010000 */
[----:B------:R-:W0:Y:S01]  /*c4f0*/  SHFL.BFLY PT, R7, R0, 0x1, 0x1f ;  /* 0x0c201f0000077f89 */ /* 0x000e2200000e0000 */
[----:B------:R-:W-:Y:S01]  /*c500*/  IMAD.MOV.U32 R4, RZ, RZ, RZ ;  /* 0x000000ffff047224 */ /* 0x000fe200078e00ff */
[----:B------:R-:W-:Y:S02]  /*c510*/  UISETP.NE.AND UP0, UPT, UR36, 0x2, UPT ;  /* 0x000000022400788c */ /* 0x000fe4000bf05270 */
[----:B--2---:R-:W2:Y:S02]  /*c520*/  SHFL.BFLY PT, R8, R9, 0x1, 0x1f ;  /* 0x0c201f0009087f89 */ /* 0x004ea400000e0000 */
[----:B------:R-:W-:Y:S02]  /*c530*/  USEL UR4, URZ, 0x1, UP0 ;  /* 0x000000013f047887 */ /* 0x000fe40008000000 */
[----:B------:R-:W-:Y:S02]  /*c540*/  USEL UR36, UR36, URZ, UP0 ;  /* 0x0000003f24247287 */ /* 0x000fe40008000000 */
[----:B------:R-:W-:Y:S01]  /*c550*/  ULOP3.LUT UR37, UR37, UR4, URZ, 0x3c, !UPT ;  /* 0x0000000425257292 */ /* 0x000fe2000f8e3c3f */
[----:B0-----:R-:W-:Y:S01]  /*c560*/  FADD.FTZ R12, R0, R7 ;  /* 0x00000007000c7221 */ /* 0x001fe20000010000 */
[----:B------:R-:W-:-:S02]  /*c570*/  IMAD.MOV R7, RZ, RZ, -R17 ;  /* 0x000000ffff077224 */ /* 0x000fc400078e0a11 */
[----:B--2---:R-:W-:Y:S02]  /*c580*/  FADD.FTZ R13, R9, R8 ;  /* 0x00000008090d7221 */ /* 0x004fe40000010000 */
[----:B------:R-:W-:Y:S01]  /*c590*/  FSETP.NE.FTZ.AND P1, PT, R12, RZ, PT ;  /* 0x000000ff0c00720b */ /* 0x000fe20003f35000 */
[----:B------:R-:W-:Y:S01]  /*c5a0*/  IMAD.U32 R8, RZ, RZ, UR10 ;  /* 0x0000000aff087e24 */ /* 0x000fe2000f8e00ff */
[----:B------:R-:W-:Y:S02]  /*c5b0*/  ISETP.NE.AND P0, PT, R2, R7, PT ;  /* 0x000000070200720c */ /* 0x000fe40003f05270 */
[----:B------:R-:W-:-:S09]  /*c5c0*/  FSETP.NE.FTZ.AND P2, PT, R13, RZ, PT ;  /* 0x000000ff0d00720b */ /* 0x000fd20003f55000 */
[----:B------:R-:W0:Y:S01]  /*c5d0*/  @P1 MUFU.RCP R10, R12 ;  /* 0x0000000c000a1308 */ /* 0x000e220000001000 */
[----:B------:R-:W-:Y:S01]  /*c5e0*/  @P1 FMUL.FTZ R8, R8, 0.69314718246459960938 ;  /* 0x3f31721808081820 */ /* 0x000fe20000410000 */
[----:B------:R-:W-:Y:S02]  /*c5f0*/  @!P0 IMAD R0, R3, 0x40, R16 ;  /* 0x0000004003008824 */ /* 0x000fe400078e0210 */
[----:B------:R-:W-:Y:S01]  /*c600*/  @P2 FMUL.FTZ R14, R14, 0.69314718246459960938 ;  /* 0x3f3172180e0e2820 */ /* 0x000fe20000410000 */
[----:B------:R-:W-:Y:S02]  /*c610*/  IMAD.MOV.U32 R3, RZ, RZ, -0x800000 ;  /* 0xff800000ff037424 */ /* 0x000fe400078e00ff */
[----:B------:R-:W-:Y:S01]  /*c620*/  @!P0 LEA R11, R0, UR43, 0x2 ;  /* 0x0000002b000b8c11 */ /* 0x000fe2000f8e10ff */
[----:B------:R-:W-:Y:S01]  /*c630*/  @P2 MUFU.RCP R4, R13 ;  /* 0x0000000d00042308 */ /* 0x000fe20000001000 */
[----:B------:R-:W-:-:S07]  /*c640*/  IMAD.MOV.U32 R0, RZ, RZ, -0x800000 ;  /* 0xff800000ff007424 */ /* 0x000fce00078e00ff */
[----:B------:R-:W2:Y:S01]  /*c650*/  @P1 MUFU.LG2 R9, R12 ;  /* 0x0000000c00091308 */ /* 0x000ea20000000c00 */
        /* <DEDUP_REMOVED lines=36> */
[-C--:B-1--4-:R-:W-:Y:S01]  /*c8a0*/  FMUL.FTZ R156, R96, R10.reuse ;  /* 0x0000000a609c7220 */ /* 0x092fe20000410000 */
        /* <DEDUP_REMOVED lines=32> */
[----:B------:R-:W-:Y:S01]  /*cab0*/  PLOP3.LUT P0, PT, PT, PT, PT, 0x8, 0x0 ;  /* 0x000000000000781c */ /* 0x000fe20003f0e170 */
        /* <DEDUP_REMOVED lines=67> */
.L_x_1731:
[----:B------:R-:W0:Y:S08]  /*cef0*/  S2UR UR4, SR_CgaCtaId ;  /* 0x00000000000479c3 */ /* 0x000e300000008800 */
[----:B------:R-:W-:Y:S06]  /*cf00*/  BAR.SYNC.DEFER_BLOCKING 0x5, 0x180 ;  /* 0x0146000000007b1d */ /* 0x000fec0000010000 */
[----:B------:R-:W-:Y:S01]  /*cf10*/  UMOV UR43, 0x400 ;  /* 0x00000400002b7882 */ /* 0x000fe20000000000 */
[----:B------:R-:W-:Y:S01]  /*cf20*/  BSSY B0, `(.L_x_1816) ;  /* 0x00002a8000007945 */ /* 0x000fe20003800000 */
[----:B0-----:R-:W-:-:S09]  /*cf30*/  ULEA UR43, UR4, UR43, 0x18 ;  /* 0x0000002b042b7291 */ /* 0x001fd2000f8ec03f */
[----:B------:R-:W0:Y:S02]  /*cf40*/  LDS R4, [UR43+0x28cd0] ;  /* 0x028cd02bff047984 */ /* 0x000e240008000800 */
[----:B0-----:R-:W-:Y:S01]  /*cf50*/  R2UR UR4, R4 ;  /* 0x00000000040472ca */ /* 0x001fe200000e0000 */
[----:B------:R-:W-:Y:S06]  /*cf60*/  BAR.ARV 0x4, 0x180 ;  /* 0x0106000000007b1d */ /* 0x000fec0000002000 */
[----:B------:R-:W-:Y:S08]  /*cf70*/  @P0 BRA `(.L_x_1817) ;  /* 0x0000001c00900947 */ /* 0x000ff00003800000 */
[----:B------:R-:W0:Y:S01]  /*cf80*/  S2UR UR5, SR_SWINHI ;  /* 0x00000000000579c3 */ /* 0x000e220000002f00 */
[----:B------:R-:W-:Y:S01]  /*cf90*/  IMAD R9, R211, 0x40, R184 ;  /* 0x00000040d3097824 */ /* 0x000fe200078e02b8 */
[----:B------:R-:W1:Y:S01]  /*cfa0*/  SHFL.IDX PT, R6, R212, RZ, 0x1f ;  /* 0x00001fffd4067589 */ /* 0x000e6200000e0000 */
[----:B------:R-:W-:Y:S01]  /*cfb0*/  F2FP.BF16.F32.PACK_AB R104, R105, R104 ;  /* 0x000000686968723e */ /* 0x000fe200000010ff */
[----:B------:R-:W-:Y:S01]  /*cfc0*/  USHF.R.S32.HI UR12, URZ, 0x1f, UR39 ;  /* 0x0000001f3f0c7899 */ /* 0x000fe20008011427 */
[----:B------:R-:W-:-:S03]  /*cfd0*/  F2FP.BF16.F32.PACK_AB R105, R107, R106 ;  /* 0x0000006a6b69723e */ /* 0x000fc600000010ff */
[----:B------:R-:W-:Y:S01]  /*cfe0*/  BAR.SYNC.DEFER_BLOCKING 0x1, 0x100 ;  /* 0x0044000000007b1d */ /* 0x000fe20000010000 */
[----:B------:R-:W-:Y:S01]  /*cff0*/  F2FP.BF16.F32.PACK_AB R106, R109, R108 ;  /* 0x0000006c6d6a723e */ /* 0x000fe200000010ff */
[----:B------:R-:W-:Y:S01]  /*d000*/  USHF.R.S32.HI UR13, URZ, 0x1f, UR42 ;  /* 0x0000001f3f0d7899 */ /* 0x000fe2000801142a */
        /* <DEDUP_REMOVED lines=9> */
[----:B------:R-:W-:Y:S01]  /*d0a0*/  IMAD.U32 R114, RZ, RZ, UR6 ;  /* 0x00000006ff727e24 */ /* 0x000fe2000f8e00ff */
[----:B-1----:R-:W-:Y:S01]  /*d0b0*/  ISETP.NE.AND P0, PT, R6, RZ, PT ;  /* 0x000000ff0600720c */ /* 0x002fe20003f05270 */
[----:B------:R-:W-:Y:S02]  /*d0c0*/  IMAD.U32 R115, RZ, RZ, UR7 ;  /* 0x00000007ff737e24 */ /* 0x000fe4000f8e00ff */
[----:B------:R-:W-:-:S04]  /*d0d0*/  IMAD.WIDE R4, R215, 0x2, R114 ;  /* 0x00000002d7047825 */ /* 0x000fc800078e0272 */
[----:B------:R-:W-:Y:S01]  /*d0e0*/  IMAD.WIDE R114, R9, 0x2, R114 ;  /* 0x0000000209727825 */ /* 0x000fe200078e0272 */
[C---:B------:R-:W-:Y:S02]  /*d0f0*/  IADD3 R41, P2, R4.reuse, 0x20, RZ ;  /* 0x0000002004297810 */ /* 0x040fe40007f5e0ff */
[C---:B------:R-:W-:Y:S02]  /*d100*/  IADD3 R53, P4, R4.reuse, 0x60, RZ ;  /* 0x0000006004357810 */ /* 0x040fe40007f9e0ff */
[----:B------:R-:W-:Y:S01]  /*d110*/  LOP3.LUT R12, R41, 0x380, RZ, 0xc0, !PT ;  /* 0x00000380290c7812 */ /* 0x000fe200078ec0ff */
[--C-:B------:R-:W-:Y:S01]  /*d120*/  IMAD.X R13, RZ, RZ, R5.reuse, P2 ;  /* 0x000000ffff0d7224 */ /* 0x100fe200010e0605 */
[C---:B------:R-:W-:Y:S01]  /*d130*/  IADD3 R44, P2, R4.reuse, 0x2060, RZ ;  /* 0x00002060042c7810 */ /* 0x040fe20007f5e0ff */
[--C-:B------:R-:W-:Y:S01]  /*d140*/  IMAD.X R25, RZ, RZ, R5.reuse, P4 ;  /* 0x000000ffff197224 */ /* 0x100fe200020e0605 */
[----:B------:R-:W-:Y:S02]  /*d150*/  LOP3.LUT R24, R53, 0x380, RZ, 0xc0, !PT ;  /* 0x0000038035187812 */ /* 0x000fe400078ec0ff */
[C---:B------:R-:W-:Y:S01]  /*d160*/  IADD3 R57, P5, R4.reuse, 0x2000, RZ ;  /* 0x0000200004397810 */ /* 0x040fe20007fbe0ff */
[----:B------:R-:W-:Y:S01]  /*d170*/  IMAD.X R123, RZ, RZ, R5, P2 ;  /* 0x000000ffff7b7224 */ /* 0x000fe200010e0605 */
[----:B------:R-:W-:-:S02]  /*d180*/  IADD3 R20, P2, R4, 0x6020, RZ ;  /* 0x0000602004147810 */ /* 0x000fc40007f5e0ff */
[----:B------:R-:W-:Y:S01]  /*d190*/  SHF.R.U64 R12, R12, 0x3, RZ ;  /* 0x000000030c0c7819 */ /* 0x000fe200000012ff */
[--C-:B------:R-:W-:Y:S01]  /*d1a0*/  IMAD.X R29, RZ, RZ, R5.reuse, P5 ;  /* 0x000000ffff1d7224 */ /* 0x100fe200028e0605 */
[----:B------:R-:W-:Y:S01]  /*d1b0*/  SHF.R.U64 R24, R24, 0x3, RZ ;  /* 0x0000000318187819 */ /* 0x000fe200000012ff */
[--C-:B------:R-:W-:Y:S01]  /*d1c0*/  IMAD.X R147, RZ, RZ, R5.reuse, P2 ;  /* 0x000000ffff937224 */ /* 0x100fe200010e0605 */
[----:B------:R-:W-:Y:S02]  /*d1d0*/  IADD3 R81, P2, R114, 0x3000, RZ ;  /* 0x0000300072517810 */ /* 0x000fe40007f5e0ff */
[----:B------:R-:W-:Y:S02]  /*d1e0*/  IADD3 R56, P4, R4, 0x4020, RZ ;  /* 0x0000402004387810 */ /* 0x000fe40007f9e0ff */
[----:B------:R-:W-:Y:S02]  /*d1f0*/  LOP3.LUT R80, R81, 0x380, RZ, 0xc0, !PT ;  /* 0x0000038051507812 */ /* 0x000fe400078ec0ff */
[----:B------:R-:W-:Y:S01]  /*d200*/  LOP3.LUT R28, R57, 0x380, RZ, 0xc0, !PT ;  /* 0x00000380391c7812 */ /* 0x000fe200078ec0ff */
[----:B------:R-:W-:Y:S01]  /*d210*/  IMAD.X R131, RZ, RZ, R5, P4 ;  /* 0x000000ffff837224 */ /* 0x000fe200020e0605 */
[----:B------:R-:W-:-:S02]  /*d220*/  LOP3.LUT R12, R12, R41, RZ, 0x3c, !PT ;  /* 0x000000290c0c7212 */ /* 0x000fc400078e3cff */
[----:B------:R-:W-:Y:S02]  /*d230*/  LOP3.LUT R41, R44, 0x380, RZ, 0xc0, !PT ;  /* 0x000003802c297812 */ /* 0x000fe400078ec0ff */
[----:B------:R-:W-:Y:S02]  /*d240*/  LOP3.LUT R24, R24, R53, RZ, 0x3c, !PT ;  /* 0x0000003518187212 */ /* 0x000fe400078e3cff */
[----:B------:R-:W-:Y:S02]  /*d250*/  SHF.R.U64 R80, R80, 0x3, RZ ;  /* 0x0000000350507819 */ /* 0x000fe400000012ff */
[----:B------:R-:W-:Y:S02]  /*d260*/  IADD3 R45, P3, R4, 0x40, RZ ;  /* 0x00000040042d7810 */ /* 0x000fe40007f7e0ff */
[----:B------:R-:W-:Y:S02]  /*d270*/  SHF.R.U64 R28, R28, 0x3, RZ ;  /* 0x000000031c1c7819 */ /* 0x000fe400000012ff */
[----:B------:R-:W-:Y:S01]  /*d280*/  LOP3.LUT R53, R56, 0x380, RZ, 0xc0, !PT ;  /* 0x0000038038357812 */ /* 0x000fe200078ec0ff */
[----:B------:R-:W-:Y:S01]  /*d290*/  IMAD.X R15, RZ, RZ, R5, P3 ;  /* 0x000000ffff0f7224 */ /* 0x000fe200018e0605 */
[----:B------:R-:W-:-:S02]  /*d2a0*/  IADD3 R65, P1, R4, 0x2040, RZ ;  /* 0x0000204004417810 */ /* 0x000fc40007f3e0ff */
[----:B------:R-:W-:Y:S02]  /*d2b0*/  SHF.R.U64 R41, R41, 0x3, RZ ;  /* 0x0000000329297819 */ /* 0x000fe400000012ff */
[----:B------:R-:W-:Y:S01]  /*d2c0*/  IADD3 R10, P5, R4, 0x4040, RZ ;  /* 0x00004040040a7810 */ /* 0x000fe20007fbe0ff */
[----:B------:R-:W-:Y:S01]  /*d2d0*/  IMAD.X R49, RZ, RZ, R5, P1 ;  /* 0x000000ffff317224 */ /* 0x000fe200008e0605 */
[----:B------:R-:W-:Y:S01]  /*d2e0*/  LOP3.LUT R80, R80, R81, RZ, 0x3c, !PT ;  /* 0x0000005150507212 */ /* 0x000fe200078e3cff */
[----:B------:R-:W-:Y:S01]  /*d2f0*/  IMAD.X R81, RZ, RZ, R115, P2 ;  /* 0x000000ffff517224 */ /* 0x000fe200010e0673 */
[----:B------:R-:W-:Y:S01]  /*d300*/  IADD3 R61, P6, R4, 0x2020, RZ ;  /* 0x00002020043d7810 */ /* 0x000fe20007fde0ff */
[--C-:B------:R-:W-:Y:S01]  /*d310*/  IMAD.X R135, RZ, RZ, R5.reuse, P5 ;  /* 0x000000ffff877224 */ /* 0x100fe200028e0605 */
[----:B------:R-:W-:Y:S02]  /*d320*/  LOP3.LUT R28, R28, R57, RZ, 0x3c, !PT ;  /* 0x000000391c1c7212 */ /* 0x000fe400078e3cff */
[----:B------:R-:W-:Y:S01]  /*d330*/  SHF.R.U64 R53, R53, 0x3, RZ ;  /* 0x0000000335357819 */ /* 0x000fe200000012ff */
[----:B------:R-:W-:Y:S01]  /*d340*/  IMAD.X R33, RZ, RZ, R5, P6 ;  /* 0x000000ffff217224 */ /* 0x000fe200030e0605 */
[----:B------:R-:W-:-:S02]  /*d350*/  LOP3.LUT R9, R4, 0x380, RZ, 0xc0, !PT ;  /* 0x0000038004097812 */ /* 0x000fc400078ec0ff */
[----:B------:R-:W-:Y:S02]  /*d360*/  LOP3.LUT R40, R65, 0x380, RZ, 0xc0, !PT ;  /* 0x0000038041287812 */ /* 0x000fe400078ec0ff */
[----:B------:R-:W-:Y:S02]  /*d370*/  IADD3 R57, P2, R114, 0x9000, RZ ;  /* 0x0000900072397810 */ /* 0x000fe40007f5e0ff */
[----:B------:R-:W-:Y:S02]  /*d380*/  IADD3 R52, P3, R4, 0x4000, RZ ;  /* 0x0000400004347810 */ /* 0x000fe40007f7e0ff */
[----:B------:R-:W-:Y:S02]  /*d390*/  LOP3.LUT R122, R41, R44, RZ, 0x3c, !PT ;  /* 0x0000002c297a7212 */ /* 0x000fe400078e3cff */
[----:B------:R-:W-:Y:S01]  /*d3a0*/  LOP3.LUT R41, R10, 0x380, RZ, 0xc0, !PT ;  /* 0x000003800a297812 */ /* 0x000fe200078ec0ff */
[----:B------:R-:W-:Y:S01]  /*d3b0*/  IMAD.X R127, RZ, RZ, R5, P3 ;  /* 0x000000ffff7f7224 */ /* 0x000fe200018e0605 */
[----:B------:R-:W-:-:S02]  /*d3c0*/  LOP3.LUT R130, R53, R56, RZ, 0x3c, !PT ;  /* 0x0000003835827212 */ /* 0x000fc400078e3cff */
[----:B------:R-:W-:Y:S02]  /*d3d0*/  SHF.R.U64 R9, R9, 0x3, RZ ;  /* 0x0000000309097819 */ /* 0x000fe400000012ff */
[----:B------:R-:W-:Y:S02]  /*d3e0*/  SHF.R.U64 R40, R40, 0x3, RZ ;  /* 0x0000000328287819 */ /* 0x000fe400000012ff */
[----:B------:R-:W-:Y:S02]  /*d3f0*/  LOP3.LUT R56, R57, 0x380, RZ, 0xc0, !PT ;  /* 0x0000038039387812 */ /* 0x000fe400078ec0ff */
[C---:B------:R-:W-:Y:S02]  /*d400*/  IADD3 R37, P6, R4.reuse, 0x4060, RZ ;  /* 0x0000406004257810 */ /* 0x040fe40007fde0ff */
[----:B------:R-:W-:Y:S02]  /*d410*/  SHF.R.U64 R41, R41, 0x3, RZ ;  /* 0x0000000329297819 */ /* 0x000fe400000012ff */
[C---:B------:R-:W-:Y:S01]  /*d420*/  IADD3 R36, P1, R4.reuse, 0x6000, RZ ;  /* 0x0000600004247810 */ /* 0x040fe20007f3e0ff */
[----:B------:R-:W-:Y:S01]  /*d430*/  IMAD.X R139, RZ, RZ, R5, P6 ;  /* 0x000000ffff8b7224 */ /* 0x000fe200030e0605 */
[----:B------:R-:W-:-:S02]  /*d440*/  IADD3 R8, P3, R4, 0x6040, RZ ;  /* 0x0000604004087810 */ /* 0x000fc40007f7e0ff */
[----:B------:R-:W-:Y:S01]  /*d450*/  IADD3 R6, P4, R4, 0x6060, RZ ;  /* 0x0000606004067810 */ /* 0x000fe20007f9e0ff */
[--C-:B------:R-:W-:Y:S01]  /*d460*/  IMAD.X R143, RZ, RZ, R5.reuse, P1 ;  /* 0x000000ffff8f7224 */ /* 0x100fe200008e0605 */
[----:B------:R-:W-:Y:S01]  /*d470*/  LOP3.LUT R4, R9, R4, RZ, 0x3c, !PT ;  /* 0x0000000409047212 */ /* 0x000fe200078e3cff */
[--C-:B------:R-:W-:Y:S01]  /*d480*/  IMAD.X R9, RZ, RZ, R5.reuse, P3 ;  /* 0x000000ffff097224 */ /* 0x100fe200018e0605 */
[----:B------:R-:W-:Y:S01]  /*d490*/  LOP3.LUT R48, R40, R65, RZ, 0x3c, !PT ;  /* 0x0000004128307212 */ /* 0x000fe200078e3cff */
[----:B------:R-:W-:Y:S01]  /*d4a0*/  IMAD.X R11, RZ, RZ, R5, P4 ;  /* 0x000000ffff0b7224 */ /* 0x000fe200020e0605 */
[----:B------:R-:W-:Y:S02]  /*d4b0*/  SHF.R.U64 R56, R56, 0x3, RZ ;  /* 0x0000000338387819 */ /* 0x000fe400000012ff */
[----:B------:R-:W-:Y:S02]  /*d4c0*/  LOP3.LUT R40, R37, 0x380, RZ, 0xc0, !PT ;  /* 0x0000038025287812 */ /* 0x000fe400078ec0ff */
[----:B------:R-:W-:-:S02]  /*d4d0*/  LOP3.LUT R134, R41, R10, RZ, 0x3c, !PT ;  /* 0x0000000a29867212 */ /* 0x000fc400078e3cff */
[----:B------:R-:W-:Y:S02]  /*d4e0*/  LOP3.LUT R41, R6, 0x380, RZ, 0xc0, !PT ;  /* 0x0000038006297812 */ /* 0x000fe400078ec0ff */
[----:B------:R-:W-:Y:S01]  /*d4f0*/  LOP3.LUT R56, R56, R57, RZ, 0x3c, !PT ;  /* 0x0000003938387212 */ /* 0x000fe200078e3cff */
[----:B------:R-:W-:Y:S01]  /*d500*/  IMAD.X R57, RZ, RZ, R115, P2 ;  /* 0x000000ffff397224 */ /* 0x000fe200010e0673 */
[----:B------:R-:W-:Y:S02]  /*d510*/  MOV R224, R4 ;  /* 0x0000000400e07202 */ /* 0x000fe40000000f00 */
[----:B------:R-:W-:Y:S02]  /*d520*/  SHF.R.U64 R40, R40, 0x3, RZ ;  /* 0x0000000328287819 */ /* 0x000fe400000012ff */
[----:B------:R-:W-:Y:S02]  /*d530*/  F2FP.BF16.F32.PACK_AB R5, R27, R26 ;  /* 0x0000001a1b05723e */ /* 0x000fe400000010ff */
[----:B------:R-:W-:-:S02]  /*d540*/  IADD3 R27, P2, R114, 0xf000, RZ ;  /* 0x0000f000721b7810 */ /* 0x000fc40007f5e0ff */
[----:B------:R-:W-:Y:S02]  /*d550*/  SHF.R.U64 R41, R41, 0x3, RZ ;  /* 0x0000000329297819 */ /* 0x000fe400000012ff */
[----:B------:R-:W-:Y:S01]  /*d560*/  LOP3.LUT R138, R40, R37, RZ, 0x3c, !PT ;  /* 0x00000025288a7212 */ /* 0x000fe200078e3cff */
[----:B------:R-:W-:Y:S01]  /*d570*/  IMAD.X R119, RZ, RZ, R115, P2 ;  /* 0x000000ffff777224 */ /* 0x000fe200010e0673 */
[----:B------:R-:W-:Y:S02]  /*d580*/  LOP3.LUT R14, R45, 0x380, RZ, 0xc0, !PT ;  /* 0x000003802d0e7812 */ /* 0x000fe400078ec0ff */
[----:B------:R-:W-:Y:S02]  /*d590*/  LOP3.LUT R37, R8, 0x380, RZ, 0xc0, !PT ;  /* 0x0000038008257812 */ /* 0x000fe400078ec0ff */
[----:B------:R-:W-:Y:S02]  /*d5a0*/  LOP3.LUT R26, R27, 0x380, RZ, 0xc0, !PT ;  /* 0x000003801b1a7812 */ /* 0x000fe400078ec0ff */
[----:B------:R-:W-:-:S02]  /*d5b0*/  IADD3 R89, P4, R114, 0x1000, RZ ;  /* 0x0000100072597810 */ /* 0x000fc40007f9e0ff */
[C---:B------:R-:W-:Y:S02]  /*d5c0*/  IADD3 R85, P3, R114.reuse, 0x2000, RZ ;  /* 0x0000200072557810 */ /* 0x040fe40007f7e0ff */
[----:B------:R-:W-:Y:S02]  /*d5d0*/  LOP3.LUT R10, R41, R6, RZ, 0x3c, !PT ;  /* 0x00000006290a7212 */ /* 0x000fe400078e3cff */
[----:B------:R-:W-:Y:S02]  /*d5e0*/  IADD3 R77, P1, R114, 0x4000, RZ ;  /* 0x00004000724d7810 */ /* 0x000fe40007f3e0ff */
[----:B------:R-:W-:Y:S02]  /*d5f0*/  F2FP.BF16.F32.PACK_AB R6, R7, R205 ;  /* 0x000000cd0706723e */ /* 0x000fe400000010ff */
[----:B------:R-:W-:Y:S02]  /*d600*/  F2FP.BF16.F32.PACK_AB R4, R21, R208 ;  /* 0x000000d01504723e */ /* 0x000fe400000010ff */
[----:B------:R-:W-:-:S02]  /*d610*/  F2FP.BF16.F32.PACK_AB R7, R31, R30 ;  /* 0x0000001e1f07723e */ /* 0x000fc400000010ff */
[----:B------:R-:W-:Y:S02]  /*d620*/  LOP3.LUT R32, R61, 0x380, RZ, 0xc0, !PT ;  /* 0x000003803d207812 */ /* 0x000fe400078ec0ff */
[----:B------:R-:W-:Y:S01]  /*d630*/  SHF.R.U64 R14, R14, 0x3, RZ ;  /* 0x000000030e0e7819 */ /* 0x000fe200000012ff */
[----:B------:R0:W-:Y:S01]  /*d640*/  STSM.16.M88.4 [R224], R4 ;  /* 0x00000004e0007844 */ /* 0x0001e20000000200 */
[----:B------:R-:W-:Y:S02]  /*d650*/  SHF.R.U64 R37, R37, 0x3, RZ ;  /* 0x0000000325257819 */ /* 0x000fe400000012ff */
[----:B------:R-:W-:Y:S02]  /*d660*/  SHF.R.U64 R26, R26, 0x3, RZ ;  /* 0x000000031a1a7819 */ /* 0x000fe400000012ff */
[----:B------:R-:W-:Y:S02]  /*d670*/  LOP3.LUT R88, R89, 0x380, RZ, 0xc0, !PT ;  /* 0x0000038059587812 */ /* 0x000fe400078ec0ff */
[----:B------:R-:W-:-:S02]  /*d680*/  LOP3.LUT R84, R85, 0x380, RZ, 0xc0, !PT ;  /* 0x0000038055547812 */ /* 0x000fc400078ec0ff */
[----:B------:R-:W-:Y:S02]  /*d690*/  LOP3.LUT R76, R77, 0x380, RZ, 0xc0, !PT ;  /* 0x000003804d4c7812 */ /* 0x000fe400078ec0ff */
[----:B------:R-:W-:Y:S02]  /*d6a0*/  LOP3.LUT R53, R20, 0x380, RZ, 0xc0, !PT ;  /* 0x0000038014357812 */ /* 0x000fe400078ec0ff */
[----:B------:R-:W-:Y:S02]  /*d6b0*/  SHF.R.U64 R32, R32, 0x3, RZ ;  /* 0x0000000320207819 */ /* 0x000fe400000012ff */
[----:B------:R-:W-:Y:S02]  /*d6c0*/  LOP3.LUT R14, R14, R45, RZ, 0x3c, !PT ;  /* 0x0000002d0e0e7212 */ /* 0x000fe400078e3cff */
[----:B------:R-:W-:Y:S02]  /*d6d0*/  LOP3.LUT R8, R37, R8, RZ, 0x3c, !PT ;  /* 0x0000000825087212 */ /* 0x000fe400078e3cff */
[----:B------:R-:W-:-:S02]  /*d6e0*/  LOP3.LUT R118, R26, R27, RZ, 0x3c, !PT ;  /* 0x0000001b1a767212 */ /* 0x000fc400078e3cff */
[----:B------:R-:W-:Y:S02]  /*d6f0*/  LOP3.LUT R45, R52, 0x380, RZ, 0xc0, !PT ;  /* 0x00000380342d7812 */ /* 0x000fe400078ec0ff */
[----:B------:R-:W-:Y:S02]  /*d700*/  SHF.R.U64 R88, R88, 0x3, RZ ;  /* 0x0000000358587819 */ /* 0x000fe400000012ff */
[----:B------:R-:W-:Y:S02]  /*d710*/  SHF.R.U64 R84, R84, 0x3, RZ ;  /* 0x0000000354547819 */ /* 0x000fe400000012ff */
[----:B------:R-:W-:Y:S02]  /*d720*/  MOV R26, R12 ;  /* 0x0000000c001a7202 */ /* 0x000fe40000000f00 */
[----:B0-----:R-:W-:Y:S02]  /*d730*/  F2FP.BF16.F32.PACK_AB R4, R206, R209 ;  /* 0x000000d1ce04723e */ /* 0x001fe400000010ff */
[----:B------:R-:W-:-:S02]  /*d740*/  F2FP.BF16.F32.PACK_AB R5, R35, R34 ;  /* 0x000000222305723e */ /* 0x000fc400000010ff */
[----:B------:R-:W-:Y:S02]  /*d750*/  F2FP.BF16.F32.PACK_AB R6, R203, R207 ;  /* 0x000000cfcb06723e */ /* 0x000fe400000010ff */
[----:B------:R-:W-:Y:S02]  /*d760*/  F2FP.BF16.F32.PACK_AB R7, R39, R38 ;  /* 0x000000262707723e */ /* 0x000fe400000010ff */
[----:B------:R-:W-:Y:S02]  /*d770*/  SHF.R.U64 R76, R76, 0x3, RZ ;  /* 0x000000034c4c7819 */ /* 0x000fe400000012ff */
[----:B------:R-:W-:Y:S01]  /*d780*/  SHF.R.U64 R53, R53, 0x3, RZ ;  /* 0x0000000335357819 */ /* 0x000fe200000012ff */
[----:B------:R0:W-:Y:S01]  /*d790*/  STSM.16.M88.4 [R26], R4 ;  /* 0x000000041a007844 */ /* 0x0001e20000000200 */
[----:B------:R-:W-:Y:S02]  /*d7a0*/  LOP3.LUT R32, R32, R61, RZ, 0x3c, !PT ;  /* 0x0000003d20207212 */ /* 0x000fe400078e3cff */
[----:B------:R-:W-:-:S02]  /*d7b0*/  MOV R38, R8 ;  /* 0x0000000800267202 */ /* 0x000fc40000000f00 */
[----:B------:R-:W-:Y:S02]  /*d7c0*/  MOV R39, R10 ;  /* 0x0000000a00277202 */ /* 0x000fe40000000f00 */
[----:B------:R-:W-:Y:S02]  /*d7d0*/  SHF.R.U64 R45, R45, 0x3, RZ ;  /* 0x000000032d2d7819 */ /* 0x000fe400000012ff */
[----:B------:R-:W-:Y:S01]  /*d7e0*/  LOP3.LUT R88, R88, R89, RZ, 0x3c, !PT ;  /* 0x0000005958587212 */ /* 0x000fe200078e3cff */
[--C-:B------:R-:W-:Y:S01]  /*d7f0*/  IMAD.X R89, RZ, RZ, R115.reuse, P4 ;  /* 0x000000ffff597224 */ /* 0x100fe200020e0673 */
[----:B------:R-:W-:Y:S01]  /*d800*/  LOP3.LUT R84, R84, R85, RZ, 0x3c, !PT ;  /* 0x0000005554547212 */ /* 0x000fe200078e3cff */
[----:B------:R-:W-:Y:S01]  /*d810*/  IMAD.X R85, RZ, RZ, R115, P3 ;  /* 0x000000ffff557224 */ /* 0x000fe200018e0673 */
[----:B------:R-:W-:Y:S02]  /*d820*/  MOV R186, R14 ;  /* 0x0000000e00ba7202 */ /* 0x000fe40000000f00 */
[----:B------:R-:W-:-:S02]  /*d830*/  F2FP.BF16.F32.PACK_AB R8, R201, R204 ;  /* 0x000000ccc908723e */ /* 0x000fc400000010ff */
[----:B------:R-:W-:Y:S02]  /*d840*/  F2FP.BF16.F32.PACK_AB R9, R43, R42 ;  /* 0x0000002a2b09723e */ /* 0x000fe400000010ff */
[----:B------:R-:W-:Y:S02]  /*d850*/  F2FP.BF16.F32.PACK_AB R10, R199, R202 ;  /* 0x000000cac70a723e */ /* 0x000fe400000010ff */
[----:B------:R-:W-:Y:S02]  /*d860*/  F2FP.BF16.F32.PACK_AB R11, R47, R46 ;  /* 0x0000002e2f0b723e */ /* 0x000fe400000010ff */
[----:B------:R-:W-:Y:S01]  /*d870*/  LOP3.LUT R76, R76, R77, RZ, 0x3c, !PT ;  /* 0x0000004d4c4c7212 */ /* 0x000fe200078e3cff */
[----:B------:R-:W-:Y:S01]  /*d880*/  IMAD.X R77, RZ, RZ, R115, P1 ;  /* 0x000000ffff4d7224 */ /* 0x000fe200008e0673 */
[----:B------:R-:W-:Y:S01]  /*d890*/  MOV R205, R24 ;  /* 0x0000001800cd7202 */ /* 0x000fe20000000f00 */
[----:B------:R-:W-:Y:S01]  /*d8a0*/  STSM.16.M88.4 [R186], R8 ;  /* 0x00000008ba007844 */ /* 0x000fe20000000200 */
[----:B------:R-:W-:-:S02]  /*d8b0*/  F2FP.BF16.F32.PACK_AB R12, R197, R200 ;  /* 0x000000c8c50c723e */ /* 0x000fc400000010ff */
[----:B------:R-:W-:Y:S02]  /*d8c0*/  F2FP.BF16.F32.PACK_AB R13, R51, R50 ;  /* 0x00000032330d723e */ /* 0x000fe400000010ff */
[----:B------:R-:W-:Y:S02]  /*d8d0*/  F2FP.BF16.F32.PACK_AB R14, R195, R198 ;  /* 0x000000c6c30e723e */ /* 0x000fe400000010ff */
[----:B------:R-:W-:Y:S02]  /*d8e0*/  F2FP.BF16.F32.PACK_AB R15, R55, R54 ;  /* 0x00000036370f723e */ /* 0x000fe400000010ff */
[----:B------:R-:W-:Y:S02]  /*d8f0*/  LOP3.LUT R146, R53, R20, RZ, 0x3c, !PT ;  /* 0x0000001435927212 */ /* 0x000fe400078e3cff */
[C---:B------:R-:W-:Y:S01]  /*d900*/  IADD3 R73, P6, R114.reuse, 0x5000, RZ ;  /* 0x0000500072497810 */ /* 0x040fe20007fde0ff */
[----:B------:R-:W-:Y:S01]  /*d910*/  STSM.16.M88.4 [R205], R12 ;  /* 0x0000000ccd007844 */ /* 0x000fe20000000200 */
[----:B------:R-:W-:-:S02]  /*d920*/  IADD3 R69, P5, R114, 0x6000, RZ ;  /* 0x0000600072457810 */ /* 0x000fc40007fbe0ff */
[C---:B------:R-:W-:Y:S02]  /*d930*/  IADD3 R65, P4, R114.reuse, 0x7000, RZ ;  /* 0x0000700072417810 */ /* 0x040fe40007f9e0ff */
[----:B------:R-:W-:Y:S02]  /*d940*/  IADD3 R61, P3, R114, 0x8000, RZ ;  /* 0x00008000723d7810 */ /* 0x000fe40007f7e0ff */
[----:B------:R-:W-:Y:S02]  /*d950*/  MOV R208, R28 ;  /* 0x0000001c00d07202 */ /* 0x000fe40000000f00 */
[----:B0-----:R-:W-:Y:S02]  /*d960*/  F2FP.BF16.F32.PACK_AB R4, R193, R196 ;  /* 0x000000c4c104723e */ /* 0x001fe400000010ff */
[----:B------:R-:W-:Y:S02]  /*d970*/  F2FP.BF16.F32.PACK_AB R5, R59, R58 ;  /* 0x0000003a3b05723e */ /* 0x000fe400000010ff */
[----:B------:R-:W-:-:S02]  /*d980*/  F2FP.BF16.F32.PACK_AB R6, R183, R194 ;  /* 0x000000c2b706723e */ /* 0x000fc400000010ff */
[----:B------:R-:W-:Y:S02]  /*d990*/  F2FP.BF16.F32.PACK_AB R7, R63, R62 ;  /* 0x0000003e3f07723e */ /* 0x000fe400000010ff */
[----:B------:R-:W-:Y:S02]  /*d9a0*/  IADD3 R53, P1, R114, 0xa000, RZ ;  /* 0x0000a00072357810 */ /* 0x000fe40007f3e0ff */
[----:B------:R-:W-:Y:S01]  /*d9b0*/  MOV R32, R32 ;  /* 0x0000002000207202 */ /* 0x000fe20000000f00 */
[----:B------:R-:W-:Y:S01]  /*d9c0*/  STSM.16.M88.4 [R208], R4 ;  /* 0x00000004d0007844 */ /* 0x000fe20000000200 */
[----:B------:R-:W-:Y:S02]  /*d9d0*/  F2FP.BF16.F32.PACK_AB R24, R181, R192 ;  /* 0x000000c0b518723e */ /* 0x000fe400000010ff */
[----:B------:R-:W-:Y:S02]  /*d9e0*/  F2FP.BF16.F32.PACK_AB R25, R67, R66 ;  /* 0x000000424319723e */ /* 0x000fe400000010ff */
[----:B------:R-:W-:-:S02]  /*d9f0*/  F2FP.BF16.F32.PACK_AB R26, R179, R182 ;  /* 0x000000b6b31a723e */ /* 0x000fc400000010ff */
[----:B------:R-:W-:Y:S02]  /*da00*/  F2FP.BF16.F32.PACK_AB R27, R71, R70 ;  /* 0x00000046471b723e */ /* 0x000fe400000010ff */
[----:B------:R-:W-:Y:S02]  /*da10*/  LOP3.LUT R126, R45, R52, RZ, 0x3c, !PT ;  /* 0x000000342d7e7212 */ /* 0x000fe400078e3cff */
[----:B------:R-:W-:Y:S01]  /*da20*/  MOV R48, R48 ;  /* 0x0000003000307202 */ /* 0x000fe20000000f00 */
[----:B------:R0:W-:Y:S01]  /*da30*/  STSM.16.M88.4 [R32], R24 ;  /* 0x0000001820007844 */ /* 0x0001e20000000200 */
[----:B------:R-:W-:Y:S02]  /*da40*/  F2FP.BF16.F32.PACK_AB R28, R177, R180 ;  /* 0x000000b4b11c723e */ /* 0x000fe400000010ff */
[----:B------:R-:W-:Y:S02]  /*da50*/  F2FP.BF16.F32.PACK_AB R29, R75, R74 ;  /* 0x0000004a4b1d723e */ /* 0x000fe400000010ff */
[----:B------:R-:W-:-:S02]  /*da60*/  F2FP.BF16.F32.PACK_AB R30, R175, R178 ;  /* 0x000000b2af1e723e */ /* 0x000fc400000010ff */
[----:B------:R-:W-:Y:S02]  /*da70*/  F2FP.BF16.F32.PACK_AB R31, R79, R78 ;  /* 0x0000004e4f1f723e */ /* 0x000fe400000010ff */
[----:B------:R-:W-:Y:S02]  /*da80*/  LOP3.LUT R45, R36, 0x380, RZ, 0xc0, !PT ;  /* 0x00000380242d7812 */ /* 0x000fe400078ec0ff */
[----:B------:R-:W-:Y:S01]  /*da90*/  LOP3.LUT R72, R73, 0x380, RZ, 0xc0, !PT ;  /* 0x0000038049487812 */ /* 0x000fe200078ec0ff */
[----:B------:R1:W-:Y:S01]  /*daa0*/  STSM.16.M88.4 [R48], R28 ;  /* 0x0000001c30007844 */ /* 0x0003e20000000200 */
[----:B------:R-:W-:Y:S02]  /*dab0*/  LOP3.LUT R68, R69, 0x380, RZ, 0xc0, !PT ;  /* 0x0000038045447812 */ /* 0x000fe400078ec0ff */
[----:B------:R-:W-:Y:S02]  /*dac0*/  LOP3.LUT R64, R65, 0x380, RZ, 0xc0, !PT ;  /* 0x0000038041407812 */ /* 0x000fe400078ec0ff */
[----:B------:R-:W-:-:S02]  /*dad0*/  LOP3.LUT R60, R61, 0x380, RZ, 0xc0, !PT ;  /* 0x000003803d3c7812 */ /* 0x000fc400078ec0ff */
[----:B------:R-:W-:Y:S02]  /*dae0*/  LOP3.LUT R52, R53, 0x380, RZ, 0xc0, !PT ;  /* 0x0000038035347812 */ /* 0x000fe400078ec0ff */
[----:B------:R-:W-:Y:S02]  /*daf0*/  SHF.R.U64 R45, R45, 0x3, RZ ;  /* 0x000000032d2d7819 */ /* 0x000fe400000012ff */
[----:B------:R-:W-:Y:S02]  /*db00*/  MOV R122, R122 ;  /* 0x0000007a007a7202 */ /* 0x000fe40000000f00 */
[----:B0-----:R-:W-:Y:S02]  /*db10*/  F2FP.BF16.F32.PACK_AB R32, R173, R176 ;  /* 0x000000b0ad20723e */ /* 0x001fe400000010ff */
[----:B------:R-:W-:Y:S02]  /*db20*/  F2FP.BF16.F32.PACK_AB R33, R83, R82 ;  /* 0x000000525321723e */ /* 0x000fe400000010ff */
[----:B------:R-:W-:-:S02]  /*db30*/  F2FP.BF16.F32.PACK_AB R34, R171, R174 ;  /* 0x000000aeab22723e */ /* 0x000fc400000010ff */
[----:B------:R-:W-:Y:S02]  /*db40*/  F2FP.BF16.F32.PACK_AB R35, R87, R86 ;  /* 0x000000565723723e */ /* 0x000fe400000010ff */
[----:B------:R-:W-:Y:S02]  /*db50*/  SHF.R.U64 R72, R72, 0x3, RZ ;  /* 0x0000000348487819 */ /* 0x000fe400000012ff */
[----:B------:R-:W-:Y:S01]  /*db60*/  SHF.R.U64 R68, R68, 0x3, RZ ;  /* 0x0000000344447819 */ /* 0x000fe200000012ff */
[----:B------:R0:W-:Y:S01]  /*db70*/  STSM.16.M88.4 [R122], R32 ;  /* 0x000000207a007844 */ /* 0x0001e20000000200 */
[----:B------:R-:W-:Y:S02]  /*db80*/  SHF.R.U64 R64, R64, 0x3, RZ ;  /* 0x0000000340407819 */ /* 0x000fe400000012ff */
[----:B------:R-:W-:Y:S02]  /*db90*/  SHF.R.U64 R60, R60, 0x3, RZ ;  /* 0x000000033c3c7819 */ /* 0x000fe400000012ff */
[----:B------:R-:W-:-:S02]  /*dba0*/  MOV R126, R126 ;  /* 0x0000007e007e7202 */ /* 0x000fc40000000f00 */
[----:B-1----:R-:W-:Y:S02]  /*dbb0*/  F2FP.BF16.F32.PACK_AB R48, R169, R172 ;  /* 0x000000aca930723e */ /* 0x002fe400000010ff */
[----:B------:R-:W-:Y:S02]  /*dbc0*/  F2FP.BF16.F32.PACK_AB R49, R91, R90 ;  /* 0x0000005a5b31723e */ /* 0x000fe400000010ff */
[----:B------:R-:W-:Y:S02]  /*dbd0*/  F2FP.BF16.F32.PACK_AB R50, R93, R170 ;  /* 0x000000aa5d32723e */ /* 0x000fe400000010ff */
[----:B------:R-:W-:Y:S02]  /*dbe0*/  F2FP.BF16.F32.PACK_AB R51, R95, R94 ;  /* 0x0000005e5f33723e */ /* 0x000fe400000010ff */
[----:B------:R-:W-:Y:S02]  /*dbf0*/  SHF.R.U64 R52, R52, 0x3, RZ ;  /* 0x0000000334347819 */ /* 0x000fe400000012ff */
[----:B------:R-:W-:Y:S01]  /*dc00*/  MOV R130, R130 ;  /* 0x0000008200827202 */ /* 0x000fe20000000f00 */
[----:B------:R-:W-:Y:S01]  /*dc10*/  STSM.16.M88.4 [R126], R48 ;  /* 0x000000307e007844 */ /* 0x000fe20000000200 */
[----:B------:R-:W-:-:S02]  /*dc20*/  F2FP.BF16.F32.PACK_AB R4, R97, R156 ;  /* 0x0000009c6104723e */ /* 0x000fc400000010ff */
[----:B------:R-:W-:Y:S02]  /*dc30*/  F2FP.BF16.F32.PACK_AB R5, R99, R98 ;  /* 0x000000626305723e */ /* 0x000fe400000010ff */
[----:B------:R-:W-:Y:S02]  /*dc40*/  F2FP.BF16.F32.PACK_AB R6, R101, R100 ;  /* 0x000000646506723e */ /* 0x000fe400000010ff */
[----:B------:R-:W-:Y:S02]  /*dc50*/  F2FP.BF16.F32.PACK_AB R7, R103, R102 ;  /* 0x000000666707723e */ /* 0x000fe400000010ff */
[----:B------:R-:W-:Y:S02]  /*dc60*/  MOV R134, R134 ;  /* 0x0000008600867202 */ /* 0x000fe40000000f00 */
[----:B------:R-:W-:Y:S01]  /*dc70*/  LOP3.LUT R142, R45, R36, RZ, 0x3c, !PT ;  /* 0x000000242d8e7212 */ /* 0x000fe200078e3cff */
[----:B------:R1:W-:Y:S01]  /*dc80*/  STSM.16.M88.4 [R130], R4 ;  /* 0x0000000482007844 */ /* 0x0003e20000000200 */
[----:B------:R-:W-:-:S02]  /*dc90*/  MOV R138, R138 ;  /* 0x0000008a008a7202 */ /* 0x000fc40000000f00 */
[----:B------:R-:W-:Y:S01]  /*dca0*/  F2FP.BF16.F32.PACK_AB R8, R113, R112 ;  /* 0x000000707108723e */ /* 0x000fe200000010ff */
[----:B------:R-:W-:Y:S01]  /*dcb0*/  STSM.16.M88.4 [R134], R104 ;  /* 0x0000006886007844 */ /* 0x000fe20000000200 */
[----:B------:R-:W-:Y:S02]  /*dcc0*/  F2FP.BF16.F32.PACK_AB R9, R96, R92 ;  /* 0x0000005c6009723e */ /* 0x000fe400000010ff */
[----:B------:R-:W-:Y:S02]  /*dcd0*/  F2FP.BF16.F32.PACK_AB R10, R117, R116 ;  /* 0x00000074750a723e */ /* 0x000fe400000010ff */
[----:B------:R-:W-:Y:S02]  /*dce0*/  F2FP.BF16.F32.PACK_AB R11, R153, R152 ;  /* 0x00000098990b723e */ /* 0x000fe400000010ff */
        /* <DEDUP_REMOVED lines=8> */
[----:B------:R-:W-:Y:S01]  /*dd70*/  LOP3.LUT R52, R52, R53, RZ, 0x3c, !PT ;  /* 0x0000003534347212 */ /* 0x000fe200078e3cff */
[----:B------:R2:W-:Y:S01]  /*dd80*/  STSM.16.M88.4 [R138], R8 ;  /* 0x000000088a007844 */ /* 0x0005e20000000200 */
[----:B------:R-:W-:-:S02]  /*dd90*/  IADD3 R53, P6, R114, 0xb000, RZ ;  /* 0x0000b00072357810 */ /* 0x000fc40007fde0ff */
[C---:B------:R-:W-:Y:S02]  /*dda0*/  IADD3 R45, P5, R114.reuse, 0xc000, RZ ;  /* 0x0000c000722d7810 */ /* 0x040fe40007fbe0ff */
[C---:B------:R-:W-:Y:S02]  /*ddb0*/  IADD3 R41, P4, R114.reuse, 0xd000, RZ ;  /* 0x0000d00072297810 */ /* 0x040fe40007f9e0ff */
[----:B------:R-:W-:Y:S02]  /*ddc0*/  IADD3 R37, P3, R114, 0xe000, RZ ;  /* 0x0000e00072257810 */ /* 0x000fe40007f7e0ff */
[----:B------:R-:W-:Y:S02]  /*ddd0*/  MOV R142, R142 ;  /* 0x0000008e008e7202 */ /* 0x000fe40000000f00 */
[----:B0-----:R-:W-:Y:S02]  /*dde0*/  F2FP.BF16.F32.PACK_AB R122, R125, R124 ;  /* 0x0000007c7d7a723e */ /* 0x001fe400000010ff */
[----:B------:R-:W-:-:S02]  /*ddf0*/  F2FP.BF16.F32.PACK_AB R123, R158, R157 ;  /* 0x0000009d9e7b723e */ /* 0x000fc400000010ff */
[----:B------:R-:W-:Y:S02]  /*de00*/  MOV R146, R146 ;  /* 0x0000009200927202 */ /* 0x000fe40000000f00 */
[----:B-1----:R-:W-:Y:S01]  /*de10*/  F2FP.BF16.F32.PACK_AB R130, R133, R132 ;  /* 0x000000848582723e */ /* 0x002fe200000010ff */
[----:B------:R0:W-:Y:S01]  /*de20*/  STSM.16.M88.4 [R142], R120 ;  /* 0x000000788e007844 */ /* 0x0001e20000000200 */
[----:B------:R-:W-:Y:S02]  /*de30*/  F2FP.BF16.F32.PACK_AB R131, R162, R161 ;  /* 0x000000a1a283723e */ /* 0x000fe400000010ff */
[----:B--2---:R-:W-:Y:S02]  /*de40*/  F2FP.BF16.F32.PACK_AB R138, R141, R140 ;  /* 0x0000008c8d8a723e */ /* 0x004fe400000010ff */
        /* <DEDUP_REMOVED lines=10> */
[----:B------:R-:W-:Y:S02]  /*def0*/  F2FP.BF16.F32.PACK_AB R6, R149, R148 ;  /* 0x000000949506723e */ /* 0x000fe400000010ff */
[----:B------:R-:W-:Y:S02]  /*df00*/  F2FP.BF16.F32.PACK_AB R7, R151, R150 ;  /* 0x000000969707723e */ /* 0x000fe400000010ff */
[----:B------:R-:W-:Y:S02]  /*df10*/  SHF.R.U64 R44, R44, 0x3, RZ ;  /* 0x000000032c2c7819 */ /* 0x000fe400000012ff */
[----:B------:R-:W-:Y:S01]  /*df20*/  SHF.R.U64 R40, R40, 0x3, RZ ;  /* 0x0000000328287819 */ /* 0x000fe200000012ff */
[----:B------:R0:W-:Y:S01]  /*df30*/  STSM.16.M88.4 [R39], R4 ;  /* 0x0000000427007844 */ /* 0x0001e20000000200 */
[----:B------:R-:W-:Y:S02]  /*df40*/  SHF.R.U64 R36, R36, 0x3, RZ ;  /* 0x0000000324247819 */ /* 0x000fe400000012ff */
[----:B------:R-:W-:-:S02]  /*df50*/  SHF.R.U64 R20, R20, 0x3, RZ ;  /* 0x0000000314147819 */ /* 0x000fc400000012ff */
        /* <DEDUP_REMOVED lines=12> */
[----:B0-----:R-:W-:Y:S05]  /*e020*/  @P0 BRA `(.L_x_1818) ;  /* 0x0000000000b80947 */ /* 0x001fea0003800000 */
[----:B------:R-:W0:Y:S01]  /*e030*/  LDC R8, c[0x0][0xbe8] ;  /* 0x0002fa00ff087b82 */ /* 0x000e220000000800 */
[----:B------:R-:W-:Y:S01]  /*e040*/  VIADD R10, R185, UR40 ;  /* 0x00000028b90a7c36 */ /* 0x000fe20008000000 */
[----:B------:R-:W-:Y:S01]  /*e050*/  ULDC.64 UR8, c[0x0][0xb90] ;  /* 0x0002e40000087ab9 */ /* 0x000fe20000000a00 */
[----:B------:R-:W-:Y:S01]  /*e060*/  ULDC.64 UR10, c[0x0][0xb98] ;  /* 0x0002e600000a7ab9 */ /* 0x000fe20000000a00 */
[----:B------:R-:W-:Y:S01]  /*e070*/  UIMAD UR5, UR12, UR8, URZ ;  /* 0x000000080c0572a4 */ /* 0x000fe2000f8e023f */
[----:B------:R-:W-:Y:S01]  /*e080*/  IMAD.MOV.U32 R4, RZ, RZ, R10 ;  /* 0x000000ffff047224 */ /* 0x000fe200078e000a */
[----:B------:R-:W-:Y:S01]  /*e090*/  UIMAD.WIDE.U32 UR6, UR39, UR8, URZ ;  /* 0x00000008270672a5 */ /* 0x000fe2000f8e003f */
[----:B------:R-:W-:Y:S01]  /*e0a0*/  IMAD.MOV R9, RZ, RZ, -R17 ;  /* 0x000000ffff097224 */ /* 0x000fe200078e0a11 */
[----:B------:R-:W-:Y:S01]  /*e0b0*/  UIMAD UR5, UR39, UR9, UR5 ;  /* 0x00000009270572a4 */ /* 0x000fe2000f8e0205 */
[----:B------:R-:W-:Y:S01]  /*e0c0*/  VIADD R13, R16, UR40 ;  /* 0x00000028100d7c36 */ /* 0x000fe20008000000 */
[----:B------:R-:W-:-:S02]  /*e0d0*/  UIMAD UR8, UR13, UR10, URZ ;  /* 0x0000000a0d0872a4 */ /* 0x000fc4000f8e023f */
[----:B------:R-:W-:Y:S02]  /*e0e0*/  UIADD3 UR7, UR7, UR5, URZ ;  /* 0x0000000507077290 */ /* 0x000fe4000fffe03f */
[----:B------:R-:W-:Y:S02]  /*e0f0*/  UIMAD UR8, UR42, UR11, UR8 ;  /* 0x0000000b2a0872a4 */ /* 0x000fe4000f8e0208 */
[----:B------:R-:W-:Y:S01]  /*e100*/  UIMAD.WIDE.U32 UR6, UR42, UR10, UR6 ;  /* 0x0000000a2a0672a5 */ /* 0x000fe2000f8e0006 */
[----:B------:R-:W-:Y:S01]  /*e110*/  ULDC UR5, c[0x0][0xa88] ;  /* 0x0002a20000057ab9 */ /* 0x000fe20000000800 */
        /* <DEDUP_REMOVED lines=8> */
[C---:B------:R-:W-:Y:S02]  /*e1a0*/  IMAD R7, R8.reuse, R7, R10 ;  /* 0x0000000708077224 */ /* 0x040fe400078e020a */
[----:B------:R-:W-:Y:S02]  /*e1b0*/  IMAD.U32 R10, RZ, RZ, UR8 ;  /* 0x00000008ff0a7e24 */ /* 0x000fe4000f8e00ff */
[----:B------:R-:W-:Y:S01]  /*e1c0*/  IMAD R8, R8, UR5, RZ ;  /* 0x0000000508087c24 */ /* 0x000fe2000f8e02ff */
        /* <DEDUP_REMOVED lines=20> */
.L_x_1818:
[----:B------:R-:W1:Y:S01]  /*e310*/  LDC R15, c[0x0][0xbe8] ;  /* 0x0002fa00ff0f7b82 */ /* 0x000e620000000800 */
[----:B------:R-:W-:Y:S01]  /*e320*/  ULDC UR10, c[0x0][0xac8] ;  /* 0x0002b200000a7ab9 */ /* 0x000fe20000000800 */
[----:B------:R-:W-:Y:S01]  /*e330*/  ULDC.64 UR8, c[0x0][0xae8] ;  /* 0x0002ba0000087ab9 */ /* 0x000fe20000000a00 */
[----:B------:R-:W-:Y:S01]  /*e340*/  ISETP.GE.AND P0, PT, R191, UR10, PT ;  /* 0x0000000abf007c0c */ /* 0x000fe2000bf06270 */
[----:B------:R-:W5:Y:S01]  /*e350*/  LD.E.128 R112, desc[UR46][R114.64] ;  /* 0x0000002e72707980 */ /* 0x000f62000c101d00 */
[----:B------:R-:W-:Y:S02]  /*e360*/  ISETP.GE.AND P1, PT, R184, UR10, PT ;  /* 0x0000000ab8007c0c */ /* 0x000fe4000bf26270 */
[----:B0-----:R-:W-:Y:S01]  /*e370*/  SEL R3, RZ, 0xffffffff, P0 ;  /* 0xffffffffff037807 */ /* 0x001fe20000000000 */
[----:B------:R-:W5:Y:S01]  /*e380*/  LD.E.128 R88, desc[UR46][R88.64] ;  /* 0x0000002e58587980 */ /* 0x000f62000c101d00 */
[----:B------:R-:W-:Y:S02]  /*e390*/  ISETP.GE.AND P0, PT, R190, UR10, PT ;  /* 0x0000000abe007c0c */ /* 0x000fe4000bf06270 */
[----:B------:R-:W-:Y:S01]  /*e3a0*/  SEL R0, RZ, 0x1, P1 ;  /* 0x00000001ff007807 */ /* 0x000fe20000800000 */
[----:B------:R-:W-:Y:S01]  /*e3b0*/  IMAD.SHL.U32 R11, R3, 0x2, RZ ;  /* 0x00000002030b7824 */ /* 0x000fe200078e00ff */
[----:B------:R-:W5:Y:S04]  /*e3c0*/  LD.E.128 R84, desc[UR46][R84.64] ;  /* 0x0000002e54547980 */ /* 0x000f68000c101d00 */
[----:B------:R-:W5:Y:S04]  /*e3d0*/  LD.E.128 R80, desc[UR46][R80.64] ;  /* 0x0000002e50507980 */ /* 0x000f68000c101d00 */
[----:B------:R-:W5:Y:S01]  /*e3e0*/  LD.E.128 R76, desc[UR46][R76.64] ;  /* 0x0000002e4c4c7980 */ /* 0x000f62000c101d00 */
[----:B-1----:R-:W-:-:S03]  /*e3f0*/  ISETP.NE.AND P2, PT, R15, 0x1, PT ;  /* 0x000000010f00780c */ /* 0x002fc60003f45270 */
[----:B------:R-:W5:Y:S01]  /*e400*/  LD.E.128 R72, desc[UR46][R72.64] ;  /* 0x0000002e48487980 */ /* 0x000f62000c101d00 */
[----:B------:R-:W-:Y:S02]  /*e410*/  SEL R3, RZ, 0xffffffff, P0 ;  /* 0xffffffffff037807 */ /* 0x000fe40000000000 */
[----:B------:R-:W-:Y:S01]  /*e420*/  LOP3.LUT R0, R11, 0x2, R0, 0xe2, !PT ;  /* 0x000000020b007812 */ /* 0x000fe200078ee200 */
[----:B------:R-:W5:Y:S04]  /*e430*/  LD.E.128 R68, desc[UR46][R68.64] ;  /* 0x0000002e44447980 */ /* 0x000f68000c101d00 */
[----:B------:R-:W5:Y:S02]  /*e440*/  LD.E.128 R64, desc[UR46][R64.64] ;  /* 0x0000002e40407980 */ /* 0x000f64000c101d00 */
[----:B------:R-:W0:Y:S01]  /*e450*/  @P2 LDC R9, c[0x0][0xbec] ;  /* 0x0002fb00ff092b82 */ /* 0x000e220000000800 */
[----:B------:R-:W-:Y:S01]  /*e460*/  IMAD.SHL.U32 R3, R3, 0x4, RZ ;  /* 0x0000000403037824 */ /* 0x000fe200078e00ff */
[----:B------:R-:W-:Y:S01]  /*e470*/  ISETP.GE.AND P0, PT, R189, UR10, PT ;  /* 0x0000000abd007c0c */ /* 0x000fe2000bf06270 */
[----:B------:R-:W5:Y:S04]  /*e480*/  LD.E.128 R60, desc[UR46][R60.64] ;  /* 0x0000002e3c3c7980 */ /* 0x000f68000c101d00 */
[----:B------:R-:W5:Y:S01]  /*e490*/  LD.E.128 R56, desc[UR46][R56.64] ;  /* 0x0000002e38387980 */ /* 0x000f62000c101d00 */
[----:B------:R-:W1:Y:S01]  /*e4a0*/  @P2 LDC R11, c[0x0][0xbf0] ;  /* 0x0002fc00ff0b2b82 */ /* 0x000e620000000800 */
[----:B------:R-:W-:Y:S01]  /*e4b0*/  LOP3.LUT R3, R3, 0x4, R0, 0xe2, !PT ;  /* 0x0000000403037812 */ /* 0x000fe200078ee200 */
[----:B------:R-:W-:Y:S01]  /*e4c0*/  IMAD R0, R210, 0x20, R211 ;  /* 0x00000020d2007824 */ /* 0x000fe200078e02d3 */
[----:B------:R-:W-:Y:S01]  /*e4d0*/  SEL R8, RZ, 0xffffffff, P0 ;  /* 0xffffffffff087807 */ /* 0x000fe20000000000 */
[----:B------:R-:W5:Y:S01]  /*e4e0*/  LD.E.128 R52, desc[UR46][R52.64] ;  /* 0x0000002e34347980 */ /* 0x000f62000c101d00 */
[----:B------:R-:W-:Y:S01]  /*e4f0*/  ISETP.GE.AND P0, PT, R188, UR10, PT ;  /* 0x0000000abc007c0c */ /* 0x000fe2000bf06270 */
[----:B------:R-:W-:Y:S01]  /*e500*/  UIMAD UR5, UR12, UR8, URZ ;  /* 0x000000080c0572a4 */ /* 0x000fe2000f8e023f */
[----:B------:R-:W-:Y:S01]  /*e510*/  VIADD R14, R0, UR40 ;  /* 0x00000028000e7c36 */ /* 0x000fe20008000000 */
[----:B------:R-:W5:Y:S01]  /*e520*/  LD.E.128 R44, desc[UR46][R44.64] ;  /* 0x0000002e2c2c7980 */ /* 0x000f62000c101d00 */
[----:B------:R-:W-:Y:S01]  /*e530*/  SEL R0, RZ, 0xffffffff, P0 ;  /* 0xffffffffff007807 */ /* 0x000fe20000000000 */
[----:B------:R-:W-:Y:S01]  /*e540*/  UIMAD.WIDE.U32 UR6, UR39, UR8, URZ ;  /* 0x00000008270672a5 */ /* 0x000fe2000f8e003f */
[----:B------:R-:W-:Y:S01]  /*e550*/  IMAD.SHL.U32 R8, R8, 0x8, RZ ;  /* 0x0000000808087824 */ /* 0x000fe200078e00ff */
[----:B------:R-:W-:Y:S01]  /*e560*/  UIMAD UR5, UR39, UR9, UR5 ;  /* 0x00000009270572a4 */ /* 0x000fe2000f8e0205 */
[----:B------:R-:W5:Y:S01]  /*e570*/  LD.E.128 R40, desc[UR46][R40.64] ;  /* 0x0000002e28287980 */ /* 0x000f62000c101d00 */
[----:B------:R-:W-:Y:S01]  /*e580*/  IMAD.SHL.U32 R13, R0, 0x10, RZ ;  /* 0x00000010000d7824 */ /* 0x000fe200078e00ff */
[----:B------:R-:W-:Y:S01]  /*e590*/  ULDC.64 UR8, c[0x0][0xaf0] ;  /* 0x0002bc0000087ab9 */ /* 0x000fe20000000a00 */
[----:B0-----:R-:W-:Y:S01]  /*e5a0*/  @P2 IMAD.HI.U32 R0, R14, R9, RZ ;  /* 0x000000090e002227 */ /* 0x001fe200078e00ff */
[----:B------:R-:W-:Y:S01]  /*e5b0*/  UIADD3 UR7, UR7, UR5, URZ ;  /* 0x0000000507077290 */ /* 0x000fe2000fffe03f */
[----:B------:R-:W-:Y:S01]  /*e5c0*/  LOP3.LUT R8, R8, 0x8, R3, 0xe2, !PT ;  /* 0x0000000808087812 */ /* 0x000fe200078ee203 */
[----:B------:R-:W-:Y:S01]  /*e5d0*/  UIMAD UR5, UR13, UR8, URZ ;  /* 0x000000080d0572a4 */ /* 0x000fe2000f8e023f */
[----:B------:R-:W-:Y:S01]  /*e5e0*/  IMAD.MOV.U32 R3, RZ, RZ, R14 ;  /* 0x000000ffff037224 */ /* 0x000fe200078e000e */
[----:B------:R-:W-:Y:S01]  /*e5f0*/  UIMAD.WIDE.U32 UR6, UR42, UR8, UR6 ;  /* 0x000000082a0672a5 */ /* 0x000fe2000f8e0006 */
[----:B------:R-:W5:Y:S01]  /*e600*/  LD.E.128 R36, desc[UR46][R36.64] ;  /* 0x0000002e24247980 */ /* 0x000f62000c101d00 */
[----:B-1----:R-:W-:Y:S01]  /*e610*/  @P2 SHF.R.U32.HI R3, RZ, R11, R0 ;  /* 0x0000000bff032219 */ /* 0x002fe20000011600 */
[----:B------:R-:W-:Y:S01]  /*e620*/  UIMAD UR5, UR42, UR9, UR5 ;  /* 0x000000092a0572a4 */ /* 0x000fe2000f8e0205 */
[----:B------:R-:W-:Y:S01]  /*e630*/  LOP3.LUT R10, R13, 0x10, R8, 0xe2, !PT ;  /* 0x000000100d0a7812 */ /* 0x000fe200078ee208 */
[----:B------:R0:W5:Y:S01]  /*e640*/  LD.E.128 R4, desc[UR46][R20.64] ;  /* 0x0000002e14047980 */ /* 0x000162000c101d00 */
[--C-:B------:R-:W-:Y:S01]  /*e650*/  SHF.R.S32.HI R11, RZ, 0x1f, R3.reuse ;  /* 0x0000001fff0b7819 */ /* 0x100fe20000011403 */
[----:B------:R-:W-:Y:S01]  /*e660*/  UIADD3 UR5, UR7, UR5, URZ ;  /* 0x0000000507057290 */ /* 0x000fe2000fffe03f */
[----:B------:R-:W-:Y:S01]  /*e670*/  ISETP.GE.AND P0, PT, R187, UR10, PT ;  /* 0x0000000abb007c0c */ /* 0x000fe2000bf06270 */
[----:B------:R-:W-:Y:S01]  /*e680*/  IMAD.U32 R8, RZ, RZ, UR6 ;  /* 0x00000006ff087e24 */ /* 0x000fe2000f8e00ff */
[----:B------:R-:W5:Y:S01]  /*e690*/  LD.E.128 R116, desc[UR46][R118.64] ;  /* 0x0000002e76747980 */ /* 0x000f62000c101d00 */
[----:B------:R-:W-:Y:S01]  /*e6a0*/  IMAD.U32 R9, RZ, RZ, UR7 ;  /* 0x00000007ff097e24 */ /* 0x000fe2000f8e00ff */
[----:B------:R-:W-:Y:S01]  /*e6b0*/  ULDC.64 UR6, c[0x0][0xae0] ;  /* 0x0002b80000067ab9 */ /* 0x000fe20000000a00 */
[----:B------:R-:W-:Y:S01]  /*e6c0*/  IMAD.MOV R13, RZ, RZ, -R3 ;  /* 0x000000ffff0d7224 */ /* 0x000fe200078e0a03 */
[----:B------:R-:W-:Y:S01]  /*e6d0*/  SEL R0, RZ, 0xffffffff, P0 ;  /* 0xffffffffff007807 */ /* 0x000fe20000000000 */
[----:B------:R-:W-:Y:S01]  /*e6e0*/  IMAD R12, R11, UR6, RZ ;  /* 0x000000060b0c7c24 */ /* 0x000fe2000f8e02ff */
[----:B------:R-:W-:Y:S01]  /*e6f0*/  @!PT LDS RZ, [RZ] ;  /* 0x00000000fffff984 */ /* 0x000fe20000000800 */
[----:B------:R-:W-:Y:S01]  /*e700*/  @!PT LDS RZ, [RZ] ;  /* 0x00000000fffff984 */ /* 0x000fe20000000800 */
[----:B------:R-:W-:Y:S01]  /*e710*/  @!PT LDS RZ, [RZ] ;  /* 0x00000000fffff984 */ /* 0x000fe20000000800 */
[----:B------:R-:W-:Y:S01]  /*e720*/  @!PT LDS RZ, [RZ] ;  /* 0x00000000fffff984 */ /* 0x000fe20000000800 */
[----:B------:R1:W-:Y:S06]  /*e730*/  MEMBAR.ALL.CTA ;  /* 0x0000000000007992 */ /* 0x0003ec0000008000 */
[----:B-1----:R-:W1:Y:S01]  /*e740*/  FENCE.VIEW.ASYNC.S ;  /* 0x00000000000073c6 */ /* 0x002e620000000000 */
[----:B------:R-:W-:Y:S01]  /*e750*/  IMAD R11, R15, R13, R14 ;  /* 0x0000000d0f0b7224 */ /* 0x000fe200078e020e */
[----:B------:R-:W-:Y:S01]  /*e760*/  ISETP.GE.AND P0, PT, R214, UR10, PT ;  /* 0x0000000ad6007c0c */ /* 0x000fe2000bf06270 */
[----:B------:R-:W-:Y:S01]  /*e770*/  IMAD.U32 R9, RZ, RZ, UR5 ;  /* 0x00000005ff097e24 */ /* 0x000fe2000f8e00ff */
[----:B------:R-:W-:Y:S01]  /*e780*/  ULDC UR8, c[0x0][0xa88] ;  /* 0x0002a20000087ab9 */ /* 0x000fe20000000800 */
[----:B0-----:R-:W-:Y:S01]  /*e790*/  IMAD.SHL.U32 R21, R0, 0x20, RZ ;  /* 0x0000002000157824 */ /* 0x001fe200078e00ff */
[----:B------:R-:W-:Y:S01]  /*e7a0*/  SHF.R.S32.HI R0, RZ, 0x1f, R11 ;  /* 0x0000001fff007819 */ /* 0x000fe2000001140b */
[C---:B------:R-:W-:Y:S01]  /*e7b0*/  IMAD R13, R3.reuse, UR7, R12 ;  /* 0x00000007030d7c24 */ /* 0x040fe2000f8e020c */
[----:B------:R-:W-:Y:S01]  /*e7c0*/  UIADD3 UR5, UR43, 0x28c20, URZ ;  /* 0x00028c202b057890 */ /* 0x000fe2000fffe03f */
[----:B------:R-:W-:Y:S01]  /*e7d0*/  IMAD.WIDE.U32 R8, R3, UR6, R8 ;  /* 0x0000000603087c25 */ /* 0x000fe2000f8e0008 */
[----:B------:R-:W-:Y:S01]  /*e7e0*/  ULDC.64 UR6, c[0x0][0xad8] ;  /* 0x0002b60000067ab9 */ /* 0x000fe20000000a00 */
[----:B------:R-:W-:Y:S01]  /*e7f0*/  SEL R3, RZ, 0x40, P0 ;  /* 0x00000040ff037807 */ /* 0x000fe20000000000 */
[----:B------:R-:W-:Y:S01]  /*e800*/  UPRMT UR5, URZ, 0x654, UR5 ;  /* 0x000006543f057896 */ /* 0x000fe20008000005 */
[----:B------:R-:W-:Y:S01]  /*e810*/  IMAD.IADD R9, R9, 0x1, R13 ;  /* 0x0000000109097824 */ /* 0x000fe200078e020d */
[----:B------:R-:W-:Y:S01]  /*e820*/  ISETP.GE.AND P0, PT, R213, UR10, PT ;  /* 0x0000000ad5007c0c */ /* 0x000fe2000bf06270 */
[----:B------:R-:W-:Y:S01]  /*e830*/  IMAD R0, R0, UR6, RZ ;  /* 0x0000000600007c24 */ /* 0x000fe2000f8e02ff */
[----:B------:R-:W-:Y:S01]  /*e840*/  LOP3.LUT R10, R21, 0x20, R10, 0xe2, !PT ;  /* 0x00000020150a7812 */ /* 0x000fe200078ee20a */
[----:B------:R-:W-:Y:S01]  /*e850*/  VIADD R28, R211, UR40 ;  /* 0x00000028d31c7c36 */ /* 0x000fe20008000000 */
[----:B------:R-:W-:Y:S01]  /*e860*/  BSSY B1, `(.L_x_1819) ;  /* 0x000002f000017945 */ /* 0x000fe20003800000 */
[----:B------:R-:W-:Y:S01]  /*e870*/  IMAD R29, R15, UR8, RZ ;  /* 0x000000080f1d7c24 */ /* 0x000fe2000f8e02ff */
[----:B------:R-:W-:Y:S01]  /*e880*/  LOP3.LUT R3, R10, R3, RZ, 0xfc, !PT ;  /* 0x000000030a037212 */ /* 0x000fe200078efcff */
[C---:B------:R-:W-:Y:S01]  /*e890*/  IMAD R13, R11.reuse, UR7, R0 ;  /* 0x000000070b0d7c24 */ /* 0x040fe2000f8e0200 */
[----:B------:R-:W-:Y:S01]  /*e8a0*/  SEL R0, RZ, 0x80, P0 ;  /* 0x00000080ff007807 */ /* 0x000fe20000000000 */
[----:B------:R-:W-:Y:S01]  /*e8b0*/  IMAD.WIDE.U32 R8, R11, UR6, R8 ;  /* 0x000000060b087c25 */ /* 0x000fe2000f8e0008 */
[----:B------:R-:W-:Y:S01]  /*e8c0*/  ISETP.GE.AND P0, PT, R28, R29, PT ;  /* 0x0000001d1c00720c */ /* 0x000fe20003f06270 */
[----:B------:R-:W-:Y:S01]  /*e8d0*/  ULDC.64 UR6, c[0x0][0xa80] ;  /* 0x0002a00000067ab9 */ /* 0x000fe20000000a00 */
[----:B-1----:R-:W-:Y:S01]  /*e8e0*/  SYNCS.ARRIVE.TRANS64.RED.A1T0 RZ, [UR5], RZ ;  /* 0x000000ffffff79a7 */ /* 0x002fe20008100405 */
[----:B------:R-:W-:Y:S01]  /*e8f0*/  IMAD.IADD R9, R9, 0x1, R13 ;  /* 0x0000000109097824 */ /* 0x000fe200078e020d */
[----:B------:R-:W-:-:S02]  /*e900*/  LEA R26, P1, R8, UR6, 0x1 ;  /* 0x00000006081a7c11 */ /* 0x000fc4000f8208ff */
[----:B------:R-:W-:Y:S02]  /*e910*/  LOP3.LUT R0, R3, R0, RZ, 0xfc, !PT ;  /* 0x0000000003007212 */ /* 0x000fe400078efcff */
[----:B------:R-:W-:Y:S01]  /*e920*/  LEA.HI.X R27, R8, UR7, R9, 0x1, P1 ;  /* 0x00000007081b7c11 */ /* 0x000fe200088f0c09 */
[----:B------:R0:W1:Y:S04]  /*e930*/  SHFL.IDX PT, R10, R26, RZ, 0x181f ;  /* 0x00181fff1a0a7589 */ /* 0x00006800000e0000 */
[----:B------:R0:W2:Y:S01]  /*e940*/  SHFL.IDX PT, R11, R27, RZ, 0x181f ;  /* 0x00181fff1b0b7589 */ /* 0x0000a200000e0000 */
        /* <DEDUP_REMOVED lines=22> */
[-C--:B--2---:R-:W-:Y:S02]  /*eab0*/  @!P1 LEA R12, P6, R187, R10.reuse, 0x1 ;  /* 0x0000000abb0c9211 */ /* 0x084fe400078c08ff */
        /* <DEDUP_REMOVED lines=9> */
.L_x_1820:
[----:B------:R-:W-:Y:S05]  /*eb50*/  BSYNC B1 ;  /* 0x0000000000017941 */ /* 0x000fea0003800000 */
.L_x_1819:
[----:B---3-5:R-:W-:Y:S01]  /*eb60*/  VIADD R4, R28, 0x20 ;  /* 0x000000201c047836 */ /* 0x028fe20000000000 */
[----:B------:R4:W3:Y:S04]  /*eb70*/  SHFL.IDX PT, R7, R27, 0x1, 0x181f ;  /* 0x00381f001b077f89 */ /* 0x0008e800000e0000 */
        /* <DEDUP_REMOVED lines=19> */
[-C--:B------:R-:W-:Y:S02]  /*ecb0*/  @!P2 LEA.HI.X R13, R189, R7.reuse, R221, 0x1, P5 ;  /* 0x00000007bd0da211 */ /* 0x080fe400028f0cdd */
[CC--:B------:R-:W-:Y:S02]  /*ecc0*/  @!P0 LEA R14, P3, R187.reuse, R6.reuse, 0x1 ;  /* 0x00000006bb0e8211 */ /* 0x0c0fe400078608ff */
[-C--:B0-----:R-:W-:Y:S01]  /*ecd0*/  @!P1 LEA R4, P6, R188, R6.reuse, 0x1 ;  /* 0x00000006bc049211 */ /* 0x081fe200078c08ff */
[----:B------:R4:W-:Y:S01]  /*ece0*/  @!P2 ST.E.128 desc[UR46][R12.64], R64 ;  /* 0x000000400c00a985 */ /* 0x0009e2000c101d2e */
[----:B------:R-:W-:Y:S02]  /*ecf0*/  @P4 LEA R20, P5, R214, R6, 0x1 ;  /* 0x00000006d6144211 */ /* 0x000fe400078a08ff */
[-C--:B------:R-:W-:Y:S02]  /*ed00*/  @!P1 LEA.HI.X R5, R188, R7.reuse, R220, 0x1, P6 ;  /* 0x00000007bc059211 */ /* 0x080fe400030f0cdc */
[----:B------:R-:W-:-:S02]  /*ed10*/  @!P0 LEA.HI.X R15, R187, R7, R219, 0x1, P3 ;  /* 0x00000007bb0f8211 */ /* 0x000fc400018f0cdb */
        /* <DEDUP_REMOVED lines=10> */
.L_x_1817:
[----:B------:R-:W0:Y:S01]  /*edc0*/  LDC R10, c[0x0][0xbe8] ;  /* 0x0002fa00ff0a7b82 */ /* 0x000e220000000800 */
[----:B------:R-:W-:Y:S01]  /*edd0*/  ISETP.GE.AND P2, PT, R216, 0x40, PT ;  /* 0x00000040d800780c */ /* 0x000fe20003f46270 */
[----:B------:R-:W-:Y:S01]  /*ede0*/  ULDC UR12, c[0x0][0xac8] ;  /* 0x0002b200000c7ab9 */ /* 0x000fe20000000800 */
[----:B------:R-:W-:Y:S01]  /*edf0*/  IMAD R0, R210, 0x20, R211 ;  /* 0x00000020d2007824 */ /* 0x000fe200078e02d3 */
[----:B------:R-:W-:Y:S01]  /*ee00*/  ISETP.GE.AND P4, PT, R184, UR12, PT ;  /* 0x0000000cb8007c0c */ /* 0x000fe2000bf86270 */
[----:B------:R-:W-:Y:S01]  /*ee10*/  USHF.R.S32.HI UR8, URZ, 0x1f, UR39 ;  /* 0x0000001f3f087899 */ /* 0x000fe20008011427 */
[----:B------:R-:W-:Y:S01]  /*ee20*/  ISETP.GE.AND P3, PT, R191, UR12, PT ;  /* 0x0000000cbf007c0c */ /* 0x000fe2000bf66270 */
[----:B------:R-:W-:Y:S01]  /*ee30*/  USHF.R.S32.HI UR9, URZ, 0x1f, UR42 ;  /* 0x0000001f3f097899 */ /* 0x000fe2000801142a */
[----:B------:R-:W-:Y:S01]  /*ee40*/  BSSY B1, `(.L_x_1822) ;  /* 0x0000031000017945 */ /* 0x000fe20003800000 */
[----:B------:R-:W-:Y:S01]  /*ee50*/  ISETP.GE.AND P1, PT, R190, UR12, PT ;  /* 0x0000000cbe007c0c */ /* 0x000fe2000bf26270 */
[----:B------:R-:W-:Y:S01]  /*ee60*/  VIADD R8, R0, UR40 ;  /* 0x0000002800087c36 */ /* 0x000fe20008000000 */
[----:B------:R-:W-:-:S02]  /*ee70*/  SEL R12, RZ, 0x1, P4 ;  /* 0x00000001ff0c7807 */ /* 0x000fc40002000000 */
[----:B------:R-:W-:Y:S02]  /*ee80*/  SEL R13, RZ, 0xffffffff, P3 ;  /* 0xffffffffff0d7807 */ /* 0x000fe40001800000 */
[----:B0-----:R-:W-:-:S13]  /*ee90*/  ISETP.NE.AND P0, PT, R10, 0x1, PT ;  /* 0x000000010a00780c */ /* 0x001fda0003f05270 */
[----:B------:R-:W0:Y:S08]  /*eea0*/  @P0 LDC R9, c[0x0][0xbec] ;  /* 0x0002fb00ff090b82 */ /* 0x000e300000000800 */
[----:B------:R-:W1:Y:S01]  /*eeb0*/  @P0 LDC R11, c[0x0][0xbf0] ;  /* 0x0002fc00ff0b0b82 */ /* 0x000e620000000800 */
[----:B------:R-:W-:Y:S05]  /*eec0*/  @P2 BRA `(.L_x_1823) ;  /* 0x0000000000a02947 */ /* 0x000fea0003800000 */
[----:B------:R-:W2:Y:S01]  /*eed0*/  S2R R6, SR_TID.X ;  /* 0x0000000000067919 */ /* 0x000ea20000002100 */
[----:B------:R-:W3:Y:S01]  /*eee0*/  LDC R5, c[0x0][0xbe8] ;  /* 0x0002fa00ff057b82 */ /* 0x000ee20000000800 */
[----:B------:R-:W-:Y:S01]  /*eef0*/  IMAD.U32 R7, RZ, RZ, UR40 ;  /* 0x00000028ff077e24 */ /* 0x000fe2000f8e00ff */
[----:B------:R-:W-:Y:S02]  /*ef00*/  ULDC UR5, c[0x0][0xa88] ;  /* 0x0002a20000057ab9 */ /* 0x000fe40000000800 */
[----:B---3--:R-:W-:Y:S02]  /*ef10*/  IMAD R3, R5, UR5, RZ ;  /* 0x0000000505037c24 */ /* 0x008fe4000f8e02ff */
[----:B--2---:R-:W-:-:S04]  /*ef20*/  IADD3 R6, R7, -0x80, R6 ;  /* 0xffffff8007067810 */ /* 0x004fc80007ffe006 */
[----:B------:R-:W-:-:S13]  /*ef30*/  ISETP.GE.AND P2, PT, R6, R3, PT ;  /* 0x000000030600720c */ /* 0x000fda0003f46270 */
[----:B------:R-:W-:Y:S05]  /*ef40*/  @P2 BRA `(.L_x_1823) ;  /* 0x0000000000802947 */ /* 0x000fea0003800000 */
[----:B------:R-:W-:Y:S01]  /*ef50*/  ISETP.NE.AND P2, PT, R5, 0x1, PT ;  /* 0x000000010500780c */ /* 0x000fe20003f45270 */
[----:B------:R-:W-:Y:S01]  /*ef60*/  ULDC.64 UR10, c[0x0][0xb90] ;  /* 0x0002e400000a7ab9 */ /* 0x000fe20000000a00 */
[----:B------:R-:W-:Y:S01]  /*ef70*/  IMAD.MOV.U32 R4, RZ, RZ, R6 ;  /* 0x000000ffff047224 */ /* 0x000fe200078e0006 */
[----:B------:R-:W-:Y:S02]  /*ef80*/  UIMAD UR5, UR8, UR10, URZ ;  /* 0x0000000a080572a4 */ /* 0x000fe4000f8e023f */
[----:B------:R-:W-:Y:S02]  /*ef90*/  UIMAD.WIDE.U32 UR6, UR39, UR10, URZ ;  /* 0x0000000a270672a5 */ /* 0x000fe4000f8e003f */
[----:B------:R-:W-:-:S03]  /*efa0*/  UIMAD UR5, UR39, UR11, UR5 ;  /* 0x0000000b270572a4 */ /* 0x000fc6000f8e0205 */
[----:B------:R-:W-:Y:S01]  /*efb0*/  ULDC.64 UR10, c[0x0][0xb98] ;  /* 0x0002e600000a7ab9 */ /* 0x000fe20000000a00 */
[----:B------:R-:W-:Y:S02]  /*efc0*/  UIADD3 UR7, UR7, UR5, URZ ;  /* 0x0000000507077290 */ /* 0x000fe4000fffe03f */
[----:B------:R-:W2:Y:S01]  /*efd0*/  @P2 LDC R3, c[0x0][0xbec] ;  /* 0x0002fb00ff032b82 */ /* 0x000ea20000000800 */
[----:B------:R-:W-:Y:S02]  /*efe0*/  UIMAD UR5, UR9, UR10, URZ ;  /* 0x0000000a090572a4 */ /* 0x000fe4000f8e023f */
[----:B------:R-:W-:Y:S02]  /*eff0*/  UIMAD.WIDE.U32 UR6, UR42, UR10, UR6 ;  /* 0x0000000a2a0672a5 */ /* 0x000fe4000f8e0006 */
[----:B------:R-:W-:-:S03]  /*f000*/  UIMAD UR5, UR42, UR11, UR5 ;  /* 0x0000000b2a0572a4 */ /* 0x000fc6000f8e0205 */
[----:B------:R-:W3:Y:S01]  /*f010*/  @P2 LDC R7, c[0x0][0xbf0] ;  /* 0x0002fc00ff072b82 */ /* 0x000ee20000000800 */
[----:B------:R-:W-:Y:S01]  /*f020*/  ULDC.64 UR10, c[0x0][0xb88] ;  /* 0x0002e200000a7ab9 */ /* 0x000fe20000000a00 */
[----:B--2---:R-:W-:-:S05]  /*f030*/  @P2 IMAD.HI.U32 R0, R6, R3, RZ ;  /* 0x0000000306002227 */ /* 0x004fca00078e00ff */
[----:B---3--:R-:W-:-:S05]  /*f040*/  @P2 SHF.R.U32.HI R4, RZ, R7, R0 ;  /* 0x00000007ff042219 */ /* 0x008fca0000011600 */
[----:B------:R-:W-:-:S04]  /*f050*/  IMAD.MOV R3, RZ, RZ, -R4 ;  /* 0x000000ffff037224 */ /* 0x000fc800078e0a04 */
[----:B------:R-:W-:Y:S01]  /*f060*/  IMAD R3, R5, R3, R6 ;  /* 0x0000000305037224 */ /* 0x000fe200078e0206 */
[----:B------:R-:W-:Y:S01]  /*f070*/  SHF.R.S32.HI R5, RZ, 0x1f, R4 ;  /* 0x0000001fff057819 */ /* 0x000fe20000011404 */
[----:B------:R-:W-:Y:S01]  /*f080*/  IMAD.U32 R6, RZ, RZ, UR5 ;  /* 0x00000005ff067e24 */ /* 0x000fe2000f8e00ff */
        /* <DEDUP_REMOVED lines=12> */
.L_x_1823:
[----:B------:R-:W-:Y:S05]  /*f150*/  BSYNC B1 ;  /* 0x0000000000017941 */ /* 0x000fea0003800000 */
.L_x_1822:
[----:B------:R-:W-:Y:S01]  /*f160*/  SEL R0, RZ, 0xffffffff, P1 ;  /* 0xffffffffff007807 */ /* 0x000fe20000800000 */
[----:B------:R-:W-:Y:S01]  /*f170*/  ULDC.64 UR10, c[0x0][0xae8] ;  /* 0x0002ba00000a7ab9 */ /* 0x000fe20000000a00 */
[----:B------:R-:W-:Y:S01]  /*f180*/  IMAD.SHL.U32 R13, R13, 0x2, RZ ;  /* 0x000000020d0d7824 */ /* 0x000fe200078e00ff */
[----:B------:R-:W-:Y:S01]  /*f190*/  UIMAD UR5, UR8, UR10, URZ ;  /* 0x0000000a080572a4 */ /* 0x000fe2000f8e023f */
[----:B------:R-:W-:Y:S01]  /*f1a0*/  ISETP.GE.AND P1, PT, R189, UR12, PT ;  /* 0x0000000cbd007c0c */ /* 0x000fe2000bf26270 */
[----:B------:R-:W-:Y:S01]  /*f1b0*/  IMAD.SHL.U32 R5, R0, 0x4, RZ ;  /* 0x0000000400057824 */ /* 0x000fe200078e00ff */
[----:B------:R-:W-:Y:S01]  /*f1c0*/  UIMAD.WIDE.U32 UR6, UR39, UR10, URZ ;  /* 0x0000000a270672a5 */ /* 0x000fe2000f8e003f */
[----:B0-----:R-:W-:Y:S01]  /*f1d0*/  @P0 IMAD.HI.U32 R0, R8, R9, RZ ;  /* 0x0000000908000227 */ /* 0x001fe200078e00ff */
[----:B------:R-:W-:Y:S01]  /*f1e0*/  UIMAD UR5, UR39, UR11, UR5 ;  /* 0x0000000b270572a4 */ /* 0x000fe2000f8e0205 */
[----:B------:R-:W-:Y:S01]  /*f1f0*/  LOP3.LUT R12, R13, 0x2, R12, 0xe2, !PT ;  /* 0x000000020d0c7812 */ /* 0x000fe200078ee20c */
[----:B------:R-:W-:Y:S01]  /*f200*/  BSSY B1, `(.L_x_1824) ;  /* 0x0000055000017945 */ /* 0x000fe20003800000 */
[----:B--2---:R-:W-:Y:S01]  /*f210*/  IMAD.MOV.U32 R3, RZ, RZ, R8 ;  /* 0x000000ffff037224 */ /* 0x004fe200078e0008 */
[----:B-1----:R-:W-:Y:S01]  /*f220*/  @P0 SHF.R.U32.HI R3, RZ, R11, R0 ;  /* 0x0000000bff030219 */ /* 0x002fe20000011600 */
[----:B------:R-:W-:Y:S01]  /*f230*/  ULDC.64 UR10, c[0x0][0xaf0] ;  /* 0x0002bc00000a7ab9 */ /* 0x000fe20000000a00 */
[----:B------:R-:W-:Y:S01]  /*f240*/  SEL R0, RZ, 0xffffffff, P1 ;  /* 0xffffffffff007807 */ /* 0x000fe20000800000 */
[----:B------:R-:W-:Y:S01]  /*f250*/  UIADD3 UR7, UR7, UR5, URZ ;  /* 0x0000000507077290 */ /* 0x000fe2000fffe03f */
[----:B------:R-:W-:Y:S01]  /*f260*/  LOP3.LUT R12, R5, 0x4, R12, 0xe2, !PT ;  /* 0x00000004050c7812 */ /* 0x000fe200078ee20c */
[----:B------:R-:W-:Y:S01]  /*f270*/  UIMAD UR5, UR9, UR10, URZ ;  /* 0x0000000a090572a4 */ /* 0x000fe2000f8e023f */
[----:B------:R-:W-:Y:S01]  /*f280*/  ISETP.GE.AND P1, PT, R188, UR12, PT ;  /* 0x0000000cbc007c0c */ /* 0x000fe2000bf26270 */
[----:B------:R-:W-:Y:S01]  /*f290*/  UIMAD.WIDE.U32 UR6, UR42, UR10, UR6 ;  /* 0x0000000a2a0672a5 */ /* 0x000fe2000f8e0006 */
[----:B------:R-:W-:Y:S01]  /*f2a0*/  IMAD.SHL.U32 R5, R0, 0x8, RZ ;  /* 0x0000000800057824 */ /* 0x000fe200078e00ff */
[----:B------:R-:W-:Y:S01]  /*f2b0*/  UIMAD UR5, UR42, UR11, UR5 ;  /* 0x0000000b2a0572a4 */ /* 0x000fe2000f8e0205 */
[--C-:B------:R-:W-:Y:S01]  /*f2c0*/  SHF.R.S32.HI R0, RZ, 0x1f, R3.reuse ;  /* 0x0000001fff007819 */ /* 0x100fe20000011403 */
[----:B------:R-:W-:Y:S01]  /*f2d0*/  IMAD.MOV R7, RZ, RZ, -R3 ;  /* 0x000000ffff077224 */ /* 0x000fe200078e0a03 */
[----:B------:R-:W-:Y:S01]  /*f2e0*/  ISETP.GE.AND P0, PT, R187, UR12, PT ;  /* 0x0000000cbb007c0c */ /* 0x000fe2000bf06270 */
[----:B------:R-:W-:Y:S01]  /*f2f0*/  UIADD3 UR5, UR7, UR5, URZ ;  /* 0x0000000507057290 */ /* 0x000fe2000fffe03f */
[----:B------:R-:W-:Y:S01]  /*f300*/  LOP3.LUT R12, R5, 0x8, R12, 0xe2, !PT ;  /* 0x00000008050c7812 */ /* 0x000fe200078ee20c */
[----:B------:R-:W-:Y:S01]  /*f310*/  IMAD.U32 R4, RZ, RZ, UR6 ;  /* 0x00000006ff047e24 */ /* 0x000fe2000f8e00ff */
[----:B------:R-:W-:Y:S01]  /*f320*/  SEL R6, RZ, 0xffffffff, P1 ;  /* 0xffffffffff067807 */ /* 0x000fe20000800000 */
[----:B------:R-:W-:Y:S01]  /*f330*/  IMAD.U32 R5, RZ, RZ, UR7 ;  /* 0x00000007ff057e24 */ /* 0x000fe2000f8e00ff */
[----:B------:R-:W-:Y:S01]  /*f340*/  ULDC.64 UR6, c[0x0][0xae0] ;  /* 0x0002b80000067ab9 */ /* 0x000fe20000000a00 */
[----:B------:R-:W-:Y:S01]  /*f350*/  IMAD R7, R10, R7, R8 ;  /* 0x000000070a077224 */ /* 0x000fe200078e0208 */
[----:B------:R-:W-:Y:S01]  /*f360*/  SEL R8, RZ, 0xffffffff, P0 ;  /* 0xffffffffff087807 */ /* 0x000fe20000000000 */
[----:B------:R-:W-:Y:S01]  /*f370*/  IMAD R0, R0, UR6, RZ ;  /* 0x0000000600007c24 */ /* 0x000fe2000f8e02ff */
[----:B------:R-:W-:Y:S01]  /*f380*/  ISETP.GE.AND P0, PT, R214, UR12, PT ;  /* 0x0000000cd6007c0c */ /* 0x000fe2000bf06270 */
[----:B------:R-:W-:Y:S01]  /*f390*/  IMAD.U32 R5, RZ, RZ, UR5 ;  /* 0x00000005ff057e24 */ /* 0x000fe2000f8e00ff */
[----:B------:R-:W-:Y:S01]  /*f3a0*/  ULDC UR5, c[0x0][0xa88] ;  /* 0x0002a20000057ab9 */ /* 0x000fe20000000800 */
[----:B------:R-:W-:Y:S01]  /*f3b0*/  IMAD.SHL.U32 R11, R6, 0x10, RZ ;  /* 0x00000010060b7824 */ /* 0x000fe200078e00ff */
[----:B------:R-:W-:Y:S01]  /*f3c0*/  ISETP.GE.AND P2, PT, R213, UR12, PT ;  /* 0x0000000cd5007c0c */ /* 0x000fe2000bf46270 */
[C---:B------:R-:W-:Y:S01]  /*f3d0*/  IMAD R9, R3.reuse, UR7, R0 ;  /* 0x0000000703097c24 */ /* 0x040fe2000f8e0200 */
[----:B------:R-:W-:Y:S01]  /*f3e0*/  SHF.R.S32.HI R0, RZ, 0x1f, R7 ;  /* 0x0000001fff007819 */ /* 0x000fe20000011407 */
[----:B------:R-:W-:Y:S01]  /*f3f0*/  IMAD.WIDE.U32 R4, R3, UR6, R4 ;  /* 0x0000000603047c25 */ /* 0x000fe2000f8e0004 */
[----:B------:R-:W-:Y:S01]  /*f400*/  ULDC.64 UR6, c[0x0][0xad8] ;  /* 0x0002b60000067ab9 */ /* 0x000fe20000000a00 */
[----:B------:R-:W-:-:S02]  /*f410*/  LOP3.LUT R12, R11, 0x10, R12, 0xe2, !PT ;  /* 0x000000100b0c7812 */ /* 0x000fc400078ee20c */
[----:B------:R-:W-:Y:S02]  /*f420*/  IMAD.SHL.U32 R3, R8, 0x20, RZ ;  /* 0x0000002008037824 */ /* 0x000fe400078e00ff */
[----:B------:R-:W-:Y:S02]  /*f430*/  IMAD R0, R0, UR6, RZ ;  /* 0x0000000600007c24 */ /* 0x000fe4000f8e02ff */
[----:B------:R-:W-:Y:S01]  /*f440*/  IMAD.IADD R5, R5, 0x1, R9 ;  /* 0x0000000105057824 */ /* 0x000fe200078e0209 */
[----:B------:R-:W-:Y:S01]  /*f450*/  LOP3.LUT R12, R3, 0x20, R12, 0xe2, !PT ;  /* 0x00000020030c7812 */ /* 0x000fe200078ee20c */
[----:B------:R-:W-:Y:S02]  /*f460*/  VIADD R26, R211, UR40 ;  /* 0x00000028d31a7c36 */ /* 0x000fe40008000000 */
[----:B------:R-:W-:Y:S02]  /*f470*/  IMAD R25, R10, UR5, RZ ;  /* 0x000000050a197c24 */ /* 0x000fe4000f8e02ff */
[C---:B------:R-:W-:Y:S01]  /*f480*/  IMAD R3, R7.reuse, UR7, R0 ;  /* 0x0000000707037c24 */ /* 0x040fe2000f8e0200 */
[----:B------:R-:W-:Y:S01]  /*f490*/  SEL R0, RZ, 0x80, P2 ;  /* 0x00000080ff007807 */ /* 0x000fe20001000000 */
[----:B------:R-:W-:Y:S01]  /*f4a0*/  IMAD.WIDE.U32 R4, R7, UR6, R4 ;  /* 0x0000000607047c25 */ /* 0x000fe2000f8e0004 */
[----:B------:R-:W-:Y:S01]  /*f4b0*/  SEL R7, RZ, 0x40, P0 ;  /* 0x00000040ff077807 */ /* 0x000fe20000000000 */
[----:B------:R-:W-:Y:S01]  /*f4c0*/  ULDC.64 UR6, c[0x0][0xa80] ;  /* 0x0002a00000067ab9 */ /* 0x000fe20000000a00 */
[----:B------:R-:W-:Y:S01]  /*f4d0*/  ISETP.GE.AND P0, PT, R26, R25, PT ;  /* 0x000000191a00720c */ /* 0x000fe20003f06270 */
[----:B------:R-:W-:Y:S01]  /*f4e0*/  IMAD.IADD R3, R5, 0x1, R3 ;  /* 0x0000000105037824 */ /* 0x000fe200078e0203 */
[----:B------:R-:W-:-:S02]  /*f4f0*/  LEA R20, P1, R4, UR6, 0x1 ;  /* 0x0000000604147c11 */ /* 0x000fc4000f8208ff */
[----:B------:R-:W-:Y:S02]  /*f500*/  LOP3.LUT R21, R12, R7, RZ, 0xfc, !PT ;  /* 0x000000070c157212 */ /* 0x000fe400078efcff */
[----:B------:R-:W-:Y:S01]  /*f510*/  LEA.HI.X R3, R4, UR7, R3, 0x1, P1 ;  /* 0x0000000704037c11 */ /* 0x000fe200088f0c03 */
[----:B------:R0:W1:Y:S01]  /*f520*/  SHFL.IDX PT, R6, R20, RZ, 0x181f ;  /* 0x00181fff14067589 */ /* 0x00006200000e0000 */
[----:B------:R-:W-:-:S03]  /*f530*/  LOP3.LUT R24, R21, R0, RZ, 0xfc, !PT ;  /* 0x0000000015187212 */ /* 0x000fc600078efcff */
        /* <DEDUP_REMOVED lines=33> */
.L_x_1825:
[----:B------:R-:W-:Y:S05]  /*f750*/  BSYNC B1 ;  /* 0x0000000000017941 */ /* 0x000fea0003800000 */
.L_x_1824:
        /* <DEDUP_REMOVED lines=26> */
[-C--:B0-----:R-:W-:Y:S02]  /*f900*/  @P1 LEA R20, P4, R214, R6.reuse, 0x1 ;  /* 0x00000006d6141211 */ /* 0x081fe400078808ff */
        /* <DEDUP_REMOVED lines=9> */
.L_x_1821:
[----:B------:R-:W-:Y:S05]  /*f9a0*/  BSYNC B0 ;  /* 0x0000000000007941 */ /* 0x000fea0003800000 */
.L_x_1816:
[----:B------:R-:W-:Y:S02]  /*f9b0*/  ULDC UR5, c[0x0][0xc38] ;  /* 0x00030e0000057ab9 */ /* 0x000fe40000000800 */
[----:B------:R-:W-:-:S06]  /*f9c0*/  UISETP.GE.AND UP0, UPT, UR4, UR5, UPT ;  /* 0x000000050400728c */ /* 0x000fcc000bf06270 */
[----:B------:R-:W-:-:S13]  /*f9d0*/  PLOP3.LUT P0, PT, PT, PT, UP0, 0x80, 0x0 ;  /* 0x000000000000781c */ /* 0x000fda0003f0f008 */
[----:B------:R-:W-:Y:S05]  /*f9e0*/  @!P0 BRA `(.L_x_1826) ;  /* 0xffffff1400848947 */ /* 0x000fea000383ffff */
[----:B------:R-:W-:Y:S05]  /*f9f0*/  EXIT ;  /* 0x000000000000794d */ /* 0x000fea0003800000 */
.L_x_1720:
[----:B------:R-:W-:-:S08]  /*fa00*/  NOP ;  /* 0x0000000000007918 */ /* 0x000fd00000000000 */
[----:B------:R-:W0:-:S00]  /*fa10*/  USETMAXREG.DEALLOC.CTAPOOL 0x18 ;  /* 0x00000018000079c8 */ /* 0x000e0000080e0500 */
[----:B0-----:R-:W-:-:S06]  /*fa20*/  LOP3.LUT R2, R2, 0x3, RZ, 0xc0, !PT ;  /* 0x0000000302027812 */ /* 0x001fcc00078ec0ff */
[----:B------:R-:W0:Y:S01]  /*fa30*/  S2UR UR6, SR_CTAID.X ;  /* 0x00000000000679c3 */ /* 0x000e220000002500 */
[----:B------:R-:W-:Y:S01]  /*fa40*/  IMAD.MOV.U32 R18, RZ, RZ, RZ ;  /* 0x000000ffff127224 */ /* 0x000fe200078e00ff */
[----:B------:R-:W1:Y:S02]  /*fa50*/  SHFL.IDX PT, R2, R2, RZ, 0x1f ;  /* 0x00001fff02027589 */ /* 0x000e6400000e0000 */
[----:B-1----:R-:W-:-:S04]  /*fa60*/  ISETP.NE.AND P0, PT, R2, RZ, PT ;  /* 0x000000ff0200720c */ /* 0x002fc80003f05270 */
[----:B------:R-:W0:Y:S01]  /*fa70*/  LDC R2, c[0x0][0xc38] ;  /* 0x00030e00ff027b82 */ /* 0x000e220000000800 */
[----:B------:R-:W-:-:S05]  /*fa80*/  P2R R3, PR, RZ, 0x1 ;  /* 0x00000001ff037803 */ /* 0x000fca0000000000 */
[----:B------:R1:W-:Y:S03]  /*fa90*/  STL [R1+0x20], R3 ;  /* 0x0000200301007387 */ /* 0x0003e60000100800 */
[----:B------:R-:W-:Y:S06]  /*faa0*/  @P0 BAR.ARV 0x4, 0x180 ;  /* 0x0106000000000b1d */ /* 0x000fec0000002000 */
[----:B------:R1:W-:Y:S01]  /*fab0*/  STL [R1+0x18], RZ ;  /* 0x000018ff01007387 */ /* 0x0003e20000100800 */
[----:B0-----:R-:W-:Y:S01]  /*fac0*/  ISETP.LE.AND P0, PT, R2, UR6, PT ;  /* 0x0000000602007c0c */ /* 0x001fe2000bf03270 */
[----:B------:R-:W-:-:S05]  /*fad0*/  IMAD.MOV.U32 R2, RZ, RZ, 0x1 ;  /* 0x00000001ff027424 */ /* 0x000fca00078e00ff */
[----:B------:R1:W-:Y:S07]  /*fae0*/  STL [R1], R2 ;  /* 0x0000000201007387 */ /* 0x0003ee0000100800 */
[----:B------:R-:W-:Y:S05]  /*faf0*/  @P0 BRA `(.L_x_1827) ;  /* 0x0000005000d80947 */ /* 0x000fea0003800000 */
[----:B------:R-:W0:Y:S01]  /*fb00*/  S2UR UR5, SR_CgaCtaId ;  /* 0x00000000000579c3 */ /* 0x000e220000008800 */
[C---:B-1----:R-:W-:Y:S01]  /*fb10*/  IMAD.SHL.U32 R2, R0.reuse, 0x8, RZ ;  /* 0x0000000800027824 */ /* 0x042fe200078e00ff */
[----:B------:R-:W-:Y:S01]  /*fb20*/  LOP3.LUT R5, R0, 0x7f, RZ, 0xc0, !PT ;  /* 0x0000007f00057812 */ /* 0x000fe200078ec0ff */
[----:B------:R-:W-:Y:S01]  /*fb30*/  UMOV UR4, 0x400 ;  /* 0x0000040000047882 */ /* 0x000fe20000000000 */
[----:B------:R-:W-:Y:S01]  /*fb40*/  IMAD.MOV.U32 R18, RZ, RZ, RZ ;  /* 0x000000ffff127224 */ /* 0x000fe200078e00ff */
[----:B------:R-:W-:Y:S01]  /*fb50*/  ULDC UR42, c[0x0][0xc] ;  /* 0x00000300002a7ab9 */ /* 0x000fe20000000800 */
[----:B------:R-:W-:Y:S01]  /*fb60*/  LOP3.LUT R3, R2, 0x1f8, RZ, 0xc0, !PT ;  /* 0x000001f802037812 */ /* 0x000fe200078ec0ff */
[----:B------:R-:W-:Y:S01]  /*fb70*/  IMAD.U32 R2, RZ, RZ, UR6 ;  /* 0x00000006ff027e24 */ /* 0x000fe2000f8e00ff */
[----:B------:R-:W-:Y:S02]  /*fb80*/  ULDC.64 UR44, c[0x0][0x198] ;  /* 0x00006600002c7ab9 */ /* 0x000fe40000000a00 */
[----:B------:R-:W-:Y:S01]  /*fb90*/  LOP3.LUT R4, R3, 0x38, R0, 0x78, !PT ;  /* 0x0000003803047812 */ /* 0x000fe200078e7800 */
[----:B------:R-:W-:Y:S01]  /*fba0*/  IMAD.SHL.U32 R3, R5, 0x8, RZ ;  /* 0x0000000805037824 */ /* 0x000fe200078e00ff */
[----:B------:R-:W-:-:S04]  /*fbb0*/  SHF.R.U32.HI R5, RZ, 0x3, R5 ;  /* 0x00000003ff057819 */ /* 0x000fc80000011605 */
[----:B------:R-:W-:Y:S01]  /*fbc0*/  LOP3.LUT R4, R4, 0x200, R3, 0xf8, !PT ;  /* 0x0000020004047812 */ /* 0x000fe200078ef803 */
[----:B------:R-:W-:-:S05]  /*fbd0*/  IMAD.SHL.U32 R3, R0, 0x10, RZ ;  /* 0x0000001000037824 */ /* 0x000fca00078e00ff */
[----:B------:R-:W-:Y:S01]  /*fbe0*/  LOP3.LUT R0, R5, 0x70, R3, 0xf8, !PT ;  /* 0x0000007005007812 */ /* 0x000fe200078ef803 */
[----:B------:R-:W-:Y:S01]  /*fbf0*/  IMAD.MOV.U32 R0, RZ, RZ, 0x1 ;  /* 0x00000001ff007424 */ /* 0x000fe200078e00ff */
[----:B0-----:R-:W-:-:S06]  /*fc00*/  ULEA UR4, UR5, UR4, 0x18 ;  /* 0x0000000405047291 */ /* 0x001fcc000f8ec03f */
[----:B------:R-:W-:-:S04]  /*fc10*/  IMAD.U32 R17, RZ, RZ, UR4 ;  /* 0x00000004ff117e24 */ /* 0x000fc8000f8e00ff */
[----:B------:R-:W-:-:S05]  /*fc20*/  IMAD R3, R4, 0x2, R17 ;  /* 0x0000000204037824 */ /* 0x000fca00078e0211 */
[----:B------:R0:W-:Y:S04]  /*fc30*/  STL [R1+0x1c], R3 ;  /* 0x00001c0301007387 */ /* 0x0001e80000100800 */
[----:B------:R0:W-:Y:S04]  /*fc40*/  STL [R1+0x10], R2 ;  /* 0x0000100201007387 */ /* 0x0001e80000100800 */
[----:B------:R0:W-:Y:S04]  /*fc50*/  STL [R1+0x18], RZ ;  /* 0x000018ff01007387 */ /* 0x0001e80000100800 */
[----:B------:R0:W-:Y:S02]  /*fc60*/  STL [R1], R0 ;  /* 0x0000000001007387 */ /* 0x0001e40000100800 */
.L_x_1939:
[----:B0-2---:R-:W2:Y:S01]  /*fc70*/  LDL R0, [R1+0x10] ;  /* 0x0000100001007983 */ /* 0x005ea20000100800 */
[----:B------:R-:W-:Y:S02]  /*fc80*/  ULDC UR8, c[0x0][0xc60] ;  /* 0x0003180000087ab9 */ /* 0x000fe40000000800 */
[----:B------:R-:W-:-:S11]  /*fc90*/  UISETP.NE.AND UP0, UPT, UR8, 0x1, UPT ;  /* 0x000000010800788c */ /* 0x000fd6000bf05270 */
[----:B------:R-:W-:Y:S01]  /*fca0*/  @UP0 ULDC UR4, c[0x0][0xc64] ;  /* 0x0003190000040ab9 */ /* 0x000fe20000000800 */
[----:B------:R-:W-:Y:S01]  /*fcb0*/  @UP0 ULDC UR9, c[0x0][0xc68] ;  /* 0x00031a0000090ab9 */ /* 0x000fe20000000800 */
[C---:B--2---:R-:W-:Y:S02]  /*fcc0*/  R2UR UR7, R0.reuse ;  /* 0x00000000000772ca */ /* 0x044fe400000e0000 */
[----:B------:R-:W-:-:S11]  /*fcd0*/  R2UR UR6, R0 ;  /* 0x00000000000672ca */ /* 0x000fd600000e0000 */
[----:B------:R-:W-:-:S04]  /*fce0*/  UIMAD.WIDE.U32 UR4, UR7, UR4, URZ ;  /* 0x00000004070472a5 */ /* 0x000fc8000f8e003f */
[----:B------:R-:W-:-:S03]  /*fcf0*/  @UP0 USHF.R.U32.HI UR7, URZ, UR9, UR5 ;  /* 0x000000093f070299 */ /* 0x000fc60008011605 */
[----:B------:R-:W-:Y:S02]  /*fd00*/  ULDC UR4, c[0x0][0xc78] ;  /* 0x00031e0000047ab9 */ /* 0x000fe40000000800 */
[----:B------:R-:W-:Y:S02]  /*fd10*/  UISETP.GE.AND UP0, UPT, UR7, UR4, UPT ;  /* 0x000000040700728c */ /* 0x000fe4000bf06270 */
[----:B------:R-:W-:-:S04]  /*fd20*/  UIADD3 UR4, -UR7, URZ, URZ ;  /* 0x0000003f07047290 */ /* 0x000fc8000fffe13f */
[----:B------:R-:W-:Y:S01]  /*fd30*/  PLOP3.LUT P0, PT, PT, PT, UP0, 0x80, 0x0 ;  /* 0x000000000000781c */ /* 0x000fe20003f0f008 */
[----:B------:R-:W-:-:S12]  /*fd40*/  UIMAD UR8, UR8, UR4, UR6 ;  /* 0x00000004080872a4 */ /* 0x000fd8000f8e0206 */
[----:B-1----:R-:W-:Y:S05]  /*fd50*/  @!P0 BRA `(.L_x_1828) ;  /* 0x0000000000208947 */ /* 0x002fea0003800000 */
        /* <DEDUP_REMOVED lines=8> */
.L_x_1828:
[----:B------:R-:W-:Y:S01]  /*fde0*/  ULDC UR9, c[0x0][0xc54] ;  /* 0x0003150000097ab9 */ /* 0x000fe20000000800 */
[----:B------:R-:W-:Y:S01]  /*fdf0*/  UMOV UR6, UR8 ;  /* 0x0000000800067c82 */ /* 0x000fe20008000000 */
[----:B------:R-:W-:-:S11]  /*fe00*/  UISETP.NE.AND UP0, UPT, UR9, 0x1, UPT ;  /* 0x000000010900788c */ /* 0x000fd6000bf05270 */
[----:B------:R-:W-:Y:S02]  /*fe10*/  @UP0 ULDC.64 UR10, c[0x0][0xc58] ;  /* 0x00031600000a0ab9 */ /* 0x000fe40000000a00 */
[----:B------:R-:W-:-:S04]  /*fe20*/  UIMAD.WIDE.U32 UR4, UR8, UR10, URZ ;  /* 0x0000000a080472a5 */ /* 0x000fc8000f8e003f */
[----:B------:R-:W-:-:S04]  /*fe30*/  @UP0 USHF.R.U32.HI UR6, URZ, UR11, UR5 ;  /* 0x0000000b3f060299 */ /* 0x000fc80008011605 */
[----:B------:R-:W-:-:S12]  /*fe40*/  UIMAD UR4, UR6, UR9, URZ ;  /* 0x00000009060472a4 */ /* 0x000fd8000f8e023f */
.L_x_1829:
[----:B------:R-:W-:Y:S02]  /*fe50*/  UIADD3 UR4, UR8, -UR4, URZ ;  /* 0x8000000408047290 */ /* 0x000fe4000fffe03f */
[----:B------:R-:W-:Y:S01]  /*fe60*/  ULOP3.LUT UR5, URZ, UR6, URZ, 0x33, !UPT ;  /* 0x000000063f057292 */ /* 0x000fe2000f8e333f */
[----:B------:R-:W-:Y:S01]  /*fe70*/  ULDC UR14, c[0x0][0xc48] ;  /* 0x00031200000e7ab9 */ /* 0x000fe20000000800 */
[----:B------:R-:W-:Y:S01]  /*fe80*/  ULDC UR8, c[0x0][0x448] ;  /* 0x0001120000087ab9 */ /* 0x000fe20000000800 */
[----:B------:R-:W-:Y:S01]  /*fe90*/  ULDC UR40, c[0x0][0xc3c] ;  /* 0x00030f0000287ab9 */ /* 0x000fe20000000800 */
[----:B------:R-:W-:Y:S02]  /*fea0*/  UISETP.NE.AND UP1, UPT, UR14, 0x1, UPT ;  /* 0x000000010e00788c */ /* 0x000fe4000bf25270 */
[----:B------:R-:W-:Y:S02]  /*feb0*/  UISETP.NE.AND UP2, UPT, UR8, 0x1, UPT ;  /* 0x000000010800788c */ /* 0x000fe4000bf45270 */
[----:B------:R-:W-:Y:S01]  /*fec0*/  UIADD3 UR40, UR5, UR40, URZ ;  /* 0x0000002805287290 */ /* 0x000fe2000fffe03f */
[----:B------:R-:W-:Y:S01]  /*fed0*/  ULDC.64 UR10, c[0x0][0x418] ;  /* 0x00010600000a7ab9 */ /* 0x000fe20000000a00 */
[----:B------:R-:W-:Y:S01]  /*fee0*/  ULDC UR13, c[0x0][0xc54] ;  /* 0x00031500000d7ab9 */ /* 0x000fe20000000800 */
[----:B------:R-:W-:-:S02]  /*fef0*/  UISETP.NE.U32.AND UP0, UPT, UR10, URZ, UPT ;  /* 0x0000003f0a00728c */ /* 0x000fc4000bf05070 */
[----:B------:R-:W-:Y:S02]  /*ff00*/  UIMAD UR13, UR7, UR13, UR4 ;  /* 0x0000000d070d72a4 */ /* 0x000fe4000f8e0204 */
[----:B------:R-:W-:Y:S01]  /*ff10*/  USHF.L.U32 UR40, UR40, 0x6, URZ ;  /* 0x0000000628287899 */ /* 0x000fe2000800063f */
[----:B------:R-:W-:Y:S01]  /*ff20*/  ULDC.64 UR4, c[0x0][0x9e0] ;  /* 0x0002780000047ab9 */ /* 0x000fe20000000a00 */
[----:B------:R-:W-:Y:S02]  /*ff30*/  UISETP.NE.AND.EX UP0, UPT, UR11, URZ, UPT, UP0 ;  /* 0x0000003f0b00728c */ /* 0x000fe4000bf05300 */
[----:B------:R-:W-:Y:S02]  /*ff40*/  UISETP.GE.AND UP3, UPT, UR5, 0x1, UPT ;  /* 0x000000010500788c */ /* 0x000fe4000bf66270 */
[----:B------:R-:W-:Y:S01]  /*ff50*/  UIADD3 UR12, UR40, 0x3f, URZ ;  /* 0x0000003f280c7890 */ /* 0x000fe2000fffe03f */
[----:B------:R-:W-:Y:S01]  /*ff60*/  ULDC UR10, c[0x0][0x424] ;  /* 0x00010900000a7ab9 */ /* 0x000fe20000000800 */
[----:B------:R-:W-:Y:S01]  /*ff70*/  ULDC UR6, c[0x0][0x288] ;  /* 0x0000a20000067ab9 */ /* 0x000fe20000000800 */
[----:B------:R-:W-:Y:S01]  /*ff80*/  @UP1 ULDC UR8, c[0x0][0xc4c] ;  /* 0x0003130000081ab9 */ /* 0x000fe20000000800 */
[----:B------:R-:W-:Y:S01]  /*ff90*/  @UP2 ULDC UR11, c[0x0][0x44c] ;  /* 0x00011300000b2ab9 */ /* 0x000fe20000000800 */
[----:B------:R-:W-:Y:S01]  /*ffa0*/  USEL UR15, UR10, 0x1, UP0 ;  /* 0x000000010a0f7887 */ /* 0x000fe20008000000 */
[----:B------:R-:W-:Y:S01]  /*ffb0*/  PLOP3.LUT P1, PT, PT, PT, UP3, 0x80, 0x0 ;  /* 0x000000000000781c */ /* 0x000fe20003f2f038 */
[----:B------:R-:W-:-:S02]  /*ffc0*/  UIADD3 UR16, -UR6, 0x1, URZ ;  /* 0x0000000106107890 */ /* 0x000fc4000fffe13f */
[----:B------:R-:W-:Y:S02]  /*ffd0*/  UIMAD.WIDE.U32 UR8, UR13, UR8, URZ ;  /* 0x000000080d0872a5 */ /* 0x000fe4000f8e003f */
[----:B------:R-:W-:Y:S01]  /*ffe0*/  UIMAD.WIDE.U32 UR10, UR12, UR11, URZ ;  /* 0x0000000b0c0a72a5 */ /* 0x000fe2000f8e003f */
[----:B------:R-:W-:Y:S01]  /*fff0*/  ULDC UR7, c[0x0][0x2f0] ;  /* 0x0000bc0000077ab9 */ /* 0x000fe20000000800 */
[----:B------:R-:W-:Y:S01]  /*10000*/  @UP1 ULDC UR17, c[0x0][0xc50] ;  /* 0x0003140000111ab9 */ /* 0x000fe20000000800 */
[----:B------:R-:W-:Y:S01]  /*10010*/  @UP2 ULDC UR18, c[0x0][0x450] ;  /* 0x0001140000122ab9 */ /* 0x000fe20000000800 */
[----:B------:R-:W-:Y:S01]  /*10020*/  UMOV UR43, UR13 ;  /* 0x0000000d002b7c82 */ /* 0x000fe20008000000 */
[----:B------:R-:W-:Y:S02]  /*10030*/  UIMAD UR16, UR15, UR7, UR16 ;  /* 0x000000070f1072a4 */ /* 0x000fe4000f8e0210 */
[----:B------:R-:W-:Y:S02]  /*10040*/  @UP1 USHF.R.U32.HI UR43, URZ, UR17, UR9 ;  /* 0x000000113f2b1299 */ /* 0x000fe40008011609 */
[----:B------:R-:W-:-:S02]  /*10050*/  @UP2 USHF.R.U32.HI UR12, URZ, UR18, UR11 ;  /* 0x000000123f0c2299 */ /* 0x000fc4000801160b */
[----:B------:R-:W-:Y:S02]  /*10060*/  UIADD3 UR36, -UR43, URZ, URZ ;  /* 0x0000003f2b247290 */ /* 0x000fe4000fffe13f */
[----:B------:R-:W-:Y:S02]  /*10070*/  UIADD3 UR12, UR16, UR12, URZ ;  /* 0x0000000c100c7290 */ /* 0x000fe4000fffe03f */
[----:B------:R-:W-:Y:S02]  /*10080*/  UIMAD UR36, UR14, UR36, UR13 ;  /* 0x000000240e2472a4 */ /* 0x000fe4000f8e020d */
        /* <DEDUP_REMOVED lines=12> */
.L_x_1831:
[----:B------:R-:W-:-:S11]  /*10150*/  UISETP.NE.AND UP0, UPT, UR5, 0x1, UPT ;  /* 0x000000010500788c */ /* 0x000fd6000bf05270 */
[----:B------:R-:W-:Y:S02]  /*10160*/  @UP0 ULDC.64 UR12, c[0x0][0x9e8] ;  /* 0x00027a00000c0ab9 */ /* 0x000fe40000000a00 */
[----:B------:R-:W-:-:S04]  /*10170*/  UIMAD.WIDE.U32 UR8, UR10, UR12, URZ ;  /* 0x0000000c0a0872a5 */ /* 0x000fc8000f8e003f */
[----:B------:R-:W-:-:S12]  /*10180*/  @UP0 USHF.R.U32.HI UR10, URZ, UR13, UR9 ;  /* 0x0000000d3f0a0299 */ /* 0x000fd80008011609 */
.L_x_1832:
[----:B------:R-:W-:-:S04]  /*10190*/  UIMAD UR10, UR10, UR5, UR5 ;  /* 0x000000050a0a72a4 */ /* 0x000fc8000f8e0205 */
[----:B------:R-:W-:-:S04]  /*101a0*/  UISETP.LT.AND UP0, UPT, UR4, UR10, UPT ;  /* 0x0000000a0400728c */ /* 0x000fc8000bf01270 */
[----:B------:R-:W-:-:S12]  /*101b0*/  USEL UR4, UR4, UR10, UP0 ;  /* 0x0000000a04047287 */ /* 0x000fd80008000000 */
.L_x_1830:
[----:B------:R-:W-:Y:S02]  /*101c0*/  UIMAD UR12, UR15, UR7, 0x3f ;  /* 0x0000003f0f0c74a4 */ /* 0x000fe4000f8e0207 */
[----:B------:R-:W-:Y:S02]  /*101d0*/  UIADD3 UR4, UR4, 0x3f, URZ ;  /* 0x0000003f04047890 */ /* 0x000fe4000fffe03f */
[----:B------:R-:W-:Y:S02]  /*101e0*/  USHF.R.S32.HI UR13, URZ, 0x1f, UR12 ;  /* 0x0000001f3f0d7899 */ /* 0x000fe4000801140c */
[----:B------:R-:W-:Y:S01]  /*101f0*/  USHF.R.S32.HI UR10, URZ, 0x1f, UR4 ;  /* 0x0000001f3f0a7899 */ /* 0x000fe20008011404 */
[----:B------:R-:W-:Y:S01]  /*10200*/  @UP2 ULDC UR8, c[0x0][0x44c] ;  /* 0x0001130000082ab9 */ /* 0x000fe20000000800 */
[----:B------:R-:W-:Y:S02]  /*10210*/  ULEA.HI UR13, UR13, UR12, URZ, 0x6 ;  /* 0x0000000c0d0d7291 */ /* 0x000fe4000f8f303f */
[----:B------:R-:W-:-:S02]  /*10220*/  UIMAD.WIDE.U32 UR8, UR40, UR8, URZ ;  /* 0x00000008280872a5 */ /* 0x000fc4000f8e003f */
[----:B------:R-:W-:Y:S01]  /*10230*/  ULEA.HI UR10, UR10, UR4, URZ, 0x6 ;  /* 0x000000040a0a7291 */ /* 0x000fe2000f8f303f */
[----:B------:R-:W-:Y:S01]  /*10240*/  @UP2 ULDC UR14, c[0x0][0x450] ;  /* 0x00011400000e2ab9 */ /* 0x000fe20000000800 */
[----:B------:R-:W-:Y:S01]  /*10250*/  UMOV UR11, UR40 ;  /* 0x00000028000b7c82 */ /* 0x000fe20008000000 */
[----:B------:R-:W-:Y:S02]  /*10260*/  UIMAD UR4, UR15, UR7, -UR6 ;  /* 0x000000070f0472a4 */ /* 0x000fe4000f8e0a06 */
[----:B------:R-:W-:Y:S02]  /*10270*/  USHF.R.S32.HI UR13, URZ, 0x6, UR13 ;  /* 0x000000063f0d7899 */ /* 0x000fe4000801140d */
[----:B------:R-:W-:Y:S02]  /*10280*/  USHF.R.S32.HI UR10, URZ, 0x6, UR10 ;  /* 0x000000063f0a7899 */ /* 0x000fe4000801140a */
[----:B------:R-:W-:Y:S02]  /*10290*/  @UP2 USHF.R.U32.HI UR11, URZ, UR14, UR9 ;  /* 0x0000000e3f0b2299 */ /* 0x000fe40008011609 */
[----:B------:R-:W-:-:S02]  /*102a0*/  UISETP.LT.AND UP0, UPT, UR13, UR10, UPT ;  /* 0x0000000a0d00728c */ /* 0x000fc4000bf01270 */
[----:B------:R-:W-:Y:S01]  /*102b0*/  UIADD3 UR4, UR4, UR11, URZ ;  /* 0x0000000b04047290 */ /* 0x000fe2000fffe03f */
[----:B------:R-:W-:Y:S01]  /*102c0*/  ULDC UR8, c[0x0][0x9dc] ;  /* 0x0002770000087ab9 */ /* 0x000fe20000000800 */
[----:B------:R-:W-:Y:S02]  /*102d0*/  USEL UR39, UR13, UR10, UP0 ;  /* 0x0000000a0d277287 */ /* 0x000fe40008000000 */
[----:B------:R-:W-:Y:S01]  /*102e0*/  UIADD3 UR8, UR4, -UR8, URZ ;  /* 0x8000000804087290 */ /* 0x000fe2000fffe03f */
[----:B------:R-:W-:Y:S11]  /*102f0*/  @!P1 BRA `(.L_x_1833) ;  /* 0x0000000000449947 */ /* 0x000ff60003800000 */
        /* <DEDUP_REMOVED lines=10> */
.L_x_1834:
[----:B------:R-:W-:-:S11]  /*103a0*/  UISETP.NE.AND UP0, UPT, UR5, 0x1, UPT ;  /* 0x000000010500788c */ /* 0x000fd6000bf05270 */
[----:B------:R-:W-:Y:S02]  /*103b0*/  @UP0 ULDC.64 UR10, c[0x0][0x9e8] ;  /* 0x00027a00000a0ab9 */ /* 0x000fe40000000a00 */
[----:B------:R-:W-:-:S04]  /*103c0*/  UIMAD.WIDE.U32 UR6, UR4, UR10, URZ ;  /* 0x0000000a040672a5 */ /* 0x000fc8000f8e003f */
[----:B------:R-:W-:-:S12]  /*103d0*/  @UP0 USHF.R.U32.HI UR4, URZ, UR11, UR7 ;  /* 0x0000000b3f040299 */ /* 0x000fd80008011607 */
.L_x_1835:
[----:B------:R-:W-:-:S04]  /*103e0*/  UIMAD UR4, UR4, UR5, URZ ;  /* 0x00000005040472a4 */ /* 0x000fc8000f8e023f */
[----:B------:R-:W-:-:S04]  /*103f0*/  UISETP.LT.AND UP0, UPT, UR8, UR4, UPT ;  /* 0x000000040800728c */ /* 0x000fc8000bf01270 */
[----:B------:R-:W-:-:S12]  /*10400*/  USEL UR8, UR8, UR4, !UP0 ;  /* 0x0000000408087287 */ /* 0x000fd8000c000000 */
.L_x_1833:
[----:B------:R-:W-:Y:S01]  /*10410*/  USHF.R.S32.HI UR4, URZ, 0x1f, UR8 ;  /* 0x0000001f3f047899 */ /* 0x000fe20008011408 */
[----:B------:R-:W-:Y:S03]  /*10420*/  BSSY B7, `(.L_x_1836) ;  /* 0x0000486000077945 */ /* 0x000fe60003800000 */
[----:B------:R-:W-:-:S04]  /*10430*/  ULEA.HI UR4, UR4, UR8, URZ, 0x6 ;  /* 0x0000000804047291 */ /* 0x000fc8000f8f303f */
[----:B------:R-:W-:-:S04]  /*10440*/  USHF.R.S32.HI UR4, URZ, 0x6, UR4 ;  /* 0x000000063f047899 */ /* 0x000fc80008011404 */
[----:B------:R-:W-:-:S04]  /*10450*/  UISETP.LT.AND UP0, UPT, URZ, UR4, UPT ;  /* 0x000000043f00728c */ /* 0x000fc8000bf01270 */
[----:B------:R-:W-:-:S04]  /*10460*/  USEL UR38, URZ, UR4, !UP0 ;  /* 0x000000043f267287 */ /* 0x000fc8000c000000 */
[----:B------:R-:W-:-:S06]  /*10470*/  UISETP.GT.AND UP0, UPT, UR39, UR38, UPT ;  /* 0x000000262700728c */ /* 0x000fcc000bf04270 */
[----:B------:R-:W-:-:S13]  /*10480*/  PLOP3.LUT P0, PT, PT, PT, UP0, 0x80, 0x0 ;  /* 0x000000000000781c */ /* 0x000fda0003f0f008 */
        /* <DEDUP_REMOVED lines=11> */
[----:B-1----:R-:W2:Y:S01]  /*10540*/  @P0 ATOMG.E.ADD.STRONG.GPU PT, R3, desc[UR46][R2.64], R5 ;  /* 0x00000005020309a8 */ /* 0x002ea200081ee1ee */
[----:B------:R-:W0:Y:S02]  /*10550*/  S2R R4, SR_LTMASK ;  /* 0x0000000000047919 */ /* 0x000e240000003900 */
[----:B0-----:R-:W-:-:S04]  /*10560*/  LOP3.LUT R4, R4, UR4, RZ, 0xc0, !PT ;  /* 0x0000000404047c12 */ /* 0x001fc8000f8ec0ff */
[----:B------:R-:W0:Y:S01]  /*10570*/  POPC R7, R4 ;  /* 0x0000000400077309 */ /* 0x000e220000000000 */
[----:B--2---:R-:W0:Y:S02]  /*10580*/  SHFL.IDX PT, R0, R3, R0, 0x1f ;  /* 0x00001f0003007589 */ /* 0x004e2400000e0000 */
[----:B0-----:R-:W-:-:S05]  /*10590*/  IADD3 R0, R0, UR42, R7 ;  /* 0x0000002a00007c10 */ /* 0x001fca000fffe007 */
[----:B------:R0:W-:Y:S01]  /*105a0*/  STL [R1+0x10], R0 ;  /* 0x0000100001007387 */ /* 0x0001e20000100800 */
[----:B------:R-:W-:Y:S05]  /*105b0*/  BRA `(.L_x_1838) ;  /* 0x0000004400b07947 */ /* 0x000fea0003800000 */
.L_x_1837:
[----:B------:R-:W-:Y:S01]  /*105c0*/  VIADD R0, R17, 0x22400 ;  /* 0x0002240011007836 */ /* 0x000fe20000000000 */
[----:B------:R-:W-:Y:S04]  /*105d0*/  BSSY B6, `(.L_x_1839) ;  /* 0x0000013000067945 */ /* 0x000fe80003800000 */
        /* <DEDUP_REMOVED lines=18> */
.L_x_1840:
[----:B------:R-:W-:Y:S05]  /*10700*/  BSYNC B6 ;  /* 0x0000000000067941 */ /* 0x000fea0003800000 */
.L_x_1839:
        /* <DEDUP_REMOVED lines=20> */
.L_x_1843:
        /* <DEDUP_REMOVED lines=15> */
.L_x_1842:
[----:B------:R-:W-:Y:S05]  /*10940*/  BSYNC B6 ;  /* 0x0000000000067941 */ /* 0x000fea0003800000 */
.L_x_1841:
[----:B------:R-:W-:Y:S01]  /*10950*/  ULDC.64 UR4, c[0x0][0x9f8] ;  /* 0x00027e0000047ab9 */ /* 0x000fe20000000a00 */
[----:B------:R-:W-:Y:S01]  /*10960*/  IMAD.U32 R19, RZ, RZ, UR43 ;  /* 0x0000002bff137e24 */ /* 0x000fe2000f8e00ff */
[----:B------:R-:W-:-:S04]  /*10970*/  UISETP.NE.U32.AND UP0, UPT, UR4, URZ, UPT ;  /* 0x0000003f0400728c */ /* 0x000fc8000bf05070 */
[----:B------:R-:W-:-:S06]  /*10980*/  UISETP.NE.AND.EX UP0, UPT, UR5, URZ, UPT, UP0 ;  /* 0x0000003f0500728c */ /* 0x000fcc000bf05300 */
[----:B------:R-:W-:-:S05]  /*10990*/  PLOP3.LUT P0, PT, PT, PT, UP0, 0x80, 0x0 ;  /* 0x000000000000781c */ /* 0x000fca0003f0f008 */
[----:B------:R-:W-:Y:S02]  /*109a0*/  @UP0 ULDC.64 UR4, c[0x0][0x9f8] ;  /* 0x00027e0000040ab9 */ /* 0x000fe40000000a00 */
[----:B------:R-:W-:-:S06]  /*109b0*/  @UP0 UIMAD.WIDE UR4, UR43, 0x4, UR4 ;  /* 0x000000042b0408a5 */ /* 0x000fcc000f8e0204 */
[----:B------:R-:W-:Y:S02]  /*109c0*/  IMAD.U32 R2, RZ, RZ, UR4 ;  /* 0x00000004ff027e24 */ /* 0x000fe4000f8e00ff */
[----:B------:R-:W-:-:S05]  /*109d0*/  IMAD.U32 R3, RZ, RZ, UR5 ;  /* 0x00000005ff037e24 */ /* 0x000fca000f8e00ff */
[----:B------:R0:W2:Y:S01]  /*109e0*/  @P0 LDG.E R19, desc[UR46][R2.64] ;  /* 0x0000002e02130981 */ /* 0x0000a2000c1e1900 */
[----:B------:R-:W-:Y:S01]  /*109f0*/  UMOV UR4, 0xffffffff ;  /* 0xffffffff00047882 */ /* 0x000fe20000000000 */
[----:B------:R-:W-:Y:S01]  /*10a00*/  IMAD.U32 R0, RZ, RZ, UR39 ;  /* 0x00000027ff007e24 */ /* 0x000fe2000f8e00ff */
[----:B------:R-:W1:Y:S03]  /*10a10*/  S2R R4, SR_TID.X ;  /* 0x0000000000047919 */ /* 0x000e660000002100 */
[----:B------:R-:W-:Y:S01]  /*10a20*/  VIADD R0, R0, 0xffffffff ;  /* 0xffffffff00007836 */ /* 0x000fe20000000000 */
[----:B0-----:R-:W0:Y:S02]  /*10a30*/  LDC.64 R2, c[0x0][0x418] ;  /* 0x00010600ff027b82 */ /* 0x001e240000000a00 */
[----:B0-----:R-:W-:Y:S02]  /*10a40*/  ISETP.NE.U32.AND P0, PT, R2, RZ, PT ;  /* 0x000000ff0200720c */ /* 0x001fe40003f05070 */
[----:B-1----:R-:W-:-:S02]  /*10a50*/  SHF.R.U32.HI R4, RZ, 0x5, R4 ;  /* 0x00000005ff047819 */ /* 0x002fc40000011604 */
[----:B------:R-:W-:Y:S02]  /*10a60*/  ISETP.NE.AND.EX P1, PT, R3, RZ, PT, P0 ;  /* 0x000000ff0300720c */ /* 0x000fe40003f25300 */
[----:B------:R-:W-:Y:S02]  /*10a70*/  LOP3.LUT R4, R4, 0x3, RZ, 0xc0, !PT ;  /* 0x0000000304047812 */ /* 0x000fe400078ec0ff */
[----:B------:R-:W-:-:S05]  /*10a80*/  P2R R5, PR, RZ, 0x2 ;  /* 0x00000002ff057803 */ /* 0x000fca0000000000 */
[----:B------:R0:W-:Y:S01]  /*10a90*/  STL [R1+0xc], R5 ;  /* 0x00000c0501007387 */ /* 0x0001e20000100800 */
[----:B--2---:R-:W-:Y:S02]  /*10aa0*/  SHF.R.S32.HI R7, RZ, 0x1f, R19 ;  /* 0x0000001fff077819 */ /* 0x004fe40000011413 */
[----:B------:R-:W-:-:S03]  /*10ab0*/  SEL R16, R19, RZ, !P1 ;  /* 0x000000ff13107207 */ /* 0x000fc60004800000 */
[----:B------:R0:W-:Y:S01]  /*10ac0*/  STL [R1+0x4], R7 ;  /* 0x0000040701007387 */ /* 0x0001e20000100800 */
[----:B------:R-:W-:Y:S05]  /*10ad0*/  BRA.DIV UR4, `(.L_x_1844) ;  /* 0x0000004a04c07947 */ /* 0x000fea000b800000 */
[----:B------:R1:W2:Y:S02]  /*10ae0*/  SHFL.IDX PT, R14, R4, RZ, 0x1f ;  /* 0x00001fff040e7589 */ /* 0x0002a400000e0000 */
.L_x_1955:
[----:B------:R-:W-:Y:S01]  /*10af0*/  PLOP3.LUT P2, PT, PT, PT, PT, 0x8, 0x0 ;  /* 0x000000000000781c */ /* 0x000fe20003f4e170 */
[----:B------:R3:W-:Y:S01]  /*10b00*/  STL [R1+0x14], R0 ;  /* 0x0000140001007387 */ /* 0x0007e20000100800 */
[----:B--2---:R-:W-:Y:S02]  /*10b10*/  ISETP.NE.AND P0, PT, R14, RZ, PT ;  /* 0x000000ff0e00720c */ /* 0x004fe40003f05270 */
[----:B-1----:R-:W-:-:S05]  /*10b20*/  P2R R4, PR, RZ, 0x4 ;  /* 0x00000004ff047803 */ /* 0x002fca0000000000 */
[----:B------:R3:W-:Y:S06]  /*10b30*/  STL [R1+0x8], R4 ;  /* 0x0000080401007387 */ /* 0x0007ec0000100800 */
[----:B------:R-:W-:Y:S05]  /*10b40*/  @P0 BRA `(.L_x_1845) ;  /* 0x0000000000f00947 */ /* 0x000fea0003800000 */
[----:B------:R-:W-:-:S03]  /*10b50*/  UMOV UR4, 0xffffffff ;  /* 0xffffffff00047882 */ /* 0x000fc60000000000 */
[----:B------:R-:W-:Y:S05]  /*10b60*/  BRA.DIV UR4, `(.L_x_1846) ;  /* 0x0000004a04bc7947 */ /* 0x000fea000b800000 */
[----:B------:R-:W-:-:S13]  /*10b70*/  ELECT P6, URZ, PT ;  /* 0x00000000003f782f */ /* 0x000fda00038c0000 */
.L_x_1958:
[----:B------:R-:W-:Y:S05]  /*10b80*/  @!P6 BRA `(.L_x_1845) ;  /* 0x0000000000e0e947 */ /* 0x000fea0003800000 */
[----:B------:R-:W-:Y:S01]  /*10b90*/  IMAD.MOV.U32 R16, RZ, RZ, R19 ;  /* 0x000000ffff107224 */ /* 0x000fe200078e0013 */
[----:B------:R-:W-:Y:S06]  /*10ba0*/  @!P1 BRA `(.L_x_1847) ;  /* 0x00000000004c9947 */ /* 0x000fec0003800000 */
[----:B------:R-:W1:Y:S01]  /*10bb0*/  LDC R6, c[0x0][0x43c] ;  /* 0x00010f00ff067b82 */ /* 0x000e620000000800 */
[----:B------:R-:W-:Y:S01]  /*10bc0*/  IMAD.MOV.U32 R8, RZ, RZ, R0 ;  /* 0x000000ffff087224 */ /* 0x000fe200078e0000 */
[----:B------:R-:W-:Y:S01]  /*10bd0*/  ULDC.64 UR4, c[0x0][0x428] ;  /* 0x00010a0000047ab9 */ /* 0x000fe20000000a00 */
[----:B-1----:R-:W-:-:S13]  /*10be0*/  ISETP.NE.AND P0, PT, R6, 0x1, PT ;  /* 0x000000010600780c */ /* 0x002fda0003f05270 */
[----:B0--3--:R-:W0:Y:S02]  /*10bf0*/  @P0 LDC.64 R4, c[0x0][0x440] ;  /* 0x00011000ff040b82 */ /* 0x009e240000000a00 */
[----:B0-----:R-:W-:-:S04]  /*10c00*/  @P0 IMAD.HI.U32 R0, R8, R4, RZ ;  /* 0x0000000408000227 */ /* 0x001fc800078e00ff */
[----:B------:R-:W-:Y:S01]  /*10c10*/  IMAD.MOV.U32 R4, RZ, RZ, R8 ;  /* 0x000000ffff047224 */ /* 0x000fe200078e0008 */
[----:B------:R-:W-:-:S04]  /*10c20*/  @P0 SHF.R.U32.HI R4, RZ, R5, R0 ;  /* 0x00000005ff040219 */ /* 0x000fc80000011600 */
[--C-:B------:R-:W-:Y:S01]  /*10c30*/  SHF.R.S32.HI R5, RZ, 0x1f, R4.reuse ;  /* 0x0000001fff057819 */ /* 0x100fe20000011404 */
[----:B------:R-:W-:-:S04]  /*10c40*/  IMAD.MOV R0, RZ, RZ, -R4 ;  /* 0x000000ffff007224 */ /* 0x000fc800078e0a04 */
[----:B------:R-:W-:Y:S02]  /*10c50*/  IMAD R8, R6, R0, R8 ;  /* 0x0000000006087224 */ /* 0x000fe400078e0208 */
[----:B------:R-:W-:Y:S02]  /*10c60*/  IMAD R0, R7, UR4, RZ ;  /* 0x0000000407007c24 */ /* 0x000fe4000f8e02ff */
[C---:B------:R-:W-:Y:S01]  /*10c70*/  IMAD.WIDE.U32 R4, R19.reuse, UR4, R4 ;  /* 0x0000000413047c25 */ /* 0x040fe2000f8e0004 */
[----:B------:R1:W-:Y:S03]  /*10c80*/  STL [R1+0x14], R8 ;  /* 0x0000140801007387 */ /* 0x0003e60000100800 */
[----:B------:R-:W-:Y:S01]  /*10c90*/  IMAD R0, R19, UR5, R0 ;  /* 0x0000000513007c24 */ /* 0x000fe2000f8e0200 */
[----:B------:R-:W-:-:S03]  /*10ca0*/  LEA R2, P0, R4, R2, 0x2 ;  /* 0x0000000204027211 */ /* 0x000fc600078010ff */
[----:B------:R-:W-:-:S05]  /*10cb0*/  IMAD.IADD R0, R5, 0x1, R0 ;  /* 0x0000000105007824 */ /* 0x000fca00078e0200 */
[----:B------:R-:W-:-:S05]  /*10cc0*/  LEA.HI.X R3, R4, R3, R0, 0x2, P0 ;  /* 0x0000000304037211 */ /* 0x000fca00000f1400 */
[----:B------:R1:W5:Y:S02]  /*10cd0*/  LDG.E R16, desc[UR46][R2.64] ;  /* 0x0000002e02107981 */ /* 0x000364000c1e1900 */
.L_x_1847:
[----:B---3--:R-:W2:Y:S01]  /*10ce0*/  LDL R0, [R1] ;  /* 0x0000000001007983 */ /* 0x008ea20000100800 */
[----:B-1----:R-:W-:Y:S01]  /*10cf0*/  IMAD R3, R18, 0x8, R17 ;  /* 0x0000000812037824 */ /* 0x002fe200078e0211 */
[----:B0-----:R-:W0:Y:S02]  /*10d00*/  S2R R7, SR_TID.X ;  /* 0x0000000000077919 */ /* 0x001e240000002100 */
[----:B0-----:R-:W-:-:S04]  /*10d10*/  LOP3.LUT R7, R7, 0x7f, RZ, 0xc0, !PT ;  /* 0x0000007f07077812 */ /* 0x001fc800078ec0ff */
[----:B------:R-:W-:Y:S02]  /*10d20*/  ISETP.NE.AND P1, PT, R7, RZ, PT ;  /* 0x000000ff0700720c */ /* 0x000fe40003f25270 */
[----:B--2---:R-:W-:-:S04]  /*10d30*/  SHF.L.U32 R0, R0, 0x1f, RZ ;  /* 0x0000001f00007819 */ /* 0x004fc800000006ff */
[----:B------:R-:W0:Y:S02]  /*10d40*/  SYNCS.PHASECHK.TRANS64.TRYWAIT P0, [R3+URZ+0x28c40], R0 ;  /* 0x028c4000030075a7 */ /* 0x000e24000800017f */
[----:B0-----:R-:W-:Y:S05]  /*10d50*/  @!P0 BRA `(.L_x_1848) ;  /* 0x0000004800608947 */ /* 0x001fea0003800000 */
.L_x_1959:
        /* <DEDUP_REMOVED lines=8> */
.L_x_1849:
[----:B------:R-:W2:Y:S01]  /*10de0*/  LDL R2, [R1+0x14] ;  /* 0x0000140001027983 */ /* 0x000ea20000100800 */
[----:B0-----:R-:W-:Y:S01]  /*10df0*/  IMAD R0, R18, 0x2000, R17 ;  /* 0x0000200012007824 */ /* 0x001fe200078e0211 */
[----:B------:R-:W-:Y:S01]  /*10e00*/  R2UR UR33, R3 ;  /* 0x00000000032172ca */ /* 0x000fe200000e0000 */
[----:B------:R-:W-:Y:S01]  /*10e10*/  UIADD3 UR4, UP0, UR44, 0x370, URZ ;  /* 0x000003702c047890 */ /* 0x000fe2000ff1e03f */
[----:B-----5:R-:W-:Y:S01]  /*10e20*/  R2UR UR37, R16 ;  /* 0x00000000102572ca */ /* 0x020fe200000e0000 */
[----:B------:R-:W-:Y:S01]  /*10e30*/  UMOV UR6, 0x0 ;  /* 0x0000000000067882 */ /* 0x000fe20000000000 */
[----:B------:R-:W-:Y:S01]  /*10e40*/  R2UR UR32, R0 ;  /* 0x00000000002072ca */ /* 0x000fe200000e0000 */
[----:B------:R-:W-:Y:S01]  /*10e50*/  UIADD3.X UR5, URZ, UR45, URZ, UP0, !UPT ;  /* 0x0000002d3f057290 */ /* 0x000fe200087fe43f */
[----:B------:R-:W-:Y:S01]  /*10e60*/  PLOP3.LUT P0, PT, PT, PT, PT, 0x80, 0x0 ;  /* 0x000000000000781c */ /* 0x000fe20003f0f070 */
[----:B------:R-:W-:Y:S01]  /*10e70*/  UMOV UR7, 0x14f00000 ;  /* 0x14f0000000077882 */ /* 0x000fe20000000000 */
[----:B------:R-:W-:-:S02]  /*10e80*/  UMOV UR34, URZ ;  /* 0x0000003f00227c82 */ /* 0x000fc40008000000 */
[----:B------:R-:W-:-:S03]  /*10e90*/  P2R R0, PR, RZ, 0x1 ;  /* 0x00000001ff007803 */ /* 0x000fc60000000000 */
[----:B------:R-:W-:Y:S02]  /*10ea0*/  UIADD3 UR33, UR33, 0x28c30, URZ ;  /* 0x00028c3021217890 */ /* 0x000fe4000fffe03f */
[----:B------:R1:W-:Y:S02]  /*10eb0*/  STL [R1+0x8], R0 ;  /* 0x0000080001007387 */ /* 0x0003e40000100800 */
[----:B------:R-:W-:Y:S01]  /*10ec0*/  UIADD3 UR32, UR32, 0x22400, URZ ;  /* 0x0002240020207890 */ /* 0x000fe2000fffe03f */
[----:B--2---:R-:W-:-:S13]  /*10ed0*/  R2UR UR35, R2 ;  /* 0x00000000022372ca */ /* 0x004fda00000e0000 */
[----:B------:R-:W-:-:S09]  /*10ee0*/  USHF.L.U32 UR35, UR35, 0x6, URZ ;  /* 0x0000000623237899 */ /* 0x000fd2000800063f */
[----:B------:R1:W-:Y:S02]  /*10ef0*/  UTMALDG.4D [UR32], [UR4], desc[UR6] ;  /* 0x00000620040075b4 */ /* 0x0003e40008019000 */
[----:B-1----:R-:W-:Y:S01]  /*10f00*/  NOP ;  /* 0x0000000000007918 */ /* 0x002fe20000000000 */
.L_x_1845:
[----:B---3--:R-:W-:Y:S01]  /*10f10*/  VIADD R0, R17, 0x20400 ;  /* 0x0002040011007836 */ /* 0x008fe20000000000 */
[----:B------:R-:W-:Y:S05]  /*10f20*/  WARPSYNC.ALL ;  /* 0x0000000000007948 */ /* 0x000fea0003800000 */
[----:B------:R-:W-:Y:S01]  /*10f30*/  BAR.SYNC.DEFER_BLOCKING 0x8, 0x100 ;  /* 0x0204000000007b1d */ /* 0x000fe20000010000 */
[----:B------:R-:W-:-:S05]  /*10f40*/  LOP3.LUT P0, RZ, R0, 0x3ff, RZ, 0xc0, !PT ;  /* 0x000003ff00ff7812 */ /* 0x000fca000780c0ff */
[----:B------:R-:W-:Y:S08]  /*10f50*/  BSSY B6, `(.L_x_1850) ;  /* 0x0000012000067945 */ /* 0x000ff00003800000 */
[----:B------:R-:W-:Y:S05]  /*10f60*/  @!P0 BRA `(.L_x_1851) ;  /* 0x0000000000408947 */ /* 0x000fea0003800000 */
[----:B------:R-:W-:Y:S01]  /*10f70*/  MOV R2, 0x0 ;  /* 0x0000000000027802 */ /* 0x000fe20000000f00 */
[----:B------:R-:W-:Y:S01]  /*10f80*/  ULDC.64 UR4, c[0x4][0x90] ;  /* 0x0100240000047ab9 */ /* 0x000fe20000000a00 */
[----:B------:R-:W-:Y:S01]  /*10f90*/  ULDC.64 UR6, c[0x4][0x98] ;  /* 0x0100260000067ab9 */ /* 0x000fe20000000a00 */
[----:B------:R-:W-:Y:S01]  /*10fa0*/  ULDC.64 UR8, c[0x4][0x20] ;  /* 0x0100080000087ab9 */ /* 0x000fe20000000a00 */
[----:B------:R-:W-:Y:S02]  /*10fb0*/  IMAD.U32 R4, RZ, RZ, UR4 ;  /* 0x00000004ff047e24 */ /* 0x000fe4000f8e00ff */
[----:B------:R-:W1:Y:S01]  /*10fc0*/  LDC.64 R2, c[0x4][R2] ;  /* 0x0100000002027b82 */ /* 0x000e620000000a00 */
[----:B0-----:R-:W-:Y:S02]  /*10fd0*/  IMAD.U32 R5, RZ, RZ, UR5 ;  /* 0x00000005ff057e24 */ /* 0x001fe4000f8e00ff */
        /* <DEDUP_REMOVED lines=8> */
[----:B-1----:R-:W-:Y:S05]  /*11060*/  CALL.ABS.NOINC R2 ;  /* 0x0000000002007343 */ /* 0x002fea0003c00000 */
.L_x_1851:
[----:B------:R-:W-:Y:S05]  /*11070*/  BSYNC B6 ;  /* 0x0000000000067941 */ /* 0x000fea0003800000 */
.L_x_1850:
[----:B------:R1:W5:Y:S01]  /*11080*/  LDL R9, [R1+0x1c] ;  /* 0x00001c0001097983 */ /* 0x0003620000100800 */
[----:B0-----:R-:W0:Y:S01]  /*11090*/  LDC R7, c[0x0][0x448] ;  /* 0x00011200ff077b82 */ /* 0x001e220000000800 */
[----:B------:R-:W2:Y:S01]  /*110a0*/  S2R R2, SR_TID.X ;  /* 0x0000000000027919 */ /* 0x000ea20000002100 */
[----:B------:R-:W-:Y:S01]  /*110b0*/  USHF.R.S32.HI UR4, URZ, 0x1f, UR36 ;  /* 0x0000001f3f047899 */ /* 0x000fe20008011424 */
[----:B------:R-:W-:Y:S01]  /*110c0*/  ULDC.64 UR8, c[0x0][0x2d8] ;  /* 0x0000b60000087ab9 */ /* 0x000fe20000000a00 */
[----:B0-----:R-:W-:Y:S02]  /*110d0*/  ISETP.NE.AND P0, PT, R7, 0x1, PT ;  /* 0x000000010700780c */ /* 0x001fe40003f05270 */
[----:B--2---:R-:W-:-:S11]  /*110e0*/  LOP3.LUT R2, R2, 0x7f, RZ, 0xc0, !PT ;  /* 0x0000007f02027812 */ /* 0x004fd600078ec0ff */
[----:B------:R-:W0:Y:S01]  /*110f0*/  @P0 LDC R3, c[0x0][0x44c] ;  /* 0x00011300ff030b82 */ /* 0x000e220000000800 */
[----:B------:R-:W-:Y:S02]  /*11100*/  SHF.R.U32.HI R0, RZ, 0x3, R2 ;  /* 0x00000003ff007819 */ /* 0x000fe40000011602 */
[----:B------:R-:W2:Y:S01]  /*11110*/  S2R R2, SR_TID.X ;  /* 0x0000000000027919 */ /* 0x000ea20000002100 */
[----:B------:R-:W-:Y:S02]  /*11120*/  UIMAD UR6, UR4, UR8, URZ ;  /* 0x00000008040672a4 */ /* 0x000fe4000f8e023f */
[----:B------:R-:W-:Y:S02]  /*11130*/  UIMAD.WIDE.U32 UR4, UR36, UR8, URZ ;  /* 0x00000008240472a5 */ /* 0x000fe4000f8e003f */
[----:B------:R-:W-:Y:S02]  /*11140*/  UIMAD UR6, UR36, UR9, UR6 ;  /* 0x00000009240672a4 */ /* 0x000fe4000f8e0206 */
[----:B------:R-:W-:Y:S01]  /*11150*/  USHF.R.S32.HI UR7, URZ, 0x1f, UR43 ;  /* 0x0000001f3f077899 */ /* 0x000fe2000801142b */
[----:B--2---:R-:W-:Y:S01]  /*11160*/  IMAD.SHL.U32 R2, R2, 0x10, RZ ;  /* 0x0000001002027824 */ /* 0x004fe200078e00ff */
[----:B------:R-:W-:-:S04]  /*11170*/  ULDC.64 UR8, c[0x0][0x2e0] ;  /* 0x0000b80000087ab9 */ /* 0x000fc80000000a00 */
[----:B------:R-:W-:Y:S02]  /*11180*/  LOP3.LUT R2, R0, 0x70, R2, 0xf8, !PT ;  /* 0x0000007000027812 */ /* 0x000fe400078ef802 */
[----:B------:R-:W2:Y:S03]  /*11190*/  @P0 LDC R0, c[0x0][0x450] ;  /* 0x00011400ff000b82 */ /* 0x000ea60000000800 */
[----:B------:R-:W-:Y:S01]  /*111a0*/  VIADD R2, R2, UR40 ;  /* 0x0000002802027c36 */ /* 0x000fe20008000000 */
[----:B------:R-:W-:-:S03]  /*111b0*/  UIADD3 UR5, UR5, UR6, URZ ;  /* 0x0000000605057290 */ /* 0x000fc6000fffe03f */
[----:B0-----:R-:W-:Y:S01]  /*111c0*/  @P0 IMAD.HI.U32 R3, R2, R3, RZ ;  /* 0x0000000302030227 */ /* 0x001fe200078e00ff */
[----:B------:R-:W-:-:S03]  /*111d0*/  UIMAD.WIDE.U32 UR4, UR43, UR8, UR4 ;  /* 0x000000082b0472a5 */ /* 0x000fc6000f8e0004 */
[----:B------:R-:W-:Y:S01]  /*111e0*/  IMAD.MOV.U32 R6, RZ, RZ, R2 ;  /* 0x000000ffff067224 */ /* 0x000fe200078e0002 */
[----:B------:R-:W-:Y:S01]  /*111f0*/  UIMAD UR6, UR7, UR8, URZ ;  /* 0x00000008070672a4 */ /* 0x000fe2000f8e023f */
[----:B------:R-:W0:Y:S01]  /*11200*/  S2R R10, SR_TID.X ;  /* 0x00000000000a7919 */ /* 0x000e220000002100 */
[----:B------:R-:W-:Y:S02]  /*11210*/  IMAD.U32 R4, RZ, RZ, UR4 ;  /* 0x00000004ff047e24 */ /* 0x000fe4000f8e00ff */
[----:B------:R-:W-:Y:S01]  /*11220*/  UIMAD UR6, UR43, UR9, UR6 ;  /* 0x000000092b0672a4 */ /* 0x000fe2000f8e0206 */
[----:B--2---:R-:W-:-:S05]  /*11230*/  @P0 SHF.R.U32.HI R6, RZ, R0, R3 ;  /* 0x00000000ff060219 */ /* 0x004fca0000011603 */
[----:B------:R-:W-:Y:S01]  /*11240*/  IMAD.MOV R0, RZ, RZ, -R6 ;  /* 0x000000ffff007224 */ /* 0x000fe200078e0a06 */
[----:B------:R-:W-:-:S03]  /*11250*/  UIADD3 UR6, UR5, UR6, URZ ;  /* 0x0000000605067290 */ /* 0x000fc6000fffe03f */
[----:B------:R-:W-:Y:S02]  /*11260*/  IMAD R0, R7, R0, R2 ;  /* 0x0000000007007224 */ /* 0x000fe400078e0202 */
[----:B------:R-:W-:Y:S01]  /*11270*/  IMAD.MOV.U32 R2, RZ, RZ, R4 ;  /* 0x000000ffff027224 */ /* 0x000fe200078e0004 */
[----:B------:R-:W-:Y:S01]  /*11280*/  SHF.R.S32.HI R4, RZ, 0x1f, R6 ;  /* 0x0000001fff047819 */ /* 0x000fe20000011406 */
[----:B------:R-:W-:Y:S01]  /*11290*/  IMAD.U32 R5, RZ, RZ, UR5 ;  /* 0x00000005ff057e24 */ /* 0x000fe2000f8e00ff */
[----:B------:R-:W-:Y:S01]  /*112a0*/  ULDC.64 UR4, c[0x0][0x2d0] ;  /* 0x0000b40000047ab9 */ /* 0x000fe20000000a00 */
[----:B------:R-:W-:Y:S01]  /*112b0*/  IMAD.U32 R3, RZ, RZ, UR6 ;  /* 0x00000006ff037e24 */ /* 0x000fe2000f8e00ff */
[----:B------:R-:W-:Y:S01]  /*112c0*/  ULDC UR6, c[0x0][0x2b8] ;  /* 0x0000ae0000067ab9 */ /* 0x000fe20000000800 */
[----:B------:R-:W-:Y:S02]  /*112d0*/  IMAD R4, R4, UR4, RZ ;  /* 0x0000000404047c24 */ /* 0x000fe4000f8e02ff */
[----:B------:R-:W-:-:S04]  /*112e0*/  IMAD.WIDE.U32 R2, R6, UR4, R2 ;  /* 0x0000000406027c25 */ /* 0x000fc8000f8e0002 */
[----:B------:R-:W-:Y:S01]  /*112f0*/  IMAD R4, R6, UR5, R4 ;  /* 0x0000000506047c24 */ /* 0x000fe2000f8e0204 */
[----:B------:R-:W-:-:S03]  /*11300*/  ULDC.64 UR4, c[0x0][0x2c8] ;  /* 0x0000b20000047ab9 */ /* 0x000fc60000000a00 */
[----:B------:R-:W-:Y:S01]  /*11310*/  IMAD.IADD R3, R3, 0x1, R4 ;  /* 0x0000000103037824 */ /* 0x000fe200078e0204 */
[----:B------:R-:W-:Y:S01]  /*11320*/  SHF.R.S32.HI R4, RZ, 0x1f, R0 ;  /* 0x0000001fff047819 */ /* 0x000fe20000011400 */
[----:B0-----:R-:W-:-:S04]  /*11330*/  IMAD.SHL.U32 R10, R10, 0x8, RZ ;  /* 0x000000080a0a7824 */ /* 0x001fc800078e00ff */
[----:B------:R-:W-:Y:S02]  /*11340*/  IMAD R4, R4, UR4, RZ ;  /* 0x0000000404047c24 */ /* 0x000fe4000f8e02ff */
[----:B------:R-:W-:-:S04]  /*11350*/  IMAD.WIDE.U32 R2, R0, UR4, R2 ;  /* 0x0000000400027c25 */ /* 0x000fc8000f8e0002 */
[----:B------:R-:W-:Y:S01]  /*11360*/  IMAD R4, R0, UR5, R4 ;  /* 0x0000000500047c24 */ /* 0x000fe2000f8e0204 */
[----:B------:R-:W-:Y:S01]  /*11370*/  ULDC.64 UR4, c[0x0][0x280] ;  /* 0x0000a00000047ab9 */ /* 0x000fe20000000a00 */
[----:B------:R-:W-:Y:S02]  /*11380*/  LOP3.LUT R10, R10, 0x38, RZ, 0xc0, !PT ;  /* 0x000000380a0a7812 */ /* 0x000fe400078ec0ff */
[----:B------:R-:W-:Y:S01]  /*11390*/  IMAD.IADD R3, R3, 0x1, R4 ;  /* 0x0000000103037824 */ /* 0x000fe200078e0204 */
[----:B------:R-:W-:Y:S01]  /*113a0*/  LEA R0, P1, R2, UR4, 0x1 ;  /* 0x0000000402007c11 */ /* 0x000fe2000f8208ff */
[----:B------:R-:W-:Y:S01]  /*113b0*/  UMOV UR4, 0xffffffff ;  /* 0xffffffff00047882 */ /* 0x000fe20000000000 */
[----:B------:R-:W-:Y:S02]  /*113c0*/  ISETP.GE.AND P0, PT, R10, UR6, PT ;  /* 0x000000060a007c0c */ /* 0x000fe4000bf06270 */
[----:B------:R-:W-:Y:S01]  /*113d0*/  LEA.HI.X R2, R2, UR5, R3, 0x1, P1 ;  /* 0x0000000502027c11 */ /* 0x000fe200088f0c03 */
[----:B-1----:R-:W-:Y:S10]  /*113e0*/  BRA.DIV UR4, `(.L_x_1852) ;  /* 0x0000004204d07947 */ /* 0x002ff4000b800000 */
[----:B------:R-:W0:Y:S01]  /*113f0*/  S2R R8, SR_TID.X ;  /* 0x0000000000087919 */ /* 0x000e220000002100 */
[----:B------:R-:W-:Y:S02]  /*11400*/  ULDC UR4, c[0x0][0x288] ;  /* 0x0000a20000047ab9 */ /* 0x000fe40000000800 */
[----:B------:R-:W-:Y:S01]  /*11410*/  IMAD R3, R7, UR4, RZ ;  /* 0x0000000407037c24 */ /* 0x000fe2000f8e02ff */
[----:B------:R-:W1:Y:S04]  /*11420*/  SHFL.IDX PT, R6, R0, RZ, 0x181f ;  /* 0x00181fff00067589 */ /* 0x000e6800000e0000 */
[----:B------:R-:W2:Y:S01]  /*11430*/  SHFL.IDX PT, R5, R2, RZ, 0x181f ;  /* 0x00181fff02057589 */ /* 0x000ea200000e0000 */
[----:B0-----:R-:W-:-:S04]  /*11440*/  LOP3.LUT R8, R8, 0x7f, RZ, 0xc0, !PT ;  /* 0x0000007f08087812 */ /* 0x001fc800078ec0ff */
[----:B------:R-:W-:-:S05]  /*11450*/  SHF.R.U32.HI R8, RZ, 0x3, R8 ;  /* 0x00000003ff087819 */ /* 0x000fca0000011608 */
[----:B------:R-:W-:-:S05]  /*11460*/  VIADD R4, R8, UR40 ;  /* 0x0000002808047c36 */ /* 0x000fca0008000000 */
[----:B------:R-:W-:-:S13]  /*11470*/  ISETP.GE.AND P1, PT, R4, R3, PT ;  /* 0x000000030400720c */ /* 0x000fda0003f26270 */
[----:B-1----:R-:W-:-:S05]  /*11480*/  @!P1 LEA R6, P2, R10, R6, 0x1 ;  /* 0x000000060a069211 */ /* 0x002fca00078408ff */
[----:B--2---:R-:W-:-:S04]  /*11490*/  @!P1 IMAD.X R5, RZ, RZ, R5, P2 ;  /* 0x000000ffff059224 */ /* 0x004fc800010e0605 */
[----:B------:R-:W-:Y:S02]  /*114a0*/  @!P1 IMAD.MOV.U32 R7, RZ, RZ, R5 ;  /* 0x000000ffff079224 */ /* 0x000fe400078e0005 */
[----:B------:R-:W-:-:S03]  /*114b0*/  VIADD R5, R4, 0x10 ;  /* 0x0000001004057836 */ /* 0x000fc60000000000 */
[----:B------:R-:W-:Y:S01]  /*114c0*/  @!PT LDS RZ, [RZ] ;  /* 0x00000000fffff984 */ /* 0x000fe20000000800 */
[----:B-----5:R0:W-:Y:S02]  /*114d0*/  @!P1 LDGSTS.E.BYPASS.LTC128B.128 [R9+0x20400], desc[UR46][R6.64], !P0 ;  /* 0x2040000006099fae */ /* 0x0201e4000c101d6e */
[----:B------:R-:W-:Y:S02]  /*114e0*/  ISETP.GE.AND P1, PT, R5, R3, PT ;  /* 0x000000030500720c */ /* 0x000fe40003f26270 */
[----:B------:R-:W-:Y:S04]  /*114f0*/  SHFL.IDX PT, R5, R2, 0x1, 0x181f ;  /* 0x00381f0002057f89 */ /* 0x000fe800000e0000 */
[----:B0-----:R-:W0:Y:S07]  /*11500*/  SHFL.IDX PT, R6, R0, 0x1, 0x181f ;  /* 0x00381f0000067f89 */ /* 0x001e2e00000e0000 */
[----:B0-----:R-:W-:-:S05]  /*11510*/  @!P1 LEA R6, P2, R10, R6, 0x1 ;  /* 0x000000060a069211 */ /* 0x001fca00078408ff */
[----:B------:R-:W-:-:S04]  /*11520*/  @!P1 IMAD.X R5, RZ, RZ, R5, P2 ;  /* 0x000000ffff059224 */ /* 0x000fc800010e0605 */
[----:B------:R-:W-:Y:S02]  /*11530*/  @!P1 IMAD.MOV.U32 R7, RZ, RZ, R5 ;  /* 0x000000ffff079224 */ /* 0x000fe400078e0005 */
[----:B------:R-:W-:-:S03]  /*11540*/  VIADD R5, R4, 0x20 ;  /* 0x0000002004057836 */ /* 0x000fc60000000000 */
[----:B------:R0:W-:Y:S02]  /*11550*/  @!P1 LDGSTS.E.BYPASS.LTC128B.128 [R9+0x20c00], desc[UR46][R6.64], !P0 ;  /* 0x20c0000006099fae */ /* 0x0001e4000c101d6e */
[----:B------:R-:W-:Y:S02]  /*11560*/  ISETP.GE.AND P1, PT, R5, R3, PT ;  /* 0x000000030500720c */ /* 0x000fe40003f26270 */
[----:B------:R-:W-:Y:S04]  /*11570*/  SHFL.IDX PT, R5, R2, 0x2, 0x181f ;  /* 0x00581f0002057f89 */ /* 0x000fe800000e0000 */
[----:B0-----:R-:W0:Y:S04]  /*11580*/  SHFL.IDX PT, R6, R0, 0x2, 0x181f ;  /* 0x00581f0000067f89 */ /* 0x001e2800000e0000 */
[----:B------:R-:W1:Y:S03]  /*11590*/  SHFL.IDX PT, R0, R0, 0x3, 0x181f ;  /* 0x00781f0000007f89 */ /* 0x000e6600000e0000 */
[----:B0-----:R-:W-:-:S05]  /*115a0*/  @!P1 LEA R6, P2, R10, R6, 0x1 ;  /* 0x000000060a069211 */ /* 0x001fca00078408ff */
[----:B------:R-:W-:-:S04]  /*115b0*/  @!P1 IMAD.X R5, RZ, RZ, R5, P2 ;  /* 0x000000ffff059224 */ /* 0x000fc800010e0605 */
[----:B------:R-:W-:Y:S02]  /*115c0*/  @!P1 IMAD.MOV.U32 R7, RZ, RZ, R5 ;  /* 0x000000ffff079224 */ /* 0x000fe400078e0005 */
[----:B------:R0:W2:Y:S04]  /*115d0*/  SHFL.IDX PT, R5, R2, 0x3, 0x181f ;  /* 0x00781f0002057f89 */ /* 0x0000a800000e0000 */
[----:B-1----:R0:W-:Y:S02]  /*115e0*/  @!P1 LDGSTS.E.BYPASS.LTC128B.128 [R9+0x21400], desc[UR46][R6.64], !P0 ;  /* 0x2140000006099fae */ /* 0x0021e4000c101d6e */
.L_x_1968:
        /* <DEDUP_REMOVED lines=10> */
.L_x_1853:
[----:B------:R-:W-:Y:S02]  /*11690*/  PLOP3.LUT P1, PT, P1, P0, PT, 0xa2, 0x0 ;  /* 0x000000000000781c */ /* 0x000fe40000f21472 */
[----:B------:R-:W-:-:S08]  /*116a0*/  @P0 R2UR P1, UR4, R17 ;  /* 0x00000000110402ca */ /* 0x000fd00000020000 */
[----:B------:R-:W-:-:S05]  /*116b0*/  @P0 PLOP3.LUT P0, PT, P1, PT, PT, 0x80, 0x0 ;  /* 0x000000000000081c */ /* 0x000fca0000f0f070 */
[----:B------:R-:W-:Y:S01]  /*116c0*/  @!P1 SYNCS.ARRIVE.TRANS64.RED.A0T1 RZ, [UR4+0x28c00], RZ ;  /* 0x028c00ffffff99a7 */ /* 0x000fe20008200404 */
[----:B------:R-:W-:Y:S07]  /*116d0*/  @!P1 ARRIVES.LDGSTSBAR.64.TRANSCNT [UR4+0x28c00] ;  /* 0x028c0000ff0099b0 */ /* 0x000fee0008000a84 */
[----:B------:R-:W-:Y:S05]  /*116e0*/  @P0 BRA.U.ANY `(.L_x_1853) ;  /* 0xfffffffd00e80947 */ /* 0x000fea000393ffff */
[----:B0-----:R-:W2:Y:S02]  /*116f0*/  LDL.LU R2, [R1+0x18] ;  /* 0x0000180001027983 */ /* 0x001ea40000300800 */
        /* <DEDUP_REMOVED lines=11> */
.L_x_1969:
[----:B------:R-:W-:Y:S05]  /*117b0*/  BSYNC B0 ;  /* 0x0000000000007941 */ /* 0x000fea0003800000 */
.L_x_1854:
[----:B------:R-:W2:Y:S01]  /*117c0*/  LDL R2, [R1+0x8] ;  /* 0x0000080001027983 */ /* 0x000ea20000100800 */
[----:B------:R-:W-:Y:S01]  /*117d0*/  BSSY B0, `(.L_x_1856) ;  /* 0x0000095000007945 */ /* 0x000fe20003800000 */
[----:B--2---:R-:W-:-:S13]  /*117e0*/  ISETP.NE.AND P0, PT, R2, RZ, PT ;  /* 0x000000ff0200720c */ /* 0x004fda0003f05270 */
[----:B------:R-:W-:Y:S05]  /*117f0*/  @!P0 BRA `(.L_x_1857) ;  /* 0x0000000800488947 */ /* 0x000fea0003800000 */
[----:B------:R-:W2:Y:S01]  /*11800*/  LDL R3, [R1] ;  /* 0x0000000001037983 */ /* 0x000ea20000100800 */
[----:B0-----:R-:W-:Y:S01]  /*11810*/  IMAD R0, R18, 0x8, R17 ;  /* 0x0000000812007824 */ /* 0x001fe200078e0211 */
[----:B------:R-:W-:Y:S01]  /*11820*/  BSSY B1, `(.L_x_1858) ;  /* 0x0000007000017945 */ /* 0x000fe20003800000 */
[----:B------:R-:W0:Y:S02]  /*11830*/  S2R R2, SR_TID.X ;  /* 0x0000000000027919 */ /* 0x000e240000002100 */
[----:B0-----:R-:W-:-:S04]  /*11840*/  LOP3.LUT R2, R2, 0x7f, RZ, 0xc0, !PT ;  /* 0x0000007f02027812 */ /* 0x001fc800078ec0ff */
[----:B------:R-:W-:Y:S02]  /*11850*/  ISETP.NE.AND P1, PT, R2, RZ, PT ;  /* 0x000000ff0200720c */ /* 0x000fe40003f25270 */
[----:B--2---:R-:W-:-:S04]  /*11860*/  SHF.L.U32 R3, R3, 0x1f, RZ ;  /* 0x0000001f03037819 */ /* 0x004fc800000006ff */
[----:B------:R-:W0:Y:S02]  /*11870*/  SYNCS.PHASECHK.TRANS64.TRYWAIT P0, [R0+URZ+0x28c60], R3 ;  /* 0x028c6003000075a7 */ /* 0x000e24000800017f */
[----:B0-----:R-:W-:Y:S05]  /*11880*/  @!P0 BRA `(.L_x_1859) ;  /* 0x0000004000f88947 */ /* 0x001fea0003800000 */
.L_x_1970:
[----:B------:R-:W-:Y:S05]  /*11890*/  BSYNC B1 ;  /* 0x0000000000017941 */ /* 0x000fea0003800000 */
.L_x_1858:
        /* <DEDUP_REMOVED lines=9> */
.L_x_1861:
[----:B------:R-:W-:Y:S05]  /*11930*/  BSYNC B1 ;  /* 0x0000000000017941 */ /* 0x000fea0003800000 */
.L_x_1860:
[----:B------:R-:W2:Y:S01]  /*11940*/  LDL.LU R2, [R1+0x14] ;  /* 0x0000140001027983 */ /* 0x000ea20000300800 */
[----:B------:R-:W-:Y:S01]  /*11950*/  UIADD3 UR4, UP0, UR44, 0x470, URZ ;  /* 0x000004702c047890 */ /* 0x000fe2000ff1e03f */
[----:B------:R-:W-:Y:S01]  /*11960*/  PLOP3.LUT P0, PT, PT, PT, PT, 0x80, 0x0 ;  /* 0x000000000000781c */ /* 0x000fe20003f0f070 */
[----:B0-----:R-:W-:Y:S01]  /*11970*/  VIADD R0, R0, 0x28c50 ;  /* 0x00028c5000007836 */ /* 0x001fe20000000000 */
[----:B------:R-:W-:Y:S01]  /*11980*/  UMOV UR6, 0x0 ;  /* 0x0000000000067882 */ /* 0x000fe20000000000 */
[----:B------:R-:W-:Y:S01]  /*11990*/  UIADD3.X UR5, URZ, UR45, URZ, UP0, !UPT ;  /* 0x0000002d3f057290 */ /* 0x000fe200087fe43f */
[----:B------:R-:W-:Y:S01]  /*119a0*/  UMOV UR7, 0x14f00000 ;  /* 0x14f0000000077882 */ /* 0x000fe20000000000 */
[----:B------:R-:W-:Y:S01]  /*119b0*/  UMOV UR10, URZ ;  /* 0x0000003f000a7c82 */ /* 0x000fe20008000000 */
[----:B--2---:R-:W-:Y:S02]  /*119c0*/  IMAD.SHL.U32 R3, R2, 0x40, RZ ;  /* 0x0000004002037824 */ /* 0x004fe400078e00ff */
[----:B------:R-:W-:-:S04]  /*119d0*/  IMAD R2, R18, 0x10000, R17 ;  /* 0x0001000012027824 */ /* 0x000fc800078e0211 */
[----:B------:R-:W-:-:S07]  /*119e0*/  VIADD R4, R2, 0x400 ;  /* 0x0000040002047836 */ /* 0x000fce0000000000 */
.L_x_1862:
[----:B------:R-:W-:-:S13]  /*119f0*/  @P0 ELECT P1, URZ, PT ;  /* 0x00000000003f082f */ /* 0x000fda0003820000 */
[----:B------:R-:W-:Y:S01]  /*11a00*/  @P1 R2UR UR13, R16 ;  /* 0x00000000100d12ca */ /* 0x000fe200000e0000 */
[----:B------:R-:W-:Y:S01]  /*11a10*/  UMOV UR12, UR36 ;  /* 0x00000024000c7c82 */ /* 0x000fe20008000000 */
[----:B------:R-:W-:Y:S02]  /*11a20*/  @P1 R2UR UR11, R3 ;  /* 0x00000000030b12ca */ /* 0x000fe400000e0000 */
[----:B------:R-:W-:Y:S02]  /*11a30*/  @P1 R2UR UR9, R0 ;  /* 0x00000000000912ca */ /* 0x000fe400000e0000 */
[----:B------:R-:W-:Y:S02]  /*11a40*/  @P1 R2UR UR8, R4 ;  /* 0x00000000040812ca */ /* 0x000fe400000e0000 */
[----:B------:R-:W-:Y:S02]  /*11a50*/  @P1 PLOP3.LUT P0, PT, P1, PT, PT, 0x8, 0x0 ;  /* 0x000000000000181c */ /* 0x000fe40000f0e170 */
        /* <DEDUP_REMOVED lines=8> */
.L_x_1863:
        /* <DEDUP_REMOVED lines=15> */
.L_x_1864:
        /* <DEDUP_REMOVED lines=15> */
.L_x_1865:
        /* <DEDUP_REMOVED lines=15> */
.L_x_1866:
        /* <DEDUP_REMOVED lines=15> */
.L_x_1867:
        /* <DEDUP_REMOVED lines=15> */
.L_x_1868:
        /* <DEDUP_REMOVED lines=15> */
.L_x_1869:
        /* <DEDUP_REMOVED lines=9> */
[----:B-1----:R-:W-:Y:S05]  /*12110*/  @P0 BRA.U.ANY `(.L_x_1869) ;  /* 0xfffffffd00d80947 */ /* 0x002fea000393ffff */
.L_x_1857:
[----:B------:R-:W-:Y:S05]  /*12120*/  BSYNC B0 ;  /* 0x0000000000007941 */ /* 0x000fea0003800000 */
.L_x_1856:
[----:B------:R-:W-:-:S04]  /*12130*/  UIADD3 UR4, UR39, -0x2, URZ ;  /* 0xfffffffe27047890 */ /* 0x000fc8000fffe03f */
[----:B------:R-:W-:-:S06]  /*12140*/  UISETP.GE.AND UP0, UPT, UR4, UR38, UPT ;  /* 0x000000260400728c */ /* 0x000fcc000bf06270 */
[----:B------:R-:W-:-:S13]  /*12150*/  PLOP3.LUT P0, PT, PT, PT, UP0, 0x80, 0x0 ;  /* 0x000000000000781c */ /* 0x000fda0003f0f008 */
[----:B------:R-:W-:Y:S05]  /*12160*/  @!P0 BRA `(.L_x_1870) ;  /* 0x00000028005c8947 */ /* 0x000fea0003800000 */
[----:B------:R-:W-:Y:S01]  /*12170*/  IMAD R3, RZ, RZ, -UR39 ;  /* 0x80000027ff037e24 */ /* 0x000fe2000f8e02ff */
[----:B------:R-:W-:-:S04]  /*12180*/  LOP3.LUT R6, RZ, UR38, RZ, 0x33, !PT ;  /* 0x00000026ff067c12 */ /* 0x000fc8000f8e33ff */
[----:B------:R-:W-:-:S05]  /*12190*/  VIADDMNMX R6, R3, 0x1, R6, !PT ;  /* 0x0000000103067846 */ /* 0x000fca0007800106 */
[----:B0-----:R-:W-:-:S05]  /*121a0*/  VIADD R0, R6, UR39 ;  /* 0x0000002706007c36 */ /* 0x001fca0008000000 */
[----:B------:R-:W-:-:S04]  /*121b0*/  LOP3.LUT R0, R0, 0x1, RZ, 0xc0, !PT ;  /* 0x0000000100007812 */ /* 0x000fc800078ec0ff */
[----:B------:R-:W-:Y:S01]  /*121c0*/  ISETP.NE.U32.AND P0, PT, R0, 0x1, PT ;  /* 0x000000010000780c */ /* 0x000fe20003f05070 */
[----:B------:R-:W-:-:S12]  /*121d0*/  IMAD.U32 R0, RZ, RZ, UR4 ;  /* 0x00000004ff007e24 */ /* 0x000fd8000f8e00ff */
[----:B------:R-:W-:Y:S05]  /*121e0*/  @P0 BRA `(.L_x_1871) ;  /* 0x0000000c00600947 */ /* 0x000fea0003800000 */
[----:B------:R-:W2:Y:S04]  /*121f0*/  LDL R4, [R1+0x8] ;  /* 0x0000080001047983 */ /* 0x000ea80000100800 */
[----:B------:R-:W3:Y:S01]  /*12200*/  LDL.LU R8, [R1] ;  /* 0x0000000001087983 */ /* 0x000ee20000300800 */
[----:B------:R-:W-:Y:S01]  /*12210*/  VIADD R18, R18, 0x1 ;  /* 0x0000000112127836 */ /* 0x000fe20000000000 */
[----:B------:R-:W-:Y:S04]  /*12220*/  BSSY B0, `(.L_x_1872) ;  /* 0x00000d2000007945 */ /* 0x000fe80003800000 */
[----:B------:R-:W-:-:S04]  /*12230*/  ISETP.NE.AND P0, PT, R18, 0x2, PT ;  /* 0x000000021200780c */ /* 0x000fc80003f05270 */
[----:B------:R-:W-:Y:S02]  /*12240*/  SEL R2, RZ, 0x1, P0 ;  /* 0x00000001ff027807 */ /* 0x000fe40000000000 */
[----:B------:R-:W-:Y:S02]  /*12250*/  SEL R18, R18, RZ, P0 ;  /* 0x000000ff12127207 */ /* 0x000fe40000000000 */
[----:B--2---:R-:W-:Y:S02]  /*12260*/  ISETP.NE.AND P2, PT, R4, RZ, PT ;  /* 0x000000ff0400720c */ /* 0x004fe40003f45270 */
[----:B---3--:R-:W-:-:S05]  /*12270*/  LOP3.LUT R8, R8, R2, RZ, 0x3c, !PT ;  /* 0x0000000208087212 */ /* 0x008fca00078e3cff */
[----:B------:R0:W-:Y:S06]  /*12280*/  STL [R1], R8 ;  /* 0x0000000801007387 */ /* 0x0001ec0000100800 */
[----:B------:R-:W-:Y:S05]  /*12290*/  @!P2 BRA `(.L_x_1873) ;  /* 0x0000000c0028a947 */ /* 0x000fea0003800000 */
[----:B------:R-:W2:Y:S02]  /*122a0*/  LDL R4, [R1+0xc] ;  /* 0x00000c0001047983 */ /* 0x000ea40000100800 */
[----:B--2---:R-:W-:-:S13]  /*122b0*/  ISETP.NE.AND P2, PT, R4, RZ, PT ;  /* 0x000000ff0400720c */ /* 0x004fda0003f45270 */
[----:B------:R-:W-:Y:S05]  /*122c0*/  @!P2 BRA `(.L_x_1874) ;  /* 0x00000000004ca947 */ /* 0x000fea0003800000 */
[----:B------:R-:W2:Y:S01]  /*122d0*/  LDL R7, [R1+0x4] ;  /* 0x0000040001077983 */ /* 0x000ea20000100800 */
[----:B------:R-:W1:Y:S01]  /*122e0*/  LDC R5, c[0x0][0x43c] ;  /* 0x00010f00ff057b82 */ /* 0x000e620000000800 */
[----:B------:R-:W-:Y:S01]  /*122f0*/  IMAD.MOV.U32 R4, RZ, RZ, R0 ;  /* 0x000000ffff047224 */ /* 0x000fe200078e0000 */
[----:B------:R-:W-:Y:S01]  /*12300*/  ULDC.64 UR4, c[0x0][0x428] ;  /* 0x00010a0000047ab9 */ /* 0x000fe20000000a00 */
[----:B-1----:R-:W-:-:S13]  /*12310*/  ISETP.NE.AND P0, PT, R5, 0x1, PT ;  /* 0x000000010500780c */ /* 0x002fda0003f05270 */
[----:B------:R-:W1:Y:S02]  /*12320*/  @P0 LDC.64 R2, c[0x0][0x440] ;  /* 0x00011000ff020b82 */ /* 0x000e640000000a00 */
[----:B-1----:R-:W-:-:S05]  /*12330*/  @P0 IMAD.HI.U32 R2, R0, R2, RZ ;  /* 0x0000000200020227 */ /* 0x002fca00078e00ff */
[----:B------:R-:W-:-:S05]  /*12340*/  @P0 SHF.R.U32.HI R4, RZ, R3, R2 ;  /* 0x00000003ff040219 */ /* 0x000fca0000011602 */
[----:B------:R-:W-:-:S04]  /*12350*/  IMAD.MOV R2, RZ, RZ, -R4 ;  /* 0x000000ffff027224 */ /* 0x000fc800078e0a04 */
[----:B------:R-:W-:Y:S01]  /*12360*/  IMAD R0, R5, R2, R0 ;  /* 0x0000000205007224 */ /* 0x000fe200078e0200 */
[--C-:B------:R-:W-:Y:S01]  /*12370*/  SHF.R.S32.HI R5, RZ, 0x1f, R4.reuse ;  /* 0x0000001fff057819 */ /* 0x100fe20000011404 */
[----:B------:R-:W1:Y:S02]  /*12380*/  LDC.64 R2, c[0x0][0x418] ;  /* 0x00010600ff027b82 */ /* 0x000e640000000a00 */
[----:B------:R-:W-:-:S03]  /*12390*/  IMAD.WIDE.U32 R4, R19, UR4, R4 ;  /* 0x0000000413047c25 */ /* 0x000fc6000f8e0004 */
[----:B-1----:R-:W-:Y:S01]  /*123a0*/  LEA R2, P0, R4, R2, 0x2 ;  /* 0x0000000204027211 */ /* 0x002fe200078010ff */
[----:B--2---:R-:W-:-:S04]  /*123b0*/  IMAD R7, R7, UR4, RZ ;  /* 0x0000000407077c24 */ /* 0x004fc8000f8e02ff */
[----:B------:R-:W-:-:S04]  /*123c0*/  IMAD R7, R19, UR5, R7 ;  /* 0x0000000513077c24 */ /* 0x000fc8000f8e0207 */
[----:B------:R-:W-:-:S05]  /*123d0*/  IMAD.IADD R7, R7, 0x1, R5 ;  /* 0x0000000107077824 */ /* 0x000fca00078e0205 */
[----:B------:R-:W-:-:S05]  /*123e0*/  LEA.HI.X R3, R4, R3, R7, 0x2, P0 ;  /* 0x0000000304037211 */ /* 0x000fca00000f1407 */
[----:B------:R1:W5:Y:S02]  /*123f0*/  LDG.E R16, desc[UR46][R2.64] ;  /* 0x0000002e02107981 */ /* 0x000364000c1e1900 */
.L_x_1874:
[----:B-1----:R-:W-:Y:S01]  /*12400*/  IMAD R2, R18, 0x8, R17 ;  /* 0x0000000812027824 */ /* 0x002fe200078e0211 */
[----:B------:R-:W-:Y:S01]  /*12410*/  SHF.L.U32 R4, R8, 0x1f, RZ ;  /* 0x0000001f08047819 */ /* 0x000fe200000006ff */
[----:B------:R-:W1:Y:S01]  /*12420*/  S2R R3, SR_TID.X ;  /* 0x0000000000037919 */ /* 0x000e620000002100 */
[----:B------:R-:W-:Y:S02]  /*12430*/  BSSY B1, `(.L_x_1875) ;  /* 0x0000005000017945 */ /* 0x000fe40003800000 */
[----:B------:R-:W2:Y:S01]  /*12440*/  SYNCS.PHASECHK.TRANS64.TRYWAIT P0, [R2+URZ+0x28c40], R4 ;  /* 0x028c4004020075a7 */ /* 0x000ea2000800017f */
[----:B-1----:R-:W-:-:S04]  /*12450*/  LOP3.LUT R3, R3, 0x7f, RZ, 0xc0, !PT ;  /* 0x0000007f03037812 */ /* 0x002fc800078ec0ff */
[----:B------:R-:W-:Y:S01]  /*12460*/  ISETP.NE.AND P1, PT, R3, RZ, PT ;  /* 0x000000ff0300720c */ /* 0x000fe20003f25270 */
[----:B--2---:R-:W-:-:S12]  /*12470*/  @!P0 BRA `(.L_x_1876) ;  /* 0x0000003800108947 */ /* 0x004fd80003800000 */
.L_x_1971:
[----:B------:R-:W-:Y:S05]  /*12480*/  BSYNC B1 ;  /* 0x0000000000017941 */ /* 0x000fea0003800000 */
.L_x_1875:
        /* <DEDUP_REMOVED lines=9> */
.L_x_1878:
[----:B------:R-:W-:Y:S05]  /*12520*/  BSYNC B1 ;  /* 0x0000000000017941 */ /* 0x000fea0003800000 */
.L_x_1877:
[----:B------:R-:W-:Y:S01]  /*12530*/  IMAD.MOV.U32 R7, RZ, RZ, RZ ;  /* 0x000000ffff077224 */ /* 0x000fe200078e00ff */
[----:B------:R-:W-:Y:S01]  /*12540*/  UIADD3 UR4, UP0, UR44, 0x370, URZ ;  /* 0x000003702c047890 */ /* 0x000fe2000ff1e03f */
[----:B------:R-:W-:Y:S01]  /*12550*/  IMAD R5, R18, 0x2000, R17 ;  /* 0x0000200012057824 */ /* 0x000fe200078e0211 */
        /* <DEDUP_REMOVED lines=8> */
.L_x_1879:
[----:B------:R-:W-:-:S13]  /*125e0*/  @P0 ELECT P2, URZ, PT ;  /* 0x00000000003f082f */ /* 0x000fda0003840000 */
[----:B-----5:R-:W-:Y:S01]  /*125f0*/  @P2 R2UR UR13, R16 ;  /* 0x00000000100d22ca */ /* 0x020fe200000e0000 */
[----:B------:R-:W-:Y:S01]  /*12600*/  UMOV UR12, UR36 ;  /* 0x00000024000c7c82 */ /* 0x000fe20008000000 */
[----:B------:R-:W-:Y:S02]  /*12610*/  @P2 R2UR UR11, R3 ;  /* 0x00000000030b22ca */ /* 0x000fe400000e0000 */
[----:B------:R-:W-:Y:S02]  /*12620*/  @P2 R2UR UR9, R5 ;  /* 0x00000000050922ca */ /* 0x000fe400000e0000 */
[----:B------:R-:W-:Y:S02]  /*12630*/  @P2 R2UR UR8, R0 ;  /* 0x00000000000822ca */ /* 0x000fe400000e0000 */
[----:B------:R-:W-:Y:S02]  /*12640*/  @P2 PLOP3.LUT P0, PT, P2, PT, PT, 0x8, 0x0 ;  /* 0x000000000000281c */ /* 0x000fe4000170e170 */
[----:B------:R-:W-:-:S09]  /*12650*/  PLOP3.LUT P2, PT, PT, PT, PT, 0x8, 0x0 ;  /* 0x000000000000781c */ /* 0x000fd20003f4e170 */
[----:B------:R2:W-:Y:S02]  /*12660*/  UTMALDG.4D [UR8], [UR4], desc[UR6] ;  /* 0x00000608040075b4 */ /* 0x0005e40008019000 */
[----:B--2---:R-:W-:Y:S05]  /*12670*/  @P0 BRA.U.ANY `(.L_x_1879) ;  /* 0xfffffffd00d80947 */ /* 0x004fea000393ffff */
[----:B------:R-:W2:Y:S01]  /*12680*/  SYNCS.PHASECHK.TRANS64.TRYWAIT P0, [R2+URZ+0x28c60], R4 ;  /* 0x028c6004020075a7 */ /* 0x000ea2000800017f */
[----:B------:R-:W-:Y:S04]  /*12690*/  BSSY B1, `(.L_x_1880) ;  /* 0x0000002000017945 */ /* 0x000fe80003800000 */
[----:B--2---:R-:W-:Y:S05]  /*126a0*/  @!P0 BRA `(.L_x_1881) ;  /* 0x0000003400988947 */ /* 0x004fea0003800000 */
.L_x_1972:
[----:B------:R-:W-:Y:S05]  /*126b0*/  BSYNC B1 ;  /* 0x0000000000017941 */ /* 0x000fea0003800000 */
.L_x_1880:
[----:B------:R-:W-:Y:S01]  /*126c0*/  BSSY B1, `(.L_x_1882) ;  /* 0x000000b000017945 */ /* 0x000fe20003800000 */
[----:B0-----:R-:W-:Y:S02]  /*126d0*/  IMAD.MOV.U32 R8, RZ, RZ, 0x0 ;  /* 0x00000000ff087424 */ /* 0x001fe400078e00ff */
[----:B------:R-:W-:Y:S01]  /*126e0*/  IMAD.MOV.U32 R9, RZ, RZ, 0x14f00000 ;  /* 0x14f00000ff097424 */ /* 0x000fe200078e00ff */
[----:B------:R-:W-:Y:S06]  /*126f0*/  @P1 BRA `(.L_x_1883) ;  /* 0x00000000001c1947 */ /* 0x000fec0003800000 */
[----:B------:R-:W0:Y:S01]  /*12700*/  S2R R5, SR_TID.X ;  /* 0x0000000000057919 */ /* 0x000e220000002100 */
[----:B------:R-:W-:-:S04]  /*12710*/  IMAD.MOV.U32 R0, RZ, RZ, 0x10000 ;  /* 0x00010000ff007424 */ /* 0x000fc800078e00ff */
[----:B------:R3:W-:Y:S01]  /*12720*/  SYNCS.ARRIVE.TRANS64 RZ, [R2+URZ+0x28c50], R0 ;  /* 0x028c500002ff79a7 */ /* 0x0007e2000800003f */
[----:B0-----:R-:W-:-:S04]  /*12730*/  LOP3.LUT R5, R5, 0x1f, RZ, 0xc0, !PT ;  /* 0x0000001f05057812 */ /* 0x001fc800078ec0ff */
[----:B------:R-:W-:-:S13]  /*12740*/  ISETP.NE.AND P0, PT, R5, RZ, PT ;  /* 0x000000ff0500720c */ /* 0x000fda0003f05270 */
[----:B---3--:R-:W-:Y:S05]  /*12750*/  @!P0 BRA `(.L_x_1883) ;  /* 0x0000000000048947 */ /* 0x008fea0003800000 */
[----:B------:R-:W-:Y:S01]  /*12760*/  BPT.TRAP 0x1 ;  /* 0x000000040000795c */ /* 0x000fe20000300000 */
.L_x_1883:
[----:B------:R-:W-:Y:S05]  /*12770*/  BSYNC B1 ;  /* 0x0000000000017941 */ /* 0x000fea0003800000 */
.L_x_1882:
[----:B------:R-:W-:Y:S01]  /*12780*/  R2UR UR10, R7 ;  /* 0x00000000070a72ca */ /* 0x000fe200000e0000 */
[----:B------:R-:W-:Y:S01]  /*12790*/  IMAD R0, R18, 0x10000, R17 ;  /* 0x0001000012007824 */ /* 0x000fe200078e0211 */
[----:B------:R-:W-:Y:S01]  /*127a0*/  R2UR UR6, R8 ;  /* 0x00000000080672ca */ /* 0x000fe200000e0000 */
[----:B------:R-:W-:Y:S01]  /*127b0*/  UIADD3 UR4, UP0, UR44, 0x470, URZ ;  /* 0x000004702c047890 */ /* 0x000fe2000ff1e03f */
[----:B------:R-:W-:Y:S01]  /*127c0*/  R2UR UR7, R9 ;  /* 0x00000000090772ca */ /* 0x000fe200000e0000 */
[----:B-12---:R-:W-:Y:S01]  /*127d0*/  VIADD R2, R2, 0x28c50 ;  /* 0x00028c5002027836 */ /* 0x006fe20000000000 */
[----:B------:R-:W-:Y:S01]  /*127e0*/  PLOP3.LUT P0, PT, PT, PT, PT, 0x80, 0x0 ;  /* 0x000000000000781c */ /* 0x000fe20003f0f070 */
[----:B------:R-:W-:Y:S01]  /*127f0*/  VIADD R4, R0, 0x400 ;  /* 0x0000040000047836 */ /* 0x000fe20000000000 */
[----:B------:R-:W-:-:S12]  /*12800*/  UIADD3.X UR5, URZ, UR45, URZ, UP0, !UPT ;  /* 0x0000002d3f057290 */ /* 0x000fd800087fe43f */
.L_x_1884:
        /* <DEDUP_REMOVED lines=15> */
.L_x_1885:
        /* <DEDUP_REMOVED lines=15> */
.L_x_1886:
        /* <DEDUP_REMOVED lines=15> */
.L_x_1887:
        /* <DEDUP_REMOVED lines=15> */
.L_x_1888:
        /* <DEDUP_REMOVED lines=15> */
.L_x_1889:
        /* <DEDUP_REMOVED lines=15> */
.L_x_1890:
        /* <DEDUP_REMOVED lines=15> */
.L_x_1891:
        /* <DEDUP_REMOVED lines=10> */
.L_x_1873:
[----:B------:R-:W-:Y:S05]  /*12f40*/  BSYNC B0 ;  /* 0x0000000000007941 */ /* 0x000fea0003800000 */
.L_x_1872:
[----:B------:R-:W-:-:S06]  /*12f50*/  UIADD3 UR4, UR39, -0x3, URZ ;  /* 0xfffffffd27047890 */ /* 0x000fcc000fffe03f */
[----:B------:R-:W-:-:S07]  /*12f60*/  IMAD.U32 R0, RZ, RZ, UR4 ;  /* 0x00000004ff007e24 */ /* 0x000fce000f8e00ff */
.L_x_1871:
[----:B------:R-:W-:Y:S01]  /*12f70*/  ULOP3.LUT UR4, URZ, UR39, URZ, 0x33, !UPT ;  /* 0x000000273f047292 */ /* 0x000fe2000f8e333f */
[----:B------:R-:W-:Y:S01]  /*12f80*/  VIADD R6, R6, 0xfffffffe ;  /* 0xfffffffe06067836 */ /* 0x000fe20000000000 */
[----:B------:R-:W-:Y:S04]  /*12f90*/  BSSY B0, `(.L_x_1870) ;  /* 0x00001b4000007945 */ /* 0x000fe80003800000 */
[----:B------:R-:W-:-:S13]  /*12fa0*/  ISETP.NE.AND P0, PT, R6, UR4, PT ;  /* 0x0000000406007c0c */ /* 0x000fda000bf05270 */
[----:B------:R-:W-:Y:S05]  /*12fb0*/  @!P0 BRA `(.L_x_1892) ;  /* 0x0000001800c48947 */ /* 0x000fea0003800000 */
.L_x_1933:
[----:B------:R-:W2:Y:S04]  /*12fc0*/  LDL R3, [R1+0x8] ;  /* 0x0000080001037983 */ /* 0x000ea80000100800 */
[----:B------:R-:W3:Y:S01]  /*12fd0*/  LDL.LU R2, [R1] ;  /* 0x0000000001027983 */ /* 0x000ee20000300800 */
[----:B------:R-:W-:Y:S01]  /*12fe0*/  VIADD R7, R18, 0x1 ;  /* 0x0000000112077836 */ /* 0x000fe20000000000 */
[----:B------:R-:W-:Y:S05]  /*12ff0*/  YIELD ;  /* 0x0000000000007946 */ /* 0x000fea0003800000 */
[----:B------:R-:W-:Y:S01]  /*13000*/  ISETP.NE.AND P0, PT, R7, 0x2, PT ;  /* 0x000000020700780c */ /* 0x000fe20003f05270 */
[----:B------:R-:W-:Y:S03]  /*13010*/  BSSY B1, `(.L_x_1893) ;  /* 0x00000d1000017945 */ /* 0x000fe60003800000 */
[----:B------:R-:W-:-:S02]  /*13020*/  SEL R6, RZ, 0x1, P0 ;  /* 0x00000001ff067807 */ /* 0x000fc40000000000 */
[----:B------:R-:W-:Y:S02]  /*13030*/  SEL R7, R7, RZ, P0 ;  /* 0x000000ff07077207 */ /* 0x000fe40000000000 */
[----:B--2---:R-:W-:Y:S02]  /*13040*/  ISETP.NE.AND P1, PT, R3, RZ, PT ;  /* 0x000000ff0300720c */ /* 0x004fe40003f25270 */
[----:B---3--:R-:W-:-:S11]  /*13050*/  LOP3.LUT R6, R2, R6, RZ, 0x3c, !PT ;  /* 0x0000000602067212 */ /* 0x008fd600078e3cff */
[----:B------:R-:W-:Y:S05]  /*13060*/  @!P1 BRA `(.L_x_1894) ;  /* 0x0000000c002c9947 */ /* 0x000fea0003800000 */
[----:B------:R-:W2:Y:S01]  /*13070*/  LDL R2, [R1+0xc] ;  /* 0x00000c0001027983 */ /* 0x000ea20000100800 */
[----:B0-----:R-:W-:Y:S01]  /*13080*/  IMAD.MOV.U32 R8, RZ, RZ, R0 ;  /* 0x000000ffff087224 */ /* 0x001fe200078e0000 */
[----:B--2---:R-:W-:-:S13]  /*13090*/  ISETP.NE.AND P1, PT, R2, RZ, PT ;  /* 0x000000ff0200720c */ /* 0x004fda0003f25270 */
[----:B------:R-:W-:Y:S05]  /*130a0*/  @!P1 BRA `(.L_x_1895) ;  /* 0x00000000004c9947 */ /* 0x000fea0003800000 */
[----:B------:R-:W2:Y:S01]  /*130b0*/  LDL R5, [R1+0x4] ;  /* 0x0000040001057983 */ /* 0x000ea20000100800 */
[----:B------:R-:W0:Y:S01]  /*130c0*/  LDC R8, c[0x0][0x43c] ;  /* 0x00010f00ff087b82 */ /* 0x000e220000000800 */
[----:B------:R-:W-:Y:S01]  /*130d0*/  ULDC.64 UR4, c[0x0][0x428] ;  /* 0x00010a0000047ab9 */ /* 0x000fe20000000a00 */
[----:B0-----:R-:W-:-:S13]  /*130e0*/  ISETP.NE.AND P0, PT, R8, 0x1, PT ;  /* 0x000000010800780c */ /* 0x001fda0003f05270 */
[----:B------:R-:W0:Y:S02]  /*130f0*/  @P0 LDC.64 R2, c[0x0][0x440] ;  /* 0x00011000ff020b82 */ /* 0x000e240000000a00 */
[----:B0-----:R-:W-:-:S04]  /*13100*/  @P0 IMAD.HI.U32 R4, R0, R2, RZ ;  /* 0x0000000200040227 */ /* 0x001fc800078e00ff */
        /* <DEDUP_REMOVED lines=13> */
.L_x_1895:
[----:B0-----:R-:W-:Y:S01]  /*131e0*/  IMAD R4, R7, 0x8, R17 ;  /* 0x0000000807047824 */ /* 0x001fe200078e0211 */
[----:B------:R-:W-:Y:S01]  /*131f0*/  SHF.L.U32 R2, R6, 0x1f, RZ ;  /* 0x0000001f06027819 */ /* 0x000fe200000006ff */
[----:B------:R-:W0:Y:S01]  /*13200*/  S2R R3, SR_TID.X ;  /* 0x0000000000037919 */ /* 0x000e220000002100 */
[----:B------:R-:W-:Y:S02]  /*13210*/  BSSY B2, `(.L_x_1896) ;  /* 0x0000005000027945 */ /* 0x000fe40003800000 */
[----:B------:R-:W1:Y:S01]  /*13220*/  SYNCS.PHASECHK.TRANS64.TRYWAIT P0, [R4+URZ+0x28c40], R2 ;  /* 0x028c4002040075a7 */ /* 0x000e62000800017f */
[----:B0-----:R-:W-:-:S04]  /*13230*/  LOP3.LUT R3, R3, 0x7f, RZ, 0xc0, !PT ;  /* 0x0000007f03037812 */ /* 0x001fc800078ec0ff */
[----:B------:R-:W-:Y:S01]  /*13240*/  ISETP.NE.AND P1, PT, R3, RZ, PT ;  /* 0x000000ff0300720c */ /* 0x000fe20003f25270 */
[----:B-1----:R-:W-:-:S12]  /*13250*/  @!P0 BRA `(.L_x_1897) ;  /* 0x0000002800c08947 */ /* 0x002fd80003800000 */
.L_x_1973:
[----:B------:R-:W-:Y:S05]  /*13260*/  BSYNC B2 ;  /* 0x0000000000027941 */ /* 0x000fea0003800000 */
.L_x_1896:
[----:B------:R-:W-:Y:S04]  /*13270*/  BSSY B2, `(.L_x_1898) ;  /* 0x0000009000027945 */ /* 0x000fe80003800000 */
[----:B------:R-:W-:Y:S05]  /*13280*/  @P1 BRA `(.L_x_1899) ;  /* 0x00000000001c1947 */ /* 0x000fea0003800000 */
[----:B------:R-:W1:Y:S01]  /*13290*/  S2R R5, SR_TID.X ;  /* 0x0000000000057919 */ /* 0x000e620000002100 */
[----:B------:R-:W-:-:S04]  /*132a0*/  IMAD.MOV.U32 R3, RZ, RZ, 0x2000 ;  /* 0x00002000ff037424 */ /* 0x000fc800078e00ff */
[----:B------:R2:W-:Y:S01]  /*132b0*/  SYNCS.ARRIVE.TRANS64 RZ, [R4+URZ+0x28c30], R3 ;  /* 0x028c300304ff79a7 */ /* 0x0005e2000800003f */
[----:B-1----:R-:W-:-:S04]  /*132c0*/  LOP3.LUT R5, R5, 0x1f, RZ, 0xc0, !PT ;  /* 0x0000001f05057812 */ /* 0x002fc800078ec0ff */
[----:B------:R-:W-:-:S13]  /*132d0*/  ISETP.NE.AND P0, PT, R5, RZ, PT ;  /* 0x000000ff0500720c */ /* 0x000fda0003f05270 */
[----:B--2---:R-:W-:Y:S05]  /*132e0*/  @!P0 BRA `(.L_x_1899) ;  /* 0x0000000000048947 */ /* 0x004fea0003800000 */
[----:B------:R-:W-:Y:S01]  /*132f0*/  BPT.TRAP 0x1 ;  /* 0x000000040000795c */ /* 0x000fe20000300000 */
.L_x_1899:
[----:B------:R-:W-:Y:S05]  /*13300*/  BSYNC B2 ;  /* 0x0000000000027941 */ /* 0x000fea0003800000 */
.L_x_1898:
        /* <DEDUP_REMOVED lines=11> */
.L_x_1900:
        /* <DEDUP_REMOVED lines=10> */
[----:B------:R-:W1:Y:S01]  /*13460*/  SYNCS.PHASECHK.TRANS64.TRYWAIT P0, [R4+URZ+0x28c60], R2 ;  /* 0x028c6002040075a7 */ /* 0x000e62000800017f */
[----:B------:R-:W-:Y:S04]  /*13470*/  BSSY B2, `(.L_x_1901) ;  /* 0x0000002000027945 */ /* 0x000fe80003800000 */
[----:B-1----:R-:W-:Y:S05]  /*13480*/  @!P0 BRA `(.L_x_1902) ;  /* 0x0000002800488947 */ /* 0x002fea0003800000 */
.L_x_1974:
[----:B------:R-:W-:Y:S05]  /*13490*/  BSYNC B2 ;  /* 0x0000000000027941 */ /* 0x000fea0003800000 */
.L_x_1901:
        /* <DEDUP_REMOVED lines=11> */
.L_x_1904:
[----:B------:R-:W-:Y:S05]  /*13550*/  BSYNC B2 ;  /* 0x0000000000027941 */ /* 0x000fea0003800000 */
.L_x_1903:
[----:B------:R-:W-:Y:S01]  /*13560*/  R2UR UR6, R2 ;  /* 0x00000000020672ca */ /* 0x000fe200000e0000 */
[----:B------:R-:W-:Y:S01]  /*13570*/  UIADD3 UR4, UP0, UR44, 0x470, URZ ;  /* 0x000004702c047890 */ /* 0x000fe2000ff1e03f */
[----:B------:R-:W-:Y:S01]  /*13580*/  R2UR UR7, R3 ;  /* 0x00000000030772ca */ /* 0x000fe200000e0000 */
[----:B------:R-:W-:Y:S01]  /*13590*/  VIADD R4, R4, 0x28c50 ;  /* 0x00028c5004047836 */ /* 0x000fe20000000000 */
[----:B------:R-:W-:Y:S01]  /*135a0*/  R2UR UR10, R5 ;  /* 0x00000000050a72ca */ /* 0x000fe200000e0000 */
[----:B------:R-:W-:Y:S01]  /*135b0*/  IMAD R5, R7, 0x10000, R17 ;  /* 0x0001000007057824 */ /* 0x000fe200078e0211 */
[----:B------:R-:W-:Y:S01]  /*135c0*/  PLOP3.LUT P0, PT, PT, PT, PT, 0x80, 0x0 ;  /* 0x000000000000781c */ /* 0x000fe20003f0f070 */
[----:B------:R-:W-:Y:S02]  /*135d0*/  UIADD3.X UR5, URZ, UR45, URZ, UP0, !UPT ;  /* 0x0000002d3f057290 */ /* 0x000fe400087fe43f */
[----:B------:R-:W-:-:S10]  /*135e0*/  VIADD R9, R5, 0x400 ;  /* 0x0000040005097836 */ /* 0x000fd40000000000 */
.L_x_1905:
        /* <DEDUP_REMOVED lines=15> */
.L_x_1906:
        /* <DEDUP_REMOVED lines=15> */
.L_x_1907:
        /* <DEDUP_REMOVED lines=15> */
.L_x_1908:
        /* <DEDUP_REMOVED lines=15> */
.L_x_1909:
        /* <DEDUP_REMOVED lines=15> */
.L_x_1910:
        /* <DEDUP_REMOVED lines=15> */
.L_x_1911:
        /* <DEDUP_REMOVED lines=15> */
.L_x_1912:
        /* <DEDUP_REMOVED lines=10> */
.L_x_1894:
[----:B------:R-:W-:Y:S05]  /*13d20*/  BSYNC B1 ;  /* 0x0000000000017941 */ /* 0x000fea0003800000 */
.L_x_1893:
[----:B------:R-:W2:Y:S01]  /*13d30*/  LDL R2, [R1+0x8] ;  /* 0x0000080001027983 */ /* 0x000ea20000100800 */
[----:B------:R-:W-:Y:S01]  /*13d40*/  VIADD R7, R7, 0x1 ;  /* 0x0000000107077836 */ /* 0x000fe20000000000 */
[----:B------:R-:W-:Y:S04]  /*13d50*/  BSSY B1, `(.L_x_1913) ;  /* 0x00000d4000017945 */ /* 0x000fe80003800000 */
[----:B------:R-:W-:-:S04]  /*13d60*/  ISETP.NE.AND P0, PT, R7, 0x2, PT ;  /* 0x000000020700780c */ /* 0x000fc80003f05270 */
[----:B------:R-:W-:Y:S02]  /*13d70*/  SEL R3, RZ, 0x1, P0 ;  /* 0x00000001ff037807 */ /* 0x000fe40000000000 */
[----:B------:R-:W-:Y:S02]  /*13d80*/  SEL R18, R7, RZ, P0 ;  /* 0x000000ff07127207 */ /* 0x000fe40000000000 */
[----:B0-----:R-:W-:Y:S01]  /*13d90*/  LOP3.LUT R8, R6, R3, RZ, 0x3c, !PT ;  /* 0x0000000306087212 */ /* 0x001fe200078e3cff */
[----:B------:R-:W-:-:S04]  /*13da0*/  VIADD R6, R0, 0xffffffff ;  /* 0xffffffff00067836 */ /* 0x000fc80000000000 */
[----:B------:R0:W-:Y:S01]  /*13db0*/  STL [R1], R8 ;  /* 0x0000000801007387 */ /* 0x0001e20000100800 */
[----:B--2---:R-:W-:-:S13]  /*13dc0*/  ISETP.NE.AND P2, PT, R2, RZ, PT ;  /* 0x000000ff0200720c */ /* 0x004fda0003f45270 */
[----:B0-----:R-:W-:Y:S05]  /*13dd0*/  @!P2 BRA `(.L_x_1914) ;  /* 0x0000000c002ca947 */ /* 0x001fea0003800000 */
[----:B------:R-:W2:Y:S01]  /*13de0*/  LDL R2, [R1+0xc] ;  /* 0x00000c0001027983 */ /* 0x000ea20000100800 */
[----:B------:R-:W-:Y:S01]  /*13df0*/  IMAD.MOV.U32 R7, RZ, RZ, R6 ;  /* 0x000000ffff077224 */ /* 0x000fe200078e0006 */
        /* <DEDUP_REMOVED lines=21> */
.L_x_1915:
        /* <DEDUP_REMOVED lines=8> */
.L_x_1975:
[----:B------:R-:W-:Y:S05]  /*13fd0*/  BSYNC B2 ;  /* 0x0000000000027941 */ /* 0x000fea0003800000 */
.L_x_1916:
        /* <DEDUP_REMOVED lines=9> */
.L_x_1919:
[----:B------:R-:W-:Y:S05]  /*14070*/  BSYNC B2 ;  /* 0x0000000000027941 */ /* 0x000fea0003800000 */
.L_x_1918:
        /* <DEDUP_REMOVED lines=11> */
.L_x_1920:
        /* <DEDUP_REMOVED lines=13> */
.L_x_1976:
[----:B------:R-:W-:Y:S05]  /*14200*/  BSYNC B2 ;  /* 0x0000000000027941 */ /* 0x000fea0003800000 */
.L_x_1921:
        /* <DEDUP_REMOVED lines=11> */
.L_x_1924:
[----:B------:R-:W-:Y:S05]  /*142c0*/  BSYNC B2 ;  /* 0x0000000000027941 */ /* 0x000fea0003800000 */
.L_x_1923:
        /* <DEDUP_REMOVED lines=9> */
.L_x_1925:
        /* <DEDUP_REMOVED lines=15> */
.L_x_1926:
        /* <DEDUP_REMOVED lines=15> */
.L_x_1927:
        /* <DEDUP_REMOVED lines=15> */
.L_x_1928:
        /* <DEDUP_REMOVED lines=15> */
.L_x_1929:
        /* <DEDUP_REMOVED lines=15> */
.L_x_1930:
        /* <DEDUP_REMOVED lines=15> */
.L_x_1931:
        /* <DEDUP_REMOVED lines=15> */
.L_x_1932:
        /* <DEDUP_REMOVED lines=10> */
.L_x_1914:
[----:B------:R-:W-:Y:S05]  /*14a90*/  BSYNC B1 ;  /* 0x0000000000017941 */ /* 0x000fea0003800000 */
.L_x_1913:
[----:B------:R-:W-:Y:S01]  /*14aa0*/  ISETP.GT.AND P0, PT, R6, UR38, PT ;  /* 0x0000002606007c0c */ /* 0x000fe2000bf04270 */
[----:B------:R-:W-:-:S12]  /*14ab0*/  VIADD R0, R0, 0xfffffffe ;  /* 0xfffffffe00007836 */ /* 0x000fd80000000000 */
[----:B------:R-:W-:Y:S05]  /*14ac0*/  @P0 BRA `(.L_x_1933) ;  /* 0xffffffe4003c0947 */ /* 0x000fea000383ffff */
.L_x_1892:
[----:B------:R-:W-:Y:S05]  /*14ad0*/  BSYNC B0 ;  /* 0x0000000000007941 */ /* 0x000fea0003800000 */
.L_x_1870:
[----:B------:R-:W2:Y:S01]  /*14ae0*/  LDL.LU R2, [R1] ;  /* 0x0000000001027983 */ /* 0x000ea20000300800 */
[----:B0-----:R-:W0:Y:S01]  /*14af0*/  S2R R0, SR_TID.X ;  /* 0x0000000000007919 */ /* 0x001e220000002100 */
[----:B------:R-:W-:-:S05]  /*14b00*/  VIADD R18, R18, 0x1 ;  /* 0x0000000112127836 */ /* 0x000fca0000000000 */
[----:B------:R-:W-:Y:S02]  /*14b10*/  ISETP.NE.AND P0, PT, R18, 0x2, PT ;  /* 0x000000021200780c */ /* 0x000fe40003f05270 */
[----:B0-----:R-:W-:-:S04]  /*14b20*/  LOP3.LUT R0, R0, 0x7f, RZ, 0xc0, !PT ;  /* 0x0000007f00007812 */ /* 0x001fc800078ec0ff */
[----:B------:R-:W-:Y:S02]  /*14b30*/  ISETP.NE.AND P2, PT, R0, RZ, PT ;  /* 0x000000ff0000720c */ /* 0x000fe40003f45270 */
[----:B------:R-:W-:Y:S01]  /*14b40*/  SEL R0, RZ, 0x1, P0 ;  /* 0x00000001ff007807 */ /* 0x000fe20000000000 */
[----:B------:R-:W-:Y:S03]  /*14b50*/  BSSY B0, `(.L_x_1934) ;  /* 0x0000011000007945 */ /* 0x000fe60003800000 */
[----:B--2---:R-:W-:-:S05]  /*14b60*/  LOP3.LUT R2, R2, R0, RZ, 0x3c, !PT ;  /* 0x0000000002027212 */ /* 0x004fca00078e3cff */
[----:B------:R0:W-:Y:S02]  /*14b70*/  STL [R1], R2 ;  /* 0x0000000201007387 */ /* 0x0001e40000100800 */
[----:B------:R-:W-:Y:S05]  /*14b80*/  @P2 BRA `(.L_x_1935) ;  /* 0x0000000000342947 */ /* 0x000fea0003800000 */
[----:B------:R-:W1:Y:S01]  /*14b90*/  S2R R5, SR_LANEID ;  /* 0x0000000000057919 */ /* 0x000e620000000000 */
[----:B------:R-:W-:Y:S01]  /*14ba0*/  VOTEU.ANY UR4, UPT, PT ;  /* 0x0000000000047886 */ /* 0x000fe200038e0100 */
[----:B0-----:R-:W0:Y:S01]  /*14bb0*/  LDC.64 R2, c[0x0][0xc80] ;  /* 0x00032000ff027b82 */ /* 0x001e220000000a00 */
[----:B------:R-:W1:Y:S02]  /*14bc0*/  FLO.U32 R0, UR4 ;  /* 0x0000000400007d00 */ /* 0x000e6400080e0000 */
[----:B-1----:R-:W-:-:S06]  /*14bd0*/  ISETP.EQ.U32.AND P1, PT, R0, R5, PT ;  /* 0x000000050000720c */ /* 0x002fcc0003f22070 */
[----:B------:R-:W0:Y:S07]  /*14be0*/  POPC R5, UR4 ;  /* 0x0000000400057d09 */ /* 0x000e2e0008000000 */
[----:B0-----:R-:W2:Y:S01]  /*14bf0*/  @P1 ATOMG.E.ADD.STRONG.GPU PT, R3, desc[UR46][R2.64], R5 ;  /* 0x00000005020319a8 */ /* 0x001ea200081ee1ee */
[----:B------:R-:W0:Y:S02]  /*14c00*/  S2R R4, SR_LTMASK ;  /* 0x0000000000047919 */ /* 0x000e240000003900 */
[----:B0-----:R-:W-:-:S04]  /*14c10*/  LOP3.LUT R4, R4, UR4, RZ, 0xc0, !PT ;  /* 0x0000000404047c12 */ /* 0x001fc8000f8ec0ff */
[----:B------:R-:W0:Y:S01]  /*14c20*/  POPC R7, R4 ;  /* 0x0000000400077309 */ /* 0x000e220000000000 */
[----:B--2---:R-:W0:Y:S02]  /*14c30*/  SHFL.IDX PT, R0, R3, R0, 0x1f ;  /* 0x00001f0003007589 */ /* 0x004e2400000e0000 */
[----:B0-----:R-:W-:-:S05]  /*14c40*/  IADD3 R0, R0, UR42, R7 ;  /* 0x0000002a00007c10 */ /* 0x001fca000fffe007 */
[----:B------:R1:W-:Y:S02]  /*14c50*/  STL [R1+0x10], R0 ;  /* 0x0000100001007387 */ /* 0x0003e40000100800 */
.L_x_1935:
[----:B------:R-:W-:Y:S05]  /*14c60*/  BSYNC B0 ;  /* 0x0000000000007941 */ /* 0x000fea0003800000 */
.L_x_1934:
[----:B------:R-:W-:-:S07]  /*14c70*/  SEL R18, R18, RZ, P0 ;  /* 0x000000ff12127207 */ /* 0x000fce0000000000 */
.L_x_1838:
[----:B------:R-:W-:Y:S05]  /*14c80*/  BSYNC B7 ;  /* 0x0000000000077941 */ /* 0x000fea0003800000 */
.L_x_1836:
[----:B01----:R-:W2:Y:S04]  /*14c90*/  LDL R0, [R1+0x20] ;  /* 0x0000200001007983 */ /* 0x003ea80000100800 */
[----:B------:R0:W5:Y:S01]  /*14ca0*/  LDL R2, [R1+0x10] ;  /* 0x0000100001027983 */ /* 0x0001620000100800 */
[----:B--2---:R-:W-:-:S13]  /*14cb0*/  ISETP.NE.AND P0, PT, R0, RZ, PT ;  /* 0x000000ff0000720c */ /* 0x004fda0003f05270 */
[----:B0-----:R-:W-:Y:S05]  /*14cc0*/  @!P0 BRA `(.L_x_1936) ;  /* 0x0000000000288947 */ /* 0x001fea0003800000 */
[----:B------:R-:W-:Y:S05]  /*14cd0*/  WARPSYNC.ALL ;  /* 0x0000000000007948 */ /* 0x000fea0003800000 */
[----:B------:R-:W0:Y:S08]  /*14ce0*/  S2UR UR5, SR_CgaCtaId ;  /* 0x00000000000579c3 */ /* 0x000e300000008800 */
[----:B------:R-:W-:Y:S06]  /*14cf0*/  BAR.SYNC.DEFER_BLOCKING 0x5, 0x180 ;  /* 0x0146000000007b1d */ /* 0x000fec0000010000 */
[----:B------:R-:W-:-:S02]  /*14d00*/  UMOV UR4, 0x400 ;  /* 0x0000040000047882 */ /* 0x000fc40000000000 */
[----:B0-----:R-:W-:-:S06]  /*14d10*/  ULEA UR4, UR5, UR4, 0x18 ;  /* 0x0000000405047291 */ /* 0x001fcc000f8ec03f */
[----:B------:R-:W-:-:S05]  /*14d20*/  IMAD.U32 R17, RZ, RZ, UR4 ;  /* 0x00000004ff117e24 */ /* 0x000fca000f8e00ff */
[----:B-----5:R-:W0:Y:S04]  /*14d30*/  LDS R2, [R17+0x28cd0] ;  /* 0x028cd00011027984 */ /* 0x020e280000000800 */
[----:B0-----:R2:W-:Y:S01]  /*14d40*/  STL [R1+0x10], R2 ;  /* 0x0000100201007387 */ /* 0x0015e20000100800 */
[----:B------:R-:W-:Y:S06]  /*14d50*/  BAR.ARV 0x4, 0x180 ;  /* 0x0106000000007b1d */ /* 0x000fec0000002000 */
[----:B------:R-:W-:Y:S05]  /*14d60*/  BRA `(.L_x_1937) ;  /* 0x00000000002c7947 */ /* 0x000fea0003800000 */
.L_x_1936:
[----:B------:R-:W-:-:S03]  /*14d70*/  UMOV UR4, 0xffffffff ;  /* 0xffffffff00047882 */ /* 0x000fc60000000000 */
[----:B------:R-:W-:Y:S05]  /*14d80*/  BRA.DIV UR4, `(.L_x_1938) ;  /* 0x0000001204447947 */ /* 0x000fea000b800000 */
[----:B-----5:R0:W1:Y:S02]  /*14d90*/  SHFL.IDX PT, R14, R2, RZ, 0x1f ;  /* 0x00001fff020e7589 */ /* 0x02006400000e0000 */
.L_x_1979:
[----:B------:R-:W2:Y:S01]  /*14da0*/  @!P2 S2R R3, SR_CgaCtaId ;  /* 0x000000000003a919 */ /* 0x000ea20000008800 */
[----:B------:R-:W-:Y:S05]  /*14db0*/  WARPSYNC.ALL ;  /* 0x0000000000007948 */ /* 0x000fea0003800000 */
[----:B------:R-:W-:Y:S01]  /*14dc0*/  BAR.SYNC.DEFER_BLOCKING 0x4, 0x180 ;  /* 0x0106000000007b1d */ /* 0x000fe20000010000 */
[----:B------:R-:W-:-:S05]  /*14dd0*/  @!P2 MOV R0, 0x400 ;  /* 0x000004000000a802 */ /* 0x000fca0000000f00 */
[----:B-1----:R1:W-:Y:S01]  /*14de0*/  STL [R1+0x10], R14 ;  /* 0x0000100e01007387 */ /* 0x0023e20000100800 */
[----:B--2---:R-:W-:-:S05]  /*14df0*/  @!P2 LEA R17, R3, R0, 0x18 ;  /* 0x000000000311a211 */ /* 0x004fca00078ec0ff */
[----:B------:R1:W-:Y:S01]  /*14e00*/  @!P2 STS [R17+0x28cd0], R2 ;  /* 0x028cd0021100a388 */ /* 0x0003e20000000800 */
[----:B------:R-:W-:Y:S06]  /*14e10*/  BAR.ARV 0x5, 0x180 ;  /* 0x0146000000007b1d */ /* 0x000fec0000002000 */
.L_x_1937:
[----:B------:R-:W3:Y:S01]  /*14e20*/  LDL R0, [R1+0x10] ;  /* 0x0000100001007983 */ /* 0x000ee20000100800 */
[----:B------:R-:W-:Y:S02]  /*14e30*/  ULDC UR4, c[0x0][0xc38] ;  /* 0x00030e0000047ab9 */ /* 0x000fe40000000800 */
[----:B---3--:R-:W-:-:S13]  /*14e40*/  ISETP.GE.AND P0, PT, R0, UR4, PT ;  /* 0x0000000400007c0c */ /* 0x008fda000bf06270 */
[----:B------:R-:W-:Y:S05]  /*14e50*/  @!P0 BRA `(.L_x_1939) ;  /* 0xffffffac00848947 */ /* 0x000fea000383ffff */
.L_x_1827:
[----:B------:R-:W3:Y:S01]  /*14e60*/  LDL.LU R0, [R1+0x18] ;  /* 0x0000180001007983 */ /* 0x000ee20000300800 */
[----:B------:R-:W-:Y:S01]  /*14e70*/  BSSY B0, `(.L_x_1940) ;  /* 0x000000b000007945 */ /* 0x000fe20003800000 */
[----:B------:R-:W4:Y:S01]  /*14e80*/  S2R R5, SR_CgaCtaId ;  /* 0x0000000000057919 */ /* 0x000f220000008800 */
[----:B---3--:R-:W-:-:S05]  /*14e90*/  VIADD R0, R0, 0x1 ;  /* 0x0000000100007836 */ /* 0x008fca0000000000 */
[----:B012---:R-:W-:-:S04]  /*14ea0*/  LEA.HI R2, R0, R0, RZ, 0x1 ;  /* 0x0000000000027211 */ /* 0x007fc800078f08ff */
[----:B------:R-:W-:-:S05]  /*14eb0*/  LOP3.LUT R3, R2, 0xfffffffe, RZ, 0xc0, !PT ;  /* 0xfffffffe02037812 */ /* 0x000fca00078ec0ff */
[----:B------:R-:W-:Y:S01]  /*14ec0*/  IMAD.IADD R3, R0, 0x1, -R3 ;  /* 0x0000000100037824 */ /* 0x000fe200078e0a03 */
[----:B------:R-:W-:-:S04]  /*14ed0*/  MOV R0, 0x400 ;  /* 0x0000040000007802 */ /* 0x000fc80000000f00 */
[----:B----4-:R-:W-:Y:S02]  /*14ee0*/  LEA R0, R5, R0, 0x18 ;  /* 0x0000000005007211 */ /* 0x010fe400078ec0ff */
[----:B------:R-:W-:-:S04]  /*14ef0*/  SHF.L.U32 R3, R3, 0x1f, RZ ;  /* 0x0000001f03037819 */ /* 0x000fc800000006ff */
[----:B------:R-:W0:Y:S02]  /*14f00*/  SYNCS.PHASECHK.TRANS64.TRYWAIT P0, [R0+URZ+0x28c20], R3 ;  /* 0x028c2003000075a7 */ /* 0x000e24000800017f */
[----:B0-----:R-:W-:Y:S05]  /*14f10*/  @!P0 BRA `(.L_x_1941) ;  /* 0x0000001000088947 */ /* 0x001fea0003800000 */
.L_x_1980:
[----:B------:R-:W-:Y:S05]  /*14f20*/  BSYNC B0 ;  /* 0x0000000000007941 */ /* 0x000fea0003800000 */
.L_x_1940:
[----:B------:R-:W-:-:S03]  /*14f30*/  UMOV UR4, 0xffffffff ;  /* 0xffffffff00047882 */ /* 0x000fc60000000000 */
[----:B------:R-:W-:Y:S05]  /*14f40*/  BRA.DIV UR4, `(.L_x_1942) ;  /* 0x0000001204107947 */ /* 0x000fea000b800000 */
[----:B------:R-:W1:Y:S02]  /*14f50*/  S2R R2, SR_TID.X ;  /* 0x0000000000027919 */ /* 0x000e640000002100 */
[----:B-1----:R-:W-:-:S04]  /*14f60*/  SHF.R.U32.HI R2, RZ, 0x5, R2 ;  /* 0x00000005ff027819 */ /* 0x002fc80000011602 */
[----:B------:R-:W-:-:S05]  /*14f70*/  LOP3.LUT R2, R2, 0x3, RZ, 0xc0, !PT ;  /* 0x0000000302027812 */ /* 0x000fca00078ec0ff */
[----:B------:R1:W2:Y:S02]  /*14f80*/  SHFL.IDX PT, R14, R2, RZ, 0x1f ;  /* 0x00001fff020e7589 */ /* 0x0002a400000e0000 */
.L_x_1983:
[----:B--2---:R-:W-:Y:S01]  /*14f90*/  ISETP.NE.AND P0, PT, R14, RZ, PT ;  /* 0x000000ff0e00720c */ /* 0x004fe20003f05270 */
[----:B------:R-:W-:-:S12]  /*14fa0*/  BSSY B0, `(.L_x_1943) ;  /* 0x0000025000007945 */ /* 0x000fd80003800000 */
[----:B------:R-:W-:Y:S05]  /*14fb0*/  @P0 BRA `(.L_x_1944) ;  /* 0x00000000008c0947 */ /* 0x000fea0003800000 */
[----:B------:R-:W-:-:S03]  /*14fc0*/  UMOV UR4, 0xffffffff ;  /* 0xffffffff00047882 */ /* 0x000fc60000000000 */
[----:B------:R-:W-:Y:S05]  /*14fd0*/  BRA.DIV UR4, `(.L_x_1945) ;  /* 0x0000001204207947 */ /* 0x000fea000b800000 */
[----:B------:R-:W-:-:S13]  /*14fe0*/  ELECT P6, URZ, PT ;  /* 0x00000000003f782f */ /* 0x000fda00038c0000 */
.L_x_1986:
[----:B------:R-:W-:Y:S05]  /*14ff0*/  @!P6 BRA `(.L_x_1944) ;  /* 0x00000000007ce947 */ /* 0x000fea0003800000 */
[----:B------:R-:W-:-:S06]  /*15000*/  ULOP3.LUT UR4, UR41, 0x2, URZ, 0xfc, !UPT ;  /* 0x0000000229047892 */ /* 0x000fcc000f8efc3f */
[----:B-1----:R-:W-:-:S05]  /*15010*/  IMAD.U32 R2, RZ, RZ, UR4 ;  /* 0x00000004ff027e24 */ /* 0x002fca000f8e00ff */
[----:B------:R-:W-:-:S13]  /*15020*/  ISETP.NE.AND P2, PT, R2, 0x3, PT ;  /* 0x000000030200780c */ /* 0x000fda0003f45270 */
[----:B------:R-:W-:Y:S05]  /*15030*/  @!P2 BRA `(.L_x_1946) ;  /* 0x000000000004a947 */ /* 0x000fea0003800000 */
[----:B------:R-:W-:Y:S01]  /*15040*/  BPT.TRAP 0x1 ;  /* 0x000000040000795c */ /* 0x000fe20000300000 */
.L_x_1946:
[----:B------:R-:W2:Y:S01]  /*15050*/  LDL.LU R7, [R1] ;  /* 0x0000000001077983 */ /* 0x000ea20000300800 */
[----:B0-----:R-:W-:Y:S02]  /*15060*/  VIADD R3, R0, 0x28c40 ;  /* 0x00028c4000037836 */ /* 0x001fe40000000000 */
[C---:B------:R-:W-:Y:S02]  /*15070*/  VIADD R2, R18.reuse, 0x1 ;  /* 0x0000000112027836 */ /* 0x040fe40000000000 */
[----:B------:R-:W-:-:S03]  /*15080*/  IMAD R6, R18, 0x8, R3 ;  /* 0x0000000812067824 */ /* 0x000fc600078e0203 */
[----:B------:R-:W-:-:S04]  /*15090*/  ISETP.NE.AND P1, PT, R2, 0x2, PT ;  /* 0x000000020200780c */ /* 0x000fc80003f25270 */
[----:B------:R-:W-:Y:S02]  /*150a0*/  SEL R4, RZ, 0x1, P1 ;  /* 0x00000001ff047807 */ /* 0x000fe40000800000 */
[C---:B--2---:R-:W-:Y:S02]  /*150b0*/  SHF.L.U32 R5, R7.reuse, 0x1f, RZ ;  /* 0x0000001f07057819 */ /* 0x044fe400000006ff */
[----:B------:R-:W-:Y:S02]  /*150c0*/  LOP3.LUT R7, R7, R4, RZ, 0x3c, !PT ;  /* 0x0000000407077212 */ /* 0x000fe400078e3cff */
[----:B------:R-:W0:Y:S01]  /*150d0*/  SYNCS.PHASECHK.TRANS64.TRYWAIT P0, [R6+URZ], R5 ;  /* 0x00000005060075a7 */ /* 0x000e22000800017f */
[----:B------:R-:W-:Y:S02]  /*150e0*/  SEL R4, R2, RZ, P1 ;  /* 0x000000ff02047207 */ /* 0x000fe40000800000 */
[----:B------:R-:W-:-:S03]  /*150f0*/  SHF.L.U32 R2, R7, 0x1f, RZ ;  /* 0x0000001f07027819 */ /* 0x000fc600000006ff */
[----:B------:R-:W-:Y:S01]  /*15100*/  IMAD R3, R4, 0x8, R3 ;  /* 0x0000000804037824 */ /* 0x000fe200078e0203 */
[----:B0-----:R-:W-:Y:S06]  /*15110*/  @!P0 BRA `(.L_x_1947) ;  /* 0x0000000c00f08947 */ /* 0x001fec0003800000 */
.L_x_1987:
[----:B------:R-:W1:Y:S02]  /*15120*/  SYNCS.PHASECHK.TRANS64.TRYWAIT P0, [R3+URZ], R2 ;  /* 0x00000002030075a7 */ /* 0x000e64000800017f */
[----:B-1----:R-:W-:Y:S05]  /*15130*/  @!P0 BRA `(.L_x_1948) ;  /* 0x0000000c00fc8947 */ /* 0x002fea0003800000 */
.L_x_1988:
[----:B------:R-:W-:Y:S05]  /*15140*/  @!P2 BRA `(.L_x_1949) ;  /* 0x000000000004a947 */ /* 0x000fea0003800000 */
[----:B------:R-:W-:Y:S01]  /*15150*/  BPT.TRAP 0x1 ;  /* 0x000000040000795c */ /* 0x000fe20000300000 */
.L_x_1949:
[----:B-1----:R-:W-:-:S04]  /*15160*/  VIADD R3, R0, 0x28c60 ;  /* 0x00028c6000037836 */ /* 0x002fc80000000000 */
[----:B------:R-:W-:-:S04]  /*15170*/  IMAD R18, R18, 0x8, R3 ;  /* 0x0000000812127824 */ /* 0x000fc800078e0203 */
[----:B------:R-:W1:Y:S02]  /*15180*/  SYNCS.PHASECHK.TRANS64.TRYWAIT P0, [R18+URZ], R5 ;  /* 0x00000005120075a7 */ /* 0x000e64000800017f */
[----:B-1----:R-:W-:Y:S05]  /*15190*/  @!P0 BRA `(.L_x_1950) ;  /* 0x0000000c00f88947 */ /* 0x002fea0003800000 */
.L_x_1989:
[----:B------:R-:W-:-:S07]  /*151a0*/  IMAD R3, R4, 0x8, R3 ;  /* 0x0000000804037824 */ /* 0x000fce00078e0203 */
.L_x_1951:
[----:B--2---:R2:W3:Y:S02]  /*151b0*/  SYNCS.PHASECHK.TRANS64.TRYWAIT P0, [R3+URZ], R2 ;  /* 0x00000002030075a7 */ /* 0x0044e4000800017f */
[----:B---3--:R-:W-:Y:S05]  /*151c0*/  @!P0 NANOSLEEP.SYNCS 0x989680 ;  /* 0x009896800000895d */ /* 0x008fea0003900000 */
[----:B------:R-:W3:Y:S02]  /*151d0*/  @!P0 SYNCS.PHASECHK.TRANS64 P0, [R3+URZ], R2 ;  /* 0x00000002030085a7 */ /* 0x000ee4000800007f */
[----:B---3--:R-:W-:Y:S05]  /*151e0*/  @!P0 BRA `(.L_x_1951) ;  /* 0xfffffffc00f08947 */ /* 0x008fea000383ffff */
.L_x_1944:
[----:B------:R-:W-:Y:S05]  /*151f0*/  BSYNC B0 ;  /* 0x0000000000007941 */ /* 0x000fea0003800000 */
.L_x_1943:
[----:B------:R-:W-:Y:S05]  /*15200*/  EXIT ;  /* 0x000000000000794d */ /* 0x000fea0003800000 */
.L_x_1733:
[----:B0-----:R-:W-:-:S04]  /*15210*/  IMAD.U32 R3, RZ, RZ, UR21 ;  /* 0x00000015ff037e24 */ /* 0x001fc8000f8e00ff */
[----:B------:R0:W1:Y:S03]  /*15220*/  SYNCS.PHASECHK.TRANS64.TRYWAIT P1, [R3+URZ+0x28c50], R0 ;  /* 0x028c5000030075a7 */ /* 0x000066000802017f */
[----:B-1----:R-:W-:Y:S05]  /*15230*/  @!P1 NANOSLEEP.SYNCS 0x989680 ;  /* 0x009896800000995d */ /* 0x002fea0003900000 */
[----:B------:R-:W1:Y:S02]  /*15240*/  @!P1 SYNCS.PHASECHK.TRANS64 P1, [R3+URZ+0x28c50], R0 ;  /* 0x028c5000030095a7 */ /* 0x000e64000802007f */
[----:B-1----:R-:W-:Y:S05]  /*15250*/  @!P1 BRA `(.L_x_1733) ;  /* 0xfffffffc00ec9947 */ /* 0x002fea000383ffff */
[----:B------:R-:W-:Y:S05]  /*15260*/  BRA `(.L_x_1952) ;  /* 0xfffffec800b47947 */ /* 0x000fea000383ffff */
.L_x_1738:
[----:B-1----:R-:W-:-:S04]  /*15270*/  IMAD.U32 R3, RZ, RZ, UR21 ;  /* 0x00000015ff037e24 */ /* 0x002fc8000f8e00ff */
[----:B------:R1:W2:Y:S03]  /*15280*/  SYNCS.PHASECHK.TRANS64.TRYWAIT P1, [R3+URZ+0x28c50], R0 ;  /* 0x028c5000030075a7 */ /* 0x0002a6000802017f */
[----:B--2---:R-:W-:Y:S05]  /*15290*/  @!P1 NANOSLEEP.SYNCS 0x989680 ;  /* 0x009896800000995d */ /* 0x004fea0003900000 */
[----:B------:R-:W2:Y:S02]  /*152a0*/  @!P1 SYNCS.PHASECHK.TRANS64 P1, [R3+URZ+0x28c50], R0 ;  /* 0x028c5000030095a7 */ /* 0x000ea4000802007f */
[----:B--2---:R-:W-:Y:S05]  /*152b0*/  @!P1 BRA `(.L_x_1738) ;  /* 0xfffffffc00ec9947 */ /* 0x004fea000383ffff */
[----:B------:R-:W-:Y:S05]  /*152c0*/  BRA `(.L_x_1737) ;  /* 0xfffffed400b07947 */ /* 0x000fea000383ffff */
.L_x_1747:
[----:B0-----:R-:W-:-:S04]  /*152d0*/  IMAD.U32 R3, RZ, RZ, UR43 ;  /* 0x0000002bff037e24 */ /* 0x001fc8000f8e00ff */
[----:B------:R0:W1:Y:S03]  /*152e0*/  SYNCS.PHASECHK.TRANS64.TRYWAIT P0, [R3+URZ+0x28c00], R0 ;  /* 0x028c0000030075a7 */ /* 0x000066000800017f */
[----:B-1----:R-:W-:Y:S05]  /*152f0*/  @!P0 NANOSLEEP.SYNCS 0x989680 ;  /* 0x009896800000895d */ /* 0x002fea0003900000 */
[----:B------:R-:W1:Y:S02]  /*15300*/  @!P0 SYNCS.PHASECHK.TRANS64 P0, [R3+URZ+0x28c00], R0 ;  /* 0x028c0000030085a7 */ /* 0x000e64000800007f */
[----:B-1----:R-:W-:Y:S05]  /*15310*/  @!P0 BRA `(.L_x_1747) ;  /* 0xfffffffc00ec8947 */ /* 0x002fea000383ffff */
[----:B------:R-:W-:Y:S05]  /*15320*/  BRA `(.L_x_1953) ;  /* 0xfffffeec00187947 */ /* 0x000fea000383ffff */
.L_x_1751:
[----:B--2---:R2:W3:Y:S02]  /*15330*/  SYNCS.PHASECHK.TRANS64.TRYWAIT P0, [R7+URZ+0x28c30], R10 ;  /* 0x028c300a070075a7 */ /* 0x0044e4000800017f */
[----:B---3--:R-:W-:Y:S05]  /*15340*/  @!P0 NANOSLEEP.SYNCS 0x989680 ;  /* 0x009896800000895d */ /* 0x008fea0003900000 */
[----:B------:R-:W3:Y:S02]  /*15350*/  @!P0 SYNCS.PHASECHK.TRANS64 P0, [R7+URZ+0x28c30], R10 ;  /* 0x028c300a070085a7 */ /* 0x000ee4000800007f */
[----:B---3--:R-:W-:Y:S05]  /*15360*/  @!P0 BRA `(.L_x_1751) ;  /* 0xfffffffc00f08947 */ /* 0x008fea000383ffff */
[----:B------:R-:W-:Y:S05]  /*15370*/  BRA `(.L_x_1750) ;  /* 0xfffffeec00347947 */ /* 0x000fea000383ffff */
.L_x_1763:
[----:B---3--:R3:W0:Y:S02]  /*15380*/  SYNCS.PHASECHK.TRANS64.TRYWAIT P0, [R7+URZ+0x28c50], R10 ;  /* 0x028c500a070075a7 */ /* 0x008624000800017f */
[----:B0-----:R-:W-:Y:S05]  /*15390*/  @!P0 NANOSLEEP.SYNCS 0x989680 ;  /* 0x009896800000895d */ /* 0x001fea0003900000 */
[----:B------:R-:W0:Y:S02]  /*153a0*/  @!P0 SYNCS.PHASECHK.TRANS64 P0, [R7+URZ+0x28c50], R10 ;  /* 0x028c500a070085a7 */ /* 0x000e24000800007f */
[----:B0-----:R-:W-:Y:S05]  /*153b0*/  @!P0 BRA `(.L_x_1763) ;  /* 0xfffffffc00f08947 */ /* 0x001fea000383ffff */
[----:B------:R-:W-:Y:S05]  /*153c0*/  BRA `(.L_x_1762) ;  /* 0xffffff0800547947 */ /* 0x000fea000383ffff */
.L_x_1771:
[----:B-1----:R-:W-:-:S04]  /*153d0*/  IMAD.U32 R7, RZ, RZ, UR27 ;  /* 0x0000001bff077e24 */ /* 0x002fc8000f8e00ff */
[----:B------:R1:W2:Y:S03]  /*153e0*/  SYNCS.PHASECHK.TRANS64.TRYWAIT P0, [R7+URZ+0x28c30], R10 ;  /* 0x028c300a070075a7 */ /* 0x0002a6000800017f */
[----:B--2---:R-:W-:Y:S05]  /*153f0*/  @!P0 NANOSLEEP.SYNCS 0x989680 ;  /* 0x009896800000895d */ /* 0x004fea0003900000 */
[----:B------:R-:W2:Y:S02]  /*15400*/  @!P0 SYNCS.PHASECHK.TRANS64 P0, [R7+URZ+0x28c30], R10 ;  /* 0x028c300a070085a7 */ /* 0x000ea4000800007f */
[----:B--2---:R-:W-:Y:S05]  /*15410*/  @!P0 BRA `(.L_x_1771) ;  /* 0xfffffffc00ec8947 */ /* 0x004fea000383ffff */
[----:B------:R-:W-:Y:S05]  /*15420*/  BRA `(.L_x_1770) ;  /* 0xffffff0c00a07947 */ /* 0x000fea000383ffff */
.L_x_1783:
[----:B--2---:R2:W3:Y:S02]  /*15430*/  SYNCS.PHASECHK.TRANS64.TRYWAIT P0, [R7+URZ+0x28c50], R10 ;  /* 0x028c500a070075a7 */ /* 0x0044e4000800017f */
[----:B---3--:R-:W-:Y:S05]  /*15440*/  @!P0 NANOSLEEP.SYNCS 0x989680 ;  /* 0x009896800000895d */ /* 0x008fea0003900000 */
[----:B------:R-:W3:Y:S02]  /*15450*/  @!P0 SYNCS.PHASECHK.TRANS64 P0, [R7+URZ+0x28c50], R10 ;  /* 0x028c500a070085a7 */ /* 0x000ee4000800007f */
[----:B---3--:R-:W-:Y:S05]  /*15460*/  @!P0 BRA `(.L_x_1783) ;  /* 0xfffffffc00f08947 */ /* 0x008fea000383ffff */
[----:B------:R-:W-:Y:S05]  /*15470*/  BRA `(.L_x_1782) ;  /* 0xffffff2c00807947 */ /* 0x000fea000383ffff */
.L_x_1792:
[----:B--2---:R-:W-:-:S04]  /*15480*/  IMAD.U32 R5, RZ, RZ, UR23 ;  /* 0x00000017ff057e24 */ /* 0x004fc8000f8e00ff */
[----:B------:R2:W3:Y:S03]  /*15490*/  SYNCS.PHASECHK.TRANS64.TRYWAIT P1, [R5+URZ+0x28c30], R8 ;  /* 0x028c3008050075a7 */ /* 0x0004e6000802017f */
[----:B---3--:R-:W-:Y:S05]  /*154a0*/  @!P1 NANOSLEEP.SYNCS 0x989680 ;  /* 0x009896800000995d */ /* 0x008fea0003900000 */
[----:B------:R-:W3:Y:S02]  /*154b0*/  @!P1 SYNCS.PHASECHK.TRANS64 P1, [R5+URZ+0x28c30], R8 ;  /* 0x028c3008050095a7 */ /* 0x000ee4000802007f */
[----:B---3--:R-:W-:Y:S05]  /*154c0*/  @!P1 BRA `(.L_x_1792) ;  /* 0xfffffffc00ec9947 */ /* 0x008fea000383ffff */
[----:B------:R-:W-:Y:S05]  /*154d0*/  BRA `(.L_x_1791) ;  /* 0xffffff34000c7947 */ /* 0x000fea000383ffff */
.L_x_1796:
[----:B---3--:R3:W4:Y:S02]  /*154e0*/  SYNCS.PHASECHK.TRANS64.TRYWAIT P1, [R171+URZ+0x28c50], R8 ;  /* 0x028c5008ab0075a7 */ /* 0x008724000802017f */
[----:B----4-:R-:W-:Y:S05]  /*154f0*/  @!P1 NANOSLEEP.SYNCS 0x989680 ;  /* 0x009896800000995d */ /* 0x010fea0003900000 */
[----:B------:R-:W4:Y:S02]  /*15500*/  @!P1 SYNCS.PHASECHK.TRANS64 P1, [R171+URZ+0x28c50], R8 ;  /* 0x028c5008ab0095a7 */ /* 0x000f24000802007f */
[----:B----4-:R-:W-:Y:S05]  /*15510*/  @!P1 BRA `(.L_x_1796) ;  /* 0xfffffffc00f09947 */ /* 0x010fea000383ffff */
[----:B------:R-:W-:Y:S05]  /*15520*/  BRA `(.L_x_1795) ;  /* 0xffffff4800307947 */ /* 0x000fea000383ffff */
.L_x_1802:
[----:B------:R-:W-:-:S04]  /*15530*/  IMAD.U32 R6, RZ, RZ, UR26 ;  /* 0x0000001aff067e24 */ /* 0x000fc8000f8e00ff */
[----:B------:R0:W0:Y:S03]  /*15540*/  SYNCS.PHASECHK.TRANS64.TRYWAIT P0, [R6+URZ+0x28c30], R9 ;  /* 0x028c3009060075a7 */ /* 0x000026000800017f */
[----:B0-----:R-:W-:Y:S05]  /*15550*/  @!P0 NANOSLEEP.SYNCS 0x989680 ;  /* 0x009896800000895d */ /* 0x001fea0003900000 */
[----:B------:R-:W0:Y:S02]  /*15560*/  @!P0 SYNCS.PHASECHK.TRANS64 P0, [R6+URZ+0x28c30], R9 ;  /* 0x028c3009060085a7 */ /* 0x000e24000800007f */
[----:B0-----:R-:W-:Y:S05]  /*15570*/  @!P0 BRA `(.L_x_1802) ;  /* 0xfffffffc00ec8947 */ /* 0x001fea000383ffff */
[----:B------:R-:W-:Y:S05]  /*15580*/  BRA `(.L_x_1801) ;  /* 0xffffff4c00207947 */ /* 0x000fea000383ffff */
.L_x_1814:
[----:B--2---:R2:W3:Y:S02]  /*15590*/  SYNCS.PHASECHK.TRANS64.TRYWAIT P0, [R8+URZ+0x28c50], R9 ;  /* 0x028c5009080075a7 */ /* 0x0044e4000800017f */
[----:B---3--:R-:W-:Y:S05]  /*155a0*/  @!P0 NANOSLEEP.SYNCS 0x989680 ;  /* 0x009896800000895d */ /* 0x008fea0003900000 */
[----:B------:R-:W3:Y:S02]  /*155b0*/  @!P0 SYNCS.PHASECHK.TRANS64 P0, [R8+URZ+0x28c50], R9 ;  /* 0x028c5009080085a7 */ /* 0x000ee4000800007f */
[----:B---3--:R-:W-:Y:S05]  /*155c0*/  @!P0 BRA `(.L_x_1814) ;  /* 0xfffffffc00f08947 */ /* 0x008fea000383ffff */
[----:B------:R-:W-:Y:S05]  /*155d0*/  BRA `(.L_x_1813) ;  /* 0xffffff6800f47947 */ /* 0x000fea000383ffff */
.L_x_1844:
[----:B------:R-:W-:Y:S02]  /*155e0*/  IMAD.MOV.U32 R13, RZ, RZ, R4 ;  /* 0x000000ffff0d7224 */ /* 0x000fe400078e0004 */
[----:B------:R-:W-:Y:S02]  /*155f0*/  IMAD.MOV.U32 R12, RZ, RZ, RZ ;  /* 0x000000ffff0c7224 */ /* 0x000fe400078e00ff */
[----:B------:R-:W-:Y:S02]  /*15600*/  IMAD.MOV.U32 R11, RZ, RZ, 0x1f ;  /* 0x0000001fff0b7424 */ /* 0x000fe400078e00ff */
[----:B------:R-:W-:-:S07]  /*15610*/  IMAD.MOV.U32 R15, RZ, RZ, -0x1 ;  /* 0xffffffffff0f7424 */ /* 0x000fce00078e00ff */
[----:B0-----:R-:W-:Y:S05]  /*15620*/  WARPSYNC.COLLECTIVE R15, `(.L_x_1954) ;  /* 0x000000000f087348 */ /* 0x001fea0003c00000 */
[----:B------:R1:W2:Y:S02]  /*15630*/  SHFL.IDX P6, R14, R13, R12, R11 ;  /* 0x0000000c0d0e7389 */ /* 0x0002a400000c000b */
[----:B012---:R-:W-:Y:S01]  /*15640*/  ENDCOLLECTIVE ;  /* 0x000000000000791b */ /* 0x007fe20003800000 */
.L_x_1954:
[----:B------:R-:W-:Y:S05]  /*15650*/  BRA `(.L_x_1955) ;  /* 0xffffffb400247947 */ /* 0x000fea000383ffff */
.L_x_1846:
[----:B------:R-:W-:Y:S01]  /*15660*/  BSSY B0, `(.L_x_1956) ;  /* 0x0000006000007945 */ /* 0x000fe20003800000 */
[----:B------:R-:W-:-:S07]  /*15670*/  IMAD.MOV.U32 R15, RZ, RZ, -0x1 ;  /* 0xffffffffff0f7424 */ /* 0x000fce00078e00ff */
[----:B0--3--:R-:W-:Y:S05]  /*15680*/  WARPSYNC.COLLECTIVE R15, `(.L_x_1957) ;  /* 0x000000000f0c7348 */ /* 0x009fea0003c00000 */
[----:B------:R-:W-:Y:S02]  /*15690*/  ELECT P6, UR62, PT ;  /* 0x00000000003e782f */ /* 0x000fe400038c0000 */
[----:B------:R-:W-:Y:S01]  /*156a0*/  MOV R14, UR62 ;  /* 0x0000003e000e7c02 */ /* 0x000fe20008000f00 */
[----:B0--3--:R-:W-:Y:S10]  /*156b0*/  ENDCOLLECTIVE ;  /* 0x000000000000791b */ /* 0x009ff40003800000 */
.L_x_1957:
[----:B------:R-:W-:Y:S05]  /*156c0*/  BSYNC B0 ;  /* 0x0000000000007941 */ /* 0x000fea0003800000 */
.L_x_1956:
[----:B------:R-:W-:Y:S05]  /*156d0*/  BRA `(.L_x_1958) ;  /* 0xffffffb400287947 */ /* 0x000fea000383ffff */
.L_x_1848:
[----:B0-----:R0:W1:Y:S02]  /*156e0*/  SYNCS.PHASECHK.TRANS64.TRYWAIT P0, [R3+URZ+0x28c40], R0 ;  /* 0x028c4000030075a7 */ /* 0x001064000800017f */
[----:B-1----:R-:W-:Y:S05]  /*156f0*/  @!P0 NANOSLEEP.SYNCS 0x989680 ;  /* 0x009896800000895d */ /* 0x002fea0003900000 */
[----:B------:R-:W1:Y:S02]  /*15700*/  @!P0 SYNCS.PHASECHK.TRANS64 P0, [R3+URZ+0x28c40], R0 ;  /* 0x028c4000030085a7 */ /* 0x000e64000800007f */
[----:B-1----:R-:W-:Y:S05]  /*15710*/  @!P0 BRA `(.L_x_1848) ;  /* 0xfffffffc00f08947 */ /* 0x002fea000383ffff */
[----:B------:R-:W-:Y:S05]  /*15720*/  BRA `(.L_x_1959) ;  /* 0xffffffb4008c7947 */ /* 0x000fea000383ffff */
.L_x_1852:
        /* <DEDUP_REMOVED lines=8> */
.L_x_1960:
[----:B------:R-:W-:Y:S01]  /*157b0*/  IMAD.MOV.U32 R13, RZ, RZ, R0 ;  /* 0x000000ffff0d7224 */ /* 0x000fe200078e0000 */
[----:B------:R-:W-:Y:S01]  /*157c0*/  LOP3.LUT R8, R8, 0x7f, RZ, 0xc0, !PT ;  /* 0x0000007f08087812 */ /* 0x000fe200078ec0ff */
[----:B------:R-:W-:-:S07]  /*157d0*/  IMAD.MOV.U32 R5, RZ, RZ, R14 ;  /* 0x000000ffff057224 */ /* 0x000fce00078e000e */
[----:B------:R-:W-:Y:S05]  /*157e0*/  WARPSYNC.COLLECTIVE R15, `(.L_x_1961) ;  /* 0x000000000f087348 */ /* 0x000fea0003c00000 */
[----:B------:R0:W1:Y:S02]  /*157f0*/  SHFL.IDX P6, R14, R13, R12, R11 ;  /* 0x0000000c0d0e7389 */ /* 0x00006400000c000b */
[----:B01----:R-:W-:Y:S01]  /*15800*/  ENDCOLLECTIVE ;  /* 0x000000000000791b */ /* 0x003fe20003800000 */
.L_x_1961:
[----:B------:R-:W-:Y:S01]  /*15810*/  SHF.R.U32.HI R8, RZ, 0x3, R8 ;  /* 0x00000003ff087819 */ /* 0x000fe20000011608 */
[----:B------:R-:W-:Y:S02]  /*15820*/  ULDC UR4, c[0x0][0x288] ;  /* 0x0000a20000047ab9 */ /* 0x000fe40000000800 */
[----:B------:R-:W-:Y:S02]  /*15830*/  IMAD R3, R7, UR4, RZ ;  /* 0x0000000407037c24 */ /* 0x000fe4000f8e02ff */
[----:B------:R-:W-:-:S04]  /*15840*/  VIADD R4, R8, UR40 ;  /* 0x0000002808047c36 */ /* 0x000fc80008000000 */
        /* <DEDUP_REMOVED lines=8> */
.L_x_1962:
[----:B------:R-:W-:-:S05]  /*158d0*/  @!P1 LEA R6, P2, R10, R6, 0x1 ;  /* 0x000000060a069211 */ /* 0x000fca00078408ff */
[----:B------:R-:W-:-:S04]  /*158e0*/  @!P1 IMAD.X R5, RZ, RZ, R5, P2 ;  /* 0x000000ffff059224 */ /* 0x000fc800010e0605 */
[----:B------:R-:W-:Y:S02]  /*158f0*/  @!P1 IMAD.MOV.U32 R7, RZ, RZ, R5 ;  /* 0x000000ffff079224 */ /* 0x000fe400078e0005 */
[----:B------:R-:W-:-:S03]  /*15900*/  IMAD.MOV.U32 R13, RZ, RZ, R0 ;  /* 0x000000ffff0d7224 */ /* 0x000fc600078e0000 */
[----:B------:R-:W-:Y:S01]  /*15910*/  @!PT LDS RZ, [RZ] ;  /* 0x00000000fffff984 */ /* 0x000fe20000000800 */
[----:B------:R-:W-:Y:S01]  /*15920*/  @!PT LDS RZ, [RZ] ;  /* 0x00000000fffff984 */ /* 0x000fe20000000800 */
[----:B------:R-:W-:Y:S01]  /*15930*/  @!PT LDS RZ, [RZ] ;  /* 0x00000000fffff984 */ /* 0x000fe20000000800 */
[----:B------:R0:W-:Y:S01]  /*15940*/  @!P1 LDGSTS.E.BYPASS.LTC128B.128 [R9+0x20400], desc[UR46][R6.64], !P0 ;  /* 0x2040000006099fae */ /* 0x0001e2000c101d6e */
[----:B------:R-:W-:Y:S01]  /*15950*/  ISETP.GE.AND P1, PT, R8, R3, PT ;  /* 0x000000030800720c */ /* 0x000fe20003f26270 */
[----:B------:R-:W-:-:S12]  /*15960*/  IMAD.MOV.U32 R5, RZ, RZ, R14 ;  /* 0x000000ffff057224 */ /* 0x000fd800078e000e */
[----:B0-----:R-:W-:Y:S05]  /*15970*/  WARPSYNC.COLLECTIVE R15, `(.L_x_1963) ;  /* 0x000000000f087348 */ /* 0x001fea0003c00000 */
[----:B------:R1:W2:Y:S02]  /*15980*/  SHFL.IDX P6, R14, R13, R12, R11 ;  /* 0x0000000c0d0e7389 */ /* 0x0002a400000c000b */
[----:B012---:R-:W-:Y:S01]  /*15990*/  ENDCOLLECTIVE ;  /* 0x000000000000791b */ /* 0x007fe20003800000 */
.L_x_1963:
[----:B------:R-:W-:Y:S02]  /*159a0*/  IMAD.MOV.U32 R13, RZ, RZ, R2 ;  /* 0x000000ffff0d7224 */ /* 0x000fe400078e0002 */
[----:B------:R-:W-:Y:S02]  /*159b0*/  IMAD.MOV.U32 R12, RZ, RZ, 0x2 ;  /* 0x00000002ff0c7424 */ /* 0x000fe400078e00ff */
[----:B------:R-:W-:-:S07]  /*159c0*/  IMAD.MOV.U32 R6, RZ, RZ, R14 ;  /* 0x000000ffff067224 */ /* 0x000fce00078e000e */
[----:B------:R-:W-:Y:S05]  /*159d0*/  WARPSYNC.COLLECTIVE R15, `(.L_x_1964) ;  /* 0x000000000f087348 */ /* 0x000fea0003c00000 */
[----:B------:R0:W1:Y:S02]  /*159e0*/  SHFL.IDX P6, R14, R13, R12, R11 ;  /* 0x0000000c0d0e7389 */ /* 0x00006400000c000b */
[----:B01----:R-:W-:Y:S01]  /*159f0*/  ENDCOLLECTIVE ;  /* 0x000000000000791b */ /* 0x003fe20003800000 */
.L_x_1964:
[----:B------:R-:W-:-:S05]  /*15a00*/  @!P1 LEA R6, P2, R10, R6, 0x1 ;  /* 0x000000060a069211 */ /* 0x000fca00078408ff */
[----:B------:R-:W-:-:S04]  /*15a10*/  @!P1 IMAD.X R5, RZ, RZ, R5, P2 ;  /* 0x000000ffff059224 */ /* 0x000fc800010e0605 */
[----:B------:R-:W-:Y:S02]  /*15a20*/  @!P1 IMAD.MOV.U32 R7, RZ, RZ, R5 ;  /* 0x000000ffff079224 */ /* 0x000fe400078e0005 */
[----:B------:R-:W-:Y:S02]  /*15a30*/  VIADD R5, R4, 0x20 ;  /* 0x0000002004057836 */ /* 0x000fe40000000000 */
[----:B------:R-:W-:Y:S01]  /*15a40*/  IMAD.MOV.U32 R13, RZ, RZ, R0 ;  /* 0x000000ffff0d7224 */ /* 0x000fe200078e0000 */
[----:B------:R-:W-:Y:S01]  /*15a50*/  @!PT LDS RZ, [RZ] ;  /* 0x00000000fffff984 */ /* 0x000fe20000000800 */
[----:B------:R-:W-:Y:S01]  /*15a60*/  @!PT LDS RZ, [RZ] ;  /* 0x00000000fffff984 */ /* 0x000fe20000000800 */
[----:B------:R-:W-:Y:S01]  /*15a70*/  @!PT LDS RZ, [RZ] ;  /* 0x00000000fffff984 */ /* 0x000fe20000000800 */
[----:B------:R0:W-:Y:S02]  /*15a80*/  @!P1 LDGSTS.E.BYPASS.LTC128B.128 [R9+0x20c00], desc[UR46][R6.64], !P0 ;  /* 0x20c0000006099fae */ /* 0x0001e4000c101d6e */
[----:B------:R-:W-:Y:S01]  /*15a90*/  ISETP.GE.AND P1, PT, R5, R3, PT ;  /* 0x000000030500720c */ /* 0x000fe20003f26270 */
[----:B------:R-:W-:-:S12]  /*15aa0*/  IMAD.MOV.U32 R5, RZ, RZ, R14 ;  /* 0x000000ffff057224 */ /* 0x000fd800078e000e */
[----:B0-----:R-:W-:Y:S05]  /*15ab0*/  WARPSYNC.COLLECTIVE R15, `(.L_x_1965) ;  /* 0x000000000f087348 */ /* 0x001fea0003c00000 */
[----:B------:R1:W2:Y:S02]  /*15ac0*/  SHFL.IDX P6, R14, R13, R12, R11 ;  /* 0x0000000c0d0e7389 */ /* 0x0002a400000c000b */
[----:B012---:R-:W-:Y:S01]  /*15ad0*/  ENDCOLLECTIVE ;  /* 0x000000000000791b */ /* 0x007fe20003800000 */
.L_x_1965:
[----:B------:R-:W-:Y:S02]  /*15ae0*/  IMAD.MOV.U32 R13, RZ, RZ, R2 ;  /* 0x000000ffff0d7224 */ /* 0x000fe400078e0002 */
[----:B------:R-:W-:Y:S02]  /*15af0*/  IMAD.MOV.U32 R12, RZ, RZ, 0x3 ;  /* 0x00000003ff0c7424 */ /* 0x000fe400078e00ff */
[----:B------:R-:W-:-:S07]  /*15b00*/  IMAD.MOV.U32 R6, RZ, RZ, R14 ;  /* 0x000000ffff067224 */ /* 0x000fce00078e000e */
[----:B------:R-:W-:Y:S05]  /*15b10*/  WARPSYNC.COLLECTIVE R15, `(.L_x_1966) ;  /* 0x000000000f087348 */ /* 0x000fea0003c00000 */
[----:B------:R0:W1:Y:S02]  /*15b20*/  SHFL.IDX P6, R14, R13, R12, R11 ;  /* 0x0000000c0d0e7389 */ /* 0x00006400000c000b */
[----:B01----:R-:W-:Y:S01]  /*15b30*/  ENDCOLLECTIVE ;  /* 0x000000000000791b */ /* 0x003fe20003800000 */
.L_x_1966:
        /* <DEDUP_REMOVED lines=8> */
[----:B------:R-:W-:-:S07]  /*15bc0*/  IMAD.MOV.U32 R5, RZ, RZ, R14 ;  /* 0x000000ffff057224 */ /* 0x000fce00078e000e */
[----:B0-----:R-:W-:Y:S05]  /*15bd0*/  WARPSYNC.COLLECTIVE R15, `(.L_x_1967) ;  /* 0x000000000f087348 */ /* 0x001fea0003c00000 */
[----:B------:R1:W2:Y:S02]  /*15be0*/  SHFL.IDX P6, R14, R13, R12, R11 ;  /* 0x0000000c0d0e7389 */ /* 0x0002a400000c000b */
[----:B012---:R-:W-:Y:S01]  /*15bf0*/  ENDCOLLECTIVE ;  /* 0x000000000000791b */ /* 0x007fe20003800000 */
.L_x_1967:
[----:B------:R-:W-:Y:S01]  /*15c00*/  IMAD.MOV.U32 R0, RZ, RZ, R14 ;  /* 0x000000ffff007224 */ /* 0x000fe200078e000e */
[----:B------:R-:W-:Y:S06]  /*15c10*/  BRA `(.L_x_1968) ;  /* 0xffffffb800747947 */ /* 0x000fec000383ffff */
.L_x_1855:
[----:B0-----:R0:W1:Y:S02]  /*15c20*/  SYNCS.PHASECHK.TRANS64.TRYWAIT P0, [R17+URZ+0x28c20], R0 ;  /* 0x028c2000110075a7 */ /* 0x001064000800017f */
[----:B-1----:R-:W-:Y:S05]  /*15c30*/  @!P0 NANOSLEEP.SYNCS 0x989680 ;  /* 0x009896800000895d */ /* 0x002fea0003900000 */
[----:B------:R-:W1:Y:S02]  /*15c40*/  @!P0 SYNCS.PHASECHK.TRANS64 P0, [R17+URZ+0x28c20], R0 ;  /* 0x028c2000110085a7 */ /* 0x000e64000800007f */
[----:B-1----:R-:W-:Y:S05]  /*15c50*/  @!P0 BRA `(.L_x_1855) ;  /* 0xfffffffc00f08947 */ /* 0x002fea000383ffff */
[----:B------:R-:W-:Y:S05]  /*15c60*/  BRA `(.L_x_1969) ;  /* 0xffffffb800d07947 */ /* 0x000fea000383ffff */
.L_x_1859:
[----:B0-----:R0:W1:Y:S02]  /*15c70*/  SYNCS.PHASECHK.TRANS64.TRYWAIT P0, [R0+URZ+0x28c60], R3 ;  /* 0x028c6003000075a7 */ /* 0x001064000800017f */
[----:B-1----:R-:W-:Y:S05]  /*15c80*/  @!P0 NANOSLEEP.SYNCS 0x989680 ;  /* 0x009896800000895d */ /* 0x002fea0003900000 */
[----:B------:R-:W1:Y:S02]  /*15c90*/  @!P0 SYNCS.PHASECHK.TRANS64 P0, [R0+URZ+0x28c60], R3 ;  /* 0x028c6003000085a7 */ /* 0x000e64000800007f */
[----:B-1----:R-:W-:Y:S05]  /*15ca0*/  @!P0 BRA `(.L_x_1859) ;  /* 0xfffffffc00f08947 */ /* 0x002fea000383ffff */
[----:B------:R-:W-:Y:S05]  /*15cb0*/  BRA `(.L_x_1970) ;  /* 0xffffffb800f47947 */ /* 0x000fea000383ffff */
.L_x_1876:
[----:B-1----:R1:W2:Y:S02]  /*15cc0*/  SYNCS.PHASECHK.TRANS64.TRYWAIT P0, [R2+URZ+0x28c40], R4 ;  /* 0x028c4004020075a7 */ /* 0x0022a4000800017f */
[----:B--2---:R-:W-:Y:S05]  /*15cd0*/  @!P0 NANOSLEEP.SYNCS 0x989680 ;  /* 0x009896800000895d */ /* 0x004fea0003900000 */
[----:B------:R-:W2:Y:S02]  /*15ce0*/  @!P0 SYNCS.PHASECHK.TRANS64 P0, [R2+URZ+0x28c40], R4 ;  /* 0x028c4004020085a7 */ /* 0x000ea4000800007f */
[----:B--2---:R-:W-:Y:S05]  /*15cf0*/  @!P0 BRA `(.L_x_1876) ;  /* 0xfffffffc00f08947 */ /* 0x004fea000383ffff */
[----:B------:R-:W-:Y:S05]  /*15d00*/  BRA `(.L_x_1971) ;  /* 0xffffffc400dc7947 */ /* 0x000fea000383ffff */
.L_x_1881:
[----:B--2---:R2:W3:Y:S02]  /*15d10*/  SYNCS.PHASECHK.TRANS64.TRYWAIT P0, [R2+URZ+0x28c60], R4 ;  /* 0x028c6004020075a7 */ /* 0x0044e4000800017f */
[----:B---3--:R-:W-:Y:S05]  /*15d20*/  @!P0 NANOSLEEP.SYNCS 0x989680 ;  /* 0x009896800000895d */ /* 0x008fea0003900000 */
[----:B------:R-:W3:Y:S02]  /*15d30*/  @!P0 SYNCS.PHASECHK.TRANS64 P0, [R2+URZ+0x28c60], R4 ;  /* 0x028c6004020085a7 */ /* 0x000ee4000800007f */
[----:B---3--:R-:W-:Y:S05]  /*15d40*/  @!P0 BRA `(.L_x_1881) ;  /* 0xfffffffc00f08947 */ /* 0x008fea000383ffff */
[----:B------:R-:W-:Y:S05]  /*15d50*/  BRA `(.L_x_1972) ;  /* 0xffffffc800547947 */ /* 0x000fea000383ffff */
.L_x_1897:
[----:B0-----:R0:W1:Y:S02]  /*15d60*/  SYNCS.PHASECHK.TRANS64.TRYWAIT P0, [R4+URZ+0x28c40], R2 ;  /* 0x028c4002040075a7 */ /* 0x001064000800017f */
[----:B-1----:R-:W-:Y:S05]  /*15d70*/  @!P0 NANOSLEEP.SYNCS 0x989680 ;  /* 0x009896800000895d */ /* 0x002fea0003900000 */
[----:B------:R-:W1:Y:S02]  /*15d80*/  @!P0 SYNCS.PHASECHK.TRANS64 P0, [R4+URZ+0x28c40], R2 ;  /* 0x028c4002040085a7 */ /* 0x000e64000800007f */
[----:B-1----:R-:W-:Y:S05]  /*15d90*/  @!P0 BRA `(.L_x_1897) ;  /* 0xfffffffc00f08947 */ /* 0x002fea000383ffff */
[----:B------:R-:W-:Y:S05]  /*15da0*/  BRA `(.L_x_1973) ;  /* 0xffffffd4002c7947 */ /* 0x000fea000383ffff */
.L_x_1902:
[----:B-1----:R1:W2:Y:S02]  /*15db0*/  SYNCS.PHASECHK.TRANS64.TRYWAIT P0, [R4+URZ+0x28c60], R2 ;  /* 0x028c6002040075a7 */ /* 0x0022a4000800017f */
[----:B--2---:R-:W-:Y:S05]  /*15dc0*/  @!P0 NANOSLEEP.SYNCS 0x989680 ;  /* 0x009896800000895d */ /* 0x004fea0003900000 */
[----:B------:R-:W2:Y:S02]  /*15dd0*/  @!P0 SYNCS.PHASECHK.TRANS64 P0, [R4+URZ+0x28c60], R2 ;  /* 0x028c6002040085a7 */ /* 0x000ea4000800007f */
[----:B--2---:R-:W-:Y:S05]  /*15de0*/  @!P0 BRA `(.L_x_1902) ;  /* 0xfffffffc00f08947 */ /* 0x004fea000383ffff */
[----:B------:R-:W-:Y:S05]  /*15df0*/  BRA `(.L_x_1974) ;  /* 0xffffffd400a47947 */ /* 0x000fea000383ffff */
.L_x_1917:
[----:B0-----:R0:W1:Y:S02]  /*15e00*/  SYNCS.PHASECHK.TRANS64.TRYWAIT P0, [R4+URZ+0x28c40], R2 ;  /* 0x028c4002040075a7 */ /* 0x001064000800017f */
[----:B-1----:R-:W-:Y:S05]  /*15e10*/  @!P0 NANOSLEEP.SYNCS 0x989680 ;  /* 0x009896800000895d */ /* 0x002fea0003900000 */
[----:B------:R-:W1:Y:S02]  /*15e20*/  @!P0 SYNCS.PHASECHK.TRANS64 P0, [R4+URZ+0x28c40], R2 ;  /* 0x028c4002040085a7 */ /* 0x000e64000800007f */
[----:B-1----:R-:W-:Y:S05]  /*15e30*/  @!P0 BRA `(.L_x_1917) ;  /* 0xfffffffc00f08947 */ /* 0x002fea000383ffff */
[----:B------:R-:W-:Y:S05]  /*15e40*/  BRA `(.L_x_1975) ;  /* 0xffffffe000607947 */ /* 0x000fea000383ffff */
.L_x_1922:
[----:B-1----:R1:W2:Y:S02]  /*15e50*/  SYNCS.PHASECHK.TRANS64.TRYWAIT P0, [R4+URZ+0x28c60], R2 ;  /* 0x028c6002040075a7 */ /* 0x0022a4000800017f */
[----:B--2---:R-:W-:Y:S05]  /*15e60*/  @!P0 NANOSLEEP.SYNCS 0x989680 ;  /* 0x009896800000895d */ /* 0x004fea0003900000 */
[----:B------:R-:W2:Y:S02]  /*15e70*/  @!P0 SYNCS.PHASECHK.TRANS64 P0, [R4+URZ+0x28c60], R2 ;  /* 0x028c6002040085a7 */ /* 0x000ea4000800007f */
[----:B--2---:R-:W-:Y:S05]  /*15e80*/  @!P0 BRA `(.L_x_1922) ;  /* 0xfffffffc00f08947 */ /* 0x004fea000383ffff */
[----:B------:R-:W-:Y:S05]  /*15e90*/  BRA `(.L_x_1976) ;  /* 0xffffffe000d87947 */ /* 0x000fea000383ffff */
.L_x_1938:
[----:B------:R-:W-:Y:S01]  /*15ea0*/  BSSY B0, `(.L_x_1977) ;  /* 0x0000008000007945 */ /* 0x000fe20003800000 */
[----:B-----5:R-:W-:Y:S02]  /*15eb0*/  IMAD.MOV.U32 R13, RZ, RZ, R2 ;  /* 0x000000ffff0d7224 */ /* 0x020fe400078e0002 */
[----:B------:R-:W-:Y:S02]  /*15ec0*/  IMAD.MOV.U32 R12, RZ, RZ, RZ ;  /* 0x000000ffff0c7224 */ /* 0x000fe400078e00ff */
[----:B------:R-:W-:Y:S02]  /*15ed0*/  IMAD.MOV.U32 R11, RZ, RZ, 0x1f ;  /* 0x0000001fff0b7424 */ /* 0x000fe400078e00ff */
[----:B------:R-:W-:-:S07]  /*15ee0*/  IMAD.MOV.U32 R15, RZ, RZ, -0x1 ;  /* 0xffffffffff0f7424 */ /* 0x000fce00078e00ff */
[----:B------:R-:W-:Y:S05]  /*15ef0*/  WARPSYNC.COLLECTIVE R15, `(.L_x_1978) ;  /* 0x000000000f087348 */ /* 0x000fea0003c00000 */
[----:B------:R0:W1:Y:S02]  /*15f00*/  SHFL.IDX P6, R14, R13, R12, R11 ;  /* 0x0000000c0d0e7389 */ /* 0x00006400000c000b */
[----:B01----:R-:W-:Y:S01]  /*15f10*/  ENDCOLLECTIVE ;  /* 0x000000000000791b */ /* 0x003fe20003800000 */
.L_x_1978:
[----:B------:R-:W-:Y:S05]  /*15f20*/  BSYNC B0 ;  /* 0x0000000000007941 */ /* 0x000fea0003800000 */
.L_x_1977:
[----:B------:R-:W-:Y:S05]  /*15f30*/  BRA `(.L_x_1979) ;  /* 0xffffffec00987947 */ /* 0x000fea000383ffff */
.L_x_1941:
[----:B0-----:R0:W1:Y:S02]  /*15f40*/  SYNCS.PHASECHK.TRANS64.TRYWAIT P0, [R0+URZ+0x28c20], R3 ;  /* 0x028c2003000075a7 */ /* 0x001064000800017f */
[----:B-1----:R-:W-:Y:S05]  /*15f50*/  @!P0 NANOSLEEP.SYNCS 0x989680 ;  /* 0x009896800000895d */ /* 0x002fea0003900000 */
[----:B------:R-:W1:Y:S02]  /*15f60*/  @!P0 SYNCS.PHASECHK.TRANS64 P0, [R0+URZ+0x28c20], R3 ;  /* 0x028c2003000085a7 */ /* 0x000e64000800007f */
[----:B-1----:R-:W-:Y:S05]  /*15f70*/  @!P0 BRA `(.L_x_1941) ;  /* 0xfffffffc00f08947 */ /* 0x002fea000383ffff */
[----:B------:R-:W-:Y:S05]  /*15f80*/  BRA `(.L_x_1980) ;  /* 0xffffffec00e47947 */ /* 0x000fea000383ffff */
.L_x_1942:
        /* <DEDUP_REMOVED lines=11> */
.L_x_1982:
[----:B------:R-:W-:Y:S05]  /*16040*/  BSYNC B0 ;  /* 0x0000000000007941 */ /* 0x000fea0003800000 */
.L_x_1981:
[----:B------:R-:W-:Y:S05]  /*16050*/  BRA `(.L_x_1983) ;  /* 0xffffffec00cc7947 */ /* 0x000fea000383ffff */
.L_x_1945:
[----:B------:R-:W-:Y:S01]  /*16060*/  BSSY B1, `(.L_x_1984) ;  /* 0x0000006000017945 */ /* 0x000fe20003800000 */
[----:B------:R-:W-:-:S07]  /*16070*/  IMAD.MOV.U32 R15, RZ, RZ, -0x1 ;  /* 0xffffffffff0f7424 */ /* 0x000fce00078e00ff */
[----:B01----:R-:W-:Y:S05]  /*16080*/  WARPSYNC.COLLECTIVE R15, `(.L_x_1985) ;  /* 0x000000000f0c7348 */ /* 0x003fea0003c00000 */
[----:B------:R-:W-:Y:S02]  /*16090*/  ELECT P6, UR62, PT ;  /* 0x00000000003e782f */ /* 0x000fe400038c0000 */
[----:B------:R-:W-:Y:S01]  /*160a0*/  MOV R14, UR62 ;  /* 0x0000003e000e7c02 */ /* 0x000fe20008000f00 */
[----:B01----:R-:W-:Y:S10]  /*160b0*/  ENDCOLLECTIVE ;  /* 0x000000000000791b */ /* 0x003ff40003800000 */
.L_x_1985:
[----:B------:R-:W-:Y:S05]  /*160c0*/  BSYNC B1 ;  /* 0x0000000000017941 */ /* 0x000fea0003800000 */
.L_x_1984:
[----:B------:R-:W-:Y:S05]  /*160d0*/  BRA `(.L_x_1986) ;  /* 0xffffffec00c47947 */ /* 0x000fea000383ffff */
.L_x_1947:
[----:B0-----:R0:W1:Y:S02]  /*160e0*/  SYNCS.PHASECHK.TRANS64.TRYWAIT P0, [R6+URZ], R5 ;  /* 0x00000005060075a7 */ /* 0x001064000800017f */
[----:B-1----:R-:W-:Y:S05]  /*160f0*/  @!P0 NANOSLEEP.SYNCS 0x989680 ;  /* 0x009896800000895d */ /* 0x002fea0003900000 */
[----:B------:R-:W1:Y:S02]  /*16100*/  @!P0 SYNCS.PHASECHK.TRANS64 P0, [R6+URZ], R5 ;  /* 0x00000005060085a7 */ /* 0x000e64000800007f */
[----:B-1----:R-:W-:Y:S05]  /*16110*/  @!P0 BRA `(.L_x_1947) ;  /* 0xfffffffc00f08947 */ /* 0x002fea000383ffff */
[----:B------:R-:W-:Y:S05]  /*16120*/  BRA `(.L_x_1987) ;  /* 0xffffffec00fc7947 */ /* 0x000fea000383ffff */
.L_x_1948:
[----:B-1----:R1:W2:Y:S02]  /*16130*/  SYNCS.PHASECHK.TRANS64.TRYWAIT P0, [R3+URZ], R2 ;  /* 0x00000002030075a7 */ /* 0x0022a4000800017f */
[----:B--2---:R-:W-:Y:S05]  /*16140*/  @!P0 NANOSLEEP.SYNCS 0x989680 ;  /* 0x009896800000895d */ /* 0x004fea0003900000 */
[----:B------:R-:W2:Y:S02]  /*16150*/  @!P0 SYNCS.PHASECHK.TRANS64 P0, [R3+URZ], R2 ;  /* 0x00000002030085a7 */ /* 0x000ea4000800007f */
[----:B--2---:R-:W-:Y:S05]  /*16160*/  @!P0 BRA `(.L_x_1948) ;  /* 0xfffffffc00f08947 */ /* 0x004fea000383ffff */
[----:B------:R-:W-:Y:S05]  /*16170*/  BRA `(.L_x_1988) ;  /* 0xffffffec00f07947 */ /* 0x000fea000383ffff */
.L_x_1950:
[----:B-1----:R1:W2:Y:S02]  /*16180*/  SYNCS.PHASECHK.TRANS64.TRYWAIT P0, [R18+URZ], R5 ;  /* 0x00000005120075a7 */ /* 0x0022a4000800017f */
[----:B--2---:R-:W-:Y:S05]  /*16190*/  @!P0 NANOSLEEP.SYNCS 0x989680 ;  /* 0x009896800000895d */ /* 0x004fea0003900000 */
[----:B------:R-:W2:Y:S02]  /*161a0*/  @!P0 SYNCS.PHASECHK.TRANS64 P0, [R18+URZ], R5 ;  /* 0x00000005120085a7 */ /* 0x000ea4000800007f */
[----:B--2---:R-:W-:Y:S05]  /*161b0*/  @!P0 BRA `(.L_x_1950) ;  /* 0xfffffffc00f08947 */ /* 0x004fea000383ffff */
[----:B------:R-:W-:Y:S05]  /*161c0*/  BRA `(.L_x_1989) ;  /* 0xffffffec00f47947 */ /* 0x000fea000383ffff */
.L_x_1990:
        /* <DEDUP_REMOVED lines=11> */
.L_x_5873:


//--------------------- .text._ZN7cutlass13device_kernelIN5flash11enable_sm90INS1_16FlashAttnFwdSm90INS1_25CollectiveMainloopFwdSm90ILi2EN4cute5tupleIJNS5_1CILi1EEES8_S8_EEENS6_IJNS7_ILi64EEESA_SA_EEELi512ENS_10bfloat16_tEfNS_4arch4Sm90ELb0ELb1ELb0ELb0ELb0ELb0ELb1ELb0ELb0ELb1ELb0ELb0EEENS1_21CollectiveEpilogueFwdINS6_IJSA_NS7_ILi512EEESA_EEES9_SC_SE_Li256ELb0ELb1ELb0ELb0EEENS1_30DynamicPersistentTileSchedulerILi256ELi128ELb0ELb1ELb1EEEEEEEEEvNT_6ParamsE --------------------------
	.section	.text._ZN7cutlass13device_kernelIN5flash11enable_sm90INS1_16FlashAttnFwdSm90INS1_25CollectiveMainloopFwdSm90ILi2EN4cute5tupleIJNS5_1CILi1EEES8_S8_EEENS6_IJNS7_ILi64EEESA_SA_EEELi512ENS_10bfloat16_tEfNS_4arch4Sm90ELb0ELb1ELb0ELb0ELb0ELb0ELb1ELb0ELb0ELb1ELb0ELb0EEENS1_21CollectiveEpilogueFwdINS6_IJSA_NS7_ILi512EEESA_EEES9_SC_SE_Li256ELb0ELb1ELb0ELb0EEENS1_30DynamicPersistentTileSchedulerILi256ELi128ELb0ELb1ELb1EEEEEEEEEvNT_6ParamsE,"ax",@progbits
	.align	128
.text._ZN7cutlass13device_kernelIN5flash11enable_sm90INS1_16FlashAttnFwdSm90INS1_25CollectiveMainloopFwdSm90ILi2EN4cute5tupleIJNS5_1CILi1EEES8_S8_EEENS6_IJNS7_ILi64EEESA_SA_EEELi512ENS_10bfloat16_tEfNS_4arch4Sm90ELb0ELb1ELb0ELb0ELb0ELb0ELb1ELb0ELb0ELb1ELb0ELb0EEENS1_21CollectiveEpilogueFwdINS6_IJSA_NS7_ILi512EEESA_EEES9_SC_SE_Li256ELb0ELb1ELb0ELb0EEENS1_30DynamicPersistentTileSchedulerILi256ELi128ELb0ELb1ELb1EEEEEEEEEvNT_6ParamsE:
        .type           _ZN7cutlass13device_kernelIN5flash11enable_sm90INS1_16FlashAttnFwdSm90INS1_25CollectiveMainloopFwdSm90ILi2EN4cute5tupleIJNS5_1CILi1EEES8_S8_EEENS6_IJNS7_ILi64EEESA_SA_EEELi512ENS_10bfloat16_tEfNS_4arch4Sm90ELb0ELb1ELb0ELb0ELb0ELb0ELb1ELb0ELb0ELb1ELb0ELb0EEENS1_21CollectiveEpilogueFwdINS6_IJSA_NS7_ILi512EEESA_EEES9_SC_SE_Li256ELb0ELb1ELb0ELb0EEENS1_30DynamicPersistentTileSchedulerILi256ELi128ELb0ELb1ELb1EEEEEEEEEvNT_6ParamsE,@function
        .size           _ZN7cutlass13device_kernelIN5flash11enable_sm90INS1_16FlashAttnFwdSm90INS1_25CollectiveMainloopFwdSm90ILi2EN4cute5tupleIJNS5_1CILi1EEES8_S8_EEENS6_IJNS7_ILi64EEESA_SA_EEELi512ENS_10bfloat16_tEfNS_4arch4Sm90ELb0ELb1ELb0ELb0ELb0ELb0ELb1ELb0ELb0ELb1ELb0ELb0EEENS1_21CollectiveEpilogueFwdINS6_IJSA_NS7_ILi512EEESA_EEES9_SC_SE_Li256ELb0ELb1ELb0ELb0EEENS1_30DynamicPersistentTileSchedulerILi256ELi128ELb0ELb1ELb1EEEEEEEEEvNT_6ParamsE,(.L_x_5874 - _ZN7cutlass13device_kernelIN5flash11enable_sm90INS1_16FlashAttnFwdSm90INS1_25CollectiveMainloopFwdSm90ILi2EN4cute5tupleIJNS5_1CILi1EEES8_S8_EEENS6_IJNS7_ILi64EEESA_SA_EEELi512ENS_10bfloat16_tEfNS_4arch4Sm90ELb0ELb1ELb0ELb0ELb0ELb0ELb1ELb0ELb0ELb1ELb0ELb0EEENS1_21CollectiveEpilogueFwdINS6_IJSA_NS7_ILi512EEESA_EEES9_SC_SE_Li256ELb0ELb1ELb0ELb0EEENS1_30DynamicPersistentTileSchedulerILi256ELi128ELb0ELb1ELb1EEEEEEEEEvNT_6ParamsE)
        .other          _ZN7cutlass13device_kernelIN5flash11enable_sm90INS1_16FlashAttnFwdSm90INS1_25CollectiveMainloopFwdSm90ILi2EN4cute5tupleIJNS5_1CILi1EEES8_S8_EEENS6_IJNS7_ILi64EEESA_SA_EEELi512ENS_10bfloat16_tEfNS_4arch4Sm90ELb0ELb1ELb0ELb0ELb0ELb0ELb1ELb0ELb0ELb1ELb0ELb0EEENS1_21CollectiveEpilogueFwdINS6_IJSA_NS7_ILi512EEESA_EEES9_SC_SE_Li256ELb0ELb1ELb0ELb0EEENS1_30DynamicPersistentTileSchedulerILi256ELi128ELb0ELb1ELb1EEEEEEEEEvNT_6ParamsE,@"STO_CUDA_ENTRY STV_DEFAULT"
_ZN7cutlass13device_kernelIN5flash11enable_sm90INS1_16FlashAttnFwdSm90INS1_25CollectiveMainloopFwdSm90ILi2EN4cute5tupleIJNS5_1CILi1EEES8_S8_EEENS6_IJNS7_ILi64EEESA_SA_EEELi512ENS_10bfloat16_tEfNS_4arch4Sm90ELb0ELb1ELb0ELb0ELb0ELb0ELb1ELb0ELb0ELb1ELb0ELb0EEENS1_21CollectiveEpilogueFwdINS6_IJSA_NS7_ILi512EEESA_EEES9_SC_SE_Li256ELb0ELb1ELb0ELb0EEENS1_30DynamicPersistentTileSchedulerILi256ELi128ELb0ELb1ELb1EEEEEEEEEvNT_6ParamsE:
        /* <DEDUP_REMOVED lines=17> */
.L_x_1992:
[----:B------:R-:W-:Y:S05]  /*0110*/  BSYNC B0 ;  /* 0x0000000000007941 */ /* 0x000fea0003800000 */
.L_x_1991:
        /* <DEDUP_REMOVED lines=39> */
.L_x_1993:
        /* <DEDUP_REMOVED lines=22> */
.L_x_1994:
        /* <DEDUP_REMOVED lines=18> */
.L_x_1995:
        /* <DEDUP_REMOVED lines=22> */
.L_x_1996:
        /* <DEDUP_REMOVED lines=22> */
.L_x_1997:
[----:B------:R-:W-:Y:S01]  /*08d0*/  IMAD.MOV.U32 R3, RZ, RZ, 0x1 ;  /* 0x00000001ff037424 */ /* 0x000fe200078e00ff */
[----:B------:R-:W-:Y:S01]  /*08e0*/  ISETP.NE.AND P0, PT, R4, RZ, PT ;  /* 0x000000ff0400720c */ /* 0x000fe20003f05270 */
[----:B------:R-:W-:Y:S01]  /*08f0*/  NOP ;  /* 0x0000000000007918 */ /* 0x000fe20000000000 */
[----:B------:R-:W-:Y:S02]  /*0900*/  ULDC.64 UR44, c[0x0][0x208] ;  /* 0x00008200002c7ab9 */ /* 0x000fe40000000a00 */
[----:B------:R-:W-:-:S05]  /*0910*/  SEL R3, R3, 0x2, !P0 ;  /* 0x0000000203037807 */ /* 0x000fca0004000000 */
[----:B------:R0:W-:Y:S02]  /*0920*/  STL [R1+0x40], R3 ;  /* 0x0000400301007387 */ /* 0x0001e40000100800 */
[----:B01234-:R-:W-:Y:S06]  /*0930*/  BAR.SYNC.DEFER_BLOCKING 0x0 ;  /* 0x0000000000007b1d */ /* 0x01ffec0000010000 */
[----:B------:R-:W-:Y:S05]  /*0940*/  @!P0 BRA `(.L_x_1998) ;  /* 0x0000012c00ac8947 */ /* 0x000fea0003800000 */
.L_x_1999:
        /* <DEDUP_REMOVED lines=14> */
[----:B------:R-:W2:Y:S01]  /*0a30*/  LDL.LU R15, [R1+0x40] ;  /* 0x00004000010f7983 */ /* 0x000ea20000300800 */
[----:B------:R-:W-:Y:S01]  /*0a40*/  VIADD R226, R0, 0xffffff80 ;  /* 0xffffff8000e27836 */ /* 0x000fe20000000000 */
[----:B------:R-:W0:Y:S01]  /*0a50*/  S2UR UR4, SR_CgaCtaId ;  /* 0x00000000000479c3 */ /* 0x000e220000008800 */
[----:B------:R-:W-:Y:S01]  /*0a60*/  UMOV UR37, 0x400 ;  /* 0x0000040000257882 */ /* 0x000fe20000000000 */
[----:B------:R-:W-:Y:S01]  /*0a70*/  IMAD.MOV.U32 R184, RZ, RZ, 0x40 ;  /* 0x00000040ffb87424 */ /* 0x000fe200078e00ff */
[----:B------:R-:W-:Y:S01]  /*0a80*/  UMOV UR36, URZ ;  /* 0x0000003f00247c82 */ /* 0x000fe20008000000 */
[----:B------:R-:W-:Y:S01]  /*0a90*/  SHF.R.S32.HI R3, RZ, 0x1f, R226 ;  /* 0x0000001fff037819 */ /* 0x000fe200000114e2 */
[----:B------:R-:W-:Y:S02]  /*0aa0*/  IMAD.U32 R167, RZ, RZ, UR5 ;  /* 0x00000005ffa77e24 */ /* 0x000fe4000f8e00ff */
[----:B------:R-:W-:Y:S01]  /*0ab0*/  IMAD.MOV.U32 R219, RZ, RZ, RZ ;  /* 0x000000ffffdb7224 */ /* 0x000fe200078e00ff */
[----:B------:R-:W-:-:S02]  /*0ac0*/  LEA.HI R0, R3, R226, RZ, 0x4 ;  /* 0x000000e203007211 */ /* 0x000fc400078f20ff */
[CC--:B------:R-:W-:Y:S02]  /*0ad0*/  LEA.HI R8, R3.reuse, R226.reuse, RZ, 0x2 ;  /* 0x000000e203087211 */ /* 0x0c0fe400078f10ff */
[----:B------:R-:W-:Y:S02]  /*0ae0*/  SHF.R.S32.HI R5, RZ, 0x4, R0 ;  /* 0x00000004ff057819 */ /* 0x000fe40000011400 */
[----:B------:R-:W-:Y:S02]  /*0af0*/  LOP3.LUT R13, R8, 0xfffffffc, RZ, 0xc0, !PT ;  /* 0xfffffffc080d7812 */ /* 0x000fe400078ec0ff */
[----:B------:R-:W-:Y:S02]  /*0b00*/  LEA.HI R2, R0, R5, RZ, 0x1 ;  /* 0x0000000500027211 */ /* 0x000fe400078f08ff */
[----:B------:R-:W-:Y:S01]  /*0b10*/  LEA.HI R7, R3, R226, RZ, 0x7 ;  /* 0x000000e203077211 */ /* 0x000fe200078f38ff */
[----:B------:R-:W-:Y:S01]  /*0b20*/  IMAD.IADD R13, R226, 0x1, -R13 ;  /* 0x00000001e20d7824 */ /* 0x000fe200078e0a0d */
[----:B------:R-:W-:-:S02]  /*0b30*/  LOP3.LUT R4, R2, 0x1ffffffe, RZ, 0xc0, !PT ;  /* 0x1ffffffe02047812 */ /* 0x000fc400078ec0ff */
[----:B------:R-:W-:Y:S02]  /*0b40*/  LEA.HI R2, R3, R226, RZ, 0x5 ;  /* 0x000000e203027211 */ /* 0x000fe400078f28ff */
        /* <DEDUP_REMOVED lines=34> */
[----:B------:R-:W-:Y:S02]  /*0d70*/  LOP3.LUT R217, R3, 0xfffffff8, RZ, 0xc0, !PT ;  /* 0xfffffff803d97812 */ /* 0x000fe400078ec0ff */
[----:B------:R-:W-:Y:S01]  /*0d80*/  LOP3.LUT R11, R2, 0x1c0, RZ, 0xc0, !PT ;  /* 0x000001c0020b7812 */ /* 0x000fe200078ec0ff */
[----:B------:R-:W-:Y:S01]  /*0d90*/  IMAD R13, R4, 0x400, R13 ;  /* 0x00000400040d7824 */ /* 0x000fe200078e020d */
[----:B------:R-:W-:Y:S01]  /*0da0*/  LEA.HI R9, R9, R0, RZ, 0x3 ;  /* 0x0000000009097211 */ /* 0x000fe200078f18ff */
[----:B------:R-:W-:Y:S01]  /*0db0*/  IMAD.IADD R217, R226, 0x1, -R217 ;  /* 0x00000001e2d97824 */ /* 0x000fe200078e0ad9 */
[----:B------:R-:W-:Y:S01]  /*0dc0*/  LOP3.LUT R6, R11, 0x8, R6, 0xf8, !PT ;  /* 0x000000080b067812 */ /* 0x000fe200078ef806 */
[----:B------:R-:W-:Y:S01]  /*0dd0*/  IMAD.MOV.U32 R2, RZ, RZ, RZ ;  /* 0x000000ffff027224 */ /* 0x000fe200078e00ff */
[----:B------:R-:W-:Y:S01]  /*0de0*/  SHF.R.U32.HI R11, RZ, 0x3, R11 ;  /* 0x00000003ff0b7819 */ /* 0x000fe2000001160b */
[----:B------:R-:W-:Y:S01]  /*0df0*/  IMAD.SHL.U32 R186, R217, 0x8, RZ ;  /* 0x00000008d9ba7824 */ /* 0x000fe200078e00ff */
[----:B------:R-:W-:Y:S01]  /*0e00*/  R2P PR, R10, 0x6 ;  /* 0x000000060a007804 */ /* 0x000fe20000000000 */
[----:B------:R-:W-:Y:S01]  /*0e10*/  IMAD.SHL.U32 R16, R12, 0x2, RZ ;  /* 0x000000020c107824 */ /* 0x000fe200078e00ff */
[----:B------:R-:W-:Y:S01]  /*0e20*/  LOP3.LUT R6, R6, R11, RZ, 0x3c, !PT ;  /* 0x0000000b06067212 */ /* 0x000fe200078e3cff */
[C---:B------:R-:W-:Y:S01]  /*0e30*/  VIADD R196, R186.reuse, 0x40 ;  /* 0x00000040bac47836 */ /* 0x040fe20000000000 */
[----:B------:R-:W-:Y:S01]  /*0e40*/  LOP3.LUT R9, R9, 0xfffffff8, RZ, 0xc0, !PT ;  /* 0xfffffff809097812 */ /* 0x000fe200078ec0ff */
[----:B------:R-:W-:Y:S01]  /*0e50*/  VIADD R195, R186, 0x80 ;  /* 0x00000080bac37836 */ /* 0x000fe20000000000 */
[----:B------:R-:W-:Y:S01]  /*0e60*/  LEA.HI R7, R7, R220, RZ, 0x1 ;  /* 0x000000dc07077211 */ /* 0x000fe200078f08ff */
[----:B------:R-:W-:Y:S01]  /*0e70*/  IMAD.IADD R6, R13, 0x1, R6 ;  /* 0x000000010d067824 */ /* 0x000fe200078e0206 */
[----:B------:R-:W-:Y:S01]  /*0e80*/  SHF.R.S32.HI R5, RZ, 0x5, R5 ;  /* 0x00000005ff057819 */ /* 0x000fe20000011405 */
[----:B------:R-:W-:Y:S01]  /*0e90*/  IMAD.IADD R0, R0, 0x1, -R9 ;  /* 0x0000000100007824 */ /* 0x000fe200078e0a09 */
[----:B------:R-:W-:Y:S01]  /*0ea0*/  LOP3.LUT R7, R7, 0xfffffe, RZ, 0xc0, !PT ;  /* 0x00fffffe07077812 */ /* 0x000fe200078ec0ff */
[----:B------:R-:W-:Y:S01]  /*0eb0*/  VIADD R194, R186, 0xc0 ;  /* 0x000000c0bac27836 */ /* 0x000fe20000000000 */
[----:B------:R-:W-:Y:S01]  /*0ec0*/  LEA R22, R6, UR37, 0x1 ;  /* 0x0000002506167c11 */ /* 0x000fe2000f8e08ff */
[----:B------:R-:W-:Y:S01]  /*0ed0*/  VIADD R193, R186, 0x100 ;  /* 0x00000100bac17836 */ /* 0x000fe20000000000 */
[----:B------:R-:W-:Y:S01]  /*0ee0*/  SEL R184, R184, 0xffffffc0, !P2 ;  /* 0xffffffc0b8b87807 */ /* 0x000fe20005000000 */
[----:B------:R-:W-:Y:S01]  /*0ef0*/  VIADD R192, R186, 0x140 ;  /* 0x00000140bac07836 */ /* 0x000fe20000000000 */
[----:B------:R-:W-:Y:S01]  /*0f00*/  SHF.R.S32.HI R218, RZ, 0x3, R3 ;  /* 0x00000003ffda7819 */ /* 0x000fe20000011403 */
[----:B------:R-:W-:Y:S01]  /*0f10*/  VIADD R185, R22, 0x36400 ;  /* 0x0003640016b97836 */ /* 0x000fe20000000000 */
        /* <DEDUP_REMOVED lines=11> */
[C---:B------:R-:W-:Y:S01]  /*0fd0*/  @P1 VIADD R23, R185.reuse, 0xffffffe0 ;  /* 0xffffffe0b9171836 */ /* 0x040fe20000000000 */
[----:B------:R-:W-:Y:S01]  /*0fe0*/  SHF.R.S32.HI R227, RZ, 0x1f, R221 ;  /* 0x0000001fffe37819 */ /* 0x000fe200000114dd */
[----:B------:R-:W-:-:S02]  /*0ff0*/  IMAD.IADD R185, R185, 0x1, R184 ;  /* 0x00000001b9b97824 */ /* 0x000fc400078e02b8 */
[----:B------:R-:W-:Y:S02]  /*1000*/  IMAD.SHL.U32 R19, R7, 0x100, RZ ;  /* 0x0000010007137824 */ /* 0x000fe400078e00ff */
[----:B------:R-:W-:Y:S02]  /*1010*/  IMAD R188, R14, 0x8, R17 ;  /* 0x000000080ebc7824 */ /* 0x000fe400078e0211 */
[----:B------:R-:W-:Y:S01]  /*1020*/  IMAD.IADD R184, R184, 0x1, R23 ;  /* 0x00000001b8b87824 */ /* 0x000fe200078e0217 */
[----:B--2---:R-:W-:-:S07]  /*1030*/  LOP3.LUT R187, R15, 0x1, RZ, 0xfc, !PT ;  /* 0x000000010fbb7812 */ /* 0x004fce00078efcff */
.L_x_2099:
[----:B-1-3--:R-:W0:Y:S01]  /*1040*/  LDC R4, c[0x0][0xd60] ;  /* 0x00035800ff047b82 */ /* 0x00ae220000000800 */
[----:B------:R-:W-:Y:S01]  /*1050*/  ULDC UR4, c[0x0][0xd78] ;  /* 0x00035e0000047ab9 */ /* 0x000fe20000000800 */
[----:B0-----:R-:W-:-:S13]  /*1060*/  ISETP.NE.AND P0, PT, R4, 0x1, PT ;  /* 0x000000010400780c */ /* 0x001fda0003f05270 */
[----:B------:R-:W0:Y:S08]  /*1070*/  @P0 LDC R0, c[0x0][0xd64] ;  /* 0x00035900ff000b82 */ /* 0x000e300000000800 */
[----:B--2---:R-:W1:Y:S01]  /*1080*/  @P0 LDC R6, c[0x0][0xd68] ;  /* 0x00035a00ff060b82 */ /* 0x004e620000000800 */
[----:B0-----:R-:W-:-:S04]  /*1090*/  @P0 IMAD.HI.U32 R3, R167, R0, RZ ;  /* 0x00000000a7030227 */ /* 0x001fc800078e00ff */
[----:B------:R-:W-:Y:S01]  /*10a0*/  IMAD.MOV.U32 R0, RZ, RZ, R167 ;  /* 0x000000ffff007224 */ /* 0x000fe200078e00a7 */
[----:B-1----:R-:W-:-:S04]  /*10b0*/  @P0 SHF.R.U32.HI R0, RZ, R6, R3 ;  /* 0x00000006ff000219 */ /* 0x002fc80000011603 */
[----:B------:R-:W-:Y:S01]  /*10c0*/  ISETP.GE.AND P0, PT, R0, UR4, PT ;  /* 0x0000000400007c0c */ /* 0x000fe2000bf06270 */
[----:B------:R-:W-:-:S04]  /*10d0*/  IMAD.MOV R3, RZ, RZ, -R0 ;  /* 0x000000ffff037224 */ /* 0x000fc800078e0a00 */
[----:B------:R-:W-:-:S08]  /*10e0*/  IMAD R9, R4, R3, R167 ;  /* 0x0000000304097224 */ /* 0x000fd000078e02a7 */
[----:B----4-:R-:W-:Y:S05]  /*10f0*/  @!P0 BRA `(.L_x_2000) ;  /* 0x0000000000208947 */ /* 0x010fea0003800000 */
[----:B------:R-:W0:Y:S01]  /*1100*/  LDC R6, c[0x0][0xd6c] ;  /* 0x00035b00ff067b82 */ /* 0x000e220000000800 */
[----:B------:R-:W-:Y:S01]  /*1110*/  IMAD.MOV.U32 R3, RZ, RZ, R9 ;  /* 0x000000ffff037224 */ /* 0x000fe200078e0009 */
[----:B0-----:R-:W-:-:S13]  /*1120*/  ISETP.NE.AND P0, PT, R6, 0x1, PT ;  /* 0x000000010600780c */ /* 0x001fda0003f05270 */
[----:B------:R-:W0:Y:S02]  /*1130*/  @P0 LDC.64 R4, c[0x0][0xd70] ;  /* 0x00035c00ff040b82 */ /* 0x000e240000000a00 */
[----:B0-----:R-:W-:-:S05]  /*1140*/  @P0 IMAD.HI.U32 R4, R9, R4, RZ ;  /* 0x0000000409040227 */ /* 0x001fca00078e00ff */
[----:B------:R-:W-:-:S05]  /*1150*/  @P0 SHF.R.U32.HI R3, RZ, R5, R4 ;  /* 0x00000005ff030219 */ /* 0x000fca0000011604 */
[----:B------:R-:W-:Y:S01]  /*1160*/  IMAD R4, R3, R6, RZ ;  /* 0x0000000603047224 */ /* 0x000fe200078e02ff */
[----:B------:R-:W-:Y:S06]  /*1170*/  BRA `(.L_x_2001) ;  /* 0x00000000001c7947 */ /* 0x000fec0003800000 */
.L_x_2000:
[----:B------:R-:W0:Y:S01]  /*1180*/  LDC R6, c[0x0][0xd54] ;  /* 0x00035500ff067b82 */ /* 0x000e220000000800 */
[----:B------:R-:W-:Y:S01]  /*1190*/  IMAD.MOV.U32 R3, RZ, RZ, R9 ;  /* 0x000000ffff037224 */ /* 0x000fe200078e0009 */
[----:B0-----:R-:W-:-:S13]  /*11a0*/  ISETP.NE.AND P0, PT, R6, 0x1, PT ;  /* 0x000000010600780c */ /* 0x001fda0003f05270 */
[----:B------:R-:W0:Y:S02]  /*11b0*/  @P0 LDC.64 R4, c[0x0][0xd58] ;  /* 0x00035600ff040b82 */ /* 0x000e240000000a00 */
[----:B0-----:R-:W-:-:S05]  /*11c0*/  @P0 IMAD.HI.U32 R4, R9, R4, RZ ;  /* 0x0000000409040227 */ /* 0x001fca00078e00ff */
[----:B------:R-:W-:-:S05]  /*11d0*/  @P0 SHF.R.U32.HI R3, RZ, R5, R4 ;  /* 0x00000005ff030219 */ /* 0x000fca0000011604 */
[----:B------:R-:W-:-:S07]  /*11e0*/  IMAD R4, R3, R6, RZ ;  /* 0x0000000603047224 */ /* 0x000fce00078e02ff */
.L_x_2001:
[----:B------:R-:W2:Y:S01]  /*11f0*/  LDL R8, [R1+0x4] ;  /* 0x0000040001087983 */ /* 0x000ea20000100800 */
[----:B------:R-:W0:Y:S01]  /*1200*/  LDC R191, c[0x0][0xd48] ;  /* 0x00035200ffbf7b82 */ /* 0x000e220000000800 */
[----:B------:R-:W-:Y:S01]  /*1210*/  ULDC.64 UR4, c[0x0][0x418] ;  /* 0x0001060000047ab9 */ /* 0x000fe20000000a00 */
[----:B------:R-:W-:Y:S01]  /*1220*/  IMAD.IADD R5, R9, 0x1, -R4 ;  /* 0x0000000109057824 */ /* 0x000fe200078e0a04 */
[----:B------:R-:W-:Y:S01]  /*1230*/  UISETP.NE.U32.AND UP0, UPT, UR4, URZ, UPT ;  /* 0x0000003f0400728c */ /* 0x000fe2000bf05070 */
[----:B------:R-:W-:Y:S01]  /*1240*/  LOP3.LUT R3, RZ, R3, RZ, 0x33, !PT ;  /* 0x00000003ff037212 */ /* 0x000fe200078e33ff */
[----:B------:R-:W-:Y:S01]  /*1250*/  ULDC UR38, c[0x0][0x424] ;  /* 0x0001090000267ab9 */ /* 0x000fe20000000800 */
[----:B------:R-:W-:Y:S01]  /*1260*/  ULDC UR4, c[0x0][0xd54] ;  /* 0x0003550000047ab9 */ /* 0x000fe20000000800 */
[----:B------:R-:W-:Y:S01]  /*1270*/  UISETP.NE.AND.EX UP0, UPT, UR5, URZ, UPT, UP0 ;  /* 0x0000003f0500728c */ /* 0x000fe2000bf05300 */
[----:B------:R-:W-:Y:S01]  /*1280*/  IMAD R5, R0, UR4, R5 ;  /* 0x0000000400057c24 */ /* 0x000fe2000f8e0205 */
[----:B------:R-:W-:-:S02]  /*1290*/  ULDC UR40, c[0x0][0x2f0] ;  /* 0x0000bc0000287ab9 */ /* 0x000fc40000000800 */
[----:B------:R-:W-:Y:S01]  /*12a0*/  USEL UR38, UR38, 0x1, UP0 ;  /* 0x0000000126267887 */ /* 0x000fe20008000000 */
[----:B------:R-:W-:-:S03]  /*12b0*/  IMAD.MOV.U32 R190, RZ, RZ, R5 ;  /* 0x000000ffffbe7224 */ /* 0x000fc600078e0005 */
[----:B------:R-:W-:-:S04]  /*12c0*/  UIMAD UR4, UR38, UR40, 0x3f ;  /* 0x0000003f260474a4 */ /* 0x000fc8000f8e0228 */
[----:B------:R-:W-:-:S04]  /*12d0*/  USHF.R.S32.HI UR5, URZ, 0x1f, UR4 ;  /* 0x0000001f3f057899 */ /* 0x000fc80008011404 */
[----:B------:R-:W-:Y:S01]  /*12e0*/  ULEA.HI UR5, UR5, UR4, URZ, 0x6 ;  /* 0x0000000405057291 */ /* 0x000fe2000f8f303f */
[----:B0-----:R-:W-:Y:S02]  /*12f0*/  ISETP.NE.AND P0, PT, R191, 0x1, PT ;  /* 0x00000001bf00780c */ /* 0x001fe40003f05270 */
[----:B------:R-:W-:Y:S01]  /*1300*/  ULDC UR4, c[0x0][0xd3c] ;  /* 0x00034f0000047ab9 */ /* 0x000fe20000000800 */
[----:B------:R-:W-:Y:S01]  /*1310*/  USHF.R.S32.HI UR5, URZ, 0x6, UR5 ;  /* 0x000000063f057899 */ /* 0x000fe20008011405 */
[----:B------:R-:W-:-:S04]  /*1320*/  VIADD R3, R3, UR4 ;  /* 0x0000000403037c36 */ /* 0x000fc80008000000 */
[----:B------:R-:W-:-:S05]  /*1330*/  IMAD.SHL.U32 R18, R3, 0x40, RZ ;  /* 0x0000004003127824 */ /* 0x000fca00078e00ff */
[----:B------:R-:W0:Y:S08]  /*1340*/  @P0 LDC R6, c[0x0][0xd4c] ;  /* 0x00035300ff060b82 */ /* 0x000e300000000800 */
[----:B------:R-:W1:Y:S01]  /*1350*/  @P0 LDC R7, c[0x0][0xd50] ;  /* 0x00035400ff070b82 */ /* 0x000e620000000800 */
[----:B0-----:R-:W-:-:S05]  /*1360*/  @P0 IMAD.HI.U32 R0, R5, R6, RZ ;  /* 0x0000000605000227 */ /* 0x001fca00078e00ff */
[----:B-1----:R-:W-:-:S05]  /*1370*/  @P0 SHF.R.U32.HI R190, RZ, R7, R0 ;  /* 0x00000007ffbe0219 */ /* 0x002fca0000011600 */
[----:B------:R-:W-:-:S04]  /*1380*/  IMAD.MOV R0, RZ, RZ, -R190 ;  /* 0x000000ffff007224 */ /* 0x000fc800078e0abe */
[----:B------:R-:W-:Y:S01]  /*1390*/  IMAD R191, R191, R0, R5 ;  /* 0x00000000bfbf7224 */ /* 0x000fe200078e0205 */
[----:B--2---:R-:W-:-:S13]  /*13a0*/  ISETP.NE.AND P0, PT, R8, 0x1, PT ;  /* 0x000000010800780c */ /* 0x004fda0003f05270 */
[----:B------:R-:W-:Y:S05]  /*13b0*/  @!P0 BRA `(.L_x_2002) ;  /* 0x0000001c00f48947 */ /* 0x000fea0003800000 */
[----:B------:R-:W0:Y:S01]  /*13c0*/  LDC R0, c[0x0][0x448] ;  /* 0x00011200ff007b82 */ /* 0x000e220000000800 */
[----:B------:R-:W-:Y:S02]  /*13d0*/  ULDC UR6, c[0x0][0x288] ;  /* 0x0000a20000067ab9 */ /* 0x000fe40000000800 */
[----:B------:R-:W-:-:S04]  /*13e0*/  UIADD3 UR4, -UR6, 0x1, URZ ;  /* 0x0000000106047890 */ /* 0x000fc8000fffe13f */
[----:B------:R-:W-:Y:S01]  /*13f0*/  UIMAD UR4, UR38, UR40, UR4 ;  /* 0x00000028260472a4 */ /* 0x000fe2000f8e0204 */
[----:B------:R-:W1:Y:S01]  /*1400*/  LDC.64 R6, c[0x0][0xad8] ;  /* 0x0002b600ff067b82 */ /* 0x000e620000000a00 */
[----:B0-----:R-:W-:Y:S01]  /*1410*/  ISETP.NE.AND P1, PT, R0, 0x1, PT ;  /* 0x000000010000780c */ /* 0x001fe20003f25270 */
[----:B------:R-:W-:Y:S01]  /*1420*/  VIADD R0, R18, 0x3f ;  /* 0x0000003f12007836 */ /* 0x000fe20000000000 */
[----:B-1----:R-:W-:-:S11]  /*1430*/  ISETP.GE.AND P2, PT, R7, 0x1, PT ;  /* 0x000000010700780c */ /* 0x002fd60003f46270 */
[----:B------:R-:W0:Y:S08]  /*1440*/  @P1 LDC R3, c[0x0][0x44c] ;  /* 0x00011300ff031b82 */ /* 0x000e300000000800 */
[----:B------:R-:W1:Y:S01]  /*1450*/  @P1 LDC R4, c[0x0][0x450] ;  /* 0x00011400ff041b82 */ /* 0x000e620000000800 */
[----:B0-----:R-:W-:-:S05]  /*1460*/  @P1 IMAD.HI.U32 R3, R0, R3, RZ ;  /* 0x0000000300031227 */ /* 0x001fca00078e00ff */
        /* <DEDUP_REMOVED lines=14> */
.L_x_2004:
[----:B------:R-:W-:-:S13]  /*1550*/  ISETP.NE.AND P0, PT, R7, 0x1, PT ;  /* 0x000000010700780c */ /* 0x000fda0003f05270 */
[----:B------:R-:W0:Y:S02]  /*1560*/  @P0 LDC.64 R4, c[0x0][0xae0] ;  /* 0x0002b800ff040b82 */ /* 0x000e240000000a00 */
[----:B0-----:R-:W-:-:S05]  /*1570*/  @P0 IMAD.HI.U32 R4, R3, R4, RZ ;  /* 0x0000000403040227 */ /* 0x001fca00078e00ff */
[----:B------:R-:W-:-:S07]  /*1580*/  @P0 SHF.R.U32.HI R3, RZ, R5, R4 ;  /* 0x00000005ff030219 */ /* 0x000fce0000011604 */
.L_x_2005:
[----:B------:R-:W-:-:S05]  /*1590*/  IMAD R3, R3, R7, R7 ;  /* 0x0000000703037224 */ /* 0x000fca00078e0207 */
[----:B------:R-:W-:-:S07]  /*15a0*/  VIMNMX R0, R0, R3, PT ;  /* 0x0000000300007248 */ /* 0x000fce0003fe0100 */
.L_x_2003:
[----:B------:R-:W0:Y:S01]  /*15b0*/  @P1 LDC R5, c[0x0][0x44c] ;  /* 0x00011300ff051b82 */ /* 0x000e220000000800 */
[----:B------:R-:W-:Y:S01]  /*15c0*/  VIADD R0, R0, 0x3f ;  /* 0x0000003f00007836 */ /* 0x000fe20000000000 */
[----:B------:R-:W-:Y:S01]  /*15d0*/  UIMAD UR38, UR38, UR40, -UR6 ;  /* 0x00000028262672a4 */ /* 0x000fe2000f8e0a06 */
[----:B------:R-:W-:Y:S01]  /*15e0*/  IMAD.MOV.U32 R4, RZ, RZ, R18 ;  /* 0x000000ffff047224 */ /* 0x000fe200078e0012 */
[----:B------:R-:W-:Y:S02]  /*15f0*/  ULDC UR4, c[0x0][0xad4] ;  /* 0x0002b50000047ab9 */ /* 0x000fe40000000800 */
[----:B------:R-:W-:Y:S02]  /*1600*/  SHF.R.S32.HI R3, RZ, 0x1f, R0 ;  /* 0x0000001fff037819 */ /* 0x000fe40000011400 */
[----:B------:R-:W1:Y:S02]  /*1610*/  @P1 LDC R6, c[0x0][0x450] ;  /* 0x00011400ff061b82 */ /* 0x000e640000000800 */
[----:B------:R-:W-:-:S04]  /*1620*/  LEA.HI R3, R3, R0, RZ, 0x6 ;  /* 0x0000000003037211 */ /* 0x000fc800078f30ff */
[----:B------:R-:W-:Y:S01]  /*1630*/  SHF.R.S32.HI R3, RZ, 0x6, R3 ;  /* 0x00000006ff037819 */ /* 0x000fe20000011403 */
[----:B0-----:R-:W-:-:S05]  /*1640*/  @P1 IMAD.HI.U32 R5, R18, R5, RZ ;  /* 0x0000000512051227 */ /* 0x001fca00078e00ff */
        /* <DEDUP_REMOVED lines=14> */
.L_x_2007:
[----:B------:R-:W-:-:S13]  /*1730*/  ISETP.NE.AND P0, PT, R7, 0x1, PT ;  /* 0x000000010700780c */ /* 0x000fda0003f05270 */
[----:B------:R-:W0:Y:S02]  /*1740*/  @P0 LDC.64 R8, c[0x0][0xae0] ;  /* 0x0002b800ff080b82 */ /* 0x000e240000000a00 */
[----:B0-----:R-:W-:-:S05]  /*1750*/  @P0 IMAD.HI.U32 R6, R0, R8, RZ ;  /* 0x0000000800060227 */ /* 0x001fca00078e00ff */
[----:B------:R-:W-:-:S07]  /*1760*/  @P0 SHF.R.U32.HI R0, RZ, R9, R6 ;  /* 0x00000009ff000219 */ /* 0x000fce0000011606 */
.L_x_2008:
[----:B------:R-:W-:-:S05]  /*1770*/  IMAD R0, R0, R7, RZ ;  /* 0x0000000700007224 */ /* 0x000fca00078e02ff */
[----:B------:R-:W-:-:S07]  /*1780*/  VIMNMX R3, R3, R0, !PT ;  /* 0x0000000003037248 */ /* 0x000fce0007fe0100 */
.L_x_2006:
        /* <DEDUP_REMOVED lines=75> */
[----:B------:R-:W-:Y:S06]  /*1c40*/  @!P1 BRA `(.L_x_2009) ;  /* 0x000000f000549947 */ /* 0x000fec0003800000 */
[----:B------:R-:W0:Y:S01]  /*1c50*/  SHFL.IDX PT, R0, R220, RZ, 0x1f ;  /* 0x00001fffdc007589 */ /* 0x000e2200000e0000 */
[----:B------:R-:W-:Y:S01]  /*1c60*/  UMOV UR7, 0x40000040 ;  /* 0x4000004000077882 */ /* 0x000fe20000000000 */
[----:B------:R-:W-:Y:S01]  /*1c70*/  UMOV UR9, 0x40000040 ;  /* 0x4000004000097882 */ /* 0x000fe20000000000 */
[----:B------:R-:W-:Y:S01]  /*1c80*/  UMOV UR11, 0x40000040 ;  /* 0x40000040000b7882 */ /* 0x000fe20000000000 */
[----:B------:R-:W-:Y:S01]  /*1c90*/  BAR.SYNC.DEFER_BLOCKING 0xe, 0x100 ;  /* 0x0384000000007b1d */ /* 0x000fe20000010000 */
[----:B------:R-:W-:-:S05]  /*1ca0*/  VIADD R4, R4, 0xfffffffe ;  /* 0xfffffffe04047836 */ /* 0x000fca0000000000 */
[----:B------:R-:W-:Y:S01]  /*1cb0*/  UMOV UR13, 0x40000040 ;  /* 0x40000040000d7882 */ /* 0x000fe20000000000 */
[----:B------:R-:W-:Y:S01]  /*1cc0*/  UMOV UR15, 0x40000040 ;  /* 0x40000040000f7882 */ /* 0x000fe20000000000 */
[----:B------:R-:W-:Y:S01]  /*1cd0*/  UMOV UR17, 0x40000040 ;  /* 0x4000004000117882 */ /* 0x000fe20000000000 */
[----:B------:R-:W-:Y:S01]  /*1ce0*/  UMOV UR19, 0x40000040 ;  /* 0x4000004000137882 */ /* 0x000fe20000000000 */
[----:B------:R-:W1:Y:S01]  /*1cf0*/  S2R R7, SR_TID.X ;  /* 0x0000000000077919 */ /* 0x000e620000002100 */
[----:B------:R-:W-:Y:S02]  /*1d00*/  ISETP.GE.AND P0, PT, R4, R5, PT ;  /* 0x000000050400720c */ /* 0x000fe40003f06270 */
        /* <DEDUP_REMOVED lines=45> */
.L_x_2011:
[----:B------:R-:W-:Y:S01]  /*1fe0*/  BAR.SYNC.DEFER_BLOCKING 0xe, 0x100 ;  /* 0x0384000000007b1d */ /* 0x000fe20000010000 */
[----:B01----:R-:W-:Y:S01]  /*1ff0*/  IMAD.U32 R0, RZ, RZ, UR36 ;  /* 0x00000024ff007e24 */ /* 0x003fe2000f8e00ff */
[----:B------:R-:W-:Y:S01]  /*2000*/  UIADD3 UR36, UR36, 0x1, URZ ;  /* 0x0000000124247890 */ /* 0x000fe2000fffe03f */
[C---:B------:R-:W-:Y:S01]  /*2010*/  ISETP.GT.AND P0, PT, R4.reuse, R5, PT ;  /* 0x000000050400720c */ /* 0x040fe20003f04270 */
[----:B------:R-:W-:Y:S02]  /*2020*/  VIADD R4, R4, 0xffffffff ;  /* 0xffffffff04047836 */ /* 0x000fe40000000000 */
[----:B------:R-:W-:Y:S01]  /*2030*/  IMAD R0, R0, 0x40, R17 ;  /* 0x0000004000007824 */ /* 0x000fe200078e0211 */
        /* <DEDUP_REMOVED lines=165> */
.L_x_2010:
[----:B------:R-:W-:Y:S01]  /*2a90*/  BAR.SYNC.DEFER_BLOCKING 0xe, 0x100 ;  /* 0x0384000000007b1d */ /* 0x000fe20000010000 */
[----:B01----:R-:W-:Y:S01]  /*2aa0*/  IMAD.U32 R0, RZ, RZ, UR36 ;  /* 0x00000024ff007e24 */ /* 0x003fe2000f8e00ff */
[----:B------:R-:W-:Y:S01]  /*2ab0*/  UIADD3 UR36, UR36, 0x1, URZ ;  /* 0x0000000124247890 */ /* 0x000fe2000fffe03f */
[----:B------:R-:W-:Y:S02]  /*2ac0*/  PLOP3.LUT P0, PT, PT, PT, PT, 0x8, 0x0 ;  /* 0x000000000000781c */ /* 0x000fe40003f0e170 */
[----:B------:R-:W-:Y:S01]  /*2ad0*/  IMAD R0, R0, 0x40, R17 ;  /* 0x0000004000007824 */ /* 0x000fe200078e0211 */
        /* <DEDUP_REMOVED lines=139> */
.L_x_2002:
        /* <DEDUP_REMOVED lines=25> */
.L_x_2013:
[----:B------:R-:W-:-:S13]  /*3520*/  ISETP.NE.AND P0, PT, R7, 0x1, PT ;  /* 0x000000010700780c */ /* 0x000fda0003f05270 */
[----:B------:R-:W0:Y:S02]  /*3530*/  @P0 LDC.64 R4, c[0x0][0xae0] ;  /* 0x0002b800ff040b82 */ /* 0x000e240000000a00 */
[----:B0-----:R-:W-:-:S05]  /*3540*/  @P0 IMAD.HI.U32 R4, R3, R4, RZ ;  /* 0x0000000403040227 */ /* 0x001fca00078e00ff */
[----:B------:R-:W-:-:S07]  /*3550*/  @P0 SHF.R.U32.HI R3, RZ, R5, R4 ;  /* 0x00000005ff030219 */ /* 0x000fce0000011604 */
.L_x_2014:
[----:B------:R-:W-:-:S05]  /*3560*/  IMAD R3, R3, R7, R7 ;  /* 0x0000000703037224 */ /* 0x000fca00078e0207 */
[----:B------:R-:W-:-:S07]  /*3570*/  VIMNMX R0, R0, R3, PT ;  /* 0x0000000300007248 */ /* 0x000fce0003fe0100 */
.L_x_2012:
[----:B------:R-:W0:Y:S01]  /*3580*/  @P1 LDC R5, c[0x0][0x44c] ;  /* 0x00011300ff051b82 */ /* 0x000e220000000800 */
[----:B------:R-:W-:Y:S01]  /*3590*/  VIADD R0, R0, 0x3f ;  /* 0x0000003f00007836 */ /* 0x000fe20000000000 */
[----:B------:R-:W-:Y:S01]  /*35a0*/  UIMAD UR40, UR38, UR40, -UR4 ;  /* 0x00000028262872a4 */ /* 0x000fe2000f8e0a04 */
[----:B------:R-:W-:Y:S02]  /*35b0*/  IMAD.MOV.U32 R4, RZ, RZ, R18 ;  /* 0x000000ffff047224 */ /* 0x000fe400078e0012 */
[----:B------:R-:W-:Y:S01]  /*35c0*/  ULDC UR4, c[0x0][0xad4] ;  /* 0x0002b50000047ab9 */ /* 0x000fe20000000800 */
[----:B------:R-:W-:Y:S02]  /*35d0*/  SHF.R.S32.HI R3, RZ, 0x1f, R0 ;  /* 0x0000001fff037819 */ /* 0x000fe40000011400 */
[----:B------:R-:W1:Y:S02]  /*35e0*/  @P1 LDC R6, c[0x0][0x450] ;  /* 0x00011400ff061b82 */ /* 0x000e640000000800 */
[----:B------:R-:W-:-:S04]  /*35f0*/  LEA.HI R3, R3, R0, RZ, 0x6 ;  /* 0x0000000003037211 */ /* 0x000fc800078f30ff */
[----:B------:R-:W-:-:S04]  /*3600*/  SHF.R.S32.HI R3, RZ, 0x6, R3 ;  /* 0x00000006ff037819 */ /* 0x000fc80000011403 */
[----:B------:R-:W-:Y:S01]  /*3610*/  VIMNMX R168, R3, UR5, PT ;  /* 0x0000000503a87c48 */ /* 0x000fe2000bfe0100 */
[----:B0-----:R-:W-:-:S05]  /*3620*/  @P1 IMAD.HI.U32 R5, R18, R5, RZ ;  /* 0x0000000512051227 */ /* 0x001fca00078e00ff */
[----:B-1----:R-:W-:-:S05]  /*3630*/  @P1 SHF.R.U32.HI R4, RZ, R6, R5 ;  /* 0x00000006ff041219 */ /* 0x002fca0000011605 */
[----:B------:R-:W-:-:S04]  /*3640*/  VIADD R0, R4, UR40 ;  /* 0x0000002804007c36 */ /* 0x000fc80008000000 */
        /* <DEDUP_REMOVED lines=11> */
.L_x_2016:
[----:B------:R-:W-:-:S13]  /*3700*/  ISETP.NE.AND P0, PT, R7, 0x1, PT ;  /* 0x000000010700780c */ /* 0x000fda0003f05270 */
[----:B------:R-:W0:Y:S02]  /*3710*/  @P0 LDC.64 R4, c[0x0][0xae0] ;  /* 0x0002b800ff040b82 */ /* 0x000e240000000a00 */
[----:B0-----:R-:W-:-:S05]  /*3720*/  @P0 IMAD.HI.U32 R4, R0, R4, RZ ;  /* 0x0000000400040227 */ /* 0x001fca00078e00ff */
[----:B------:R-:W-:-:S07]  /*3730*/  @P0 SHF.R.U32.HI R0, RZ, R5, R4 ;  /* 0x00000005ff000219 */ /* 0x000fce0000011604 */
.L_x_2017:
[----:B------:R-:W-:-:S05]  /*3740*/  IMAD R0, R0, R7, RZ ;  /* 0x0000000700007224 */ /* 0x000fca00078e02ff */
[----:B------:R-:W-:-:S07]  /*3750*/  VIMNMX R3, R3, R0, !PT ;  /* 0x0000000003037248 */ /* 0x000fce0007fe0100 */
.L_x_2015:
        /* <DEDUP_REMOVED lines=106> */
.L_x_2018:
[----:B------:R-:W-:Y:S02]  /*3e00*/  LEA.HI R0, R219, R219, RZ, 0x1 ;  /* 0x000000dbdb007211 */ /* 0x000fe400078f08ff */
[----:B------:R-:W-:Y:S02]  /*3e10*/  ISETP.NE.AND P0, PT, R187, 0x3, PT ;  /* 0x00000003bb00780c */ /* 0x000fe40003f05270 */
[----:B------:R-:W-:-:S05]  /*3e20*/  LOP3.LUT R0, R0, 0xfffffffe, RZ, 0xc0, !PT ;  /* 0xfffffffe00007812 */ /* 0x000fca00078ec0ff */
[----:B------:R-:W-:-:S05]  /*3e30*/  IMAD.IADD R0, R219, 0x1, -R0 ;  /* 0x00000001db007824 */ /* 0x000fca00078e0a00 */
[----:B------:R-:W-:-:S04]  /*3e40*/  SHF.L.U32 R4, R0, 0x1f, RZ ;  /* 0x0000001f00047819 */ /* 0x000fc800000006ff */
[----:B------:R-:W0:Y:S02]  /*3e50*/  SYNCS.PHASECHK.TRANS64.TRYWAIT P1, [UR37+0x38800], R4 ;  /* 0x03880004ff0075a7 */ /* 0x000e240008020165 */
[----:B0-----:R-:W-:Y:S05]  /*3e60*/  @!P1 BRA `(.L_x_2019) ;  /* 0x0000016000a09947 */ /* 0x001fea0003800000 */
.L_x_2231:
[----:B------:R-:W-:Y:S05]  /*3e70*/  @!P0 BRA `(.L_x_2020) ;  /* 0x0000000000048947 */ /* 0x000fea0003800000 */
[----:B------:R-:W-:Y:S01]  /*3e80*/  BPT.TRAP 0x1 ;  /* 0x000000040000795c */ /* 0x000fe20000300000 */
.L_x_2020:
[----:B0-----:R-:W-:Y:S01]  /*3e90*/  IMAD.U32 R3, RZ, RZ, UR36 ;  /* 0x00000024ff037e24 */ /* 0x001fe2000f8e00ff */
[----:B------:R-:W-:-:S04]  /*3ea0*/  SHF.L.U32 R6, R2, 0x1f, RZ ;  /* 0x0000001f02067819 */ /* 0x000fc800000006ff */
[----:B------:R-:W-:-:S04]  /*3eb0*/  LEA R3, R3, UR37, 0x3 ;  /* 0x0000002503037c11 */ /* 0x000fc8000f8e18ff */
[----:B------:R0:W1:Y:S01]  /*3ec0*/  SYNCS.PHASECHK.TRANS64.TRYWAIT P1, [R3+URZ+0x38830], R6 ;  /* 0x03883006030075a7 */ /* 0x000062000802017f */
[----:B------:R-:W-:Y:S05]  /*3ed0*/  @!P0 BRA `(.L_x_2021) ;  /* 0x0000000000048947 */ /* 0x000fea0003800000 */
[----:B------:R-:W-:Y:S01]  /*3ee0*/  BPT.TRAP 0x1 ;  /* 0x000000040000795c */ /* 0x000fe20000300000 */
.L_x_2021:
[----:B-1----:R-:W-:Y:S05]  /*3ef0*/  @P1 BRA `(.L_x_2022) ;  /* 0x0000000000081947 */ /* 0x002fea0003800000 */
[----:B------:R-:W1:Y:S02]  /*3f00*/  SYNCS.PHASECHK.TRANS64.TRYWAIT P1, [R3+URZ+0x38830], R6 ;  /* 0x03883006030075a7 */ /* 0x000e64000802017f */
[----:B-1----:R-:W-:Y:S05]  /*3f10*/  @!P1 BRA `(.L_x_2023) ;  /* 0x00000160008c9947 */ /* 0x002fea0003800000 */
.L_x_2022:
[----:B------:R-:W-:-:S04]  /*3f20*/  UIADD3 UR4, UR37, 0x22400, URZ ;  /* 0x0002240025047890 */ /* 0x000fc8000fffe03f */
[----:B------:R-:W-:-:S04]  /*3f30*/  USHF.R.U32.HI UR4, URZ, 0x4, UR4 ;  /* 0x000000043f047899 */ /* 0x000fc80008011604 */
[----:B------:R-:W-:-:S06]  /*3f40*/  ULOP3.LUT UR4, UR4, 0x3fff, URZ, 0xc0, !UPT ;  /* 0x00003fff04047892 */ /* 0x000fcc000f8ec03f */
[----:B------:R-:W-:Y:S01]  /*3f50*/  IMAD.U32 R0, RZ, RZ, UR4 ;  /* 0x00000004ff007e24 */ /* 0x000fe2000f8e00ff */
        /* <DEDUP_REMOVED lines=34> */
[----:B------:R-:W2:Y:S02]  /*4180*/  SYNCS.PHASECHK.TRANS64.TRYWAIT P1, [UR37+0x38810], R4 ;  /* 0x03881004ff0075a7 */ /* 0x000ea40008020165 */
[----:B--2---:R-:W-:Y:S05]  /*4190*/  @!P1 BRA `(.L_x_2024) ;  /* 0x0000016000009947 */ /* 0x004fea0003800000 */
.L_x_2232:
[----:B------:R-:W-:Y:S05]  /*41a0*/  @!P0 BRA `(.L_x_2025) ;  /* 0x0000000000048947 */ /* 0x000fea0003800000 */
[----:B------:R-:W-:Y:S01]  /*41b0*/  BPT.TRAP 0x1 ;  /* 0x000000040000795c */ /* 0x000fe20000300000 */
.L_x_2025:
[----:B------:R3:W4:Y:S01]  /*41c0*/  SYNCS.PHASECHK.TRANS64.TRYWAIT P1, [R3+URZ+0x38850], R6 ;  /* 0x03885006030075a7 */ /* 0x000722000802017f */
[----:B------:R-:W-:Y:S05]  /*41d0*/  @!P0 BRA `(.L_x_2026) ;  /* 0x0000000000048947 */ /* 0x000fea0003800000 */
[----:B------:R-:W-:Y:S01]  /*41e0*/  BPT.TRAP 0x1 ;  /* 0x000000040000795c */ /* 0x000fe20000300000 */
.L_x_2026:
[----:B----4-:R-:W-:Y:S05]  /*41f0*/  @P1 BRA `(.L_x_2027) ;  /* 0x0000000000081947 */ /* 0x010fea0003800000 */
[----:B------:R-:W4:Y:S02]  /*4200*/  SYNCS.PHASECHK.TRANS64.TRYWAIT P1, [R3+URZ+0x38850], R6 ;  /* 0x03885006030075a7 */ /* 0x000f24000802017f */
[----:B----4-:R-:W-:Y:S05]  /*4210*/  @!P1 BRA `(.L_x_2028) ;  /* 0x0000015c00f89947 */ /* 0x010fea0003800000 */
.L_x_2027:
[----:B------:R-:W-:Y:S01]  /*4220*/  UIADD3 UR4, UR37, 0x400, URZ ;  /* 0x0000040025047890 */ /* 0x000fe2000fffe03f */
[----:B------:R-:W-:Y:S01]  /*4230*/  WARPGROUP.ARRIVE ;  /* 0x00000000000079c5 */ /* 0x000fe20000000000 */
[----:B------:R-:W-:-:S05]  /*4240*/  UIADD3 UR5, UR37, 0x26400, URZ ;  /* 0x0002640025057890 */ /* 0x000fca000fffe03f */
[----:B--2---:R-:W2:Y:S01]  /*4250*/  S2R R4, SR_TID.X ;  /* 0x0000000000047919 */ /* 0x004ea20000002100 */
[----:B------:R-:W-:Y:S01]  /*4260*/  USHF.R.U32.HI UR4, URZ, 0x4, UR4 ;  /* 0x000000043f047899 */ /* 0x000fe20008011604 */
[----:B------:R-:W5:Y:S01]  /*4270*/  LDC R8, c[0x0][0x2f0] ;  /* 0x0000bc00ff087b82 */ /* 0x000f620000000800 */
[----:B------:R-:W-:Y:S01]  /*4280*/  USHF.R.U32.HI UR5, URZ, 0x4, UR5 ;  /* 0x000000043f057899 */ /* 0x000fe20008011605 */
[----:B------:R-:W0:Y:S01]  /*4290*/  S2R R5, SR_TID.X ;  /* 0x0000000000057919 */ /* 0x000e220000002100 */
[----:B------:R-:W-:Y:S01]  /*42a0*/  ULOP3.LUT UR4, UR4, 0x3fff, URZ, 0xc0, !UPT ;  /* 0x00003fff04047892 */ /* 0x000fe2000f8ec03f */
[----:B------:R-:W-:Y:S01]  /*42b0*/  IMAD.MOV.U32 R7, RZ, RZ, -0x40 ;  /* 0xffffffc0ff077424 */ /* 0x000fe200078e00ff */
[----:B------:R-:W-:Y:S01]  /*42c0*/  ULOP3.LUT UR5, UR5, 0x3fff, URZ, 0xc0, !UPT ;  /* 0x00003fff05057892 */ /* 0x000fe2000f8ec03f */
[C---:B------:R-:W-:Y:S01]  /*42d0*/  LEA R11, R168.reuse, 0xffffffc0, 0x6 ;  /* 0xffffffc0a80b7811 */ /* 0x040fe200078e30ff */
[----:B------:R-:W-:Y:S01]  /*42e0*/  ULOP3.LUT UR4, UR4, 0x10000, URZ, 0xfc, !UPT ;  /* 0x0001000004047892 */ /* 0x000fe2000f8efc3f */
[----:B------:R-:W5:Y:S01]  /*42f0*/  LDC R9, c[0x0][0x288] ;  /* 0x0000a200ff097b82 */ /* 0x000f620000000800 */
[----:B------:R-:W-:Y:S01]  /*4300*/  ULOP3.LUT UR6, UR5, 0x10000, URZ, 0xfc, !UPT ;  /* 0x0001000005067892 */ /* 0x000fe2000f8efc3f */
[----:B------:R-:W-:Y:S01]  /*4310*/  IMAD R7, R168, R7, 0x41 ;  /* 0x00000041a8077424 */ /* 0x000fe200078e0207 */
[----:B------:R-:W-:Y:S01]  /*4320*/  ULEA UR26, UR36, UR4, 0xc ;  /* 0x00000004241a7291 */ /* 0x000fe2000f8e603f */
[----:B------:R-:W-:Y:S01]  /*4330*/  UMOV UR25, 0x40000040 ;  /* 0x4000004000197882 */ /* 0x000fe20000000000 */
[----:B------:R-:W-:Y:S01]  /*4340*/  UMOV UR27, 0x40000040 ;  /* 0x40000040001b7882 */ /* 0x000fe20000000000 */
[----:B------:R-:W-:Y:S01]  /*4350*/  UIADD3 UR28, UR6, 0x2, URZ ;  /* 0x00000002061c7890 */ /* 0x000fe2000fffe03f */
[----:B------:R-:W-:Y:S01]  /*4360*/  VIADD R15, R7, 0xffffffff ;  /* 0xffffffff070f7836 */ /* 0x000fe20000000000 */
[----:B------:R-:W-:Y:S01]  /*4370*/  UMOV UR24, UR6 ;  /* 0x0000000600187c82 */ /* 0x000fe20008000000 */
[----:B------:R-:W-:-:S03]  /*4380*/  UIADD3 UR30, UR26, 0x2, URZ ;  /* 0x000000021a1e7890 */ /* 0x000fc6000fffe03f */
[----:B------:R-:W-:Y:S01]  /*4390*/  HGMMA.64x64x16.F32.BF16 R24, gdesc[UR24], R24, gsb0 ;  /* 0x00e00000181879f0 */ /* 0x000fe20008001818 */
[----:B------:R-:W-:Y:S01]  /*43a0*/  UMOV UR29, 0x40000040 ;  /* 0x40000040001d7882 */ /* 0x000fe20000000000 */
[----:B------:R-:W-:Y:S01]  /*43b0*/  UMOV UR31, 0x40000040 ;  /* 0x40000040001f7882 */ /* 0x000fe20000000000 */
[----:B------:R-:W-:Y:S02]  /*43c0*/  UIADD3 UR11, UR6, 0x800, URZ ;  /* 0x00000800060b7890 */ /* 0x000fe4000fffe03f */
[----:B------:R-:W-:Y:S01]  /*43d0*/  UIADD3 UR14, UR26, 0x800, URZ ;  /* 0x000008001a0e7890 */ /* 0x000fe2000fffe03f */
[----:B--2---:R-:W-:Y:S02]  /*43e0*/  SHF.R.U32.HI R4, RZ, 0x7, R4 ;  /* 0x00000007ff047819 */ /* 0x004fe40000011604 */
[----:B0-----:R-:W-:-:S04]  /*43f0*/  LOP3.LUT R5, R5, 0x7f, RZ, 0xc0, !PT ;  /* 0x0000007f05057812 */ /* 0x001fc800078ec0ff */
[----:B------:R-:W0:Y:S01]  /*4400*/  SHFL.IDX PT, R4, R4, RZ, 0x1f ;  /* 0x00001fff04047589 */ /* 0x000e2200000e0000 */
[----:B------:R-:W-:Y:S02]  /*4410*/  ISETP.NE.AND P1, PT, R5, RZ, PT ;  /* 0x000000ff0500720c */ /* 0x000fe40003f25270 */
[----:B0-----:R-:W-:Y:S01]  /*4420*/  R2UR UR5, R4 ;  /* 0x00000000040572ca */ /* 0x001fe200000e0000 */
[----:B------:R-:W-:-:S04]  /*4430*/  IMAD.IADD R4, R188, 0x1, R18 ;  /* 0x00000001bc047824 */ /* 0x000fc800078e0212 */
[----:B-1-34-:R-:W-:-:S08]  /*4440*/  IMAD.MOV.U32 R6, RZ, RZ, R4 ;  /* 0x000000ffff067224 */ /* 0x01afd000078e0004 */
        /* <DEDUP_REMOVED lines=236> */
[----:B------:R-:W-:Y:S01]  /*5310*/  ULDC.64 UR10, c[0x0][0xad8] ;  /* 0x0002b600000a7ab9 */ /* 0x000fe20000000a00 */
[----:B------:R-:W-:Y:S02]  /*5320*/  USEL UR5, UR5, 0x3e, UP0 ;  /* 0x0000003e05057887 */ /* 0x000fe40008000000 */
[----:B------:R-:W-:-:S02]  /*5330*/  UISETP.GE.AND UP1, UPT, UR11, 0x1, UPT ;  /* 0x000000010b00788c */ /* 0x000fc4000bf26270 */
        /* <DEDUP_REMOVED lines=9> */
[----:B------:R-:W-:Y:S01]  /*53d0*/  ULDC UR26, c[0x0][0xad4] ;  /* 0x0002b500001a7ab9 */ /* 0x000fe20000000800 */
[----:B------:R-:W-:-:S06]  /*53e0*/  UISETP.NE.AND UP0, UPT, UR5, 0x1, UPT ;  /* 0x000000010500788c */ /* 0x000fcc000bf05270 */
[----:B------:R-:W-:Y:S02]  /*53f0*/  PLOP3.LUT P2, PT, PT, PT, UP0, 0x80, 0x0 ;  /* 0x000000000000781c */ /* 0x000fe40003f4f008 */
[----:B------:R-:W-:-:S03]  /*5400*/  PLOP3.LUT P3, PT, PT, PT, UP0, 0x80, 0x0 ;  /* 0x000000000000781c */ /* 0x000fc60003f6f008 */
[----:B------:R-:W-:-:S08]  /*5410*/  @UP0 ULDC UR5, c[0x0][0x44c] ;  /* 0x0001130000050ab9 */ /* 0x000fd00000000800 */
[----:B------:R-:W-:Y:S01]  /*5420*/  @P2 IMAD.HI.U32 R5, R4, UR5, RZ ;  /* 0x0000000504052c27 */ /* 0x000fe2000f8e00ff */
[----:B------:R-:W-:Y:S01]  /*5430*/  @UP0 ULDC UR5, c[0x0][0x450] ;  /* 0x0001140000050ab9 */ /* 0x000fe20000000800 */
[----:B------:R-:W-:Y:S02]  /*5440*/  PLOP3.LUT P2, PT, PT, PT, UP1, 0x40, 0x0 ;  /* 0x000000000000781c */ /* 0x000fe40003f4e818 */
[----:B------:R-:W-:Y:S01]  /*5450*/  @!P1 VIADD R4, R3, 0x38840 ;  /* 0x0003884003049836 */ /* 0x000fe20000000000 */
[----:B------:R-:W-:Y:S01]  /*5460*/  @P3 SHF.R.U32.HI R6, RZ, UR5, R5 ;  /* 0x00000005ff063c19 */ /* 0x000fe20008011605 */
[----:B------:R-:W-:Y:S01]  /*5470*/  ULOP3.LUT UR5, URZ, UR26, URZ, 0x33, !UPT ;  /* 0x0000001a3f057292 */ /* 0x000fe2000f8e333f */
[----:B-----5:R-:W-:Y:S02]  /*5480*/  IMAD R5, R8, UR38, -R11 ;  /* 0x0000002608057c24 */ /* 0x020fe4000f8e0a0b */
[----:B------:R-:W-:Y:S01]  /*5490*/  @!P1 PRMT R4, RZ, 0x654, R4 ;  /* 0x00000654ff049816 */ /* 0x000fe20000000004 */
[----:B------:R-:W0:Y:S01]  /*54a0*/  SHFL.IDX PT, R21, R6, RZ, 0x1c1f ;  /* 0x001c1fff06157589 */ /* 0x000e2200000e0000 */
[----:B------:R-:W-:Y:S01]  /*54b0*/  IMAD.IADD R12, R5, 0x1, -R16 ;  /* 0x00000001050c7824 */ /* 0x000fe200078e0a10 */
[----:B------:R-:W-:-:S02]  /*54c0*/  WARPGROUP.DEPBAR.LE gsb0, 0x0 ;  /* 0x00008000000079c5 */ /* 0x000fc40000010000 */
[----:B------:R-:W-:-:S06]  /*54d0*/  WARPGROUP.ARRIVE ;  /* 0x00000000000079c5 */ /* 0x000fcc0000000000 */
[----:B------:R-:W-:Y:S03]  /*54e0*/  HGMMA.64x64x16.F32.BF16 R24, gdesc[UR28], R24, gsb0 ;  /* 0x00e000001c1879f0 */ /* 0x000fe60008001818 */
[----:B------:R-:W-:Y:S02]  /*54f0*/  WARPGROUP.DEPBAR.LE gsb0, 0x0 ;  /* 0x00008000000079c5 */ /* 0x000fe40000010000 */
[----:B------:R1:W-:Y:S02]  /*5500*/  @!P1 SYNCS.ARRIVE.TRANS64.RED.A1T0 RZ, [R4+URZ], RZ ;  /* 0x000000ff04ff99a7 */ /* 0x0003e4000810043f */
[----:B-1----:R-:W-:-:S05]  /*5510*/  IMAD R4, R8, UR38, R7 ;  /* 0x0000002608047c24 */ /* 0x002fca000f8e0207 */
[----:B------:R-:W-:-:S05]  /*5520*/  IADD3 R4, R4, -R9, -R16 ;  /* 0x8000000904047210 */ /* 0x000fca0007ffe810 */
[C---:B------:R-:W-:Y:S02]  /*5530*/  VIADD R13, R4.reuse, UR10 ;  /* 0x0000000a040d7c36 */ /* 0x040fe40008000000 */
[----:B------:R-:W-:-:S03]  /*5540*/  VIADD R14, R4, UR5 ;  /* 0x00000005040e7c36 */ /* 0x000fc60008000000 */
[----:B0-----:R-:W-:Y:S01]  /*5550*/  VIADDMNMX R4, R21, R13, R12, PT ;  /* 0x0000000d15047246 */ /* 0x001fe2000380010c */
[----:B------:R-:W-:Y:S01]  /*5560*/  IMAD.IADD R5, R14, 0x1, R21 ;  /* 0x000000010e057824 */ /* 0x000fe200078e0215 */
[----:B------:R-:W-:Y:S06]  /*5570*/  @P2 BRA `(.L_x_2029) ;  /* 0x00000000005c2947 */ /* 0x000fec0003800000 */
[----:B------:R-:W-:Y:S01]  /*5580*/  IMAD R10, R8, UR38, R21 ;  /* 0x00000026080a7c24 */ /* 0x000fe2000f8e0215 */
[----:B------:R-:W-:Y:S03]  /*5590*/  BSSY B0, `(.L_x_2030) ;  /* 0x0000011000007945 */ /* 0x000fe60003800000 */
[----:B------:R-:W-:-:S05]  /*55a0*/  IMAD.IADD R10, R10, 0x1, -R9 ;  /* 0x000000010a0a7824 */ /* 0x000fca00078e0a09 */
[----:B------:R-:W-:-:S13]  /*55b0*/  ISETP.GT.AND P2, PT, R10, -0x1, PT ;  /* 0xffffffff0a00780c */ /* 0x000fda0003f44270 */
[----:B------:R-:W-:Y:S05]  /*55c0*/  @P2 BRA `(.L_x_2031) ;  /* 0x0000000000202947 */ /* 0x000fea0003800000 */
[----:B------:R-:W-:Y:S01]  /*55d0*/  UISETP.NE.AND UP2, UPT, UR11, 0x1, UPT ;  /* 0x000000010b00788c */ /* 0x000fe2000bf45270 */
[----:B------:R-:W-:-:S05]  /*55e0*/  LOP3.LUT R10, RZ, R10, RZ, 0x33, !PT ;  /* 0x0000000aff0a7212 */ /* 0x000fca00078e33ff */
[----:B------:R-:W-:-:S05]  /*55f0*/  PLOP3.LUT P2, PT, PT, PT, UP2, 0x80, 0x0 ;  /* 0x000000000000781c */ /* 0x000fca0003f4f028 */
[----:B------:R-:W-:-:S08]  /*5600*/  @UP2 ULDC.64 UR14, c[0x0][0xae0] ;  /* 0x0002b800000e2ab9 */ /* 0x000fd00000000a00 */
[----:B------:R-:W-:-:S05]  /*5610*/  @P2 IMAD.HI.U32 R7, R10, UR14, RZ ;  /* 0x0000000e0a072c27 */ /* 0x000fca000f8e00ff */
[----:B------:R-:W-:-:S04]  /*5620*/  @P2 SHF.R.U32.HI R10, RZ, UR15, R7 ;  /* 0x0000000fff0a2c19 */ /* 0x000fc80008011607 */
[----:B------:R-:W-:Y:S01]  /*5630*/  LOP3.LUT R10, RZ, R10, RZ, 0x33, !PT ;  /* 0x0000000aff0a7212 */ /* 0x000fe200078e33ff */
[----:B------:R-:W-:Y:S06]  /*5640*/  BRA `(.L_x_2032) ;  /* 0x0000000000147947 */ /* 0x000fec0003800000 */
.L_x_2031:
[----:B------:R-:W-:-:S06]  /*5650*/  UISETP.NE.AND UP2, UPT, UR11, 0x1, UPT ;  /* 0x000000010b00788c */ /* 0x000fcc000bf45270 */
[----:B------:R-:W-:-:S05]  /*5660*/  PLOP3.LUT P2, PT, PT, PT, UP2, 0x80, 0x0 ;  /* 0x000000000000781c */ /* 0x000fca0003f4f028 */
[----:B------:R-:W-:-:S08]  /*5670*/  @UP2 ULDC.64 UR14, c[0x0][0xae0] ;  /* 0x0002b800000e2ab9 */ /* 0x000fd00000000a00 */
[----:B------:R-:W-:-:S05]  /*5680*/  @P2 IMAD.HI.U32 R7, R10, UR14, RZ ;  /* 0x0000000e0a072c27 */ /* 0x000fca000f8e00ff */
[----:B------:R-:W-:-:S07]  /*5690*/  @P2 SHF.R.U32.HI R10, RZ, UR15, R7 ;  /* 0x0000000fff0a2c19 */ /* 0x000fce0008011607 */
.L_x_2032:
[----:B------:R-:W-:Y:S05]  /*56a0*/  BSYNC B0 ;  /* 0x0000000000007941 */ /* 0x000fea0003800000 */
.L_x_2030:
[----:B------:R-:W-:-:S04]  /*56b0*/  IMAD R7, R10, UR11, -R11 ;  /* 0x0000000b0a077c24 */ /* 0x000fc8000f8e0a0b */
[----:B------:R-:W-:-:S05]  /*56c0*/  IMAD.IADD R7, R7, 0x1, -R16 ;  /* 0x0000000107077824 */ /* 0x000fca00078e0a10 */
[----:B------:R-:W-:Y:S02]  /*56d0*/  VIMNMX R5, R5, R7, !PT ;  /* 0x0000000705057248 */ /* 0x000fe40007fe0100 */
[----:B------:R-:W-:-:S07]  /*56e0*/  VIADDMNMX R4, R7, UR11, R4, PT ;  /* 0x0000000b07047c46 */ /* 0x000fce000b800104 */
.L_x_2029:
[C---:B------:R-:W-:Y:S02]  /*56f0*/  ISETP.GE.AND P2, PT, R15.reuse, 0x2, PT ;  /* 0x000000020f00780c */ /* 0x040fe40003f46270 */
[----:B------:R-:W-:Y:S02]  /*5700*/  ISETP.GE.AND P6, PT, R15, 0xa, PT ;  /* 0x0000000a0f00780c */ /* 0x000fe40003fc6270 */
[----:B------:R-:W-:Y:S02]  /*5710*/  ISETP.GT.AND P4, PT, R5, 0x1, !P2 ;  /* 0x000000010500780c */ /* 0x000fe40005784270 */
[----:B------:R-:W-:Y:S02]  /*5720*/  ISETP.GE.AND P3, PT, R15, 0x9, PT ;  /* 0x000000090f00780c */ /* 0x000fe40003f66270 */
[----:B------:R-:W-:Y:S02]  /*5730*/  ISETP.LT.OR P4, PT, R4, 0x2, P4 ;  /* 0x000000020400780c */ /* 0x000fe40002781670 */
[----:B------:R-:W-:-:S02]  /*5740*/  P2R R21, PR, RZ, 0x40 ;  /* 0x00000040ff157803 */ /* 0x000fc40000000000 */
[----:B------:R-:W-:Y:S02]  /*5750*/  FSEL R20, R25, -INF , !P4 ;  /* 0xff80000019147808 */ /* 0x000fe40006000000 */
[C---:B------:R-:W-:Y:S02]  /*5760*/  ISETP.GT.AND P4, PT, R5.reuse, 0x9, !P6 ;  /* 0x000000090500780c */ /* 0x040fe40007784270 */
[----:B------:R-:W-:Y:S02]  /*5770*/  ISETP.GT.AND P5, PT, R5, 0x8, !P3 ;  /* 0x000000080500780c */ /* 0x000fe40005fa4270 */
[----:B------:R-:W-:Y:S02]  /*5780*/  ISETP.LT.OR P4, PT, R4, 0xa, P4 ;  /* 0x0000000a0400780c */ /* 0x000fe40002781670 */
[----:B------:R-:W-:Y:S02]  /*5790*/  ISETP.GE.AND P6, PT, R15, 0x11, PT ;  /* 0x000000110f00780c */ /* 0x000fe40003fc6270 */
[----:B------:R-:W-:-:S02]  /*57a0*/  FSEL R56, R29, -INF , !P4 ;  /* 0xff8000001d387808 */ /* 0x000fc40006000000 */
[----:B------:R-:W-:Y:S02]  /*57b0*/  ISETP.LT.OR P5, PT, R4, 0x9, P5 ;  /* 0x000000090400780c */ /* 0x000fe40002fa1670 */
[----:B------:R-:W-:Y:S02]  /*57c0*/  ISETP.GT.AND P4, PT, R5, 0x10, !P6 ;  /* 0x000000100500780c */ /* 0x000fe40007784270 */
[----:B------:R-:W-:Y:S02]  /*57d0*/  FSEL R28, R28, -INF , !P5 ;  /* 0xff8000001c1c7808 */ /* 0x000fe40006800000 */
[----:B------:R-:W-:Y:S02]  /*57e0*/  ISETP.LT.OR P4, PT, R4, 0x11, P4 ;  /* 0x000000110400780c */ /* 0x000fe40002781670 */
[----:B------:R-:W-:Y:S02]  /*57f0*/  ISETP.GE.AND P5, PT, R15, 0x12, PT ;  /* 0x000000120f00780c */ /* 0x000fe40003fa6270 */
[----:B------:R-:W-:-:S02]  /*5800*/  FSEL R32, R32, -INF , !P4 ;  /* 0xff80000020207808 */ /* 0x000fc40006000000 */
[----:B------:R-:W-:Y:S02]  /*5810*/  ISETP.GT.AND P4, PT, R5, 0x11, !P5 ;  /* 0x000000110500780c */ /* 0x000fe40006f84270 */
[----:B------:R-:W-:Y:S02]  /*5820*/  P2R R29, PR, RZ, 0x20 ;  /* 0x00000020ff1d7803 */ /* 0x000fe40000000000 */
[----:B------:R-:W-:Y:S02]  /*5830*/  ISETP.LT.OR P4, PT, R4, 0x12, P4 ;  /* 0x000000120400780c */ /* 0x000fe40002781670 */
[----:B------:R-:W-:Y:S02]  /*5840*/  ISETP.GE.AND P5, PT, R15, 0x19, PT ;  /* 0x000000190f00780c */ /* 0x000fe40003fa6270 */
[----:B------:R-:W-:Y:S02]  /*5850*/  FSEL R58, R33, -INF , !P4 ;  /* 0xff800000213a7808 */ /* 0x000fe40006000000 */
[----:B------:R-:W-:-:S02]  /*5860*/  ISETP.GT.AND P4, PT, R5, 0x18, !P5 ;  /* 0x000000180500780c */ /* 0x000fc40006f84270 */
[----:B------:R-:W-:Y:S02]  /*5870*/  P2R R33, PR, RZ, 0x20 ;  /* 0x00000020ff217803 */ /* 0x000fe40000000000 */
[----:B------:R-:W-:Y:S02]  /*5880*/  ISETP.LT.OR P4, PT, R4, 0x19, P4 ;  /* 0x000000190400780c */ /* 0x000fe40002781670 */
[----:B------:R-:W-:Y:S02]  /*5890*/  ISETP.GE.AND P5, PT, R15, 0x1a, PT ;  /* 0x0000001a0f00780c */ /* 0x000fe40003fa6270 */
[----:B------:R-:W-:Y:S02]  /*58a0*/  FSEL R36, R36, -INF , !P4 ;  /* 0xff80000024247808 */ /* 0x000fe40006000000 */
[----:B------:R-:W-:Y:S02]  /*58b0*/  ISETP.GT.AND P4, PT, R5, 0x19, !P5 ;  /* 0x000000190500780c */ /* 0x000fe40006f84270 */
[----:B------:R-:W-:-:S02]  /*58c0*/  P2R R57, PR, RZ, 0x20 ;  /* 0x00000020ff397803 */ /* 0x000fc40000000000 */
[C---:B------:R-:W-:Y:S02]  /*58d0*/  ISETP.LT.OR P4, PT, R4.reuse, 0x1a, P4 ;  /* 0x0000001a0400780c */ /* 0x040fe40002781670 */
[----:B------:R-:W-:Y:S02]  /*58e0*/  ISETP.GE.AND P5, PT, R15, 0x21, PT ;  /* 0x000000210f00780c */ /* 0x000fe40003fa6270 */
[----:B------:R-:W-:Y:S02]  /*58f0*/  FSEL R60, R37, -INF , !P4 ;  /* 0xff800000253c7808 */ /* 0x000fe40006000000 */
[----:B------:R-:W-:Y:S02]  /*5900*/  ISETP.GT.AND P4, PT, R5, 0x20, !P5 ;  /* 0x000000200500780c */ /* 0x000fe40006f84270 */
[----:B------:R-:W-:Y:S02]  /*5910*/  P2R R37, PR, RZ, 0x20 ;  /* 0x00000020ff257803 */ /* 0x000fe40000000000 */
[----:B------:R-:W-:-:S02]  /*5920*/  ISETP.LT.OR P4, PT, R4, 0x21, P4 ;  /* 0x000000210400780c */ /* 0x000fc40002781670 */
[----:B------:R-:W-:Y:S02]  /*5930*/  ISETP.GE.AND P5, PT, R15, 0x22, PT ;  /* 0x000000220f00780c */ /* 0x000fe40003fa6270 */
[----:B------:R-:W-:Y:S02]  /*5940*/  FSEL R40, R40, -INF , !P4 ;  /* 0xff80000028287808 */ /* 0x000fe40006000000 */
[----:B------:R-:W-:Y:S02]  /*5950*/  ISETP.GT.AND P4, PT, R5, 0x21, !P5 ;  /* 0x000000210500780c */ /* 0x000fe40006f84270 */
[----:B------:R-:W-:Y:S02]  /*5960*/  P2R R59, PR, RZ, 0x20 ;  /* 0x00000020ff3b7803 */ /* 0x000fe40000000000 */
[----:B------:R-:W-:Y:S02]  /*5970*/  ISETP.LT.OR P4, PT, R4, 0x22, P4 ;  /* 0x000000220400780c */ /* 0x000fe40002781670 */
[----:B------:R-:W-:-:S02]  /*5980*/  ISETP.GE.AND P5, PT, R15, 0x29, PT ;  /* 0x000000290f00780c */ /* 0x000fc40003fa6270 */
[----:B------:R-:W-:Y:S02]  /*5990*/  FSEL R62, R41, -INF , !P4 ;  /* 0xff800000293e7808 */ /* 0x000fe40006000000 */
[----:B------:R-:W-:Y:S02]  /*59a0*/  ISETP.GT.AND P4, PT, R5, 0x28, !P5 ;  /* 0x000000280500780c */ /* 0x000fe40006f84270 */
[----:B------:R-:W-:Y:S02]  /*59b0*/  P2R R41, PR, RZ, 0x20 ;  /* 0x00000020ff297803 */ /* 0x000fe40000000000 */
        /* <DEDUP_REMOVED lines=11> */
[----:B------:R-:W-:Y:S02]  /*5a70*/  P2R R25, PR, RZ, 0x40 ;  /* 0x00000040ff197803 */ /* 0x000fe40000000000 */
[----:B------:R-:W-:Y:S02]  /*5a80*/  FSEL R48, R48, -INF , !P4 ;  /* 0xff80000030307808 */ /* 0x000fe40006000000 */
[----:B------:R-:W-:-:S04]  /*5a90*/  ISETP.GE.AND P4, PT, R15, 0x32, PT ;  /* 0x000000320f00780c */ /* 0x000fc80003f86270 */
[----:B------:R-:W-:-:S04]  /*5aa0*/  ISETP.GT.AND P5, PT, R5, 0x31, !P4 ;  /* 0x000000310500780c */ /* 0x000fc800067a4270 */
[----:B------:R-:W-:-:S04]  /*5ab0*/  ISETP.LT.OR P5, PT, R4, 0x32, P5 ;  /* 0x000000320400780c */ /* 0x000fc80002fa1670 */
[----:B------:R-:W-:Y:S02]  /*5ac0*/  FSEL R66, R49, -INF , !P5 ;  /* 0xff80000031427808 */ /* 0x000fe40006800000 */
[----:B------:R-:W-:-:S04]  /*5ad0*/  ISETP.GE.AND P5, PT, R15, 0x39, PT ;  /* 0x000000390f00780c */ /* 0x000fc80003fa6270 */
[----:B------:R-:W-:-:S04]  /*5ae0*/  ISETP.GT.AND P6, PT, R5, 0x38, !P5 ;  /* 0x000000380500780c */ /* 0x000fc80006fc4270 */
[----:B------:R-:W-:-:S04]  /*5af0*/  ISETP.LT.OR P6, PT, R4, 0x39, P6 ;  /* 0x000000390400780c */ /* 0x000fc800037c1670 */
[----:B------:R-:W-:Y:S02]  /*5b00*/  FSEL R52, R52, -INF , !P6 ;  /* 0xff80000034347808 */ /* 0x000fe40007000000 */
[----:B------:R-:W-:-:S04]  /*5b10*/  ISETP.GE.AND P6, PT, R15, 0x1, PT ;  /* 0x000000010f00780c */ /* 0x000fc80003fc6270 */
[----:B------:R-:W-:Y:S02]  /*5b20*/  P2R R10, PR, RZ, 0x40 ;  /* 0x00000040ff0a7803 */ /* 0x000fe40000000000 */
[----:B------:R-:W-:-:S04]  /*5b30*/  ISETP.GT.AND P6, PT, R5, RZ, !P6 ;  /* 0x000000ff0500720c */ /* 0x000fc800077c4270 */
[----:B------:R-:W-:-:S04]  /*5b40*/  ISETP.LT.OR P6, PT, R4, 0x1, P6 ;  /* 0x000000010400780c */ /* 0x000fc800037c1670 */
[----:B------:R-:W-:Y:S02]  /*5b50*/  FSEL R24, R24, -INF , !P6 ;  /* 0xff80000018187808 */ /* 0x000fe40007000000 */
[----:B------:R-:W-:-:S04]  /*5b60*/  ISETP.GE.AND P6, PT, R15, 0x3a, PT ;  /* 0x0000003a0f00780c */ /* 0x000fc80003fc6270 */
[----:B------:R-:W-:Y:S02]  /*5b70*/  P2R R15, PR, RZ, 0x40 ;  /* 0x00000040ff0f7803 */ /* 0x000fe40000000000 */
[----:B------:R-:W-:Y:S02]  /*5b80*/  ISETP.GT.AND P6, PT, R5, 0x39, !P6 ;  /* 0x000000390500780c */ /* 0x000fe400077c4270 */
[----:B------:R-:W0:Y:S02]  /*5b90*/  SHFL.IDX PT, R5, R6, 0x1, 0x1c1f ;  /* 0x003c1f0006057f89 */ /* 0x000e2400000e0000 */
[----:B------:R-:W-:-:S04]  /*5ba0*/  ISETP.LT.OR P6, PT, R4, 0x3a, P6 ;  /* 0x0000003a0400780c */ /* 0x000fc800037c1670 */
[----:B------:R-:W-:Y:S02]  /*5bb0*/  FSEL R68, R53, -INF , !P6 ;  /* 0xff80000035447808 */ /* 0x000fe40007000000 */
[----:B------:R-:W-:Y:S02]  /*5bc0*/  PLOP3.LUT P6, PT, PT, PT, UP1, 0x40, 0x0 ;  /* 0x000000000000781c */ /* 0x000fe40003fce818 */
[----:B0-----:R-:W-:Y:S01]  /*5bd0*/  VIADDMNMX R7, R5, R13, R12, PT ;  /* 0x0000000d05077246 */ /* 0x001fe2000380010c */
[----:B------:R-:W-:-:S10]  /*5be0*/  IMAD.IADD R4, R14, 0x1, R5 ;  /* 0x000000010e047824 */ /* 0x000fd400078e0205 */
[----:B------:R-:W-:Y:S05]  /*5bf0*/  @P6 BRA `(.L_x_2033) ;  /* 0x0000000000646947 */ /* 0x000fea0003800000 */
        /* <DEDUP_REMOVED lines=9> */
[----:B------:R-:W-:Y:S01]  /*5c90*/  @P6 IMAD.HI.U32 R5, R6, UR14, RZ ;  /* 0x0000000e06056c27 */ /* 0x000fe2000f8e00ff */
[----:B------:R-:W-:-:S13]  /*5ca0*/  PLOP3.LUT P6, PT, PT, PT, UP2, 0x80, 0x0 ;  /* 0x000000000000781c */ /* 0x000fda0003fcf028 */
[----:B------:R-:W-:-:S04]  /*5cb0*/  @P6 SHF.R.U32.HI R6, RZ, UR15, R5 ;  /* 0x0000000fff066c19 */ /* 0x000fc80008011605 */
[----:B------:R-:W-:Y:S01]  /*5cc0*/  LOP3.LUT R6, RZ, R6, RZ, 0x33, !PT ;  /* 0x00000006ff067212 */ /* 0x000fe200078e33ff */
[----:B------:R-:W-:Y:S06]  /*5cd0*/  BRA `(.L_x_2036) ;  /* 0x0000000000187947 */ /* 0x000fec0003800000 */
.L_x_2035:
[----:B------:R-:W-:-:S06]  /*5ce0*/  UISETP.NE.AND UP2, UPT, UR11, 0x1, UPT ;  /* 0x000000010b00788c */ /* 0x000fcc000bf45270 */
[----:B------:R-:W-:-:S05]  /*5cf0*/  PLOP3.LUT P6, PT, PT, PT, UP2, 0x80, 0x0 ;  /* 0x000000000000781c */ /* 0x000fca0003fcf028 */
[----:B------:R-:W-:-:S08]  /*5d00*/  @UP2 ULDC.64 UR14, c[0x0][0xae0] ;  /* 0x0002b800000e2ab9 */ /* 0x000fd00000000a00 */
[----:B------:R-:W-:Y:S01]  /*5d10*/  @P6 IMAD.HI.U32 R5, R6, UR14, RZ ;  /* 0x0000000e06056c27 */ /* 0x000fe2000f8e00ff */
[----:B------:R-:W-:-:S13]  /*5d20*/  PLOP3.LUT P6, PT, PT, PT, UP2, 0x80, 0x0 ;  /* 0x000000000000781c */ /* 0x000fda0003fcf028 */
[----:B------:R-:W-:-:S07]  /*5d30*/  @P6 SHF.R.U32.HI R6, RZ, UR15, R5 ;  /* 0x0000000fff066c19 */ /* 0x000fce0008011605 */
.L_x_2036:
[----:B------:R-:W-:Y:S05]  /*5d40*/  BSYNC B0 ;  /* 0x0000000000007941 */ /* 0x000fea0003800000 */
.L_x_2034:
[----:B------:R-:W-:-:S04]  /*5d50*/  IMAD R5, R6, UR11, -R11 ;  /* 0x0000000b06057c24 */ /* 0x000fc8000f8e0a0b */
[----:B------:R-:W-:-:S05]  /*5d60*/  IMAD.IADD R5, R5, 0x1, -R16 ;  /* 0x0000000105057824 */ /* 0x000fca00078e0a10 */
[----:B------:R-:W-:Y:S02]  /*5d70*/  VIMNMX R4, R4, R5, !PT ;  /* 0x0000000504047248 */ /* 0x000fe40007fe0100 */
[----:B------:R-:W-:-:S07]  /*5d80*/  VIADDMNMX R7, R5, UR11, R7, PT ;  /* 0x0000000b05077c46 */ /* 0x000fce000b800107 */
.L_x_2033:
[----:B------:R-:W-:Y:S01]  /*5d90*/  ISETP.GT.AND P2, PT, R4, 0x1, !P2 ;  /* 0x000000010400780c */ /* 0x000fe20005744270 */
[----:B------:R-:W-:Y:S01]  /*5da0*/  ULDC UR19, c[0x0][0xa80] ;  /* 0x0002a00000137ab9 */ /* 0x000fe20000000800 */
[----:B------:R-:W-:Y:S01]  /*5db0*/  FMNMX.FTZ R5, R24, R20, !PT ;  /* 0x0000001418057209 */ /* 0x000fe20007810000 */
[----:B------:R-:W-:Y:S01]  /*5dc0*/  ULEA UR14, UR36, UR39, 0xc ;  /* 0x00000027240e7291 */ /* 0x000fe2000f8e603f */
[----:B------:R-:W-:Y:S01]  /*5dd0*/  ISETP.LT.OR P2, PT, R7, 0x2, P2 ;  /* 0x000000020700780c */ /* 0x000fe20001741670 */
[----:B------:R-:W-:Y:S01]  /*5de0*/  UMOV UR15, 0x40000040 ;  /* 0x40000040000f7882 */ /* 0x000fe20000000000 */
[----:B------:R-:W-:Y:S01]  /*5df0*/  FMNMX.FTZ R5, R28, R5, !PT ;  /* 0x000000051c057209 */ /* 0x000fe20007810000 */
[----:B------:R-:W-:Y:S01]  /*5e00*/  UIADD3 UR18, UR14, 0x80, URZ ;  /* 0x000000800e127890 */ /* 0x000fe2000fffe03f */
[----:B------:R-:W-:Y:S01]  /*5e10*/  FSEL R27, R27, -INF , !P2 ;  /* 0xff8000001b1b7808 */ /* 0x000fe20005000000 */
[----:B------:R-:W-:Y:S01]  /*5e20*/  UMOV UR23, 0x40000040 ;  /* 0x4000004000177882 */ /* 0x000fe20000000000 */
[----:B------:R-:W-:Y:S01]  /*5e30*/  ISETP.NE.AND P2, PT, R21, RZ, PT ;  /* 0x000000ff1500720c */ /* 0x000fe20003f45270 */
[----:B------:R-:W-:Y:S01]  /*5e40*/  @UP0 ULDC UR7, c[0x0][0x450] ;  /* 0x0001140000070ab9 */ /* 0x000fe20000000800 */
[----:B------:R-:W-:Y:S01]  /*5e50*/  FMNMX.FTZ R5, R56, R5, !PT ;  /* 0x0000000538057209 */ /* 0x000fe20007810000 */
[----:B------:R-:W-:Y:S01]  /*5e60*/  @!P1 VIADD R3, R3, 0x38860 ;  /* 0x0003886003039836 */ /* 0x000fe20000000000 */
[----:B------:R-:W-:Y:S01]  /*5e70*/  ISETP.GT.AND P2, PT, R4, 0x9, !P2 ;  /* 0x000000090400780c */ /* 0x000fe20005744270 */
[----:B------:R-:W-:Y:S01]  /*5e80*/  UMOV UR22, UR18 ;  /* 0x0000001200167c82 */ /* 0x000fe20008000000 */
[----:B------:R-:W-:Y:S01]  /*5e90*/  FMNMX.FTZ R5, R32, R5, !PT ;  /* 0x0000000520057209 */ /* 0x000fe20007810000 */
[----:B------:R-:W-:Y:S01]  /*5ea0*/  UIADD3 UR18, UR14, 0x100, URZ ;  /* 0x000001000e127890 */ /* 0x000fe2000fffe03f */
[----:B------:R-:W-:-:S02]  /*5eb0*/  ISETP.LT.OR P2, PT, R7, 0xa, P2 ;  /* 0x0000000a0700780c */ /* 0x000fc40001741670 */
[----:B------:R-:W-:Y:S02]  /*5ec0*/  FMNMX.FTZ R5, R58, R5, !PT ;  /* 0x000000053a057209 */ /* 0x000fe40007810000 */
[----:B------:R-:W-:Y:S02]  /*5ed0*/  FSEL R31, R31, -INF , !P2 ;  /* 0xff8000001f1f7808 */ /* 0x000fe40005000000 */
[----:B------:R-:W-:Y:S02]  /*5ee0*/  ISETP.NE.AND P2, PT, R25, RZ, PT ;  /* 0x000000ff1900720c */ /* 0x000fe40003f45270 */
[----:B------:R-:W-:Y:S02]  /*5ef0*/  FMNMX.FTZ R5, R36, R5, !PT ;  /* 0x0000000524057209 */ /* 0x000fe40007810000 */
[----:B------:R-:W-:Y:S02]  /*5f00*/  ISETP.GT.AND P2, PT, R4, 0x10, !P2 ;  /* 0x000000100400780c */ /* 0x000fe40005744270 */
[----:B------:R-:W-:-:S02]  /*5f10*/  FMNMX.FTZ R5, R60, R5, !PT ;  /* 0x000000053c057209 */ /* 0x000fc40007810000 */
[----:B------:R-:W-:Y:S02]  /*5f20*/  ISETP.LT.OR P2, PT, R7, 0x11, P2 ;  /* 0x000000110700780c */ /* 0x000fe40001741670 */
[----:B------:R-:W-:Y:S02]  /*5f30*/  FMNMX.FTZ R5, R40, R5, !PT ;  /* 0x0000000528057209 */ /* 0x000fe40007810000 */
[----:B------:R-:W-:Y:S02]  /*5f40*/  FSEL R34, R34, -INF , !P2 ;  /* 0xff80000022227808 */ /* 0x000fe40005000000 */
[----:B------:R-:W-:Y:S02]  /*5f50*/  ISETP.NE.AND P2, PT, R29, RZ, PT ;  /* 0x000000ff1d00720c */ /* 0x000fe40003f45270 */
[----:B------:R-:W-:Y:S02]  /*5f60*/  FMNMX.FTZ R5, R62, R5, !PT ;  /* 0x000000053e057209 */ /* 0x000fe40007810000 */
[----:B------:R-:W-:-:S02]  /*5f70*/  ISETP.GT.AND P2, PT, R4, 0x11, !P2 ;  /* 0x000000110400780c */ /* 0x000fc40005744270 */
[----:B------:R-:W-:Y:S02]  /*5f80*/  FMNMX.FTZ R5, R44, R5, !PT ;  /* 0x000000052c057209 */ /* 0x000fe40007810000 */
[----:B------:R-:W-:Y:S02]  /*5f90*/  ISETP.LT.OR P2, PT, R7, 0x12, P2 ;  /* 0x000000120700780c */ /* 0x000fe40001741670 */
[----:B------:R-:W-:Y:S02]  /*5fa0*/  FMNMX.FTZ R5, R64, R5, !PT ;  /* 0x0000000540057209 */ /* 0x000fe40007810000 */
[----:B------:R-:W-:Y:S02]  /*5fb0*/  FSEL R35, R35, -INF , !P2 ;  /* 0xff80000023237808 */ /* 0x000fe40005000000 */
[----:B------:R-:W-:Y:S02]  /*5fc0*/  ISETP.NE.AND P2, PT, R33, RZ, PT ;  /* 0x000000ff2100720c */ /* 0x000fe40003f45270 */
[----:B------:R-:W-:-:S02]  /*5fd0*/  FMNMX.FTZ R5, R48, R5, !PT ;  /* 0x0000000530057209 */ /* 0x000fc40007810000 */
[----:B------:R-:W-:Y:S02]  /*5fe0*/  ISETP.GT.AND P2, PT, R4, 0x18, !P2 ;  /* 0x000000180400780c */ /* 0x000fe40005744270 */
[----:B------:R-:W-:Y:S02]  /*5ff0*/  FMNMX.FTZ R5, R66, R5, !PT ;  /* 0x0000000542057209 */ /* 0x000fe40007810000 */
[----:B------:R-:W-:Y:S02]  /*6000*/  ISETP.LT.OR P2, PT, R7, 0x19, P2 ;  /* 0x000000190700780c */ /* 0x000fe40001741670 */
[----:B------:R-:W-:Y:S02]  /*6010*/  ISETP.GT.AND P3, PT, R4, 0x8, !P3 ;  /* 0x000000080400780c */ /* 0x000fe40005f64270 */
[----:B------:R-:W-:Y:S02]  /*6020*/  FSEL R38, R38, -INF , !P2 ;  /* 0xff80000026267808 */ /* 0x000fe40005000000 */
[----:B------:R-:W-:-:S02]  /*6030*/  ISETP.NE.AND P2, PT, R57, RZ, PT ;  /* 0x000000ff3900720c */ /* 0x000fc40003f45270 */
[----:B------:R-:W-:Y:S01]  /*6040*/  FMNMX.FTZ R5, R52, R5, !PT ;  /* 0x0000000534057209 */ /* 0x000fe20007810000 */
[----:B------:R-:W-:Y:S01]  /*6050*/  BAR.SYNC.DEFER_BLOCKING 0xf, 0x100 ;  /* 0x03c4000000007b1d */ /* 0x000fe20000010000 */
[----:B------:R-:W-:Y:S02]  /*6060*/  ISETP.GT.AND P2, PT, R4, 0x19, !P2 ;  /* 0x000000190400780c */ /* 0x000fe40005744270 */
[----:B------:R-:W-:Y:S02]  /*6070*/  ISETP.NE.AND P6, PT, R10, RZ, PT ;  /* 0x000000ff0a00720c */ /* 0x000fe40003fc5270 */
[C---:B------:R-:W-:Y:S02]  /*6080*/  ISETP.LT.OR P2, PT, R7.reuse, 0x1a, P2 ;  /* 0x0000001a0700780c */ /* 0x040fe40001741670 */
[----:B------:R-:W-:Y:S02]  /*6090*/  ISETP.LT.OR P3, PT, R7, 0x9, P3 ;  /* 0x000000090700780c */ /* 0x000fe40001f61670 */
[----:B------:R-:W-:-:S02]  /*60a0*/  FSEL R39, R39, -INF , !P2 ;  /* 0xff80000027277808 */ /* 0x000fc40005000000 */
[----:B------:R-:W-:Y:S02]  /*60b0*/  ISETP.NE.AND P2, PT, R37, RZ, PT ;  /* 0x000000ff2500720c */ /* 0x000fe40003f45270 */
[----:B------:R-:W-:Y:S02]  /*60c0*/  FMNMX.FTZ R10, R68, R5, !PT ;  /* 0x00000005440a7209 */ /* 0x000fe40007810000 */
[----:B------:R-:W-:Y:S02]  /*60d0*/  ISETP.GT.AND P2, PT, R4, 0x20, !P2 ;  /* 0x000000200400780c */ /* 0x000fe40005744270 */
[----:B------:R-:W-:Y:S01]  /*60e0*/  FSEL R30, R30, -INF , !P3 ;  /* 0xff8000001e1e7808 */ /* 0x000fe20005800000 */
[----:B------:R-:W0:Y:S01]  /*60f0*/  SHFL.BFLY PT, R5, R10, 0x2, 0x1f ;  /* 0x0c401f000a057f89 */ /* 0x000e2200000e0000 */
[----:B------:R-:W-:Y:S02]  /*6100*/  ISETP.LT.OR P2, PT, R7, 0x21, P2 ;  /* 0x000000210700780c */ /* 0x000fe40001741670 */
[----:B------:R-:W-:-:S02]  /*6110*/  ISETP.NE.AND P3, PT, R41, RZ, PT ;  /* 0x000000ff2900720c */ /* 0x000fc40003f65270 */
[----:B------:R-:W-:Y:S02]  /*6120*/  FSEL R42, R42, -INF , !P2 ;  /* 0xff8000002a2a7808 */ /* 0x000fe40005000000 */
[----:B------:R-:W-:Y:S02]  /*6130*/  ISETP.NE.AND P2, PT, R59, RZ, PT ;  /* 0x000000ff3b00720c */ /* 0x000fe40003f45270 */
[C---:B------:R-:W-:Y:S02]  /*6140*/  ISETP.GT.AND P4, PT, R4.reuse, 0x31, !P4 ;  /* 0x000000310400780c */ /* 0x040fe40006784270 */
[C---:B------:R-:W-:Y:S02]  /*6150*/  ISETP.GT.AND P2, PT, R4.reuse, 0x21, !P2 ;  /* 0x000000210400780c */ /* 0x040fe40005744270 */
[----:B------:R-:W-:Y:S02]  /*6160*/  ISETP.GT.AND P5, PT, R4, 0x38, !P5 ;  /* 0x000000380400780c */ /* 0x000fe40006fa4270 */
[----:B------:R-:W-:-:S02]  /*6170*/  ISETP.LT.OR P2, PT, R7, 0x22, P2 ;  /* 0x000000220700780c */ /* 0x000fc40001741670 */
[----:B------:R-:W-:Y:S02]  /*6180*/  ISETP.LT.OR P4, PT, R7, 0x32, P4 ;  /* 0x000000320700780c */ /* 0x000fe40002781670 */
[----:B------:R-:W-:Y:S02]  /*6190*/  FSEL R43, R43, -INF , !P2 ;  /* 0xff8000002b2b7808 */ /* 0x000fe40005000000 */
[----:B------:R-:W-:Y:S02]  /*61a0*/  ISETP.GT.AND P2, PT, R4, 0x28, !P3 ;  /* 0x000000280400780c */ /* 0x000fe40005f44270 */
[----:B------:R-:W-:Y:S02]  /*61b0*/  ISETP.NE.AND P3, PT, R45, RZ, PT ;  /* 0x000000ff2d00720c */ /* 0x000fe40003f65270 */
[----:B------:R-:W-:Y:S02]  /*61c0*/  ISETP.LT.OR P2, PT, R7, 0x29, P2 ;  /* 0x000000290700780c */ /* 0x000fe40001741670 */
[----:B0-----:R-:W-:-:S02]  /*61d0*/  FMNMX.FTZ R12, R10, R5, !PT ;  /* 0x000000050a0c7209 */ /* 0x001fc40007810000 */
[----:B------:R-:W-:Y:S02]  /*61e0*/  FSEL R46, R46, -INF , !P2 ;  /* 0xff8000002e2e7808 */ /* 0x000fe40005000000 */
[C---:B------:R-:W-:Y:S01]  /*61f0*/  ISETP.GT.AND P2, PT, R4.reuse, RZ, !P6 ;  /* 0x000000ff0400720c */ /* 0x040fe20007744270 */
[----:B------:R-:W0:Y:S01]  /*6200*/  SHFL.BFLY PT, R13, R12, 0x1, 0x1f ;  /* 0x0c201f000c0d7f89 */ /* 0x000e2200000e0000 */
[----:B------:R-:W-:Y:S02]  /*6210*/  ISETP.GT.AND P3, PT, R4, 0x30, !P3 ;  /* 0x000000300400780c */ /* 0x000fe40005f64270 */
[C---:B------:R-:W-:Y:S02]  /*6220*/  ISETP.LT.OR P2, PT, R7.reuse, 0x1, P2 ;  /* 0x000000010700780c */ /* 0x040fe40001741670 */
[----:B------:R-:W-:Y:S02]  /*6230*/  ISETP.LT.OR P3, PT, R7, 0x31, P3 ;  /* 0x000000310700780c */ /* 0x000fe40001f61670 */
[----:B------:R-:W-:-:S02]  /*6240*/  FSEL R26, R26, -INF , !P2 ;  /* 0xff8000001a1a7808 */ /* 0x000fc40005000000 */
[----:B------:R-:W-:Y:S02]  /*6250*/  ISETP.NE.AND P2, PT, R61, RZ, PT ;  /* 0x000000ff3d00720c */ /* 0x000fe40003f45270 */
[----:B------:R-:W-:Y:S02]  /*6260*/  FMNMX.FTZ R5, R26, R27, !PT ;  /* 0x0000001b1a057209 */ /* 0x000fe40007810000 */
[----:B------:R-:W-:Y:S02]  /*6270*/  ISETP.GT.AND P2, PT, R4, 0x29, !P2 ;  /* 0x000000290400780c */ /* 0x000fe40005744270 */
[----:B------:R-:W-:Y:S02]  /*6280*/  FMNMX.FTZ R6, R30, R5, !PT ;  /* 0x000000051e067209 */ /* 0x000fe40007810000 */
[----:B------:R-:W-:Y:S02]  /*6290*/  ISETP.LT.OR P2, PT, R7, 0x2a, P2 ;  /* 0x0000002a0700780c */ /* 0x000fe40001741670 */
[----:B------:R-:W-:-:S02]  /*62a0*/  FMNMX.FTZ R5, R31, R6, !PT ;  /* 0x000000061f057209 */ /* 0x000fc40007810000 */
[----:B------:R-:W-:Y:S02]  /*62b0*/  FSEL R47, R47, -INF , !P2 ;  /* 0xff8000002f2f7808 */ /* 0x000fe40005000000 */
[----:B------:R-:W-:Y:S02]  /*62c0*/  FMNMX.FTZ R6, R34, R5, !PT ;  /* 0x0000000522067209 */ /* 0x000fe40007810000 */
[----:B0-----:R-:W-:Y:S02]  /*62d0*/  FMNMX.FTZ R5, R12, R13, !PT ;  /* 0x0000000d0c057209 */ /* 0x001fe40007810000 */
[----:B------:R-:W-:Y:S02]  /*62e0*/  FMNMX.FTZ R11, R35, R6, !PT ;  /* 0x00000006230b7209 */ /* 0x000fe40007810000 */
[C---:B------:R-:W-:Y:S01]  /*62f0*/  FSETP.NEU.FTZ.AND P2, PT, R5.reuse, -INF , PT ;  /* 0xff8000000500780b */ /* 0x040fe20003f5d000 */
[----:B------:R-:W-:Y:S01]  /*6300*/  FMUL.FTZ R10, R5, UR19 ;  /* 0x00000013050a7c20 */ /* 0x000fe20008410000 */
[----:B------:R-:W-:-:S02]  /*6310*/  FMNMX.FTZ R6, R38, R11, !PT ;  /* 0x0000000b26067209 */ /* 0x000fc40007810000 */
[----:B------:R-:W-:Y:S02]  /*6320*/  ISETP.NE.AND P6, PT, R15, RZ, PT ;  /* 0x000000ff0f00720c */ /* 0x000fe40003fc5270 */
[----:B------:R-:W-:Y:S02]  /*6330*/  FMNMX.FTZ R11, R39, R6, !PT ;  /* 0x00000006270b7209 */ /* 0x000fe40007810000 */
[----:B------:R-:W-:Y:S02]  /*6340*/  FSEL R50, R50, -INF , !P3 ;  /* 0xff80000032327808 */ /* 0x000fe40005800000 */
[----:B------:R-:W-:Y:S02]  /*6350*/  FMNMX.FTZ R6, R42, R11, !PT ;  /* 0x0000000b2a067209 */ /* 0x000fe40007810000 */
[----:B------:R-:W-:Y:S02]  /*6360*/  FSEL R25, R10, RZ, P2 ;  /* 0x000000ff0a197208 */ /* 0x000fe40001000000 */
[----:B------:R-:W-:-:S02]  /*6370*/  FMNMX.FTZ R11, R43, R6, !PT ;  /* 0x000000062b0b7209 */ /* 0x000fc40007810000 */
[----:B------:R-:W-:Y:S01]  /*6380*/  ISETP.GT.AND P2, PT, R4, 0x39, !P6 ;  /* 0x000000390400780c */ /* 0x000fe20007744270 */
[--C-:B------:R-:W-:Y:S01]  /*6390*/  FFMA.FTZ R4, R24, UR19, -R25.reuse ;  /* 0x0000001318047c23 */ /* 0x100fe20008010819 */
[----:B------:R-:W-:Y:S01]  /*63a0*/  FMNMX.FTZ R6, R46, R11, !PT ;  /* 0x0000000b2e067209 */ /* 0x000fe20007810000 */
[--C-:B------:R-:W-:Y:S01]  /*63b0*/  FFMA.FTZ R12, R20, UR19, -R25.reuse ;  /* 0x00000013140c7c23 */ /* 0x100fe20008010819 */
        /* <DEDUP_REMOVED lines=8> */
[----:B------:R-:W-:Y:S01]  /*6440*/  ISETP.LT.OR P2, PT, R7, 0x3a, P2 ;  /* 0x0000003a0700780c */ /* 0x000fe20001741670 */
[----:B------:R0:W-:Y:S01]  /*6450*/  MUFU.EX2 R11, R12 ;  /* 0x0000000c000b7308 */ /* 0x0001e20000000800 */
[----:B------:R-:W-:Y:S01]  /*6460*/  FSEL R54, R54, -INF , !P5 ;  /* 0xff80000036367808 */ /* 0x000fe20006800000 */
[--C-:B------:R-:W-:Y:S01]  /*6470*/  FFMA.FTZ R20, R44, UR19, -R25.reuse ;  /* 0x000000132c147c23 */ /* 0x100fe20008010819 */
[----:B------:R-:W-:Y:S01]  /*6480*/  FMNMX.FTZ R7, R51, R6, !PT ;  /* 0x0000000633077209 */ /* 0x000fe20007810000 */
[--C-:B------:R-:W-:Y:S01]  /*6490*/  FFMA.FTZ R6, R28, UR19, -R25.reuse ;  /* 0x000000131c067c23 */ /* 0x100fe20008010819 */
[----:B------:R-:W-:Y:S01]  /*64a0*/  FSEL R55, R55, -INF , !P2 ;  /* 0xff80000037377808 */ /* 0x000fe20005000000 */
[--C-:B------:R-:W-:Y:S01]  /*64b0*/  FFMA.FTZ R171, R64, UR19, -R25.reuse ;  /* 0x0000001340ab7c23 */ /* 0x100fe20008010819 */
[----:B------:R-:W-:Y:S01]  /*64c0*/  FMNMX.FTZ R10, R54, R7, !PT ;  /* 0x00000007360a7209 */ /* 0x000fe20007810000 */
[--C-:B------:R-:W-:Y:S01]  /*64d0*/  FFMA.FTZ R170, R48, UR19, -R25.reuse ;  /* 0x0000001330aa7c23 */ /* 0x100fe20008010819 */
[--C-:B0-----:R-:W-:Y:S01]  /*64e0*/  FFMA.FTZ R12, R36, UR19, -R25.reuse ;  /* 0x00000013240c7c23 */ /* 0x101fe20008010819 */
[--C-:B------:R-:W-:Y:S01]  /*64f0*/  FFMA.FTZ R173, R66, UR19, -R25.reuse ;  /* 0x0000001342ad7c23 */ /* 0x100fe20008010819 */
[----:B------:R-:W-:Y:S01]  /*6500*/  FMNMX.FTZ R7, R55, R10, !PT ;  /* 0x0000000a37077209 */ /* 0x000fe20007810000 */
[--C-:B------:R-:W-:Y:S01]  /*6510*/  FFMA.FTZ R10, R32, UR19, -R25.reuse ;  /* 0x00000013200a7c23 */ /* 0x100fe20008010819 */
[--C-:B------:R-:W-:Y:S01]  /*6520*/  FFMA.FTZ R172, R52, UR19, -R25.reuse ;  /* 0x0000001334ac7c23 */ /* 0x100fe20008010819 */
[--C-:B------:R-:W-:Y:S01]  /*6530*/  FFMA.FTZ R175, R68, UR19, -R25.reuse ;  /* 0x0000001344af7c23 */ /* 0x100fe20008010819 */
[----:B------:R-:W-:Y:S01]  /*6540*/  FFMA.FTZ R28, R40, UR19, -R25 ;  /* 0x00000013281c7c23 */ /* 0x000fe20008010819 */
[----:B------:R-:W0:Y:S01]  /*6550*/  SHFL.BFLY PT, R14, R7, 0x2, 0x1f ;  /* 0x0c401f00070e7f89 */ /* 0x000e2200000e0000 */
[----:B------:R-:W1:Y:S01]  /*6560*/  MUFU.EX2 R4, R4 ;  /* 0x0000000400047308 */ /* 0x000e620000000800 */
[----:B------:R-:W-:-:S02]  /*6570*/  R2UR UR5, R18 ;  /* 0x00000000120572ca */ /* 0x000fc400000e0000 */
[----:B------:R-:W-:-:S05]  /*6580*/  @!P1 PRMT R3, RZ, 0x654, R3 ;  /* 0x00000654ff039816 */ /* 0x000fca0000000003 */
[----:B------:R-:W-:Y:S08]  /*6590*/  MUFU.EX2 R6, R6 ;  /* 0x0000000600067308 */ /* 0x000ff00000000800 */
[----:B------:R-:W2:Y:S01]  /*65a0*/  MUFU.EX2 R13, R13 ;  /* 0x0000000d000d7308 */ /* 0x000ea20000000800 */
[----:B-1----:R-:W-:Y:S01]  /*65b0*/  F2FP.BF16.F32.PACK_AB R152, R11, R4 ;  /* 0x000000040b98723e */ /* 0x002fe200000010ff */
[----:B------:R-:W-:Y:S01]  /*65c0*/  FADD.FTZ R11, R4, R11 ;  /* 0x0000000b040b7221 */ /* 0x000fe20000010000 */
[----:B0-----:R-:W-:-:S05]  /*65d0*/  FMNMX.FTZ R24, R7, R14, !PT ;  /* 0x0000000e07187209 */ /* 0x001fca0007810000 */
[----:B------:R-:W-:Y:S01]  /*65e0*/  MUFU.EX2 R10, R10 ;  /* 0x0000000a000a7308 */ /* 0x000fe20000000800 */
[----:B------:R-:W0:Y:S07]  /*65f0*/  SHFL.BFLY PT, R7, R24, 0x1, 0x1f ;  /* 0x0c201f0018077f89 */ /* 0x000e2e00000e0000 */
[----:B------:R-:W1:Y:S01]  /*6600*/  MUFU.EX2 R15, R15 ;  /* 0x0000000f000f7308 */ /* 0x000e620000000800 */
[----:B--2---:R-:W-:Y:S01]  /*6610*/  F2FP.BF16.F32.PACK_AB R154, R13, R6 ;  /* 0x000000060d9a723e */ /* 0x004fe200000010ff */
[----:B------:R-:W-:-:S04]  /*6620*/  FADD.FTZ R6, R6, R11 ;  /* 0x0000000b06067221 */ /* 0x000fc80000010000 */
[----:B------:R-:W-:Y:S01]  /*6630*/  FADD.FTZ R13, R13, R6 ;  /* 0x000000060d0d7221 */ /* 0x000fe20000010000 */
[----:B------:R-:W-:Y:S01]  /*6640*/  VIADD R6, R168, 0xfffffffe ;  /* 0xfffffffea8067836 */ /* 0x000fe20000000000 */
[----:B------:R-:W-:Y:S08]  /*6650*/  MUFU.EX2 R12, R12 ;  /* 0x0000000c000c7308 */ /* 0x000ff00000000800 */
[----:B------:R-:W2:Y:S01]  /*6660*/  MUFU.EX2 R21, R21 ;  /* 0x0000001500157308 */ /* 0x000ea20000000800 */
[----:B-1----:R-:W-:Y:S01]  /*6670*/  F2FP.BF16.F32.PACK_AB R156, R15, R10 ;  /* 0x0000000a0f9c723e */ /* 0x002fe200000010ff */
[----:B------:R-:W-:Y:S01]  /*6680*/  FADD.FTZ R10, R10, R13 ;  /* 0x0000000d0a0a7221 */ /* 0x000fe20000010000 */
[----:B0-----:R-:W-:-:S03]  /*6690*/  FMNMX.FTZ R7, R24, R7, !PT ;  /* 0x0000000718077209 */ /* 0x001fc60007810000 */
[----:B------:R-:W-:Y:S01]  /*66a0*/  FADD.FTZ R15, R15, R10 ;  /* 0x0000000a0f0f7221 */ /* 0x000fe20000010000 */
[C---:B------:R-:W-:Y:S01]  /*66b0*/  FSETP.NEU.FTZ.AND P2, PT, R7.reuse, -INF , PT ;  /* 0xff8000000700780b */ /* 0x040fe20003f5d000 */
[----:B------:R-:W-:Y:S01]  /*66c0*/  FMUL.FTZ R24, R7, UR19 ;  /* 0x0000001307187c20 */ /* 0x000fe20008410000 */
[----:B------:R-:W-:Y:S04]  /*66d0*/  MUFU.EX2 R14, R28 ;  /* 0x0000001c000e7308 */ /* 0x000fe80000000800 */
[----:B------:R-:W-:Y:S02]  /*66e0*/  FSEL R24, R24, RZ, P2 ;  /* 0x000000ff18187208 */ /* 0x000fe40001000000 */
[----:B------:R-:W-:Y:S02]  /*66f0*/  PLOP3.LUT P2, PT, PT, PT, UP1, 0x40, 0x0 ;  /* 0x000000000000781c */ /* 0x000fe40003f4e818 */
[----:B------:R-:W0:Y:S01]  /*6700*/  MUFU.EX2 R169, R169 ;  /* 0x000000a900a97308 */ /* 0x000e220000000800 */
        /* <DEDUP_REMOVED lines=16> */
[----:B------:R-:W-:Y:S01]  /*6810*/  MUFU.EX2 R174, R174 ;  /* 0x000000ae00ae7308 */ /* 0x000fe20000000800 */
[----:B--2---:R-:W-:Y:S01]  /*6820*/  F2FP.BF16.F32.PACK_AB R158, R21, R12 ;  /* 0x0000000c159e723e */ /* 0x004fe200000010ff */
[----:B------:R-:W-:Y:S01]  /*6830*/  FADD.FTZ R12, R12, R15 ;  /* 0x0000000f0c0c7221 */ /* 0x000fe20000010000 */
[----:B0-----:R-:W-:-:S03]  /*6840*/  F2FP.BF16.F32.PACK_AB R160, R169, R14 ;  /* 0x0000000ea9a0723e */ /* 0x001fc600000010ff */
[----:B------:R-:W-:Y:S02]  /*6850*/  FADD.FTZ R21, R21, R12 ;  /* 0x0000000c15157221 */ /* 0x000fe40000010000 */
[----:B------:R-:W0:Y:S02]  /*6860*/  MUFU.EX2 R177, R177 ;  /* 0x000000b100b17308 */ /* 0x000e240000000800 */
[----:B------:R-:W-:-:S04]  /*6870*/  FADD.FTZ R14, R14, R21 ;  /* 0x000000150e0e7221 */ /* 0x000fc80000010000 */
[----:B------:R-:W-:Y:S02]  /*6880*/  FADD.FTZ R169, R169, R14 ;  /* 0x0000000ea9a97221 */ /* 0x000fe40000010000 */
[----:B------:R-:W-:Y:S08]  /*6890*/  MUFU.EX2 R176, R176 ;  /* 0x000000b000b07308 */ /* 0x000ff00000000800 */
[----:B------:R-:W1:Y:S01]  /*68a0*/  MUFU.EX2 R179, R179 ;  /* 0x000000b300b37308 */ /* 0x000e620000000800 */
[----:B0-----:R-:W-:Y:S01]  /*68b0*/  F2FP.BF16.F32.PACK_AB R153, R177, R174 ;  /* 0x000000aeb199723e */ /* 0x001fe200000010ff */
[----:B------:R-:W-:-:S06]  /*68c0*/  FADD.FTZ R177, R174, R177 ;  /* 0x000000b1aeb17221 */ /* 0x000fcc0000010000 */
[----:B------:R-:W-:Y:S08]  /*68d0*/  MUFU.EX2 R178, R178 ;  /* 0x000000b200b27308 */ /* 0x000ff00000000800 */
[----:B------:R-:W0:Y:S01]  /*68e0*/  MUFU.EX2 R181, R181 ;  /* 0x000000b500b57308 */ /* 0x000e220000000800 */
[----:B-1----:R-:W-:Y:S01]  /*68f0*/  F2FP.BF16.F32.PACK_AB R155, R179, R176 ;  /* 0x000000b0b39b723e */ /* 0x002fe200000010ff */
[----:B------:R-:W-:-:S04]  /*6900*/  FADD.FTZ R176, R176, R177 ;  /* 0x000000b1b0b07221 */ /* 0x000fc80000010000 */
[----:B------:R1:W-:Y:S01]  /*6910*/  STSM.16.M88.4 [R22+0x36400], R152 ;  /* 0x0364009816007844 */ /* 0x0003e20000000200 */
[----:B------:R-:W-:Y:S01]  /*6920*/  FADD.FTZ R179, R179, R176 ;  /* 0x000000b0b3b37221 */ /* 0x000fe20000010000 */
[----:B------:R-:W-:Y:S08]  /*6930*/  MUFU.EX2 R180, R180 ;  /* 0x000000b400b47308 */ /* 0x000ff00000000800 */
[----:B------:R-:W2:Y:S01]  /*6940*/  MUFU.EX2 R183, R183 ;  /* 0x000000b700b77308 */ /* 0x000ea20000000800 */
[----:B0-----:R-:W-:Y:S01]  /*6950*/  F2FP.BF16.F32.PACK_AB R157, R181, R178 ;  /* 0x000000b2b59d723e */ /* 0x001fe200000010ff */
[----:B------:R-:W-:-:S04]  /*6960*/  FADD.FTZ R178, R178, R179 ;  /* 0x000000b3b2b27221 */ /* 0x000fc80000010000 */
[----:B------:R-:W-:Y:S02]  /*6970*/  FADD.FTZ R181, R181, R178 ;  /* 0x000000b2b5b57221 */ /* 0x000fe40000010000 */
[----:B------:R-:W-:Y:S08]  /*6980*/  MUFU.EX2 R20, R20 ;  /* 0x0000001400147308 */ /* 0x000ff00000000800 */
[----:B------:R-:W0:Y:S01]  /*6990*/  MUFU.EX2 R171, R171 ;  /* 0x000000ab00ab7308 */ /* 0x000e220000000800 */
[----:B--2---:R-:W-:Y:S01]  /*69a0*/  F2FP.BF16.F32.PACK_AB R159, R183, R180 ;  /* 0x000000b4b79f723e */ /* 0x004fe200000010ff */
[----:B------:R-:W-:-:S04]  /*69b0*/  FADD.FTZ R180, R180, R181 ;  /* 0x000000b5b4b47221 */ /* 0x000fc80000010000 */
[----:B------:R1:W-:Y:S01]  /*69c0*/  STSM.16.M88.4 [R23], R156 ;  /* 0x0000009c17007844 */ /* 0x0003e20000000200 */
        /* <DEDUP_REMOVED lines=10> */
[----:B------:R-:W-:Y:S02]  /*6a70*/  FADD.FTZ R197, R197, R182 ;  /* 0x000000b6c5c57221 */ /* 0x000fe40000010000 */
[----:B------:R-:W-:Y:S08]  /*6a80*/  MUFU.EX2 R170, R170 ;  /* 0x000000aa00aa7308 */ /* 0x000ff00000000800 */
[----:B------:R-:W2:Y:S01]  /*6a90*/  MUFU.EX2 R173, R173 ;  /* 0x000000ad00ad7308 */ /* 0x000ea20000000800 */
[----:B0-----:R-:W-:Y:S01]  /*6aa0*/  F2FP.BF16.F32.PACK_AB R163, R199, R198 ;  /* 0x000000c6c7a3723e */ /* 0x001fe200000010ff */
[----:B------:R-:W-:-:S04]  /*6ab0*/  FADD.FTZ R198, R198, R197 ;  /* 0x000000c5c6c67221 */ /* 0x000fc80000010000 */
[----:B------:R1:W-:Y:S01]  /*6ac0*/  STSM.16.M88.4 [R185], R160 ;  /* 0x000000a0b9007844 */ /* 0x0003e20000000200 */
[----:B------:R-:W-:Y:S01]  /*6ad0*/  FADD.FTZ R199, R199, R198 ;  /* 0x000000c6c7c77221 */ /* 0x000fe20000010000 */
        /* <DEDUP_REMOVED lines=8> */
[----:B------:R-:W-:-:S06]  /*6b60*/  FADD.FTZ R172, R172, R173 ;  /* 0x000000adacac7221 */ /* 0x000fcc0000010000 */
[----:B------:R-:W0:Y:S08]  /*6b70*/  MUFU.EX2 R202, R202 ;  /* 0x000000ca00ca7308 */ /* 0x000e300000000800 */
[----:B------:R-:W3:Y:S01]  /*6b80*/  MUFU.EX2 R203, R203 ;  /* 0x000000cb00cb7308 */ /* 0x000ee20000000800 */
[----:B--2---:R-:W-:Y:S01]  /*6b90*/  F2FP.BF16.F32.PACK_AB R165, R201, R200 ;  /* 0x000000c8c9a5723e */ /* 0x004fe200000010ff */
[----:B------:R-:W-:-:S04]  /*6ba0*/  FADD.FTZ R200, R200, R199 ;  /* 0x000000c7c8c87221 */ /* 0x000fc80000010000 */
[----:B------:R-:W-:-:S04]  /*6bb0*/  FADD.FTZ R201, R201, R200 ;  /* 0x000000c8c9c97221 */ /* 0x000fc80000010000 */
[----:B0-----:R-:W-:Y:S01]  /*6bc0*/  FADD.FTZ R4, R202, R201 ;  /* 0x000000c9ca047221 */ /* 0x001fe20000010000 */
[----:B---3--:R-:W-:-:S03]  /*6bd0*/  F2FP.BF16.F32.PACK_AB R167, R203, R202 ;  /* 0x000000cacba7723e */ /* 0x008fc600000010ff */
[----:B------:R-:W-:Y:S02]  /*6be0*/  FADD.FTZ R4, R203, R4 ;  /* 0x00000004cb047221 */ /* 0x000fe40000010000 */
[----:B------:R1:W-:Y:S01]  /*6bf0*/  STSM.16.M88.4 [R184], R164 ;  /* 0x000000a4b8007844 */ /* 0x0003e20000000200 */
[----:B------:R-:W-:-:S06]  /*6c00*/  WARPGROUP.ARRIVE ;  /* 0x00000000000079c5 */ /* 0x000fcc0000000000 */
[----:B------:R-:W-:Y:S01]  /*6c10*/  HGMMA.64x256x16.F32.BF16 R24, R152, gdesc[UR12].tnspB, RZ, !UPT, gsb0 ;  /* 0x43e0000c98187df0 */ /* 0x000fe2000c0018ff */
[----:B------:R-:W-:Y:S01]  /*6c20*/  UIADD3 UR14, UR14, 0x180, URZ ;  /* 0x000001800e0e7890 */ /* 0x000fe2000fffe03f */
[----:B------:R-:W-:Y:S01]  /*6c30*/  UMOV UR15, 0x40000040 ;  /* 0x40000040000f7882 */ /* 0x000fe20000000000 */
[----:B------:R-:W-:Y:S02]  /*6c40*/  WARPGROUP.DEPBAR.LE gsb0, 0x0 ;  /* 0x00008000000079c5 */ /* 0x000fe40000010000 */
[----:B------:R-:W-:-:S15]  /*6c50*/  WARPGROUP.ARRIVE ;  /* 0x00000000000079c5 */ /* 0x000fde0000000000 */
[----:B------:R-:W-:-:S08]  /*6c60*/  NOP ;  /* 0x0000000000007918 */ /* 0x000fd00000000000 */
        /* <DEDUP_REMOVED lines=8> */
[----:B------:R-:W-:-:S15]  /*6cf0*/  WARPGROUP.ARRIVE ;  /* 0x00000000000079c5 */ /* 0x000fde0000000000 */
[----:B------:R-:W-:-:S08]  /*6d00*/  NOP ;  /* 0x0000000000007918 */ /* 0x000fd00000000000 */
[----:B------:R-:W-:Y:S01]  /*6d10*/  HGMMA.64x256x16.F32.BF16 R24, R164, gdesc[UR12].tnspB, R24, gsb0 ;  /* 0x43e0000ca4187df0 */ /* 0x000fe20008001818 */
[----:B------:R-:W-:Y:S02]  /*6d20*/  @UP0 ULDC UR14, c[0x0][0x44c] ;  /* 0x00011300000e0ab9 */ /* 0x000fe40000000800 */
[----:B------:R-:W-:-:S04]  /*6d30*/  UIMAD.WIDE.U32 UR14, UR5, UR14, URZ ;  /* 0x0000000e050e72a5 */ /* 0x000fc8000f8e003f */
[----:B------:R-:W-:-:S04]  /*6d40*/  @UP0 USHF.R.U32.HI UR5, URZ, UR7, UR15 ;  /* 0x000000073f050299 */ /* 0x000fc8000801160f */
[----:B------:R-:W-:-:S04]  /*6d50*/  UIADD3 UR40, UR40, UR5, URZ ;  /* 0x0000000528287290 */ /* 0x000fc8000fffe03f */
[----:B------:R-:W-:Y:S01]  /*6d60*/  UIADD3 UR10, UR40, UR10, URZ ;  /* 0x0000000a280a7290 */ /* 0x000fe2000fffe03f */
[----:B------:R-:W-:Y:S02]  /*6d70*/  WARPGROUP.DEPBAR.LE gsb0, 0x0 ;  /* 0x00008000000079c5 */ /* 0x000fe40000010000 */
[----:B------:R0:W-:Y:S06]  /*6d80*/  MEMBAR.ALL.CTA ;  /* 0x0000000000007992 */ /* 0x0001ec0000008000 */
[----:B0-----:R-:W0:Y:S02]  /*6d90*/  FENCE.VIEW.ASYNC.S ;  /* 0x00000000000073c6 */ /* 0x001e240000000000 */
[----:B0-----:R-:W-:Y:S01]  /*6da0*/  NOP ;  /* 0x0000000000007918 */ /* 0x001fe20000000000 */
[----:B------:R-:W-:Y:S06]  /*6db0*/  BAR.ARV 0xe, 0x100 ;  /* 0x0384000000007b1d */ /* 0x000fec0000002000 */
[----:B------:R0:W-:Y:S02]  /*6dc0*/  @!P1 SYNCS.ARRIVE.TRANS64.RED.A1T0 RZ, [R3+URZ], RZ ;  /* 0x000000ff03ff99a7 */ /* 0x0001e4000810043f */
[----:B0-----:R-:W-:Y:S01]  /*6dd0*/  FADD.FTZ R3, R175, R172 ;  /* 0x000000acaf037221 */ /* 0x001fe20000010000 */
[----:B-1----:R-:W-:Y:S06]  /*6de0*/  @P2 BRA `(.L_x_2037) ;  /* 0x0000000000442947 */ /* 0x002fec0003800000 */
        /* <DEDUP_REMOVED lines=10> */
.L_x_2038:
[----:B------:R-:W-:-:S11]  /*6e90*/  UISETP.NE.AND UP2, UPT, UR11, 0x1, UPT ;  /* 0x000000010b00788c */ /* 0x000fd6000bf45270 */
[----:B------:R-:W-:Y:S02]  /*6ea0*/  @UP2 ULDC.64 UR22, c[0x0][0xae0] ;  /* 0x0002b80000162ab9 */ /* 0x000fe40000000a00 */
[----:B------:R-:W-:-:S04]  /*6eb0*/  UIMAD.WIDE.U32 UR14, UR5, UR22, URZ ;  /* 0x00000016050e72a5 */ /* 0x000fc8000f8e003f */
[----:B------:R-:W-:-:S12]  /*6ec0*/  @UP2 USHF.R.U32.HI UR5, URZ, UR23, UR15 ;  /* 0x000000173f052299 */ /* 0x000fd8000801160f */
.L_x_2039:
[----:B------:R-:W-:-:S04]  /*6ed0*/  UIMAD UR5, UR5, UR11, UR11 ;  /* 0x0000000b050572a4 */ /* 0x000fc8000f8e020b */
[----:B------:R-:W-:-:S04]  /*6ee0*/  UISETP.LT.AND UP2, UPT, UR10, UR5, UPT ;  /* 0x000000050a00728c */ /* 0x000fc8000bf41270 */
[----:B------:R-:W-:-:S12]  /*6ef0*/  USEL UR10, UR10, UR5, UP2 ;  /* 0x000000050a0a7287 */ /* 0x000fd80009000000 */
.L_x_2037:
[----:B------:R-:W-:Y:S01]  /*6f00*/  R2UR UR32, R189 ;  /* 0x00000000bd2072ca */ /* 0x000fe200000e0000 */
[----:B------:R-:W-:-:S04]  /*6f10*/  USHF.R.S32.HI UR5, URZ, 0x1f, UR10 ;  /* 0x0000001f3f057899 */ /* 0x000fc8000801140a */
[----:B------:R-:W-:-:S04]  /*6f20*/  ULEA.HI UR5, UR5, UR10, URZ, 0x6 ;  /* 0x0000000a05057291 */ /* 0x000fc8000f8f303f */
[----:B------:R-:W-:-:S04]  /*6f30*/  USHF.R.S32.HI UR5, URZ, 0x6, UR5 ;  /* 0x000000063f057899 */ /* 0x000fc80008011405 */
[----:B------:R-:W-:-:S04]  /*6f40*/  UISETP.LT.AND UP2, UPT, UR32, UR5, UPT ;  /* 0x000000052000728c */ /* 0x000fc8000bf41270 */
[----:B------:R-:W-:-:S06]  /*6f50*/  USEL UR32, UR32, UR5, !UP2 ;  /* 0x0000000520207287 */ /* 0x000fcc000d000000 */
[----:B------:R-:W-:-:S13]  /*6f60*/  ISETP.GE.AND P2, PT, R6, UR32, PT ;  /* 0x0000002006007c0c */ /* 0x000fda000bf46270 */
[----:B------:R-:W-:Y:S05]  /*6f70*/  @!P2 BRA `(.L_x_2040) ;  /* 0x000000340004a947 */ /* 0x000fea0003800000 */
.L_x_2057:
[----:B------:R-:W-:-:S04]  /*6f80*/  UIADD3 UR7, UR36, 0x1, URZ ;  /* 0x0000000124077890 */ /* 0x000fc8000fffe03f */
[----:B------:R-:W-:-:S04]  /*6f90*/  UISETP.NE.AND UP2, UPT, UR7, 0x2, UPT ;  /* 0x000000020700788c */ /* 0x000fc8000bf45270 */
[----:B------:R-:W-:Y:S02]  /*6fa0*/  USEL UR5, URZ, 0x1, UP2 ;  /* 0x000000013f057887 */ /* 0x000fe40009000000 */
[----:B------:R-:W-:-:S04]  /*6fb0*/  USEL UR7, UR7, URZ, UP2 ;  /* 0x0000003f07077287 */ /* 0x000fc80009000000 */
[----:B------:R-:W-:Y:S01]  /*6fc0*/  LOP3.LUT R2, R2, UR5, RZ, 0x3c, !PT ;  /* 0x0000000502027c12 */ /* 0x000fe2000f8e3cff */
[----:B0-----:R-:W-:Y:S07]  /*6fd0*/  @!P0 BRA `(.L_x_2041) ;  /* 0x0000000000048947 */ /* 0x001fee0003800000 */
[----:B------:R-:W-:Y:S01]  /*6fe0*/  BPT.TRAP 0x1 ;  /* 0x000000040000795c */ /* 0x000fe20000300000 */
.L_x_2041:
[----:B------:R-:W-:Y:S01]  /*6ff0*/  ULEA UR5, UR7, UR37, 0x3 ;  /* 0x0000002507057291 */ /* 0x000fe2000f8e183f */
[----:B------:R-:W-:-:S08]  /*7000*/  SHF.L.U32 R8, R2, 0x1f, RZ ;  /* 0x0000001f02087819 */ /* 0x000fd000000006ff */
[----:B------:R0:W1:Y:S01]  /*7010*/  SYNCS.PHASECHK.TRANS64.TRYWAIT P2, [UR5+0x38830], R8 ;  /* 0x03883008ff0075a7 */ /* 0x0000620008040145 */
[----:B------:R-:W-:Y:S05]  /*7020*/  @!P0 BRA `(.L_x_2042) ;  /* 0x0000000000048947 */ /* 0x000fea0003800000 */
[----:B------:R-:W-:Y:S01]  /*7030*/  BPT.TRAP 0x1 ;  /* 0x000000040000795c */ /* 0x000fe20000300000 */
.L_x_2042:
[----:B-1----:R-:W-:Y:S05]  /*7040*/  @P2 BRA `(.L_x_2043) ;  /* 0x0000000000082947 */ /* 0x002fea0003800000 */
[----:B------:R-:W1:Y:S02]  /*7050*/  SYNCS.PHASECHK.TRANS64.TRYWAIT P2, [UR5+0x38830], R8 ;  /* 0x03883008ff0075a7 */ /* 0x000e640008040145 */
[----:B-1----:R-:W-:Y:S05]  /*7060*/  @!P2 BRA `(.L_x_2044) ;  /* 0x000001300078a947 */ /* 0x002fea0003800000 */
.L_x_2043:
[----:B------:R-:W-:Y:S01]  /*7070*/  R2UR UR10, R0 ;  /* 0x00000000000a72ca */ /* 0x000fe200000e0000 */
[----:B------:R-:W-:Y:S01]  /*7080*/  WARPGROUP.ARRIVE ;  /* 0x00000000000079c5 */ /* 0x000fe20000000000 */
        /* <DEDUP_REMOVED lines=21> */
.L_x_2045:
[----:B------:R2:W3:Y:S01]  /*71e0*/  SYNCS.PHASECHK.TRANS64.TRYWAIT P2, [UR5+0x38850], R8 ;  /* 0x03885008ff0075a7 */ /* 0x0004e20008040145 */
[----:B------:R-:W-:Y:S05]  /*71f0*/  @!P0 BRA `(.L_x_2046) ;  /* 0x0000000000048947 */ /* 0x000fea0003800000 */
[----:B------:R-:W-:Y:S01]  /*7200*/  BPT.TRAP 0x1 ;  /* 0x000000040000795c */ /* 0x000fe20000300000 */
.L_x_2046:
[----:B---3--:R-:W-:Y:S05]  /*7210*/  @P2 BRA `(.L_x_2047) ;  /* 0x0000000000082947 */ /* 0x008fea0003800000 */
[----:B------:R-:W3:Y:S02]  /*7220*/  SYNCS.PHASECHK.TRANS64.TRYWAIT P2, [UR5+0x38850], R8 ;  /* 0x03885008ff0075a7 */ /* 0x000ee40008040145 */
[----:B---3--:R-:W-:Y:S05]  /*7230*/  @!P2 BRA `(.L_x_2048) ;  /* 0x00000130001ca947 */ /* 0x008fea0003800000 */
.L_x_2047:
[----:B------:R-:W-:Y:S01]  /*7240*/  ULEA UR26, UR7, UR4, 0xc ;  /* 0x00000004071a7291 */ /* 0x000fe2000f8e603f */
[----:B------:R-:W-:Y:S01]  /*7250*/  WARPGROUP.ARRIVE ;  /* 0x00000000000079c5 */ /* 0x000fe20000000000 */
[----:B------:R-:W-:Y:S01]  /*7260*/  UMOV UR27, 0x40000040 ;  /* 0x40000040001b7882 */ /* 0x000fe20000000000 */
[----:B------:R-:W-:-:S04]  /*7270*/  UIADD3 UR28, UR6, 0x2, URZ ;  /* 0x00000002061c7890 */ /* 0x000fc8000fffe03f */
[----:B-1----:R-:W1:Y:S01]  /*7280*/  S2R R9, SR_TID.X ;  /* 0x0000000000097919 */ /* 0x002e620000002100 */
[----:B------:R-:W-:Y:S01]  /*7290*/  UIADD3 UR30, UR26, 0x2, URZ ;  /* 0x000000021a1e7890 */ /* 0x000fe2000fffe03f */
[----:B------:R-:W-:Y:S01]  /*72a0*/  PLOP3.LUT P2, PT, PT, PT, UP0, 0x80, 0x0 ;  /* 0x000000000000781c */ /* 0x000fe20003f4f008 */
[----:B------:R-:W-:Y:S01]  /*72b0*/  UMOV UR29, 0x40000040 ;  /* 0x40000040001d7882 */ /* 0x000fe20000000000 */
[----:B------:R-:W-:Y:S01]  /*72c0*/  UMOV UR31, 0x40000040 ;  /* 0x40000040001f7882 */ /* 0x000fe20000000000 */
[----:B------:R-:W-:Y:S01]  /*72d0*/  HGMMA.64x64x16.F32.BF16 R152, gdesc[UR24], R152, gsb0 ;  /* 0x00e00000189879f0 */ /* 0x000fe20008001898 */
[----:B------:R-:W-:Y:S01]  /*72e0*/  UIADD3 UR18, UR6, 0x800, URZ ;  /* 0x0000080006127890 */ /* 0x000fe2000fffe03f */
[----:B------:R-:W-:Y:S01]  /*72f0*/  PLOP3.LUT P3, PT, PT, PT, UP0, 0x80, 0x0 ;  /* 0x000000000000781c */ /* 0x000fe20003f6f008 */
[----:B------:R-:W-:Y:S01]  /*7300*/  UIADD3 UR15, UR26, 0x800, URZ ;  /* 0x000008001a0f7890 */ /* 0x000fe2000fffe03f */
[----:B------:R-:W-:Y:S02]  /*7310*/  IMAD.IADD R197, R188, 0x1, R18 ;  /* 0x00000001bcc57824 */ /* 0x000fe400078e0212 */
[----:B------:R-:W-:-:S02]  /*7320*/  IMAD.U32 R12, RZ, RZ, UR5 ;  /* 0x00000005ff0c7e24 */ /* 0x000fc4000f8e00ff */
[----:B------:R-:W-:-:S05]  /*7330*/  IMAD.SHL.U32 R13, R6, 0x40, RZ ;  /* 0x00000040060d7824 */ /* 0x000fca00078e00ff */
[----:B------:R-:W-:Y:S02]  /*7340*/  IADD3 R11, -R16, 0x1, -R13 ;  /* 0x00000001100b7810 */ /* 0x000fe40007ffe90d */
[----:B-1----:R-:W-:-:S05]  /*7350*/  SHF.R.U32.HI R9, RZ, 0x7, R9 ;  /* 0x00000007ff097819 */ /* 0x002fca0000011609 */
[----:B0-2---:R0:W1:Y:S02]  /*7360*/  SHFL.IDX PT, R8, R9, RZ, 0x1f ;  /* 0x00001fff09087589 */ /* 0x00506400000e0000 */
[----:B0-----:R-:W0:Y:S01]  /*7370*/  LDC R9, c[0x0][0x288] ;  /* 0x0000a200ff097b82 */ /* 0x001e220000000800 */
[----:B-1----:R-:W-:-:S07]  /*7380*/  R2UR UR10, R8 ;  /* 0x00000000080a72ca */ /* 0x002fce00000e0000 */
[----:B------:R-:W1:Y:S06]  /*7390*/  LDC R8, c[0x0][0x2f0] ;  /* 0x0000bc00ff087b82 */ /* 0x000e6c0000000800 */
[----:B------:R-:W-:-:S03]  /*73a0*/  UISETP.GT.AND UP2, UPT, UR10, 0x7f, UPT ;  /* 0x0000007f0a00788c */ /* 0x000fc6000bf44270 */
[----:B------:R-:W-:Y:S01]  /*73b0*/  UMOV UR10, 0x4 ;  /* 0x00000004000a7882 */ /* 0x000fe20000000000 */
[----:B------:R-:W-:Y:S02]  /*73c0*/  USEL UR14, URZ, 0x2, !UP2 ;  /* 0x000000023f0e7887 */ /* 0x000fe4000d000000 */
[----:B------:R-:W-:Y:S01]  /*73d0*/  USEL UR11, UR10, 0x2, UP2 ;  /* 0x000000020a0b7887 */ /* 0x000fe20009000000 */
[----:B------:R-:W-:Y:S02]  /*73e0*/  WARPGROUP.DEPBAR.LE gsb0, 0x0 ;  /* 0x00008000000079c5 */ /* 0x000fe40000010000 */
[----:B------:R-:W-:Y:S01]  /*73f0*/  WARPGROUP.ARRIVE ;  /* 0x00000000000079c5 */ /* 0x000fe20000000000 */
[----:B------:R-:W-:-:S05]  /*7400*/  USEL UR10, UR10, 0x6, !UP2 ;  /* 0x000000060a0a7887 */ /* 0x000fca000d000000 */
        /* <DEDUP_REMOVED lines=238> */
[----:B------:R-:W-:Y:S01]  /*82f0*/  @UP0 ULDC UR10, c[0x0][0x44c] ;  /* 0x00011300000a0ab9 */ /* 0x000fe20000000800 */
[----:B------:R-:W-:Y:S01]  /*8300*/  ULDC UR26, c[0x0][0xad4] ;  /* 0x0002b500001a7ab9 */ /* 0x000fe20000000800 */
[----:B------:R-:W-:Y:S01]  /*8310*/  @P2 IMAD.HI.U32 R10, R197, UR10, RZ ;  /* 0x0000000ac50a2c27 */ /* 0x000fe2000f8e00ff */
[----:B------:R-:W-:Y:S01]  /*8320*/  @UP0 ULDC UR10, c[0x0][0x450] ;  /* 0x00011400000a0ab9 */ /* 0x000fe20000000800 */
[----:B------:R-:W-:Y:S01]  /*8330*/  PLOP3.LUT P2, PT, PT, PT, UP1, 0x40, 0x0 ;  /* 0x000000000000781c */ /* 0x000fe20003f4e818 */
[----:B------:R-:W-:-:S02]  /*8340*/  ULOP3.LUT UR5, URZ, UR26, URZ, 0x33, !UPT ;  /* 0x0000001a3f057292 */ /* 0x000fc4000f8e333f */
[----:B------:R-:W-:Y:S01]  /*8350*/  @P3 SHF.R.U32.HI R197, RZ, UR10, R10 ;  /* 0x0000000affc53c19 */ /* 0x000fe2000801160a */
[----:B------:R-:W-:Y:S01]  /*8360*/  @!P1 VIADD R10, R12, 0x38840 ;  /* 0x000388400c0a9836 */ /* 0x000fe20000000000 */
[----:B------:R-:W-:-:S03]  /*8370*/  ULDC UR10, c[0x0][0xad8] ;  /* 0x0002b600000a7ab9 */ /* 0x000fc60000000800 */
[----:B------:R-:W2:Y:S01]  /*8380*/  SHFL.IDX PT, R199, R197, RZ, 0x1c1f ;  /* 0x001c1fffc5c77589 */ /* 0x000ea200000e0000 */
[----:B------:R-:W-:Y:S01]  /*8390*/  @!P1 PRMT R10, RZ, 0x654, R10 ;  /* 0x00000654ff0a9816 */ /* 0x000fe2000000000a */
[----:B------:R-:W-:Y:S02]  /*83a0*/  WARPGROUP.DEPBAR.LE gsb0, 0x0 ;  /* 0x00008000000079c5 */ /* 0x000fe40000010000 */
[----:B------:R-:W-:-:S06]  /*83b0*/  WARPGROUP.ARRIVE ;  /* 0x00000000000079c5 */ /* 0x000fcc0000000000 */
[----:B------:R-:W-:Y:S03]  /*83c0*/  HGMMA.64x64x16.F32.BF16 R152, gdesc[UR28], R152, gsb0 ;  /* 0x00e000001c9879f0 */ /* 0x000fe60008001898 */
[----:B------:R-:W-:Y:S02]  /*83d0*/  WARPGROUP.DEPBAR.LE gsb0, 0x0 ;  /* 0x00008000000079c5 */ /* 0x000fe40000010000 */
[----:B------:R1:W-:Y:S02]  /*83e0*/  @!P1 SYNCS.ARRIVE.TRANS64.RED.A1T0 RZ, [R10+URZ], RZ ;  /* 0x000000ff0aff99a7 */ /* 0x0003e4000810043f */
[----:B-1----:R-:W-:-:S04]  /*83f0*/  IMAD R10, R8, UR38, R11 ;  /* 0x00000026080a7c24 */ /* 0x002fc8000f8e020b */
[----:B0-----:R-:W-:-:S04]  /*8400*/  IMAD.IADD R10, R10, 0x1, -R9 ;  /* 0x000000010a0a7824 */ /* 0x001fc800078e0a09 */
[C---:B------:R-:W-:Y:S02]  /*8410*/  VIADD R14, R10.reuse, UR10 ;  /* 0x0000000a0a0e7c36 */ /* 0x040fe40008000000 */
[----:B------:R-:W-:Y:S01]  /*8420*/  VIADD R15, R10, UR5 ;  /* 0x000000050a0f7c36 */ /* 0x000fe20008000000 */
[----:B------:R-:W-:Y:S01]  /*8430*/  ULDC UR5, c[0x0][0xadc] ;  /* 0x0002b70000057ab9 */ /* 0x000fe20000000800 */
[C---:B--2---:R-:W-:Y:S02]  /*8440*/  IMAD.IADD R21, R199.reuse, 0x1, R14 ;  /* 0x00000001c7157824 */ /* 0x044fe400078e020e */
[----:B------:R-:W-:Y:S01]  /*8450*/  IMAD.IADD R20, R199, 0x1, R15 ;  /* 0x00000001c7147824 */ /* 0x000fe200078e020f */
[----:B------:R-:W-:Y:S06]  /*8460*/  @P2 BRA `(.L_x_2049) ;  /* 0x00000000005c2947 */ /* 0x000fec0003800000 */
[----:B------:R-:W-:Y:S01]  /*8470*/  IMAD R10, R8, UR38, R199 ;  /* 0x00000026080a7c24 */ /* 0x000fe2000f8e02c7 */
[----:B------:R-:W-:Y:S03]  /*8480*/  BSSY B0, `(.L_x_2050) ;  /* 0x0000011000007945 */ /* 0x000fe60003800000 */
[----:B------:R-:W-:-:S05]  /*8490*/  IMAD.IADD R198, R10, 0x1, -R9 ;  /* 0x000000010ac67824 */ /* 0x000fca00078e0a09 */
        /* <DEDUP_REMOVED lines=10> */
.L_x_2051:
[----:B------:R-:W-:-:S05]  /*8540*/  IMAD.U32 R200, RZ, RZ, UR5 ;  /* 0x00000005ffc87e24 */ /* 0x000fca000f8e00ff */
[----:B------:R-:W-:-:S13]  /*8550*/  ISETP.NE.AND P2, PT, R200, 0x1, PT ;  /* 0x00000001c800780c */ /* 0x000fda0003f45270 */
[----:B------:R-:W0:Y:S02]  /*8560*/  @P2 LDC.64 R10, c[0x0][0xae0] ;  /* 0x0002b800ff0a2b82 */ /* 0x000e240000000a00 */
[----:B0-----:R-:W-:-:S05]  /*8570*/  @P2 IMAD.HI.U32 R10, R198, R10, RZ ;  /* 0x0000000ac60a2227 */ /* 0x001fca00078e00ff */
[----:B------:R-:W-:-:S07]  /*8580*/  @P2 SHF.R.U32.HI R198, RZ, R11, R10 ;  /* 0x0000000bffc62219 */ /* 0x000fce000001160a */
.L_x_2052:
[----:B------:R-:W-:Y:S05]  /*8590*/  BSYNC B0 ;  /* 0x0000000000007941 */ /* 0x000fea0003800000 */
.L_x_2050:
[----:B------:R-:W-:-:S04]  /*85a0*/  IMAD R11, R198, R200, -R13 ;  /* 0x000000c8c60b7224 */ /* 0x000fc800078e0a0d */
[----:B------:R-:W-:-:S05]  /*85b0*/  IMAD.IADD R11, R11, 0x1, -R16 ;  /* 0x000000010b0b7824 */ /* 0x000fca00078e0a10 */
[----:B------:R-:W-:Y:S02]  /*85c0*/  VIADDMNMX R21, R11, R200, R21, PT ;  /* 0x000000c80b157246 */ /* 0x000fe40003800115 */
[----:B------:R-:W-:-:S07]  /*85d0*/  VIMNMX R20, R20, R11, !PT ;  /* 0x0000000b14147248 */ /* 0x000fce0007fe0100 */
.L_x_2049:
[----:B------:R-:W-:Y:S01]  /*85e0*/  ISETP.GT.AND P2, PT, R6, -0x1, PT ;  /* 0xffffffff0600780c */ /* 0x000fe20003f44270 */
[----:B------:R-:W0:Y:S03]  /*85f0*/  SHFL.IDX PT, R197, R197, 0x1, 0x1c1f ;  /* 0x003c1f00c5c57f89 */ /* 0x000e2600000e0000 */
[C---:B------:R-:W-:Y:S02]  /*8600*/  ISETP.GT.AND P5, PT, R20.reuse, RZ, P2 ;  /* 0x000000ff1400720c */ /* 0x040fe400017a4270 */
[C---:B------:R-:W-:Y:S02]  /*8610*/  ISETP.GT.AND P4, PT, R20.reuse, 0x1, P2 ;  /* 0x000000011400780c */ /* 0x040fe40001784270 */
[----:B------:R-:W-:Y:S02]  /*8620*/  ISETP.LT.OR P5, PT, R21, 0x1, P5 ;  /* 0x000000011500780c */ /* 0x000fe40002fa1670 */
[----:B------:R-:W-:-:S02]  /*8630*/  ISETP.GT.AND P6, PT, R20, 0x8, P2 ;  /* 0x000000081400780c */ /* 0x000fc400017c4270 */
[----:B------:R-:W-:Y:S02]  /*8640*/  FSEL R152, R152, -INF , !P5 ;  /* 0xff80000098987808 */ /* 0x000fe40006800000 */
[C---:B------:R-:W-:Y:S02]  /*8650*/  ISETP.GT.AND P5, PT, R20.reuse, 0x10, P2 ;  /* 0x000000101400780c */ /* 0x040fe400017a4270 */
[----:B------:R-:W-:Y:S02]  /*8660*/  ISETP.GT.AND P3, PT, R20, 0x9, P2 ;  /* 0x000000091400780c */ /* 0x000fe40001764270 */
[C---:B------:R-:W-:Y:S02]  /*8670*/  ISETP.LT.OR P5, PT, R21.reuse, 0x11, P5 ;  /* 0x000000111500780c */ /* 0x040fe40002fa1670 */
[----:B------:R-:W-:Y:S02]  /*8680*/  ISETP.LT.OR P4, PT, R21, 0x2, P4 ;  /* 0x000000021500780c */ /* 0x000fe40002781670 */
[----:B------:R-:W-:-:S02]  /*8690*/  FSEL R160, R160, -INF , !P5 ;  /* 0xff800000a0a07808 */ /* 0x000fc40006800000 */
[----:B------:R-:W-:Y:S01]  /*86a0*/  ISETP.GT.AND P5, PT, R20, 0x20, P2 ;  /* 0x000000201400780c */ /* 0x000fe200017a4270 */
[----:B0-----:R-:W-:Y:S01]  /*86b0*/  IMAD.IADD R15, R15, 0x1, R197 ;  /* 0x000000010f0f7824 */ /* 0x001fe200078e02c5 */
[C---:B------:R-:W-:Y:S02]  /*86c0*/  ISETP.LT.OR P6, PT, R21.reuse, 0x9, P6 ;  /* 0x000000091500780c */ /* 0x040fe400037c1670 */
[C---:B------:R-:W-:Y:S02]  /*86d0*/  ISETP.LT.OR P3, PT, R21.reuse, 0xa, P3 ;  /* 0x0000000a1500780c */ /* 0x040fe40001f61670 */
[----:B------:R-:W-:Y:S02]  /*86e0*/  ISETP.LT.OR P5, PT, R21, 0x21, P5 ;  /* 0x000000211500780c */ /* 0x000fe40002fa1670 */
[----:B------:R-:W-:Y:S02]  /*86f0*/  FSEL R153, R153, -INF , !P4 ;  /* 0xff80000099997808 */ /* 0x000fe40006000000 */
[----:B------:R-:W-:-:S02]  /*8700*/  FSEL R156, R156, -INF , !P6 ;  /* 0xff8000009c9c7808 */ /* 0x000fc40007000000 */
[----:B------:R-:W-:Y:S02]  /*8710*/  FSEL R157, R157, -INF , !P3 ;  /* 0xff8000009d9d7808 */ /* 0x000fe40005800000 */
[C---:B------:R-:W-:Y:S02]  /*8720*/  ISETP.GT.AND P4, PT, R20.reuse, 0x11, P2 ;  /* 0x000000111400780c */ /* 0x040fe40001784270 */
[C---:B------:R-:W-:Y:S02]  /*8730*/  ISETP.GT.AND P6, PT, R20.reuse, 0x18, P2 ;  /* 0x000000181400780c */ /* 0x040fe400017c4270 */
[----:B------:R-:W-:Y:S02]  /*8740*/  ISETP.GT.AND P3, PT, R20, 0x19, P2 ;  /* 0x000000191400780c */ /* 0x000fe40001764270 */
[----:B------:R-:W-:Y:S02]  /*8750*/  FSEL R168, R168, -INF , !P5 ;  /* 0xff800000a8a87808 */ /* 0x000fe40006800000 */
[----:B------:R-:W-:-:S02]  /*8760*/  ISETP.GT.AND P5, PT, R20, 0x30, P2 ;  /* 0x000000301400780c */ /* 0x000fc400017a4270 */
[C---:B------:R-:W-:Y:S02]  /*8770*/  ISETP.LT.OR P4, PT, R21.reuse, 0x12, P4 ;  /* 0x000000121500780c */ /* 0x040fe40002781670 */
        /* <DEDUP_REMOVED lines=10> */
[----:B------:R-:W-:-:S02]  /*8820*/  PLOP3.LUT P5, PT, PT, PT, UP1, 0x40, 0x0 ;  /* 0x000000000000781c */ /* 0x000fc40003fae818 */
[C---:B------:R-:W-:Y:S02]  /*8830*/  ISETP.LT.OR P4, PT, R21.reuse, 0x22, P4 ;  /* 0x000000221500780c */ /* 0x040fe40002781670 */
[C---:B------:R-:W-:Y:S02]  /*8840*/  ISETP.LT.OR P6, PT, R21.reuse, 0x29, P6 ;  /* 0x000000291500780c */ /* 0x040fe400037c1670 */
[----:B------:R-:W-:Y:S02]  /*8850*/  ISETP.LT.OR P3, PT, R21, 0x2a, P3 ;  /* 0x0000002a1500780c */ /* 0x000fe40001f61670 */
[----:B------:R-:W-:Y:S02]  /*8860*/  FSEL R169, R169, -INF , !P4 ;  /* 0xff800000a9a97808 */ /* 0x000fe40006000000 */
[----:B------:R-:W-:Y:S02]  /*8870*/  FSEL R172, R172, -INF , !P6 ;  /* 0xff800000acac7808 */ /* 0x000fe40007000000 */
[----:B------:R-:W-:-:S02]  /*8880*/  FSEL R173, R173, -INF , !P3 ;  /* 0xff800000adad7808 */ /* 0x000fc40005800000 */
[C---:B------:R-:W-:Y:S02]  /*8890*/  ISETP.GT.AND P4, PT, R20.reuse, 0x31, P2 ;  /* 0x000000311400780c */ /* 0x040fe40001784270 */
[C---:B------:R-:W-:Y:S02]  /*88a0*/  ISETP.GT.AND P6, PT, R20.reuse, 0x38, P2 ;  /* 0x000000381400780c */ /* 0x040fe400017c4270 */
[----:B------:R-:W-:Y:S01]  /*88b0*/  ISETP.GT.AND P3, PT, R20, 0x39, P2 ;  /* 0x000000391400780c */ /* 0x000fe20001764270 */
[----:B------:R-:W-:Y:S01]  /*88c0*/  IMAD.IADD R20, R14, 0x1, R197 ;  /* 0x000000010e147824 */ /* 0x000fe200078e02c5 */
[C---:B------:R-:W-:Y:S02]  /*88d0*/  ISETP.LT.OR P4, PT, R21.reuse, 0x32, P4 ;  /* 0x000000321500780c */ /* 0x040fe40002781670 */
[C---:B------:R-:W-:Y:S02]  /*88e0*/  ISETP.LT.OR P6, PT, R21.reuse, 0x39, P6 ;  /* 0x000000391500780c */ /* 0x040fe400037c1670 */
[----:B------:R-:W-:-:S02]  /*88f0*/  ISETP.LT.OR P3, PT, R21, 0x3a, P3 ;  /* 0x0000003a1500780c */ /* 0x000fc40001f61670 */
[----:B------:R-:W-:Y:S02]  /*8900*/  FSEL R177, R177, -INF , !P4 ;  /* 0xff800000b1b17808 */ /* 0x000fe40006000000 */
[----:B------:R-:W-:Y:S02]  /*8910*/  FSEL R180, R180, -INF , !P6 ;  /* 0xff800000b4b47808 */ /* 0x000fe40007000000 */
[----:B------:R-:W-:Y:S01]  /*8920*/  FSEL R181, R181, -INF , !P3 ;  /* 0xff800000b5b57808 */ /* 0x000fe20005800000 */
        /* <DEDUP_REMOVED lines=14> */
.L_x_2055:
[----:B------:R-:W-:-:S05]  /*8a10*/  IMAD.U32 R197, RZ, RZ, UR5 ;  /* 0x00000005ffc57e24 */ /* 0x000fca000f8e00ff */
[----:B------:R-:W-:-:S13]  /*8a20*/  ISETP.NE.AND P3, PT, R197, 0x1, PT ;  /* 0x00000001c500780c */ /* 0x000fda0003f65270 */
[----:B------:R-:W0:Y:S02]  /*8a30*/  @P3 LDC.64 R10, c[0x0][0xae0] ;  /* 0x0002b800ff0a3b82 */ /* 0x000e240000000a00 */
[----:B0-----:R-:W-:-:S05]  /*8a40*/  @P3 IMAD.HI.U32 R10, R14, R10, RZ ;  /* 0x0000000a0e0a3227 */ /* 0x001fca00078e00ff */
[----:B------:R-:W-:-:S07]  /*8a50*/  @P3 SHF.R.U32.HI R14, RZ, R11, R10 ;  /* 0x0000000bff0e3219 */ /* 0x000fce000001160a */
.L_x_2056:
[----:B------:R-:W-:Y:S05]  /*8a60*/  BSYNC B0 ;  /* 0x0000000000007941 */ /* 0x000fea0003800000 */
.L_x_2054:
[----:B------:R-:W-:-:S04]  /*8a70*/  IMAD R13, R14, R197, -R13 ;  /* 0x000000c50e0d7224 */ /* 0x000fc800078e0a0d */
[----:B------:R-:W-:-:S05]  /*8a80*/  IMAD.IADD R13, R13, 0x1, -R16 ;  /* 0x000000010d0d7824 */ /* 0x000fca00078e0a10 */
[----:B------:R-:W-:Y:S02]  /*8a90*/  VIADDMNMX R20, R13, R197, R20, PT ;  /* 0x000000c50d147246 */ /* 0x000fe40003800114 */
[----:B------:R-:W-:-:S07]  /*8aa0*/  VIMNMX R15, R15, R13, !PT ;  /* 0x0000000d0f0f7248 */ /* 0x000fce0007fe0100 */
.L_x_2053:
[----:B------:R-:W-:Y:S01]  /*8ab0*/  FMNMX.FTZ R10, R152, R5, !PT ;  /* 0x00000005980a7209 */ /* 0x000fe20007810000 */
[----:B------:R-:W-:Y:S01]  /*8ac0*/  ULDC UR19, c[0x0][0xa80] ;  /* 0x0002a00000137ab9 */ /* 0x000fe20000000800 */
[----:B------:R-:W-:Y:S01]  /*8ad0*/  ISETP.GT.AND P4, PT, R15, RZ, P2 ;  /* 0x000000ff0f00720c */ /* 0x000fe20001784270 */
[----:B------:R-:W-:Y:S01]  /*8ae0*/  ULEA UR10, UR7, UR39, 0xc ;  /* 0x00000027070a7291 */ /* 0x000fe2000f8e603f */
[----:B------:R-:W-:Y:S01]  /*8af0*/  FMNMX.FTZ R11, R153, R10, !PT ;  /* 0x0000000a990b7209 */ /* 0x000fe20007810000 */
[----:B------:R-:W-:Y:S01]  /*8b00*/  UMOV UR11, 0x40000040 ;  /* 0x40000040000b7882 */ /* 0x000fe20000000000 */
[----:B------:R-:W-:Y:S01]  /*8b10*/  ISETP.GT.AND P3, PT, R15, 0x1, P2 ;  /* 0x000000010f00780c */ /* 0x000fe20001764270 */
[----:B------:R-:W-:Y:S01]  /*8b20*/  UIADD3 UR14, UR10, 0x80, URZ ;  /* 0x000000800a0e7890 */ /* 0x000fe2000fffe03f */
[----:B------:R-:W-:Y:S01]  /*8b30*/  FMNMX.FTZ R10, R156, R11, !PT ;  /* 0x0000000b9c0a7209 */ /* 0x000fe20007810000 */
[----:B------:R-:W-:Y:S01]  /*8b40*/  UMOV UR15, 0x40000040 ;  /* 0x40000040000f7882 */ /* 0x000fe20000000000 */
[----:B------:R-:W-:Y:S01]  /*8b50*/  ISETP.LT.OR P4, PT, R20, 0x1, P4 ;  /* 0x000000011400780c */ /* 0x000fe20002781670 */
[----:B------:R-:W-:Y:S01]  /*8b60*/  @!P1 VIADD R12, R12, 0x38860 ;  /* 0x000388600c0c9836 */ /* 0x000fe20000000000 */
        /* <DEDUP_REMOVED lines=9> */
[----:B------:R-:W-:Y:S02]  /*8c00*/  ISETP.LT.OR P5, PT, R20, 0x9, P5 ;  /* 0x000000091400780c */ /* 0x000fe40002fa1670 */
[----:B------:R-:W-:Y:S02]  /*8c10*/  FMNMX.FTZ R10, R168, R11, !PT ;  /* 0x0000000ba80a7209 */ /* 0x000fe40007810000 */
[----:B------:R-:W-:Y:S02]  /*8c20*/  FSEL R155, R155, -INF , !P3 ;  /* 0xff8000009b9b7808 */ /* 0x000fe40005800000 */
[----:B------:R-:W-:-:S02]  /*8c30*/  FMNMX.FTZ R11, R169, R10, !PT ;  /* 0x0000000aa90b7209 */ /* 0x000fc40007810000 */
[----:B------:R-:W-:Y:S02]  /*8c40*/  FMNMX.FTZ R14, R154, R7, !PT ;  /* 0x000000079a0e7209 */ /* 0x000fe40007810000 */
[----:B------:R-:W-:Y:S02]  /*8c50*/  FMNMX.FTZ R10, R172, R11, !PT ;  /* 0x0000000bac0a7209 */ /* 0x000fe40007810000 */
[----:B------:R-:W-:Y:S02]  /*8c60*/  ISETP.GT.AND P3, PT, R15, 0x10, P2 ;  /* 0x000000100f00780c */ /* 0x000fe40001764270 */
[----:B------:R-:W-:Y:S02]  /*8c70*/  FMNMX.FTZ R11, R173, R10, !PT ;  /* 0x0000000aad0b7209 */ /* 0x000fe40007810000 */
[----:B------:R-:W-:Y:S02]  /*8c80*/  ISETP.LT.OR P6, PT, R20, 0xa, P6 ;  /* 0x0000000a1400780c */ /* 0x000fe400037c1670 */
[----:B------:R-:W-:-:S02]  /*8c90*/  FMNMX.FTZ R10, R176, R11, !PT ;  /* 0x0000000bb00a7209 */ /* 0x000fc40007810000 */
[----:B------:R-:W-:Y:S02]  /*8ca0*/  FSEL R158, R158, -INF , !P5 ;  /* 0xff8000009e9e7808 */ /* 0x000fe40006800000 */
[----:B------:R-:W-:Y:S02]  /*8cb0*/  FMNMX.FTZ R11, R177, R10, !PT ;  /* 0x0000000ab10b7209 */ /* 0x000fe40007810000 */
[----:B------:R-:W-:Y:S02]  /*8cc0*/  ISETP.GT.AND P5, PT, R15, 0x11, P2 ;  /* 0x000000110f00780c */ /* 0x000fe400017a4270 */
[----:B------:R-:W-:Y:S02]  /*8cd0*/  FMNMX.FTZ R10, R180, R11, !PT ;  /* 0x0000000bb40a7209 */ /* 0x000fe40007810000 */
[----:B------:R-:W-:Y:S02]  /*8ce0*/  FSEL R159, R159, -INF , !P6 ;  /* 0xff8000009f9f7808 */ /* 0x000fe40007000000 */
[----:B------:R-:W-:-:S02]  /*8cf0*/  FMNMX.FTZ R11, R181, R10, !PT ;  /* 0x0000000ab50b7209 */ /* 0x000fc40007810000 */
[C---:B------:R-:W-:Y:S02]  /*8d00*/  ISETP.LT.OR P3, PT, R20.reuse, 0x11, P3 ;  /* 0x000000111400780c */ /* 0x040fe40001f61670 */
[C---:B------:R-:W-:Y:S01]  /*8d10*/  ISETP.GT.AND P6, PT, R15.reuse, 0x18, P2 ;  /* 0x000000180f00780c */ /* 0x040fe200017c4270 */
[----:B------:R-:W0:Y:S01]  /*8d20*/  SHFL.BFLY PT, R10, R11, 0x2, 0x1f ;  /* 0x0c401f000b0a7f89 */ /* 0x000e2200000e0000 */
[----:B------:R-:W-:Y:S02]  /*8d30*/  ISETP.LT.OR P5, PT, R20, 0x12, P5 ;  /* 0x000000121400780c */ /* 0x000fe40002fa1670 */
[----:B------:R-:W-:Y:S02]  /*8d40*/  FSEL R162, R162, -INF , !P3 ;  /* 0xff800000a2a27808 */ /* 0x000fe40005800000 */
[----:B------:R-:W-:Y:S02]  /*8d50*/  ISETP.GT.AND P4, PT, R15, 0x19, P2 ;  /* 0x000000190f00780c */ /* 0x000fe40001784270 */
[----:B------:R-:W-:-:S02]  /*8d60*/  ISETP.LT.OR P6, PT, R20, 0x19, P6 ;  /* 0x000000191400780c */ /* 0x000fc400037c1670 */
[----:B------:R-:W-:Y:S02]  /*8d70*/  FSEL R163, R163, -INF , !P5 ;  /* 0xff800000a3a37808 */ /* 0x000fe40006800000 */
[C---:B------:R-:W-:Y:S02]  /*8d80*/  ISETP.GT.AND P3, PT, R15.reuse, 0x20, P2 ;  /* 0x000000200f00780c */ /* 0x040fe40001764270 */
[----:B------:R-:W-:Y:S02]  /*8d90*/  FSEL R166, R166, -INF , !P6 ;  /* 0xff800000a6a67808 */ /* 0x000fe40007000000 */
[C---:B------:R-:W-:Y:S02]  /*8da0*/  ISETP.LT.OR P4, PT, R20.reuse, 0x1a, P4 ;  /* 0x0000001a1400780c */ /* 0x040fe40002781670 */
[----:B------:R-:W-:Y:S02]  /*8db0*/  ISETP.LT.OR P3, PT, R20, 0x21, P3 ;  /* 0x000000211400780c */ /* 0x000fe40001f61670 */
[----:B------:R-:W-:-:S02]  /*8dc0*/  ISETP.GT.AND P5, PT, R15, 0x21, P2 ;  /* 0x000000210f00780c */ /* 0x000fc400017a4270 */
[----:B------:R-:W-:Y:S02]  /*8dd0*/  FSEL R167, R167, -INF , !P4 ;  /* 0xff800000a7a77808 */ /* 0x000fe40006000000 */
[----:B------:R-:W-:Y:S02]  /*8de0*/  FSEL R21, R170, -INF , !P3 ;  /* 0xff800000aa157808 */ /* 0x000fe40005800000 */
[----:B0-----:R-:W-:Y:S02]  /*8df0*/  FMNMX.FTZ R13, R11, R10, !PT ;  /* 0x0000000a0b0d7209 */ /* 0x001fe40007810000 */
[----:B------:R-:W-:Y:S02]  /*8e00*/  FMNMX.FTZ R11, R155, R14, !PT ;  /* 0x0000000e9b0b7209 */ /* 0x000fe40007810000 */
[----:B------:R-:W-:Y:S01]  /*8e10*/  ISETP.GT.AND P6, PT, R15, 0x28, P2 ;  /* 0x000000280f00780c */ /* 0x000fe200017c4270 */
[----:B------:R-:W0:Y:S01]  /*8e20*/  SHFL.BFLY PT, R10, R13, 0x1, 0x1f ;  /* 0x0c201f000d0a7f89 */ /* 0x000e2200000e0000 */
[----:B------:R-:W-:-:S02]  /*8e30*/  FMNMX.FTZ R14, R158, R11, !PT ;  /* 0x0000000b9e0e7209 */ /* 0x000fc40007810000 */
[----:B------:R-:W-:Y:S02]  /*8e40*/  ISETP.LT.OR P5, PT, R20, 0x22, P5 ;  /* 0x000000221400780c */ /* 0x000fe40002fa1670 */
[----:B------:R-:W-:Y:S02]  /*8e50*/  FMNMX.FTZ R11, R159, R14, !PT ;  /* 0x0000000e9f0b7209 */ /* 0x000fe40007810000 */
[----:B------:R-:W-:Y:S02]  /*8e60*/  ISETP.GT.AND P3, PT, R15, 0x29, P2 ;  /* 0x000000290f00780c */ /* 0x000fe40001764270 */
[----:B------:R-:W-:Y:S02]  /*8e70*/  FMNMX.FTZ R14, R162, R11, !PT ;  /* 0x0000000ba20e7209 */ /* 0x000fe40007810000 */
[----:B------:R-:W-:Y:S02]  /*8e80*/  FSEL R197, R171, -INF , !P5 ;  /* 0xff800000abc57808 */ /* 0x000fe40006800000 */
[----:B------:R-:W-:-:S02]  /*8e90*/  FMNMX.FTZ R11, R163, R14, !PT ;  /* 0x0000000ea30b7209 */ /* 0x000fc40007810000 */
[----:B------:R-:W-:Y:S02]  /*8ea0*/  ISETP.LT.OR P6, PT, R20, 0x29, P6 ;  /* 0x000000291400780c */ /* 0x000fe400037c1670 */
[----:B------:R-:W-:Y:S02]  /*8eb0*/  FMNMX.FTZ R14, R166, R11, !PT ;  /* 0x0000000ba60e7209 */ /* 0x000fe40007810000 */
[----:B------:R-:W-:Y:S02]  /*8ec0*/  ISETP.GT.AND P5, PT, R15, 0x30, P2 ;  /* 0x000000300f00780c */ /* 0x000fe400017a4270 */
[----:B------:R-:W-:Y:S02]  /*8ed0*/  FMNMX.FTZ R170, R167, R14, !PT ;  /* 0x0000000ea7aa7209 */ /* 0x000fe40007810000 */
[----:B------:R-:W-:Y:S02]  /*8ee0*/  ISETP.LT.OR P3, PT, R20, 0x2a, P3 ;  /* 0x0000002a1400780c */ /* 0x000fe40001f61670 */
[----:B0-----:R-:W-:-:S02]  /*8ef0*/  FMNMX.FTZ R10, R13, R10, !PT ;  /* 0x0000000a0d0a7209 */ /* 0x001fc40007810000 */
[----:B------:R-:W-:Y:S02]  /*8f00*/  FMNMX.FTZ R170, R21, R170, !PT ;  /* 0x000000aa15aa7209 */ /* 0x000fe40007810000 */
[C---:B------:R-:W-:Y:S01]  /*8f10*/  FSETP.NEU.FTZ.AND P4, PT, R10.reuse, -INF , PT ;  /* 0xff8000000a00780b */ /* 0x040fe20003f9d000 */
[----:B------:R-:W-:Y:S01]  /*8f20*/  FMUL.FTZ R198, R10, UR19 ;  /* 0x000000130ac67c20 */ /* 0x000fe20008410000 */
[----:B------:R-:W-:Y:S02]  /*8f30*/  FMNMX.FTZ R13, R197, R170, !PT ;  /* 0x000000aac50d7209 */ /* 0x000fe40007810000 */
[----:B------:R-:W-:Y:S02]  /*8f40*/  FSEL R199, R175, -INF , !P3 ;  /* 0xff800000afc77808 */ /* 0x000fe40005800000 */
[----:B------:R-:W-:Y:S02]  /*8f50*/  FSEL R198, R198, RZ, P4 ;  /* 0x000000ffc6c67208 */ /* 0x000fe40002000000 */
[----:B------:R-:W-:-:S02]  /*8f60*/  ISETP.LT.OR P5, PT, R20, 0x31, P5 ;  /* 0x000000311400780c */ /* 0x000fc40002fa1670 */
[----:B------:R-:W-:Y:S01]  /*8f70*/  ISETP.GT.AND P3, PT, R15, 0x38, P2 ;  /* 0x000000380f00780c */ /* 0x000fe20001764270 */
[--C-:B------:R-:W-:Y:S01]  /*8f80*/  FFMA.FTZ R171, R152, UR19, -R198.reuse ;  /* 0x0000001398ab7c23 */ /* 0x100fe200080108c6 */
[----:B------:R-:W-:Y:S01]  /*8f90*/  FSEL R152, R174, -INF , !P6 ;  /* 0xff800000ae987808 */ /* 0x000fe20007000000 */
[--C-:B------:R-:W-:Y:S01]  /*8fa0*/  FFMA.FTZ R11, R153, UR19, -R198.reuse ;  /* 0x00000013990b7c23 */ /* 0x100fe200080108c6 */
[----:B------:R-:W-:Y:S01]  /*8fb0*/  ISETP.GT.AND P6, PT, R15, 0x31, P2 ;  /* 0x000000310f00780c */ /* 0x000fe200017c4270 */
[----:B------:R0:W-:Y:S01]  /*8fc0*/  MUFU.EX2 R14, R171 ;  /* 0x000000ab000e7308 */ /* 0x0001e20000000800 */
[----:B------:R-:W-:Y:S01]  /*8fd0*/  FMNMX.FTZ R170, R152, R13, !PT ;  /* 0x0000000d98aa7209 */ /* 0x000fe20007810000 */
[--C-:B------:R-:W-:Y:S01]  /*8fe0*/  FFMA.FTZ R13, R156, UR19, -R198.reuse ;  /* 0x000000139c0d7c23 */ /* 0x100fe200080108c6 */
[----:B------:R-:W-:Y:S01]  /*8ff0*/  ISETP.LT.OR P6, PT, R20, 0x32, P6 ;  /* 0x000000321400780c */ /* 0x000fe200037c1670 */
[--C-:B------:R-:W-:Y:S01]  /*9000*/  FFMA.FTZ R175, R176, UR19, -R198.reuse ;  /* 0x00000013b0af7c23 */ /* 0x100fe200080108c6 */
[----:B------:R-:W-:Y:S01]  /*9010*/  FSEL R153, R178, -INF , !P5 ;  /* 0xff800000b2997808 */ /* 0x000fe20006800000 */
[--C-:B------:R-:W-:Y:S01]  /*9020*/  FFMA.FTZ R176, R177, UR19, -R198.reuse ;  /* 0x00000013b1b07c23 */ /* 0x100fe200080108c6 */
[----:B------:R-:W-:Y:S01]  /*9030*/  FMNMX.FTZ R170, R199, R170, !PT ;  /* 0x000000aac7aa7209 */ /* 0x000fe20007810000 */
[--C-:B------:R-:W-:Y:S01]  /*9040*/  FFMA.FTZ R177, R180, UR19, -R198.reuse ;  /* 0x00000013b4b17c23 */ /* 0x100fe200080108c6 */
[----:B------:R-:W-:Y:S01]  /*9050*/  ISETP.GT.AND P2, PT, R15, 0x39, P2 ;  /* 0x000000390f00780c */ /* 0x000fe20001744270 */
[--C-:B0-----:R-:W-:Y:S01]  /*9060*/  FFMA.FTZ R171, R164, UR19, -R198.reuse ;  /* 0x00000013a4ab7c23 */ /* 0x101fe200080108c6 */
[----:B------:R-:W-:Y:S01]  /*9070*/  ISETP.LT.OR P3, PT, R20, 0x39, P3 ;  /* 0x000000391400780c */ /* 0x000fe20001f61670 */
[--C-:B------:R-:W-:Y:S01]  /*9080*/  FFMA.FTZ R174, R165, UR19, -R198.reuse ;  /* 0x00000013a5ae7c23 */ /* 0x100fe200080108c6 */
[----:B------:R-:W-:Y:S01]  /*9090*/  FSEL R156, R179, -INF , !P6 ;  /* 0xff800000b39c7808 */ /* 0x000fe20007000000 */
[--C-:B------:R-:W-:Y:S01]  /*90a0*/  FFMA.FTZ R168, R168, UR19, -R198.reuse ;  /* 0x00000013a8a87c23 */ /* 0x100fe200080108c6 */
        /* <DEDUP_REMOVED lines=12> */
[----:B------:R-:W-:Y:S01]  /*9170*/  FSEL R164, R10, RZ, P4 ;  /* 0x000000ff0aa47208 */ /* 0x000fe20002000000 */
[----:B------:R-:W-:Y:S01]  /*9180*/  MUFU.EX2 R11, R11 ;  /* 0x0000000b000b7308 */ /* 0x000fe20000000800 */
[----:B------:R-:W-:Y:S01]  /*9190*/  FMNMX.FTZ R157, R183, R170, !PT ;  /* 0x000000aab79d7209 */ /* 0x000fe20007810000 */
[----:B------:R-:W-:Y:S01]  /*91a0*/  FFMA.FTZ R170, R161, UR19, -R198 ;  /* 0x00000013a1aa7c23 */ /* 0x000fe200080108c6 */
[----:B------:R-:W-:Y:S01]  /*91b0*/  @!P1 PRMT R12, RZ, 0x654, R12 ;  /* 0x00000654ff0c9816 */ /* 0x000fe2000000000c */
[----:B------:R-:W-:-:S02]  /*91c0*/  FADD.FTZ R164, -R164, R5 ;  /* 0x00000005a4a47221 */ /* 0x000fc40000010100 */
[----:B------:R-:W0:Y:S02]  /*91d0*/  SHFL.BFLY PT, R160, R157, 0x2, 0x1f ;  /* 0x0c401f009da07f89 */ /* 0x000e2400000e0000 */
[----:B------:R-:W-:Y:S01]  /*91e0*/  FMUL.FTZ R5, R164, UR19 ;  /* 0x00000013a4057c20 */ /* 0x000fe20008410000 */
[----:B------:R-:W-:Y:S01]  /*91f0*/  IMAD.U32 R164, RZ, RZ, UR36 ;  /* 0x00000024ffa47e24 */ /* 0x000fe2000f8e00ff */
[----:B------:R-:W-:Y:S01]  /*9200*/  MUFU.EX2 R13, R13 ;  /* 0x0000000d000d7308 */ /* 0x000fe20000000800 */
[----:B------:R-:W-:-:S07]  /*9210*/  UMOV UR36, UR7 ;  /* 0x0000000700247c82 */ /* 0x000fce0008000000 */
[----:B------:R-:W1:Y:S08]  /*9220*/  MUFU.EX2 R5, R5 ;  /* 0x0000000500057308 */ /* 0x000e700000000800 */
[----:B------:R-:W2:Y:S01]  /*9230*/  MUFU.EX2 R20, R20 ;  /* 0x0000001400147308 */ /* 0x000ea20000000800 */
[----:B0-----:R-:W-:-:S07]  /*9240*/  FMNMX.FTZ R160, R157, R160, !PT ;  /* 0x000000a09da07209 */ /* 0x001fce0007810000 */
[----:B------:R-:W-:Y:S01]  /*9250*/  MUFU.EX2 R15, R15 ;  /* 0x0000000f000f7308 */ /* 0x000fe20000000800 */
[----:B------:R-:W0:Y:S01]  /*9260*/  SHFL.BFLY PT, R157, R160, 0x1, 0x1f ;  /* 0x0c201f00a09d7f89 */ /* 0x000e2200000e0000 */
[-C--:B-1----:R-:W-:Y:S01]  /*9270*/  FMUL.FTZ R24, R24, R5.reuse ;  /* 0x0000000518187220 */ /* 0x082fe20000410000 */
        /* <DEDUP_REMOVED lines=22> */
[----:B0-----:R-:W-:Y:S01]  /*93e0*/  FMNMX.FTZ R178, R160, R157, !PT ;  /* 0x0000009da0b27209 */ /* 0x001fe20007810000 */
[----:B------:R-:W-:-:S02]  /*93f0*/  IMAD.MOV R157, RZ, RZ, -R19 ;  /* 0x000000ffff9d7224 */ /* 0x000fc400078e0a13 */
[-C--:B------:R-:W-:Y:S01]  /*9400*/  FMUL.FTZ R64, R64, R5.reuse ;  /* 0x0000000540407220 */ /* 0x080fe20000410000 */
[----:B------:R-:W-:Y:S01]  /*9410*/  FMUL.FTZ R65, R65, R5 ;  /* 0x0000000541417220 */ /* 0x000fe20000410000 */
[C---:B------:R-:W-:Y:S01]  /*9420*/  FSETP.NEU.FTZ.AND P3, PT, R178.reuse, -INF , PT ;  /* 0xff800000b200780b */ /* 0x040fe20003f7d000 */
[----:B------:R-:W-:Y:S01]  /*9430*/  FMUL.FTZ R160, R178, UR19 ;  /* 0x00000013b2a07c20 */ /* 0x000fe20008410000 */
[----:B------:R-:W-:Y:S01]  /*9440*/  ISETP.NE.AND P2, PT, R16, R157, PT ;  /* 0x0000009d1000720c */ /* 0x000fe20003f45270 */
[----:B------:R-:W-:Y:S01]  /*9450*/  MUFU.EX2 R168, R168 ;  /* 0x000000a800a87308 */ /* 0x000fe20000000800 */
[-C--:B------:R-:W-:Y:S01]  /*9460*/  FMUL.FTZ R68, R68, R5.reuse ;  /* 0x0000000544447220 */ /* 0x080fe20000410000 */
[-C--:B------:R-:W-:Y:S01]  /*9470*/  FMUL.FTZ R69, R69, R5.reuse ;  /* 0x0000000545457220 */ /* 0x080fe20000410000 */
[----:B------:R-:W-:Y:S01]  /*9480*/  FSEL R160, R160, RZ, P3 ;  /* 0x000000ffa0a07208 */ /* 0x000fe20001800000 */
[-C--:B------:R-:W-:Y:S01]  /*9490*/  FMUL.FTZ R72, R72, R5.reuse ;  /* 0x0000000548487220 */ /* 0x080fe20000410000 */
[-C--:B------:R-:W-:Y:S01]  /*94a0*/  FMUL.FTZ R73, R73, R5.reuse ;  /* 0x0000000549497220 */ /* 0x080fe20000410000 */
[-C--:B------:R-:W-:Y:S01]  /*94b0*/  FMUL.FTZ R76, R76, R5.reuse ;  /* 0x000000054c4c7220 */ /* 0x080fe20000410000 */
[----:B------:R-:W-:Y:S01]  /*94c0*/  FMUL.FTZ R77, R77, R5 ;  /* 0x000000054d4d7220 */ /* 0x000fe20000410000 */
[--C-:B------:R-:W-:Y:S01]  /*94d0*/  FFMA.FTZ R179, R154, UR19, -R160.reuse ;  /* 0x000000139ab37c23 */ /* 0x100fe200080108a0 */
[----:B------:R-:W-:Y:S01]  /*94e0*/  FSEL R154, R178, RZ, P3 ;  /* 0x000000ffb29a7208 */ /* 0x000fe20001800000 */
[--C-:B------:R-:W-:Y:S01]  /*94f0*/  FFMA.FTZ R182, R155, UR19, -R160.reuse ;  /* 0x000000139bb67c23 */ /* 0x100fe200080108a0 */
[----:B------:R-:W-:Y:S01]  /*9500*/  FFMA.FTZ R202, R159, UR19, -R160 ;  /* 0x000000139fca7c23 */ /* 0x000fe200080108a0 */
[----:B------:R-:W-:-:S02]  /*9510*/  @!P2 IMAD R155, R164, 0x40, R17 ;  /* 0x00000040a49ba824 */ /* 0x000fc400078e0211 */
[--C-:B------:R-:W-:Y:S01]  /*9520*/  FFMA.FTZ R181, R166, UR19, -R160.reuse ;  /* 0x00000013a6b57c23 */ /* 0x100fe200080108a0 */
[----:B------:R-:W-:Y:S01]  /*9530*/  FADD.FTZ R154, -R154, R7 ;  /* 0x000000079a9a7221 */ /* 0x000fe20000010100 */
[--C-:B------:R-:W-:Y:S01]  /*9540*/  FFMA.FTZ R204, R167, UR19, -R160.reuse ;  /* 0x00000013a7cc7c23 */ /* 0x100fe200080108a0 */
[--C-:B------:R-:W-:Y:S01]  /*9550*/  FFMA.FTZ R206, R197, UR19, -R160.reuse ;  /* 0x00000013c5ce7c23 */ /* 0x100fe200080108a0 */
[----:B------:R-:W-:Y:S01]  /*9560*/  @!P2 LEA R155, R155, UR37, 0x2 ;  /* 0x000000259b9bac11 */ /* 0x000fe2000f8e10ff */
[----:B------:R-:W-:Y:S01]  /*9570*/  FMUL.FTZ R154, R154, UR19 ;  /* 0x000000139a9a7c20 */ /* 0x000fe20008410000 */
[--C-:B------:R-:W-:Y:S01]  /*9580*/  FFMA.FTZ R158, R158, UR19, -R160.reuse ;  /* 0x000000139e9e7c23 */ /* 0x100fe200080108a0 */
[--C-:B------:R-:W-:Y:S01]  /*9590*/  FFMA.FTZ R197, R152, UR19, -R160.reuse ;  /* 0x0000001398c57c23 */ /* 0x100fe200080108a0 */
[--C-:B------:R-:W-:Y:S01]  /*95a0*/  FFMA.FTZ R208, R199, UR19, -R160.reuse ;  /* 0x00000013c7d07c23 */ /* 0x100fe200080108a0 */
[----:B------:R2:W0:Y:S01]  /*95b0*/  MUFU.EX2 R198, R154 ;  /* 0x0000009a00c67308 */ /* 0x0004220000000800 */
[--C-:B------:R-:W-:Y:S01]  /*95c0*/  FFMA.FTZ R162, R162, UR19, -R160.reuse ;  /* 0x00000013a2a27c23 */ /* 0x100fe200080108a0 */
[--C-:B------:R-:W-:Y:S01]  /*95d0*/  FFMA.FTZ R163, R163, UR19, -R160.reuse ;  /* 0x00000013a3a37c23 */ /* 0x100fe200080108a0 */
[--C-:B------:R-:W-:Y:S01]  /*95e0*/  FFMA.FTZ R199, R153, UR19, -R160.reuse ;  /* 0x0000001399c77c23 */ /* 0x100fe200080108a0 */
[--C-:B------:R-:W-:Y:S01]  /*95f0*/  FFMA.FTZ R210, R156, UR19, -R160.reuse ;  /* 0x000000139cd27c23 */ /* 0x100fe200080108a0 */
[--C-:B------:R-:W-:Y:S01]  /*9600*/  FFMA.FTZ R201, R200, UR19, -R160.reuse ;  /* 0x00000013c8c97c23 */ /* 0x100fe200080108a0 */
[--C-:B------:R-:W-:Y:S01]  /*9610*/  FFMA.FTZ R212, R183, UR19, -R160.reuse ;  /* 0x00000013b7d47c23 */ /* 0x100fe200080108a0 */
[----:B------:R-:W-:Y:S01]  /*9620*/  @!P2 STS [R155+0x38400], R5 ;  /* 0x038400059b00a388 */ /* 0x000fe20000000800 */
[----:B------:R-:W-:Y:S01]  /*9630*/  FFMA.FTZ R157, R21, UR19, -R160 ;  /* 0x00000013159d7c23 */ /* 0x000fe200080108a0 */
[----:B------:R-:W-:Y:S01]  /*9640*/  MUFU.EX2 R179, R179 ;  /* 0x000000b300b37308 */ /* 0x000fe20000000800 */
[----:B------:R-:W-:Y:S01]  /*9650*/  F2FP.BF16.F32.PACK_AB R152, R11, R14 ;  /* 0x0000000e0b98723e */ /* 0x000fe200000010ff */
[----:B------:R-:W-:Y:S01]  /*9660*/  FMUL.FTZ R80, R80, R5 ;  /* 0x0000000550507220 */ /* 0x000fe20000410000 */
[----:B--2---:R-:W-:Y:S01]  /*9670*/  F2FP.BF16.F32.PACK_AB R154, R20, R13 ;  /* 0x0000000d149a723e */ /* 0x004fe200000010ff */
[----:B------:R-:W-:Y:S01]  /*9680*/  FMUL.FTZ R81, R81, R5 ;  /* 0x0000000551517220 */ /* 0x000fe20000410000 */
[----:B-1----:R-:W-:Y:S01]  /*9690*/  F2FP.BF16.F32.PACK_AB R156, R170, R15 ;  /* 0x0000000faa9c723e */ /* 0x002fe200000010ff */
[-C--:B------:R-:W-:Y:S01]  /*96a0*/  FMUL.FTZ R84, R84, R5.reuse ;  /* 0x0000000554547220 */ /* 0x080fe20000410000 */
[-C--:B------:R-:W-:Y:S01]  /*96b0*/  FMUL.FTZ R85, R85, R5.reuse ;  /* 0x0000000555557220 */ /* 0x080fe20000410000 */
[----:B0-----:R0:W-:Y:S01]  /*96c0*/  @!P2 STS [R155+0x38420], R198 ;  /* 0x038420c69b00a388 */ /* 0x0011e20000000800 */
        /* <DEDUP_REMOVED lines=19> */
[----:B--2---:R-:W-:Y:S01]  /*9800*/  F2FP.BF16.F32.PACK_AB R158, R174, R171 ;  /* 0x000000abae9e723e */ /* 0x004fe200000010ff */
        /* <DEDUP_REMOVED lines=13> */
[----:B0-----:R-:W-:Y:S01]  /*98e0*/  F2FP.BF16.F32.PACK_AB R155, R202, R7 ;  /* 0x00000007ca9b723e */ /* 0x001fe200000010ff */
[----:B------:R-:W-:Y:S01]  /*98f0*/  BAR.SYNC.DEFER_BLOCKING 0xf, 0x100 ;  /* 0x03c4000000007b1d */ /* 0x000fe20000010000 */
[-C--:B------:R-:W-:Y:S01]  /*9900*/  FMUL.FTZ R140, R140, R5.reuse ;  /* 0x000000058c8c7220 */ /* 0x080fe20000410000 */
[-C--:B------:R-:W-:Y:S01]  /*9910*/  FMUL.FTZ R141, R141, R5.reuse ;  /* 0x000000058d8d7220 */ /* 0x080fe20000410000 */
[-C--:B------:R-:W-:Y:S01]  /*9920*/  FMUL.FTZ R144, R144, R5.reuse ;  /* 0x0000000590907220 */ /* 0x080fe20000410000 */
[-C--:B------:R-:W-:Y:S01]  /*9930*/  FMUL.FTZ R145, R145, R5.reuse ;  /* 0x0000000591917220 */ /* 0x080fe20000410000 */
[-C--:B------:R-:W-:Y:S01]  /*9940*/  FMUL.FTZ R148, R148, R5.reuse ;  /* 0x0000000594947220 */ /* 0x080fe20000410000 */
[----:B------:R-:W-:Y:S01]  /*9950*/  MUFU.EX2 R181, R181 ;  /* 0x000000b500b57308 */ /* 0x000fe20000000800 */
[----:B------:R-:W-:Y:S01]  /*9960*/  FMUL.FTZ R149, R149, R5 ;  /* 0x0000000595957220 */ /* 0x000fe20000410000 */
        /* <DEDUP_REMOVED lines=47> */
[----:B-1----:R-:W-:Y:S01]  /*9c60*/  F2FP.BF16.F32.PACK_AB R157, R200, R21 ;  /* 0x00000015c89d723e */ /* 0x002fe200000010ff */
[----:B------:R-:W-:Y:S01]  /*9c70*/  FMUL.FTZ R103, R103, R198 ;  /* 0x000000c667677220 */ /* 0x000fe20000410000 */
[----:B0-----:R-:W-:Y:S01]  /*9c80*/  F2FP.BF16.F32.PACK_AB R162, R173, R172 ;  /* 0x000000acada2723e */ /* 0x001fe200000010ff */
        /* <DEDUP_REMOVED lines=30> */
[----:B------:R0:W-:Y:S01]  /*9e70*/  STSM.16.M88.4 [R22+0x36400], R152 ;  /* 0x0364009816007844 */ /* 0x0001e20000000200 */
[----:B------:R-:W-:Y:S01]  /*9e80*/  FFMA.FTZ R14, R5, R3, R14 ;  /* 0x00000003050e7223 */ /* 0x000fe2000001000e */
[----:B------:R-:W-:Y:S01]  /*9e90*/  FFMA.FTZ R179, R198, R4, R179 ;  /* 0x00000004c6b37223 */ /* 0x000fe200000100b3 */
[----:B------:R-:W-:Y:S01]  /*9ea0*/  ISETP.GT.AND P2, PT, R6, UR32, PT ;  /* 0x0000002006007c0c */ /* 0x000fe2000bf44270 */
[----:B------:R0:W-:Y:S01]  /*9eb0*/  STSM.16.M88.4 [R23], R156 ;  /* 0x0000009c17007844 */ /* 0x0001e20000000200 */
[----:B------:R-:W-:Y:S01]  /*9ec0*/  FADD.FTZ R14, R11, R14 ;  /* 0x0000000e0b0e7221 */ /* 0x000fe20000010000 */
[----:B------:R-:W-:Y:S01]  /*9ed0*/  MUFU.EX2 R177, R177 ;  /* 0x000000b100b17308 */ /* 0x000fe20000000800 */
[----:B------:R-:W-:Y:S01]  /*9ee0*/  FADD.FTZ R182, R182, R179 ;  /* 0x000000b3b6b67221 */ /* 0x000fe20000010000 */
[----:B------:R0:W-:Y:S01]  /*9ef0*/  STSM.16.M88.4 [R185], R160 ;  /* 0x000000a0b9007844 */ /* 0x0001e20000000200 */
[----:B------:R-:W-:Y:S01]  /*9f00*/  FADD.FTZ R13, R13, R14 ;  /* 0x0000000e0d0d7221 */ /* 0x000fe20000010000 */
[----:B------:R-:W-:-:S02]  /*9f10*/  VIADD R6, R6, 0xffffffff ;  /* 0xffffffff06067836 */ /* 0x000fc40000000000 */
[----:B------:R-:W-:Y:S01]  /*9f20*/  FADD.FTZ R7, R7, R182 ;  /* 0x000000b607077221 */ /* 0x000fe20000010000 */
[----:B------:R-:W-:Y:S02]  /*9f30*/  IMAD.MOV.U32 R5, RZ, RZ, R10 ;  /* 0x000000ffff057224 */ /* 0x000fe400078e000a */
[----:B------:R-:W-:Y:S01]  /*9f40*/  FADD.FTZ R20, R20, R13 ;  /* 0x0000000d14147221 */ /* 0x000fe20000010000 */
[----:B------:R-:W2:Y:S01]  /*9f50*/  MUFU.EX2 R180, R180 ;  /* 0x000000b400b47308 */ /* 0x000ea20000000800 */
[----:B-1----:R-:W-:Y:S01]  /*9f60*/  F2FP.BF16.F32.PACK_AB R164, R176, R175 ;  /* 0x000000afb0a4723e */ /* 0x002fe200000010ff */
[----:B------:R-:W-:Y:S01]  /*9f70*/  FADD.FTZ R202, R202, R7 ;  /* 0x00000007caca7221 */ /* 0x000fe20000010000 */
[----:B------:R-:W-:Y:S01]  /*9f80*/  FADD.FTZ R15, R15, R20 ;  /* 0x000000140f0f7221 */ /* 0x000fe20000010000 */
[----:B------:R-:W-:Y:S02]  /*9f90*/  IMAD.MOV.U32 R7, RZ, RZ, R178 ;  /* 0x000000ffff077224 */ /* 0x000fe400078e00b2 */
[----:B------:R-:W-:Y:S01]  /*9fa0*/  FADD.FTZ R21, R21, R202 ;  /* 0x000000ca15157221 */ /* 0x000fe20000010000 */
[----:B------:R-:W-:Y:S01]  /*9fb0*/  FADD.FTZ R170, R170, R15 ;  /* 0x0000000faaaa7221 */ /* 0x000fe20000010000 */
[----:B------:R-:W-:Y:S02]  /*9fc0*/  MUFU.EX2 R199, R199 ;  /* 0x000000c700c77308 */ /* 0x000fe40000000800 */
        /* <DEDUP_REMOVED lines=15> */
[----:B------:R-:W2:Y:S01]  /*a0c0*/  MUFU.EX2 R212, R212 ;  /* 0x000000d400d47308 */ /* 0x000ea20000000800 */
[----:B-1----:R-:W-:Y:S01]  /*a0d0*/  F2FP.BF16.F32.PACK_AB R165, R210, R199 ;  /* 0x000000c7d2a5723e */ /* 0x002fe200000010ff */
[----:B------:R-:W-:Y:S01]  /*a0e0*/  FADD.FTZ R208, R208, R197 ;  /* 0x000000c5d0d07221 */ /* 0x000fe20000010000 */
[----:B------:R-:W-:-:S03]  /*a0f0*/  FADD.FTZ R175, R175, R172 ;  /* 0x000000acafaf7221 */ /* 0x000fc60000010000 */
[----:B------:R-:W-:Y:S01]  /*a100*/  FADD.FTZ R199, R199, R208 ;  /* 0x000000d0c7c77221 */ /* 0x000fe20000010000 */
[----:B------:R-:W-:-:S03]  /*a110*/  FADD.FTZ R176, R176, R175 ;  /* 0x000000afb0b07221 */ /* 0x000fc60000010000 */
[----:B------:R-:W-:Y:S01]  /*a120*/  FADD.FTZ R210, R210, R199 ;  /* 0x000000c7d2d27221 */ /* 0x000fe20000010000 */
[----:B------:R-:W-:-:S04]  /*a130*/  FADD.FTZ R3, R177, R176 ;  /* 0x000000b0b1037221 */ /* 0x000fc80000010000 */
[----:B------:R-:W-:Y:S01]  /*a140*/  FADD.FTZ R3, R180, R3 ;  /* 0x00000003b4037221 */ /* 0x000fe20000010000 */
[----:B--2---:R-:W-:Y:S01]  /*a150*/  F2FP.BF16.F32.PACK_AB R167, R212, R201 ;  /* 0x000000c9d4a7723e */ /* 0x004fe200000010ff */
[----:B------:R-:W-:-:S04]  /*a160*/  FADD.FTZ R201, R201, R210 ;  /* 0x000000d2c9c97221 */ /* 0x000fc80000010000 */
        /* <DEDUP_REMOVED lines=31> */
[----:B------:R-:W-:Y:S01]  /*a360*/  IMAD.MOV.U32 R7, RZ, RZ, R178 ;  /* 0x000000ffff077224 */ /* 0x000fe200078e00b2 */
[----:B------:R-:W-:Y:S01]  /*a370*/  UMOV UR36, UR7 ;  /* 0x0000000700247c82 */ /* 0x000fe20008000000 */
[----:B------:R-:W-:-:S07]  /*a380*/  IMAD.MOV.U32 R5, RZ, RZ, R10 ;  /* 0x000000ffff057224 */ /* 0x000fce00078e000a */
.L_x_2040:
[----:B------:R-:W1:Y:S01]  /*a390*/  LDC R10, c[0x0][0x448] ;  /* 0x00011200ff0a7b82 */ /* 0x000e620000000800 */
[----:B------:R-:W-:-:S05]  /*a3a0*/  IADD3 R13, -R9, 0x1, RZ ;  /* 0x00000001090d7810 */ /* 0x000fca0007ffe1ff */
[----:B------:R-:W-:Y:S02]  /*a3b0*/  IMAD R8, R8, UR38, R13 ;  /* 0x0000002608087c24 */ /* 0x000fe4000f8e020d */
[----:B------:R-:W2:Y:S01]  /*a3c0*/  LDC R14, c[0x0][0xadc] ;  /* 0x0002b700ff0e7b82 */ /* 0x000ea20000000800 */
[----:B-1----:R-:W-:Y:S01]  /*a3d0*/  ISETP.NE.AND P5, PT, R10, 0x1, PT ;  /* 0x000000010a00780c */ /* 0x002fe20003fa5270 */
[----:B------:R-:W-:-:S04]  /*a3e0*/  VIADD R10, R18, 0x3f ;  /* 0x0000003f120a7836 */ /* 0x000fc80000000000 */
[----:B------:R-:W-:Y:S01]  /*a3f0*/  IMAD.MOV.U32 R9, RZ, RZ, R10 ;  /* 0x000000ffff097224 */ /* 0x000fe200078e000a */
[----:B--2---:R-:W-:-:S07]  /*a400*/  ISETP.GE.AND P6, PT, R14, 0x1, PT ;  /* 0x000000010e00780c */ /* 0x004fce0003fc6270 */
[----:B------:R-:W1:Y:S08]  /*a410*/  @P5 LDC R11, c[0x0][0x44c] ;  /* 0x00011300ff0b5b82 */ /* 0x000e700000000800 */
[----:B0-----:R-:W0:Y:S01]  /*a420*/  @P5 LDC R12, c[0x0][0x450] ;  /* 0x00011400ff0c5b82 */ /* 0x001e220000000800 */
[----:B-1----:R-:W-:-:S05]  /*a430*/  @P5 IMAD.HI.U32 R11, R10, R11, RZ ;  /* 0x0000000b0a0b5227 */ /* 0x002fca00078e00ff */
[----:B0-----:R-:W-:-:S05]  /*a440*/  @P5 SHF.R.U32.HI R9, RZ, R12, R11 ;  /* 0x0000000cff095219 */ /* 0x001fca000001160b */
[----:B------:R-:W-:-:S04]  /*a450*/  IMAD.IADD R9, R8, 0x1, R9 ;  /* 0x0000000108097824 */ /* 0x000fc800078e0209 */
        /* <DEDUP_REMOVED lines=11> */
.L_x_2059:
[----:B------:R-:W-:-:S13]  /*a510*/  ISETP.NE.AND P2, PT, R14, 0x1, PT ;  /* 0x000000010e00780c */ /* 0x000fda0003f45270 */
[----:B------:R-:W0:Y:S02]  /*a520*/  @P2 LDC.64 R10, c[0x0][0xae0] ;  /* 0x0002b800ff0a2b82 */ /* 0x000e240000000a00 */
[----:B0-----:R-:W-:-:S05]  /*a530*/  @P2 IMAD.HI.U32 R10, R9, R10, RZ ;  /* 0x0000000a090a2227 */ /* 0x001fca00078e00ff */
[----:B------:R-:W-:-:S07]  /*a540*/  @P2 SHF.R.U32.HI R9, RZ, R11, R10 ;  /* 0x0000000bff092219 */ /* 0x000fce000001160a */
.L_x_2060:
[----:B------:R-:W-:-:S05]  /*a550*/  IMAD R9, R9, R14, RZ ;  /* 0x0000000e09097224 */ /* 0x000fca00078e02ff */
[----:B------:R-:W-:-:S07]  /*a560*/  VIMNMX R8, R8, R9, !PT ;  /* 0x0000000908087248 */ /* 0x000fce0007fe0100 */
.L_x_2058:
[----:B------:R-:W-:-:S05]  /*a570*/  VIADD R8, R8, 0x3f ;  /* 0x0000003f08087836 */ /* 0x000fca0000000000 */
[----:B------:R-:W-:-:S04]  /*a580*/  SHF.R.S32.HI R9, RZ, 0x1f, R8 ;  /* 0x0000001fff097819 */ /* 0x000fc80000011408 */
[----:B------:R-:W-:-:S04]  /*a590*/  LEA.HI R9, R9, R8, RZ, 0x6 ;  /* 0x0000000809097211 */ /* 0x000fc800078f30ff */
[----:B------:R-:W-:-:S04]  /*a5a0*/  SHF.R.S32.HI R8, RZ, 0x6, R9 ;  /* 0x00000006ff087819 */ /* 0x000fc80000011409 */
[----:B------:R-:W-:-:S04]  /*a5b0*/  VIMNMX R9, R189, R8, !PT ;  /* 0x00000008bd097248 */ /* 0x000fc80007fe0100 */
[----:B------:R-:W-:-:S13]  /*a5c0*/  ISETP.GE.AND P2, PT, R6, R9, PT ;  /* 0x000000090600720c */ /* 0x000fda0003f46270 */
[----:B------:R-:W-:Y:S05]  /*a5d0*/  @!P2 BRA `(.L_x_2061) ;  /* 0x000000280048a947 */ /* 0x000fea0003800000 */
[----:B------:R-:W-:Y:S01]  /*a5e0*/  IMAD.MOV.U32 R197, RZ, RZ, R7 ;  /* 0x000000ffffc57224 */ /* 0x000fe200078e0007 */
[----:B------:R-:W-:Y:S01]  /*a5f0*/  UMOV UR7, UR36 ;  /* 0x0000002400077c82 */ /* 0x000fe20008000000 */
[----:B------:R-:W-:Y:S02]  /*a600*/  IMAD.MOV.U32 R10, RZ, RZ, R5 ;  /* 0x000000ffff0a7224 */ /* 0x000fe400078e0005 */
[----:B------:R-:W-:-:S07]  /*a610*/  IMAD.MOV.U32 R8, RZ, RZ, R6 ;  /* 0x000000ffff087224 */ /* 0x000fce00078e0006 */
.L_x_2070:
[----:B------:R-:W-:Y:S01]  /*a620*/  UIADD3 UR36, UR7, 0x1, URZ ;  /* 0x0000000107247890 */ /* 0x000fe2000fffe03f */
[----:B------:R-:W-:Y:S02]  /*a630*/  IMAD.MOV.U32 R6, RZ, RZ, R8 ;  /* 0x000000ffff067224 */ /* 0x000fe400078e0008 */
[----:B------:R-:W-:Y:S01]  /*a640*/  VIADD R8, R8, 0xffffffff ;  /* 0xffffffff08087836 */ /* 0x000fe20000000000 */
[----:B------:R-:W-:Y:S02]  /*a650*/  UISETP.NE.AND UP0, UPT, UR36, 0x2, UPT ;  /* 0x000000022400788c */ /* 0x000fe4000bf05270 */
[----:B------:R-:W-:Y:S02]  /*a660*/  ISETP.GT.AND P2, PT, R6, R9, PT ;  /* 0x000000090600720c */ /* 0x000fe40003f44270 */
[----:B------:R-:W-:Y:S02]  /*a670*/  USEL UR5, URZ, 0x1, UP0 ;  /* 0x000000013f057887 */ /* 0x000fe40008000000 */
[----:B------:R-:W-:-:S04]  /*a680*/  USEL UR36, UR36, URZ, UP0 ;  /* 0x0000003f24247287 */ /* 0x000fc80008000000 */
[----:B------:R-:W-:Y:S01]  /*a690*/  LOP3.LUT R2, R2, UR5, RZ, 0x3c, !PT ;  /* 0x0000000502027c12 */ /* 0x000fe2000f8e3cff */
[----:B0-----:R-:W-:Y:S07]  /*a6a0*/  @!P0 BRA `(.L_x_2062) ;  /* 0x0000000000048947 */ /* 0x001fee0003800000 */
[----:B------:R-:W-:Y:S01]  /*a6b0*/  BPT.TRAP 0x1 ;  /* 0x000000040000795c */ /* 0x000fe20000300000 */
.L_x_2062:
[----:B------:R-:W-:Y:S01]  /*a6c0*/  ULEA UR5, UR36, UR37, 0x3 ;  /* 0x0000002524057291 */ /* 0x000fe2000f8e183f */
[----:B------:R-:W-:-:S08]  /*a6d0*/  SHF.L.U32 R5, R2, 0x1f, RZ ;  /* 0x0000001f02057819 */ /* 0x000fd000000006ff */
[----:B------:R0:W1:Y:S01]  /*a6e0*/  SYNCS.PHASECHK.TRANS64.TRYWAIT P3, [UR5+0x38830], R5 ;  /* 0x03883005ff0075a7 */ /* 0x0000620008060145 */
[----:B------:R-:W-:Y:S05]  /*a6f0*/  @!P0 BRA `(.L_x_2063) ;  /* 0x0000000000048947 */ /* 0x000fea0003800000 */
[----:B------:R-:W-:Y:S01]  /*a700*/  BPT.TRAP 0x1 ;  /* 0x000000040000795c */ /* 0x000fe20000300000 */
.L_x_2063:
[----:B-1----:R-:W-:Y:S05]  /*a710*/  @P3 BRA `(.L_x_2064) ;  /* 0x0000000000083947 */ /* 0x002fea0003800000 */
[----:B------:R-:W1:Y:S02]  /*a720*/  SYNCS.PHASECHK.TRANS64.TRYWAIT P3, [UR5+0x38830], R5 ;  /* 0x03883005ff0075a7 */ /* 0x000e640008060145 */
[----:B-1----:R-:W-:Y:S05]  /*a730*/  @!P3 BRA `(.L_x_2065) ;  /* 0x000000f800f4b947 */ /* 0x002fea0003800000 */
.L_x_2064:
        /* <DEDUP_REMOVED lines=23> */
.L_x_2066:
[----:B------:R2:W3:Y:S01]  /*a8b0*/  SYNCS.PHASECHK.TRANS64.TRYWAIT P3, [UR5+0x38850], R5 ;  /* 0x03885005ff0075a7 */ /* 0x0004e20008060145 */
[----:B------:R-:W-:Y:S05]  /*a8c0*/  @!P0 BRA `(.L_x_2067) ;  /* 0x0000000000048947 */ /* 0x000fea0003800000 */
[----:B------:R-:W-:Y:S01]  /*a8d0*/  BPT.TRAP 0x1 ;  /* 0x000000040000795c */ /* 0x000fe20000300000 */
.L_x_2067:
[----:B---3--:R-:W-:Y:S05]  /*a8e0*/  @P3 BRA `(.L_x_2068) ;  /* 0x0000000000083947 */ /* 0x008fea0003800000 */
[----:B------:R-:W3:Y:S02]  /*a8f0*/  SYNCS.PHASECHK.TRANS64.TRYWAIT P3, [UR5+0x38850], R5 ;  /* 0x03885005ff0075a7 */ /* 0x000ee40008060145 */
[----:B---3--:R-:W-:Y:S05]  /*a900*/  @!P3 BRA `(.L_x_2069) ;  /* 0x000000f80098b947 */ /* 0x008fea0003800000 */
.L_x_2068:
[----:B------:R-:W-:Y:S01]  /*a910*/  ULEA UR26, UR36, UR4, 0xc ;  /* 0x00000004241a7291 */ /* 0x000fe2000f8e603f */
[----:B------:R-:W-:Y:S01]  /*a920*/  WARPGROUP.ARRIVE ;  /* 0x00000000000079c5 */ /* 0x000fe20000000000 */
[----:B------:R-:W-:Y:S01]  /*a930*/  UMOV UR27, 0x40000040 ;  /* 0x40000040001b7882 */ /* 0x000fe20000000000 */
[----:B------:R-:W-:-:S04]  /*a940*/  UIADD3 UR28, UR6, 0x2, URZ ;  /* 0x00000002061c7890 */ /* 0x000fc8000fffe03f */
[----:B-1----:R-:W1:Y:S01]  /*a950*/  S2R R6, SR_TID.X ;  /* 0x0000000000067919 */ /* 0x002e620000002100 */
[----:B------:R-:W-:Y:S01]  /*a960*/  UIADD3 UR30, UR26, 0x2, URZ ;  /* 0x000000021a1e7890 */ /* 0x000fe2000fffe03f */
[----:B------:R-:W-:Y:S01]  /*a970*/  UMOV UR29, 0x40000040 ;  /* 0x40000040001d7882 */ /* 0x000fe20000000000 */
[----:B------:R-:W-:Y:S01]  /*a980*/  UMOV UR31, 0x40000040 ;  /* 0x40000040001f7882 */ /* 0x000fe20000000000 */
[----:B------:R-:W-:Y:S01]  /*a990*/  HGMMA.64x64x16.F32.BF16 R152, gdesc[UR24], R152, gsb0 ;  /* 0x00e00000189879f0 */ /* 0x000fe20008001898 */
[----:B------:R-:W-:Y:S02]  /*a9a0*/  UIADD3 UR15, UR6, 0x800, URZ ;  /* 0x00000800060f7890 */ /* 0x000fe4000fffe03f */
[----:B------:R-:W-:Y:S01]  /*a9b0*/  UIADD3 UR18, UR26, 0x800, URZ ;  /* 0x000008001a127890 */ /* 0x000fe2000fffe03f */
[----:B------:R-:W-:Y:S01]  /*a9c0*/  ULDC UR19, c[0x0][0xa80] ;  /* 0x0002a00000137ab9 */ /* 0x000fe20000000800 */
[----:B-1----:R-:W-:-:S05]  /*a9d0*/  SHF.R.U32.HI R6, RZ, 0x7, R6 ;  /* 0x00000007ff067819 */ /* 0x002fca0000011606 */
[----:B0-2---:R-:W0:Y:S02]  /*a9e0*/  SHFL.IDX PT, R5, R6, RZ, 0x1f ;  /* 0x00001fff06057589 */ /* 0x005e2400000e0000 */
[----:B0-----:R-:W-:-:S13]  /*a9f0*/  R2UR UR10, R5 ;  /* 0x00000000050a72ca */ /* 0x001fda00000e0000 */
        /* <DEDUP_REMOVED lines=278> */
[----:B------:R-:W-:-:S03]  /*bb60*/  FMNMX.FTZ R7, R163, R6, !PT ;  /* 0x00000006a3077209 */ /* 0x000fc60007810000 */
[C---:B------:R-:W-:Y:S01]  /*bb70*/  FADD.FTZ R10, -R5.reuse, R10 ;  /* 0x0000000a050a7221 */ /* 0x040fe20000010100 */
[----:B------:R-:W-:Y:S01]  /*bb80*/  FMNMX.FTZ R6, R166, R7, !PT ;  /* 0x00000007a6067209 */ /* 0x000fe20007810000 */
[----:B------:R-:W-:Y:S02]  /*bb90*/  FMUL.FTZ R198, R5, UR19 ;  /* 0x0000001305c67c20 */ /* 0x000fe40008410000 */
[----:B------:R-:W-:Y:S01]  /*bba0*/  FMUL.FTZ R13, R10, UR19 ;  /* 0x000000130a0d7c20 */ /* 0x000fe20008410000 */
[----:B------:R-:W-:Y:S01]  /*bbb0*/  FMNMX.FTZ R7, R167, R6, !PT ;  /* 0x00000006a7077209 */ /* 0x000fe20007810000 */
[--C-:B------:R-:W-:Y:S01]  /*bbc0*/  FFMA.FTZ R11, R152, UR19, -R198.reuse ;  /* 0x00000013980b7c23 */ /* 0x100fe200080108c6 */
[--C-:B------:R-:W-:Y:S01]  /*bbd0*/  FFMA.FTZ R153, R153, UR19, -R198.reuse ;  /* 0x0000001399997c23 */ /* 0x100fe200080108c6 */
[----:B------:R0:W1:Y:S01]  /*bbe0*/  MUFU.EX2 R6, R13 ;  /* 0x0000000d00067308 */ /* 0x0000620000000800 */
        /* <DEDUP_REMOVED lines=9> */
[--C-:B0-----:R-:W-:Y:S01]  /*bc80*/  FFMA.FTZ R13, R157, UR19, -R198.reuse ;  /* 0x000000139d0d7c23 */ /* 0x101fe200080108c6 */
[--C-:B------:R-:W-:Y:S01]  /*bc90*/  FFMA.FTZ R172, R172, UR19, -R198.reuse ;  /* 0x00000013acac7c23 */ /* 0x100fe200080108c6 */
[--C-:B------:R-:W-:Y:S01]  /*bca0*/  FFMA.FTZ R173, R173, UR19, -R198.reuse ;  /* 0x00000013adad7c23 */ /* 0x100fe200080108c6 */
[----:B------:R-:W-:Y:S01]  /*bcb0*/  FMNMX.FTZ R7, R175, R10, !PT ;  /* 0x0000000aaf077209 */ /* 0x000fe20007810000 */
[--C-:B------:R-:W-:Y:S01]  /*bcc0*/  FFMA.FTZ R176, R176, UR19, -R198.reuse ;  /* 0x00000013b0b07c23 */ /* 0x100fe200080108c6 */
[----:B------:R0:W-:Y:S01]  /*bcd0*/  MUFU.EX2 R10, R153 ;  /* 0x00000099000a7308 */ /* 0x0001e20000000800 */
[--C-:B------:R-:W-:Y:S01]  /*bce0*/  FFMA.FTZ R177, R177, UR19, -R198.reuse ;  /* 0x00000013b1b17c23 */ /* 0x100fe200080108c6 */
[----:B------:R-:W-:Y:S01]  /*bcf0*/  FMNMX.FTZ R12, R178, R7, !PT ;  /* 0x00000007b20c7209 */ /* 0x000fe20007810000 */
[--C-:B------:R-:W-:Y:S01]  /*bd00*/  FFMA.FTZ R180, R180, UR19, -R198.reuse ;  /* 0x00000013b4b47c23 */ /* 0x100fe200080108c6 */
[-C--:B-1----:R-:W-:Y:S01]  /*bd10*/  FMUL.FTZ R24, R24, R6.reuse ;  /* 0x0000000618187220 */ /* 0x082fe20000410000 */
[----:B------:R-:W-:Y:S01]  /*bd20*/  FMUL.FTZ R25, R25, R6 ;  /* 0x0000000619197220 */ /* 0x000fe20000410000 */
[----:B------:R-:W-:Y:S01]  /*bd30*/  FMNMX.FTZ R7, R179, R12, !PT ;  /* 0x0000000cb3077209 */ /* 0x000fe20007810000 */
[-C--:B------:R-:W-:Y:S01]  /*bd40*/  FMUL.FTZ R28, R28, R6.reuse ;  /* 0x000000061c1c7220 */ /* 0x080fe20000410000 */
[----:B------:R-:W-:Y:S01]  /*bd50*/  MUFU.EX2 R11, R11 ;  /* 0x0000000b000b7308 */ /* 0x000fe20000000800 */
[--C-:B0-----:R-:W-:Y:S01]  /*bd60*/  FFMA.FTZ R153, R181, UR19, -R198.reuse ;  /* 0x00000013b5997c23 */ /* 0x101fe200080108c6 */
[----:B------:R-:W-:Y:S01]  /*bd70*/  FMNMX.FTZ R14, R182, R7, !PT ;  /* 0x00000007b60e7209 */ /* 0x000fe20007810000 */
[-C--:B------:R-:W-:Y:S01]  /*bd80*/  FMUL.FTZ R29, R29, R6.reuse ;  /* 0x000000061d1d7220 */ /* 0x080fe20000410000 */
[-C--:B------:R-:W-:Y:S01]  /*bd90*/  FMUL.FTZ R32, R32, R6.reuse ;  /* 0x0000000620207220 */ /* 0x080fe20000410000 */
[----:B------:R-:W-:Y:S01]  /*bda0*/  FMUL.FTZ R33, R33, R6 ;  /* 0x0000000621217220 */ /* 0x000fe20000410000 */
[----:B------:R-:W-:Y:S01]  /*bdb0*/  FMNMX.FTZ R7, R183, R14, !PT ;  /* 0x0000000eb7077209 */ /* 0x000fe20007810000 */
        /* <DEDUP_REMOVED lines=27> */
[----:B------:R-:W-:Y:S01]  /*bf70*/  FMUL.FTZ R77, R77, R6 ;  /* 0x000000064d4d7220 */ /* 0x000fe20000410000 */
[----:B0-----:R-:W-:Y:S01]  /*bf80*/  FMNMX.FTZ R152, R7, R152, !PT ;  /* 0x0000009807987209 */ /* 0x001fe20007810000 */
[-C--:B------:R-:W-:Y:S01]  /*bf90*/  FMUL.FTZ R80, R80, R6.reuse ;  /* 0x0000000650507220 */ /* 0x080fe20000410000 */
[-C--:B------:R-:W-:Y:S01]  /*bfa0*/  FMUL.FTZ R81, R81, R6.reuse ;  /* 0x0000000651517220 */ /* 0x080fe20000410000 */
[-C--:B------:R-:W-:Y:S01]  /*bfb0*/  FMUL.FTZ R84, R84, R6.reuse ;  /* 0x0000000654547220 */ /* 0x080fe20000410000 */
[-C--:B------:R-:W-:Y:S01]  /*bfc0*/  FMUL.FTZ R85, R85, R6.reuse ;  /* 0x0000000655557220 */ /* 0x080fe20000410000 */
[----:B------:R-:W0:Y:S01]  /*bfd0*/  SHFL.BFLY PT, R7, R152, 0x1, 0x1f ;  /* 0x0c201f0098077f89 */ /* 0x000e2200000e0000 */
        /* <DEDUP_REMOVED lines=23> */
[----:B0-----:R-:W-:Y:S01]  /*c150*/  FMNMX.FTZ R7, R152, R7, !PT ;  /* 0x0000000798077209 */ /* 0x001fe20007810000 */
[----:B------:R-:W-:Y:S01]  /*c160*/  MUFU.EX2 R169, R169 ;  /* 0x000000a900a97308 */ /* 0x000fe20000000800 */
[-C--:B------:R-:W-:Y:S01]  /*c170*/  FMUL.FTZ R125, R125, R6.reuse ;  /* 0x000000067d7d7220 */ /* 0x080fe20000410000 */
[-C--:B------:R-:W-:Y:S01]  /*c180*/  FMUL.FTZ R128, R128, R6.reuse ;  /* 0x0000000680807220 */ /* 0x080fe20000410000 */
[-C--:B------:R-:W-:Y:S01]  /*c190*/  FMUL.FTZ R129, R129, R6.reuse ;  /* 0x0000000681817220 */ /* 0x080fe20000410000 */
[----:B------:R-:W-:Y:S01]  /*c1a0*/  FADD.FTZ R152, -R7, R197 ;  /* 0x000000c507987221 */ /* 0x000fe20000010100 */
[-C--:B------:R-:W-:Y:S01]  /*c1b0*/  FMUL.FTZ R132, R132, R6.reuse ;  /* 0x0000000684847220 */ /* 0x080fe20000410000 */
[-C--:B------:R-:W-:Y:S01]  /*c1c0*/  FMUL.FTZ R133, R133, R6.reuse ;  /* 0x0000000685857220 */ /* 0x080fe20000410000 */
[-C--:B------:R-:W-:Y:S01]  /*c1d0*/  FMUL.FTZ R136, R136, R6.reuse ;  /* 0x0000000688887220 */ /* 0x080fe20000410000 */
[----:B------:R0:W-:Y:S01]  /*c1e0*/  MUFU.EX2 R197, R153 ;  /* 0x0000009900c57308 */ /* 0x0001e20000000800 */
[----:B------:R-:W-:Y:S01]  /*c1f0*/  FMUL.FTZ R181, R152, UR19 ;  /* 0x0000001398b57c20 */ /* 0x000fe20008410000 */
[----:B------:R-:W-:Y:S01]  /*c200*/  FMUL.FTZ R152, R7, UR19 ;  /* 0x0000001307987c20 */ /* 0x000fe20008410000 */
[-C--:B------:R-:W-:Y:S01]  /*c210*/  FMUL.FTZ R137, R137, R6.reuse ;  /* 0x0000000689897220 */ /* 0x080fe20000410000 */
[-C--:B------:R-:W-:Y:S01]  /*c220*/  FMUL.FTZ R140, R140, R6.reuse ;  /* 0x000000068c8c7220 */ /* 0x080fe20000410000 */
[----:B------:R-:W-:Y:S01]  /*c230*/  FMUL.FTZ R141, R141, R6 ;  /* 0x000000068d8d7220 */ /* 0x000fe20000410000 */
[--C-:B------:R-:W-:Y:S01]  /*c240*/  FFMA.FTZ R198, R154, UR19, -R152.reuse ;  /* 0x000000139ac67c23 */ /* 0x100fe20008010898 */
[----:B------:R-:W-:Y:S01]  /*c250*/  FFMA.FTZ R207, R179, UR19, -R152 ;  /* 0x00000013b3cf7c23 */ /* 0x000fe20008010898 */
[----:B------:R-:W1:Y:S01]  /*c260*/  MUFU.EX2 R181, R181 ;  /* 0x000000b500b57308 */ /* 0x000e620000000800 */
[----:B0-----:R-:W-:-:S02]  /*c270*/  IMAD.MOV R153, RZ, RZ, -R19 ;  /* 0x000000ffff997224 */ /* 0x001fc400078e0a13 */
[--C-:B------:R-:W-:Y:S01]  /*c280*/  FFMA.FTZ R199, R155, UR19, -R152.reuse ;  /* 0x000000139bc77c23 */ /* 0x100fe20008010898 */
[----:B------:R-:W-:Y:S02]  /*c290*/  IMAD.U32 R179, RZ, RZ, UR5 ;  /* 0x00000005ffb37e24 */ /* 0x000fe4000f8e00ff */
[--C-:B------:R-:W-:Y:S01]  /*c2a0*/  FFMA.FTZ R200, R158, UR19, -R152.reuse ;  /* 0x000000139ec87c23 */ /* 0x100fe20008010898 */
[----:B------:R-:W-:Y:S01]  /*c2b0*/  IMAD.U32 R154, RZ, RZ, UR7 ;  /* 0x00000007ff9a7e24 */ /* 0x000fe2000f8e00ff */
[----:B------:R-:W-:Y:S01]  /*c2c0*/  ISETP.NE.AND P3, PT, R16, R153, PT ;  /* 0x000000991000720c */ /* 0x000fe20003f65270 */
[----:B------:R-:W-:Y:S02]  /*c2d0*/  @!P1 VIADD R153, R179, 0x38840 ;  /* 0x00038840b3999836 */ /* 0x000fe40000000000 */
[--C-:B------:R-:W-:Y:S01]  /*c2e0*/  FFMA.FTZ R201, R159, UR19, -R152.reuse ;  /* 0x000000139fc97c23 */ /* 0x100fe20008010898 */
[--C-:B------:R-:W-:Y:S01]  /*c2f0*/  FFMA.FTZ R202, R162, UR19, -R152.reuse ;  /* 0x00000013a2ca7c23 */ /* 0x100fe20008010898 */
[--C-:B------:R-:W-:Y:S01]  /*c300*/  FFMA.FTZ R203, R163, UR19, -R152.reuse ;  /* 0x00000013a3cb7c23 */ /* 0x100fe20008010898 */
[--C-:B------:R-:W-:Y:S01]  /*c310*/  FFMA.FTZ R204, R166, UR19, -R152.reuse ;  /* 0x00000013a6cc7c23 */ /* 0x100fe20008010898 */
[----:B------:R-:W-:Y:S01]  /*c320*/  @!P1 PRMT R153, RZ, 0x654, R153 ;  /* 0x00000654ff999816 */ /* 0x000fe20000000099 */
[--C-:B------:R-:W-:Y:S01]  /*c330*/  FFMA.FTZ R205, R167, UR19, -R152.reuse ;  /* 0x00000013a7cd7c23 */ /* 0x100fe20008010898 */
[--C-:B------:R-:W-:Y:S01]  /*c340*/  FFMA.FTZ R170, R170, UR19, -R152.reuse ;  /* 0x00000013aaaa7c23 */ /* 0x100fe20008010898 */
[--C-:B------:R-:W-:Y:S01]  /*c350*/  FFMA.FTZ R171, R171, UR19, -R152.reuse ;  /* 0x00000013abab7c23 */ /* 0x100fe20008010898 */
[--C-:B------:R-:W-:Y:S01]  /*c360*/  FFMA.FTZ R174, R174, UR19, -R152.reuse ;  /* 0x00000013aeae7c23 */ /* 0x100fe20008010898 */
[----:B------:R-:W-:Y:S01]  /*c370*/  FFMA.FTZ R175, R175, UR19, -R152 ;  /* 0x00000013afaf7c23 */ /* 0x000fe20008010898 */
[----:B------:R0:W-:Y:S01]  /*c380*/  @!P1 SYNCS.ARRIVE.TRANS64.RED.A1T0 RZ, [R153+URZ], RZ ;  /* 0x000000ff99ff99a7 */ /* 0x0001e2000810043f */
[----:B------:R-:W-:-:S02]  /*c390*/  @!P3 IMAD R154, R154, 0x40, R17 ;  /* 0x000000409a9ab824 */ /* 0x000fc400078e0211 */
[--C-:B------:R-:W-:Y:S01]  /*c3a0*/  FFMA.FTZ R178, R178, UR19, -R152.reuse ;  /* 0x00000013b2b27c23 */ /* 0x100fe20008010898 */
[--C-:B------:R-:W-:Y:S01]  /*c3b0*/  FFMA.FTZ R182, R182, UR19, -R152.reuse ;  /* 0x00000013b6b67c23 */ /* 0x100fe20008010898 */
[----:B------:R-:W-:Y:S01]  /*c3c0*/  FFMA.FTZ R183, R183, UR19, -R152 ;  /* 0x00000013b7b77c23 */ /* 0x000fe20008010898 */
[----:B------:R-:W-:Y:S01]  /*c3d0*/  MUFU.EX2 R198, R198 ;  /* 0x000000c600c67308 */ /* 0x000fe20000000800 */
[----:B------:R-:W-:Y:S01]  /*c3e0*/  @!P3 LEA R154, R154, UR37, 0x2 ;  /* 0x000000259a9abc11 */ /* 0x000fe2000f8e10ff */
[----:B-1----:R-:W-:Y:S01]  /*c3f0*/  FMUL.FTZ R26, R26, R181 ;  /* 0x000000b51a1a7220 */ /* 0x002fe20000410000 */
[----:B------:R-:W-:Y:S01]  /*c400*/  F2FP.BF16.F32.PACK_AB R152, R10, R11 ;  /* 0x0000000b0a98723e */ /* 0x000fe200000010ff */
[-C--:B------:R-:W-:Y:S01]  /*c410*/  FMUL.FTZ R27, R27, R181.reuse ;  /* 0x000000b51b1b7220 */ /* 0x080fe20000410000 */
[----:B------:R-:W-:Y:S01]  /*c420*/  F2FP.BF16.F32.PACK_AB R158, R21, R20 ;  /* 0x00000014159e723e */ /* 0x000fe200000010ff */
[----:B------:R-:W-:Y:S01]  /*c430*/  @!P3 STS [R154+0x38400], R6 ;  /* 0x038400069a00b388 */ /* 0x000fe20000000800 */
[----:B------:R-:W-:Y:S01]  /*c440*/  F2FP.BF16.F32.PACK_AB R160, R169, R168 ;  /* 0x000000a8a9a0723e */ /* 0x000fe200000010ff */
[----:B------:R-:W0:Y:S01]  /*c450*/  MUFU.EX2 R199, R199 ;  /* 0x000000c700c77308 */ /* 0x000e220000000800 */
[-C--:B------:R-:W-:Y:S01]  /*c460*/  FMUL.FTZ R30, R30, R181.reuse ;  /* 0x000000b51e1e7220 */ /* 0x080fe20000410000 */
[----:B------:R1:W-:Y:S01]  /*c470*/  @!P3 STS [R154+0x38420], R181 ;  /* 0x038420b59a00b388 */ /* 0x0003e20000000800 */
        /* <DEDUP_REMOVED lines=9> */
[----:B-1----:R-:W-:Y:S01]  /*c510*/  F2FP.BF16.F32.PACK_AB R154, R13, R12 ;  /* 0x0000000c0d9a723e */ /* 0x002fe200000010ff */
        /* <DEDUP_REMOVED lines=72> */
[----:B------:R0:W-:Y:S01]  /*c9a0*/  STSM.16.M88.4 [R22+0x36400], R152 ;  /* 0x0364009816007844 */ /* 0x0001e20000000200 */
[----:B------:R-:W-:Y:S01]  /*c9b0*/  FFMA.FTZ R3, R6, R3, R11 ;  /* 0x0000000306037223 */ /* 0x000fe2000001000b */
[----:B------:R-:W-:Y:S01]  /*c9c0*/  FFMA.FTZ R4, R181, R4, R198 ;  /* 0x00000004b5047223 */ /* 0x000fe200000100c6 */
[----:B------:R-:W-:Y:S01]  /*c9d0*/  MUFU.EX2 R174, R174 ;  /* 0x000000ae00ae7308 */ /* 0x000fe20000000800 */
[----:B------:R0:W-:Y:S01]  /*c9e0*/  STSM.16.M88.4 [R23], R156 ;  /* 0x0000009c17007844 */ /* 0x0001e20000000200 */
[----:B------:R-:W-:Y:S01]  /*c9f0*/  FADD.FTZ R3, R10, R3 ;  /* 0x000000030a037221 */ /* 0x000fe20000010000 */
[----:B------:R-:W-:Y:S01]  /*ca00*/  FADD.FTZ R199, R199, R4 ;  /* 0x00000004c7c77221 */ /* 0x000fe20000010000 */
[----:B------:R-:W-:Y:S01]  /*ca10*/  @!P1 VIADD R179, R179, 0x38860 ;  /* 0x00038860b3b39836 */ /* 0x000fe20000000000 */
[----:B------:R-:W-:Y:S01]  /*ca20*/  UMOV UR7, UR36 ;  /* 0x0000002400077c82 */ /* 0x000fe20008000000 */
[----:B------:R-:W-:Y:S01]  /*ca30*/  FADD.FTZ R12, R12, R3 ;  /* 0x000000030c0c7221 */ /* 0x000fe20000010000 */
[----:B------:R-:W-:Y:S01]  /*ca40*/  FADD.FTZ R200, R200, R199 ;  /* 0x000000c7c8c87221 */ /* 0x000fe20000010000 */
[----:B------:R-:W2:Y:S01]  /*ca50*/  MUFU.EX2 R175, R175 ;  /* 0x000000af00af7308 */ /* 0x000ea20000000800 */
[----:B-1----:R-:W-:Y:S01]  /*ca60*/  F2FP.BF16.F32.PACK_AB R161, R171, R170 ;  /* 0x000000aaaba1723e */ /* 0x002fe200000010ff */
[----:B------:R-:W-:Y:S01]  /*ca70*/  FADD.FTZ R13, R13, R12 ;  /* 0x0000000c0d0d7221 */ /* 0x000fe20000010000 */
[----:B------:R-:W-:Y:S01]  /*ca80*/  FADD.FTZ R201, R201, R200 ;  /* 0x000000c8c9c97221 */ /* 0x000fe20000010000 */
[----:B------:R-:W-:Y:S01]  /*ca90*/  @!P1 PRMT R179, RZ, 0x654, R179 ;  /* 0x00000654ffb39816 */ /* 0x000fe200000000b3 */
[----:B------:R-:W-:-:S02]  /*caa0*/  IMAD.MOV.U32 R10, RZ, RZ, R5 ;  /* 0x000000ffff0a7224 */ /* 0x000fc400078e0005 */
        /* <DEDUP_REMOVED lines=25> */
[----:B--2---:R-:W-:Y:S02]  /*cc40*/  F2FP.BF16.F32.PACK_AB R166, R197, R180 ;  /* 0x000000b4c5a6723e */ /* 0x004fe400000010ff */
[----:B------:R-:W-:-:S04]  /*cc50*/  FADD.FTZ R177, R177, R176 ;  /* 0x000000b0b1b17221 */ /* 0x000fc80000010000 */
[----:B------:R-:W-:Y:S01]  /*cc60*/  FADD.FTZ R180, R180, R177 ;  /* 0x000000b1b4b47221 */ /* 0x000fe20000010000 */
[----:B------:R-:W2:Y:S03]  /*cc70*/  MUFU.EX2 R182, R182 ;  /* 0x000000b600b67308 */ /* 0x000ea60000000800 */
[----:B------:R-:W-:Y:S01]  /*cc80*/  FADD.FTZ R3, R197, R180 ;  /* 0x000000b4c5037221 */ /* 0x000fe20000010000 */
[----:B------:R-:W-:-:S04]  /*cc90*/  IMAD.MOV.U32 R197, RZ, RZ, R7 ;  /* 0x000000ffffc57224 */ /* 0x000fc800078e0007 */
[----:B------:R-:W3:Y:S01]  /*cca0*/  MUFU.EX2 R183, R183 ;  /* 0x000000b700b77308 */ /* 0x000ee20000000800 */
[----:B-1----:R-:W-:Y:S01]  /*ccb0*/  F2FP.BF16.F32.PACK_AB R165, R207, R178 ;  /* 0x000000b2cfa5723e */ /* 0x002fe200000010ff */
[----:B------:R-:W-:-:S04]  /*ccc0*/  FADD.FTZ R178, R178, R175 ;  /* 0x000000afb2b27221 */ /* 0x000fc80000010000 */
[----:B------:R-:W-:-:S04]  /*ccd0*/  FADD.FTZ R207, R207, R178 ;  /* 0x000000b2cfcf7221 */ /* 0x000fc80000010000 */
[----:B--2---:R-:W-:Y:S01]  /*cce0*/  FADD.FTZ R4, R182, R207 ;  /* 0x000000cfb6047221 */ /* 0x004fe20000010000 */
[----:B---3--:R-:W-:-:S03]  /*ccf0*/  F2FP.BF16.F32.PACK_AB R167, R183, R182 ;  /* 0x000000b6b7a7723e */ /* 0x008fc600000010ff */
[----:B------:R-:W-:Y:S02]  /*cd00*/  FADD.FTZ R4, R183, R4 ;  /* 0x00000004b7047221 */ /* 0x000fe40000010000 */
[----:B------:R0:W-:Y:S01]  /*cd10*/  STSM.16.M88.4 [R184], R164 ;  /* 0x000000a4b8007844 */ /* 0x0001e20000000200 */
[----:B------:R-:W-:-:S06]  /*cd20*/  WARPGROUP.ARRIVE ;  /* 0x00000000000079c5 */ /* 0x000fcc0000000000 */
        /* <DEDUP_REMOVED lines=28> */
[----:B------:R-:W-:-:S07]  /*cef0*/  IMAD.MOV.U32 R6, RZ, RZ, R8 ;  /* 0x000000ffff067224 */ /* 0x000fce00078e0008 */
.L_x_2061:
[----:B------:R-:W-:-:S13]  /*cf00*/  ISETP.GE.AND P2, PT, R6, R189, PT ;  /* 0x000000bd0600720c */ /* 0x000fda0003f46270 */
[----:B------:R-:W-:Y:S05]  /*cf10*/  @!P2 BRA `(.L_x_2071) ;  /* 0x0000003000f4a947 */ /* 0x000fea0003800000 */
[----:B------:R-:W-:Y:S01]  /*cf20*/  IMAD.MOV.U32 R12, RZ, RZ, R7 ;  /* 0x000000ffff0c7224 */ /* 0x000fe200078e0007 */
[----:B------:R-:W-:Y:S01]  /*cf30*/  UMOV UR7, UR36 ;  /* 0x0000002400077c82 */ /* 0x000fe20008000000 */
[----:B------:R-:W-:-:S07]  /*cf40*/  IMAD.MOV.U32 R11, RZ, RZ, R5 ;  /* 0x000000ffff0b7224 */ /* 0x000fce00078e0005 */
.L_x_2088:
[----:B------:R-:W-:-:S04]  /*cf50*/  UIADD3 UR36, UR7, 0x1, URZ ;  /* 0x0000000107247890 */ /* 0x000fc8000fffe03f */
[----:B------:R-:W-:-:S04]  /*cf60*/  UISETP.NE.AND UP0, UPT, UR36, 0x2, UPT ;  /* 0x000000022400788c */ /* 0x000fc8000bf05270 */
[----:B------:R-:W-:Y:S02]  /*cf70*/  USEL UR5, URZ, 0x1, UP0 ;  /* 0x000000013f057887 */ /* 0x000fe40008000000 */
[----:B------:R-:W-:-:S04]  /*cf80*/  USEL UR36, UR36, URZ, UP0 ;  /* 0x0000003f24247287 */ /* 0x000fc80008000000 */
[----:B------:R-:W-:Y:S01]  /*cf90*/  LOP3.LUT R2, R2, UR5, RZ, 0x3c, !PT ;  /* 0x0000000502027c12 */ /* 0x000fe2000f8e3cff */
[----:B--2---:R-:W-:Y:S07]  /*cfa0*/  @!P0 BRA `(.L_x_2072) ;  /* 0x0000000000048947 */ /* 0x004fee0003800000 */
[----:B------:R-:W-:Y:S01]  /*cfb0*/  BPT.TRAP 0x1 ;  /* 0x000000040000795c */ /* 0x000fe20000300000 */
.L_x_2072:
[----:B------:R-:W-:Y:S01]  /*cfc0*/  ULEA UR5, UR36, UR37, 0x3 ;  /* 0x0000002524057291 */ /* 0x000fe2000f8e183f */
[----:B------:R-:W-:-:S08]  /*cfd0*/  SHF.L.U32 R5, R2, 0x1f, RZ ;  /* 0x0000001f02057819 */ /* 0x000fd000000006ff */
[----:B------:R1:W2:Y:S01]  /*cfe0*/  SYNCS.PHASECHK.TRANS64.TRYWAIT P2, [UR5+0x38830], R5 ;  /* 0x03883005ff0075a7 */ /* 0x0002a20008040145 */
[----:B------:R-:W-:Y:S05]  /*cff0*/  @!P0 BRA `(.L_x_2073) ;  /* 0x0000000000048947 */ /* 0x000fea0003800000 */
[----:B------:R-:W-:Y:S01]  /*d000*/  BPT.TRAP 0x1 ;  /* 0x000000040000795c */ /* 0x000fe20000300000 */
.L_x_2073:
[----:B--2---:R-:W-:Y:S05]  /*d010*/  @P2 BRA `(.L_x_2074) ;  /* 0x0000000000082947 */ /* 0x004fea0003800000 */
[----:B------:R-:W2:Y:S02]  /*d020*/  SYNCS.PHASECHK.TRANS64.TRYWAIT P2, [UR5+0x38830], R5 ;  /* 0x03883005ff0075a7 */ /* 0x000ea40008040145 */
[----:B--2---:R-:W-:Y:S05]  /*d030*/  @!P2 BRA `(.L_x_2075) ;  /* 0x000000d000e4a947 */ /* 0x004fea0003800000 */
.L_x_2074:
[----:B------:R-:W-:Y:S01]  /*d040*/  R2UR UR10, R0 ;  /* 0x00000000000a72ca */ /* 0x000fe200000e0000 */
[----:B0-----:R-:W-:Y:S01]  /*d050*/  WARPGROUP.ARRIVE ;  /* 0x00000000000079c5 */ /* 0x001fe20000000000 */
        /* <DEDUP_REMOVED lines=21> */
.L_x_2076:
[----:B------:R0:W3:Y:S01]  /*d1b0*/  SYNCS.PHASECHK.TRANS64.TRYWAIT P2, [UR5+0x38850], R5 ;  /* 0x03885005ff0075a7 */ /* 0x0000e20008040145 */
[----:B------:R-:W-:Y:S05]  /*d1c0*/  @!P0 BRA `(.L_x_2077) ;  /* 0x0000000000048947 */ /* 0x000fea0003800000 */
[----:B------:R-:W-:Y:S01]  /*d1d0*/  BPT.TRAP 0x1 ;  /* 0x000000040000795c */ /* 0x000fe20000300000 */
.L_x_2077:
[----:B---3--:R-:W-:Y:S05]  /*d1e0*/  @P2 BRA `(.L_x_2078) ;  /* 0x0000000000082947 */ /* 0x008fea0003800000 */
[----:B------:R-:W3:Y:S02]  /*d1f0*/  SYNCS.PHASECHK.TRANS64.TRYWAIT P2, [UR5+0x38850], R5 ;  /* 0x03885005ff0075a7 */ /* 0x000ee40008040145 */
[----:B---3--:R-:W-:Y:S05]  /*d200*/  @!P2 BRA `(.L_x_2079) ;  /* 0x000000d00088a947 */ /* 0x008fea0003800000 */
.L_x_2078:
[----:B------:R-:W-:Y:S01]  /*d210*/  ULEA UR26, UR36, UR4, 0xc ;  /* 0x00000004241a7291 */ /* 0x000fe2000f8e603f */
[----:B------:R-:W-:Y:S01]  /*d220*/  WARPGROUP.ARRIVE ;  /* 0x00000000000079c5 */ /* 0x000fe20000000000 */
[----:B------:R-:W-:Y:S01]  /*d230*/  UMOV UR27, 0x40000040 ;  /* 0x40000040001b7882 */ /* 0x000fe20000000000 */
[----:B------:R-:W-:-:S04]  /*d240*/  UIADD3 UR28, UR6, 0x2, URZ ;  /* 0x00000002061c7890 */ /* 0x000fc8000fffe03f */
[----:B------:R-:W3:Y:S01]  /*d250*/  S2R R7, SR_TID.X ;  /* 0x0000000000077919 */ /* 0x000ee20000002100 */
[----:B------:R-:W-:Y:S01]  /*d260*/  UIADD3 UR30, UR26, 0x2, URZ ;  /* 0x000000021a1e7890 */ /* 0x000fe2000fffe03f */
[----:B--2---:R-:W2:Y:S01]  /*d270*/  @P5 LDC R8, c[0x0][0x44c] ;  /* 0x00011300ff085b82 */ /* 0x004ea20000000800 */
[----:B------:R-:W-:Y:S01]  /*d280*/  UMOV UR29, 0x40000040 ;  /* 0x40000040001d7882 */ /* 0x000fe20000000000 */
[----:B------:R-:W-:Y:S01]  /*d290*/  UMOV UR31, 0x40000040 ;  /* 0x40000040001f7882 */ /* 0x000fe20000000000 */
[----:B------:R-:W-:Y:S01]  /*d2a0*/  HGMMA.64x64x16.F32.BF16 R152, gdesc[UR24], R152, gsb0 ;  /* 0x00e00000189879f0 */ /* 0x000fe20008001898 */
[----:B------:R-:W-:Y:S01]  /*d2b0*/  UIADD3 UR15, UR6, 0x800, URZ ;  /* 0x00000800060f7890 */ /* 0x000fe2000fffe03f */
[----:B------:R-:W-:Y:S01]  /*d2c0*/  IMAD.IADD R13, R188, 0x1, R18 ;  /* 0x00000001bc0d7824 */ /* 0x000fe200078e0212 */
[----:B------:R-:W-:Y:S01]  /*d2d0*/  UIADD3 UR18, UR26, 0x800, URZ ;  /* 0x000008001a127890 */ /* 0x000fe2000fffe03f */
[----:B------:R-:W-:Y:S01]  /*d2e0*/  IMAD.U32 R10, RZ, RZ, UR5 ;  /* 0x00000005ff0a7e24 */ /* 0x000fe2000f8e00ff */
[----:B------:R-:W-:-:S02]  /*d2f0*/  ULDC UR5, c[0x0][0xad4] ;  /* 0x0002b50000057ab9 */ /* 0x000fc40000000800 */
[----:B------:R-:W-:Y:S01]  /*d300*/  ULOP3.LUT UR5, URZ, UR5, URZ, 0x33, !UPT ;  /* 0x000000053f057292 */ /* 0x000fe2000f8e333f */
[----:B--2---:R-:W-:Y:S01]  /*d310*/  @P5 IMAD.HI.U32 R8, R13, R8, RZ ;  /* 0x000000080d085227 */ /* 0x004fe200078e00ff */
[----:B---3--:R-:W-:-:S05]  /*d320*/  SHF.R.U32.HI R7, RZ, 0x7, R7 ;  /* 0x00000007ff077819 */ /* 0x008fca0000011607 */
[----:B01----:R0:W1:Y:S02]  /*d330*/  SHFL.IDX PT, R5, R7, RZ, 0x1f ;  /* 0x00001fff07057589 */ /* 0x00306400000e0000 */
[----:B0-----:R-:W0:Y:S01]  /*d340*/  LDC R7, c[0x0][0x2f0] ;  /* 0x0000bc00ff077b82 */ /* 0x001e220000000800 */
[----:B-1----:R-:W-:-:S07]  /*d350*/  R2UR UR10, R5 ;  /* 0x00000000050a72ca */ /* 0x002fce00000e0000 */
[----:B------:R-:W1:Y:S06]  /*d360*/  @P5 LDC R5, c[0x0][0x450] ;  /* 0x00011400ff055b82 */ /* 0x000e6c0000000800 */
[----:B------:R-:W-:-:S03]  /*d370*/  UISETP.GT.AND UP0, UPT, UR10, 0x7f, UPT ;  /* 0x0000007f0a00788c */ /* 0x000fc6000bf04270 */
[----:B------:R-:W-:Y:S01]  /*d380*/  UMOV UR10, 0x4 ;  /* 0x00000004000a7882 */ /* 0x000fe20000000000 */
[----:B------:R-:W-:Y:S02]  /*d390*/  USEL UR14, URZ, 0x2, !UP0 ;  /* 0x000000023f0e7887 */ /* 0x000fe4000c000000 */
[----:B------:R-:W-:Y:S01]  /*d3a0*/  USEL UR11, UR10, 0x2, UP0 ;  /* 0x000000020a0b7887 */ /* 0x000fe20008000000 */
[----:B------:R-:W-:Y:S02]  /*d3b0*/  WARPGROUP.DEPBAR.LE gsb0, 0x0 ;  /* 0x00008000000079c5 */ /* 0x000fe40000010000 */
[----:B------:R-:W-:Y:S01]  /*d3c0*/  WARPGROUP.ARRIVE ;  /* 0x00000000000079c5 */ /* 0x000fe20000000000 */
[----:B------:R-:W-:Y:S01]  /*d3d0*/  USEL UR10, UR10, 0x6, !UP0 ;  /* 0x000000060a0a7887 */ /* 0x000fe2000c000000 */
[----:B-1----:R-:W-:Y:S01]  /*d3e0*/  @P5 SHF.R.U32.HI R13, RZ, R5, R8 ;  /* 0x00000005ff0d5219 */ /* 0x002fe20000011608 */
[----:B------:R-:W-:-:S03]  /*d3f0*/  IMAD.SHL.U32 R5, R6, 0x40, RZ ;  /* 0x0000004006057824 */ /* 0x000fc600078e00ff */
[----:B------:R-:W-:Y:S01]  /*d400*/  HGMMA.64x64x16.F32.BF16 R152, gdesc[UR28], R152, gsb0 ;  /* 0x00e000001c9879f0 */ /* 0x000fe20008001898 */
[----:B------:R-:W-:Y:S01]  /*d410*/  UIADD3 UR28, UR6, 0x4, URZ ;  /* 0x00000004061c7890 */ /* 0x000fe2000fffe03f */
[----:B------:R-:W-:Y:S01]  /*d420*/  @!P1 VIADD R8, R10, 0x38840 ;  /* 0x000388400a089836 */ /* 0x000fe20000000000 */
[----:B------:R-:W-:Y:S01]  /*d430*/  UIADD3 UR30, UR26, 0x4, URZ ;  /* 0x000000041a1e7890 */ /* 0x000fe2000fffe03f */
[----:B------:R-:W1:Y:S01]  /*d440*/  SHFL.IDX PT, R198, R13, RZ, 0x1c1f ;  /* 0x001c1fff0dc67589 */ /* 0x000e6200000e0000 */
[----:B------:R-:W-:Y:S01]  /*d450*/  UMOV UR29, 0x40000040 ;  /* 0x40000040001d7882 */ /* 0x000fe20000000000 */
[----:B------:R-:W-:Y:S01]  /*d460*/  UMOV UR31, 0x40000040 ;  /* 0x40000040001f7882 */ /* 0x000fe20000000000 */
[----:B------:R-:W-:Y:S02]  /*d470*/  IADD3 R14, -R16, 0x1, -R5 ;  /* 0x00000001100e7810 */ /* 0x000fe40007ffe905 */
[----:B------:R-:W-:-:S03]  /*d480*/  @!P1 PRMT R8, RZ, 0x654, R8 ;  /* 0x00000654ff089816 */ /* 0x000fc60000000008 */
[----:B0-----:R-:W-:Y:S01]  /*d490*/  IMAD R14, R7, UR38, R14 ;  /* 0x00000026070e7c24 */ /* 0x001fe2000f8e020e */
        /* <DEDUP_REMOVED lines=235> */
[----:B------:R-:W-:-:S04]  /*e350*/  VIADD R15, R14, -UR10 ;  /* 0x8000000a0e0f7c36 */ /* 0x000fc80008000000 */
[C---:B------:R-:W-:Y:S02]  /*e360*/  VIADD R14, R15.reuse, UR11 ;  /* 0x0000000b0f0e7c36 */ /* 0x040fe40008000000 */
[----:B------:R-:W-:Y:S01]  /*e370*/  VIADD R15, R15, UR5 ;  /* 0x000000050f0f7c36 */ /* 0x000fe20008000000 */
[----:B------:R-:W-:Y:S01]  /*e380*/  ULDC UR5, c[0x0][0xadc] ;  /* 0x0002b70000057ab9 */ /* 0x000fe20000000800 */
[--C-:B-1----:R-:W-:Y:S02]  /*e390*/  IMAD.IADD R20, R14, 0x1, R198.reuse ;  /* 0x000000010e147824 */ /* 0x102fe400078e02c6 */
[----:B------:R-:W-:Y:S01]  /*e3a0*/  IMAD.IADD R21, R15, 0x1, R198 ;  /* 0x000000010f157824 */ /* 0x000fe200078e02c6 */
        /* <DEDUP_REMOVED lines=19> */
.L_x_2082:
[----:B------:R-:W-:-:S05]  /*e4e0*/  IMAD.U32 R198, RZ, RZ, UR5 ;  /* 0x00000005ffc67e24 */ /* 0x000fca000f8e00ff */
[----:B------:R-:W-:-:S13]  /*e4f0*/  ISETP.NE.AND P2, PT, R198, 0x1, PT ;  /* 0x00000001c600780c */ /* 0x000fda0003f45270 */
[----:B------:R-:W0:Y:S02]  /*e500*/  @P2 LDC.64 R8, c[0x0][0xae0] ;  /* 0x0002b800ff082b82 */ /* 0x000e240000000a00 */
[----:B0-----:R-:W-:-:S05]  /*e510*/  @P2 IMAD.HI.U32 R8, R197, R8, RZ ;  /* 0x00000008c5082227 */ /* 0x001fca00078e00ff */
[----:B------:R-:W-:-:S07]  /*e520*/  @P2 SHF.R.U32.HI R197, RZ, R9, R8 ;  /* 0x00000009ffc52219 */ /* 0x000fce0000011608 */
.L_x_2083:
[----:B------:R-:W-:Y:S05]  /*e530*/  BSYNC B0 ;  /* 0x0000000000007941 */ /* 0x000fea0003800000 */
.L_x_2081:
[----:B------:R-:W-:-:S04]  /*e540*/  IMAD R197, R197, R198, -R5 ;  /* 0x000000c6c5c57224 */ /* 0x000fc800078e0a05 */
[----:B------:R-:W-:-:S05]  /*e550*/  IMAD.IADD R197, R197, 0x1, -R16 ;  /* 0x00000001c5c57824 */ /* 0x000fca00078e0a10 */
[----:B------:R-:W-:Y:S02]  /*e560*/  VIADDMNMX R20, R197, R198, R20, PT ;  /* 0x000000c6c5147246 */ /* 0x000fe40003800114 */
[----:B------:R-:W-:-:S07]  /*e570*/  VIMNMX R21, R21, R197, !PT ;  /* 0x000000c515157248 */ /* 0x000fce0007fe0100 */
.L_x_2080:
[----:B------:R-:W-:Y:S01]  /*e580*/  ISETP.GT.AND P2, PT, R6, -0x1, PT ;  /* 0xffffffff0600780c */ /* 0x000fe20003f44270 */
[----:B0-----:R-:W0:Y:S03]  /*e590*/  SHFL.IDX PT, R8, R13, 0x1, 0x1c1f ;  /* 0x003c1f000d087f89 */ /* 0x001e2600000e0000 */
[C---:B------:R-:W-:Y:S02]  /*e5a0*/  ISETP.GT.AND P4, PT, R21.reuse, RZ, P2 ;  /* 0x000000ff1500720c */ /* 0x040fe40001784270 */
[----:B------:R-:W-:Y:S02]  /*e5b0*/  ISETP.GT.AND P3, PT, R21, 0x1, P2 ;  /* 0x000000011500780c */ /* 0x000fe40001764270 */
[C---:B------:R-:W-:Y:S02]  /*e5c0*/  ISETP.LT.OR P4, PT, R20.reuse, 0x1, P4 ;  /* 0x000000011400780c */ /* 0x040fe40002781670 */
[----:B------:R-:W-:-:S02]  /*e5d0*/  ISETP.LT.OR P3, PT, R20, 0x2, P3 ;  /* 0x000000021400780c */ /* 0x000fc40001f61670 */
[----:B------:R-:W-:Y:S02]  /*e5e0*/  FSEL R152, R152, -INF , !P4 ;  /* 0xff80000098987808 */ /* 0x000fe40006000000 */
[----:B------:R-:W-:Y:S02]  /*e5f0*/  FSEL R153, R153, -INF , !P3 ;  /* 0xff80000099997808 */ /* 0x000fe40005800000 */
[C---:B------:R-:W-:Y:S02]  /*e600*/  ISETP.GT.AND P4, PT, R21.reuse, 0x8, P2 ;  /* 0x000000081500780c */ /* 0x040fe40001784270 */
[----:B------:R-:W-:Y:S02]  /*e610*/  ISETP.GT.AND P3, PT, R21, 0x9, P2 ;  /* 0x000000091500780c */ /* 0x000fe40001764270 */
[C---:B------:R-:W-:Y:S02]  /*e620*/  ISETP.LT.OR P4, PT, R20.reuse, 0x9, P4 ;  /* 0x000000091400780c */ /* 0x040fe40002781670 */
[----:B------:R-:W-:-:S02]  /*e630*/  ISETP.LT.OR P3, PT, R20, 0xa, P3 ;  /* 0x0000000a1400780c */ /* 0x000fc40001f61670 */
[----:B------:R-:W-:Y:S01]  /*e640*/  FSEL R156, R156, -INF , !P4 ;  /* 0xff8000009c9c7808 */ /* 0x000fe20006000000 */
[--C-:B0-----:R-:W-:Y:S01]  /*e650*/  IMAD.IADD R14, R14, 0x1, R8.reuse ;  /* 0x000000010e0e7824 */ /* 0x101fe200078e0208 */
[----:B------:R-:W-:Y:S01]  /*e660*/  FSEL R157, R157, -INF , !P3 ;  /* 0xff8000009d9d7808 */ /* 0x000fe20005800000 */
[----:B------:R-:W-:Y:S01]  /*e670*/  IMAD.IADD R15, R15, 0x1, R8 ;  /* 0x000000010f0f7824 */ /* 0x000fe200078e0208 */
[C---:B------:R-:W-:Y:S02]  /*e680*/  ISETP.GT.AND P4, PT, R21.reuse, 0x10, P2 ;  /* 0x000000101500780c */ /* 0x040fe40001784270 */
        /* <DEDUP_REMOVED lines=49> */
.L_x_2086:
[----:B------:R-:W-:-:S05]  /*e9a0*/  IMAD.U32 R20, RZ, RZ, UR5 ;  /* 0x00000005ff147e24 */ /* 0x000fca000f8e00ff */
[----:B------:R-:W-:-:S13]  /*e9b0*/  ISETP.NE.AND P3, PT, R20, 0x1, PT ;  /* 0x000000011400780c */ /* 0x000fda0003f65270 */
[----:B------:R-:W0:Y:S02]  /*e9c0*/  @P3 LDC.64 R8, c[0x0][0xae0] ;  /* 0x0002b800ff083b82 */ /* 0x000e240000000a00 */
[----:B0-----:R-:W-:-:S05]  /*e9d0*/  @P3 IMAD.HI.U32 R8, R7, R8, RZ ;  /* 0x0000000807083227 */ /* 0x001fca00078e00ff */
[----:B------:R-:W-:-:S07]  /*e9e0*/  @P3 SHF.R.U32.HI R7, RZ, R9, R8 ;  /* 0x00000009ff073219 */ /* 0x000fce0000011608 */
.L_x_2087:
[----:B------:R-:W-:Y:S05]  /*e9f0*/  BSYNC B0 ;  /* 0x0000000000007941 */ /* 0x000fea0003800000 */
.L_x_2085:
[----:B------:R-:W-:-:S04]  /*ea00*/  IMAD R5, R7, R20, -R5 ;  /* 0x0000001407057224 */ /* 0x000fc800078e0a05 */
[----:B------:R-:W-:-:S05]  /*ea10*/  IMAD.IADD R5, R5, 0x1, -R16 ;  /* 0x0000000105057824 */ /* 0x000fca00078e0a10 */
[----:B------:R-:W-:Y:S02]  /*ea20*/  VIADDMNMX R14, R5, R20, R14, PT ;  /* 0x00000014050e7246 */ /* 0x000fe4000380010e */
[----:B------:R-:W-:-:S07]  /*ea30*/  VIMNMX R15, R15, R5, !PT ;  /* 0x000000050f0f7248 */ /* 0x000fce0007fe0100 */
.L_x_2084:
[----:B------:R-:W-:Y:S01]  /*ea40*/  FMNMX.FTZ R8, R152, R11, !PT ;  /* 0x0000000b98087209 */ /* 0x000fe20007810000 */
[----:B------:R-:W-:Y:S01]  /*ea50*/  ULDC UR19, c[0x0][0xa80] ;  /* 0x0002a00000137ab9 */ /* 0x000fe20000000800 */
[----:B------:R-:W-:Y:S01]  /*ea60*/  ISETP.GT.AND P4, PT, R15, 0x1, P2 ;  /* 0x000000010f00780c */ /* 0x000fe20001784270 */
[----:B------:R-:W-:Y:S01]  /*ea70*/  ULEA UR10, UR36, UR39, 0xc ;  /* 0x00000027240a7291 */ /* 0x000fe2000f8e603f */
[----:B------:R-:W-:Y:S01]  /*ea80*/  FMNMX.FTZ R5, R153, R8, !PT ;  /* 0x0000000899057209 */ /* 0x000fe20007810000 */
[----:B------:R-:W-:Y:S01]  /*ea90*/  UMOV UR11, 0x40000040 ;  /* 0x40000040000b7882 */ /* 0x000fe20000000000 */
[----:B------:R-:W-:Y:S01]  /*eaa0*/  ISETP.LT.OR P4, PT, R14, 0x2, P4 ;  /* 0x000000020e00780c */ /* 0x000fe20002781670 */
[----:B------:R-:W-:Y:S01]  /*eab0*/  UIADD3 UR14, UR10, 0x80, URZ ;  /* 0x000000800a0e7890 */ /* 0x000fe2000fffe03f */
[----:B------:R-:W-:Y:S01]  /*eac0*/  FMNMX.FTZ R8, R156, R5, !PT ;  /* 0x000000059c087209 */ /* 0x000fe20007810000 */
[----:B------:R-:W-:Y:S01]  /*ead0*/  UMOV UR15, 0x40000040 ;  /* 0x40000040000f7882 */ /* 0x000fe20000000000 */
[----:B------:R-:W-:Y:S01]  /*eae0*/  FSEL R155, R155, -INF , !P4 ;  /* 0xff8000009b9b7808 */ /* 0x000fe20006000000 */
[----:B------:R-:W-:Y:S01]  /*eaf0*/  @!P1 VIADD R10, R10, 0x38860 ;  /* 0x000388600a0a9836 */ /* 0x000fe20000000000 */
[----:B------:R-:W-:-:S02]  /*eb00*/  FMNMX.FTZ R5, R157, R8, !PT ;  /* 0x000000089d057209 */ /* 0x000fc40007810000 */
[C---:B------:R-:W-:Y:S02]  /*eb10*/  ISETP.GT.AND P4, PT, R15.reuse, 0x9, P2 ;  /* 0x000000090f00780c */ /* 0x040fe40001784270 */
        /* <DEDUP_REMOVED lines=8> */
[----:B------:R-:W-:Y:S02]  /*eba0*/  FMNMX.FTZ R8, R168, R5, !PT ;  /* 0x00000005a8087209 */ /* 0x000fe40007810000 */
[----:B------:R-:W-:Y:S02]  /*ebb0*/  ISETP.GT.AND P4, PT, R15, 0x11, P2 ;  /* 0x000000110f00780c */ /* 0x000fe40001784270 */
[----:B------:R-:W-:-:S02]  /*ebc0*/  FMNMX.FTZ R5, R169, R8, !PT ;  /* 0x00000008a9057209 */ /* 0x000fc40007810000 */
[----:B------:R-:W-:Y:S02]  /*ebd0*/  FSEL R158, R158, -INF , !P3 ;  /* 0xff8000009e9e7808 */ /* 0x000fe40005800000 */
        /* <DEDUP_REMOVED lines=9> */
[----:B------:R-:W-:Y:S02]  /*ec70*/  ISETP.GT.AND P4, PT, R15, RZ, P2 ;  /* 0x000000ff0f00720c */ /* 0x000fe40001784270 */
[----:B------:R-:W-:-:S02]  /*ec80*/  FMNMX.FTZ R8, R181, R8, !PT ;  /* 0x00000008b5087209 */ /* 0x000fc40007810000 */
[----:B------:R-:W-:Y:S02]  /*ec90*/  FSEL R162, R162, -INF , !P3 ;  /* 0xff800000a2a27808 */ /* 0x000fe40005800000 */
[----:B------:R-:W-:Y:S01]  /*eca0*/  ISETP.GT.AND P3, PT, R15, 0x18, P2 ;  /* 0x000000180f00780c */ /* 0x000fe20001764270 */
[----:B------:R-:W0:Y:S01]  /*ecb0*/  SHFL.BFLY PT, R5, R8, 0x2, 0x1f ;  /* 0x0c401f0008057f89 */ /* 0x000e2200000e0000 */
        /* <DEDUP_REMOVED lines=9> */
[----:B------:R-:W-:-:S02]  /*ed50*/  ISETP.GT.AND P3, PT, R15, 0x21, P2 ;  /* 0x000000210f00780c */ /* 0x000fc40001764270 */
[----:B------:R-:W-:Y:S02]  /*ed60*/  FSEL R170, R170, -INF , !P4 ;  /* 0xff800000aaaa7808 */ /* 0x000fe40006000000 */
[----:B------:R-:W-:Y:S02]  /*ed70*/  ISETP.LT.OR P3, PT, R14, 0x22, P3 ;  /* 0x000000220e00780c */ /* 0x000fe40001f61670 */
[----:B0-----:R-:W-:Y:S02]  /*ed80*/  FMNMX.FTZ R5, R8, R5, !PT ;  /* 0x0000000508057209 */ /* 0x001fe40007810000 */
[----:B------:R-:W-:Y:S02]  /*ed90*/  FMNMX.FTZ R8, R197, R12, !PT ;  /* 0x0000000cc5087209 */ /* 0x000fe40007810000 */
[----:B------:R-:W-:Y:S01]  /*eda0*/  ISETP.GT.AND P4, PT, R15, 0x28, P2 ;  /* 0x000000280f00780c */ /* 0x000fe20001784270 */
[----:B------:R-:W0:Y:S01]  /*edb0*/  SHFL.BFLY PT, R20, R5, 0x1, 0x1f ;  /* 0x0c201f0005147f89 */ /* 0x000e2200000e0000 */
        /* <DEDUP_REMOVED lines=11> */
[----:B------:R-:W-:Y:S02]  /*ee70*/  FSEL R198, R175, -INF , !P3 ;  /* 0xff800000afc67808 */ /* 0x000fe40005800000 */
[----:B0-----:R-:W-:-:S02]  /*ee80*/  FMNMX.FTZ R5, R5, R20, !PT ;  /* 0x0000001405057209 */ /* 0x001fc40007810000 */
[----:B------:R-:W-:Y:S02]  /*ee90*/  ISETP.GT.AND P3, PT, R15, 0x30, P2 ;  /* 0x000000300f00780c */ /* 0x000fe40001764270 */
[C---:B------:R-:W-:Y:S01]  /*eea0*/  FSETP.NEU.FTZ.AND P4, PT, R5.reuse, -INF , PT ;  /* 0xff8000000500780b */ /* 0x040fe20003f9d000 */
[----:B------:R-:W-:Y:S01]  /*eeb0*/  FMUL.FTZ R7, R5, UR19 ;  /* 0x0000001305077c20 */ /* 0x000fe20008410000 */
[----:B------:R-:W-:Y:S02]  /*eec0*/  FMNMX.FTZ R9, R167, R8, !PT ;  /* 0x00000008a7097209 */ /* 0x000fe40007810000 */
[----:B------:R-:W-:Y:S02]  /*eed0*/  ISETP.LT.OR P3, PT, R14, 0x31, P3 ;  /* 0x000000310e00780c */ /* 0x000fe40001f61670 */
[----:B------:R-:W-:Y:S02]  /*eee0*/  FSEL R7, R7, RZ, P4 ;  /* 0x000000ff07077208 */ /* 0x000fe40002000000 */
[----:B------:R-:W-:-:S02]  /*eef0*/  FMNMX.FTZ R20, R170, R9, !PT ;  /* 0x00000009aa147209 */ /* 0x000fc40007810000 */
[----:B------:R-:W-:Y:S01]  /*ef00*/  @!P1 PRMT R10, RZ, 0x654, R10 ;  /* 0x00000654ff0a9816 */ /* 0x000fe2000000000a */
        /* <DEDUP_REMOVED lines=13> */
[----:B------:R-:W-:Y:S01]  /*efe0*/  ISETP.GT.AND P3, PT, R15, 0x38, P2 ;  /* 0x000000380f00780c */ /* 0x000fe20001764270 */
[--C-:B------:R-:W-:Y:S01]  /*eff0*/  FFMA.FTZ R169, R169, UR19, -R7.reuse ;  /* 0x00000013a9a97c23 */ /* 0x100fe20008010807 */
[----:B0-----:R-:W-:Y:S01]  /*f000*/  FMNMX.FTZ R21, R198, R13, !PT ;  /* 0x0000000dc6157209 */ /* 0x001fe20007810000 */
[--C-:B------:R-:W-:Y:S01]  /*f010*/  FFMA.FTZ R172, R172, UR19, -R7.reuse ;  /* 0x00000013acac7c23 */ /* 0x100fe20008010807 */
[----:B------:R-:W-:Y:S01]  /*f020*/  ISETP.GT.AND P2, PT, R15, 0x39, P2 ;  /* 0x000000390f00780c */ /* 0x000fe20001744270 */
[----:B------:R0:W-:Y:S01]  /*f030*/  MUFU.EX2 R13, R174 ;  /* 0x000000ae000d7308 */ /* 0x0001e20000000800 */
[----:B------:R-:W-:Y:S01]  /*f040*/  ISETP.LT.OR P3, PT, R14, 0x39, P3 ;  /* 0x000000390e00780c */ /* 0x000fe20001f61670 */
        /* <DEDUP_REMOVED lines=8> */
[--C-:B0-----:R-:W-:Y:S01]  /*f0d0*/  FFMA.FTZ R174, R165, UR19, -R7.reuse ;  /* 0x00000013a5ae7c23 */ /* 0x101fe20008010807 */
[----:B------:R-:W-:Y:S01]  /*f0e0*/  FSEL R183, R183, -INF , !P2 ;  /* 0xff800000b7b77808 */ /* 0x000fe20005000000 */
[--C-:B------:R-:W-:Y:S01]  /*f0f0*/  FFMA.FTZ R178, R181, UR19, -R7.reuse ;  /* 0x00000013b5b27c23 */ /* 0x100fe20008010807 */
[----:B------:R-:W-:Y:S01]  /*f100*/  FMNMX.FTZ R20, R182, R15, !PT ;  /* 0x0000000fb6147209 */ /* 0x000fe20007810000 */
[--C-:B------:R-:W-:Y:S01]  /*f110*/  FFMA.FTZ R15, R160, UR19, -R7.reuse ;  /* 0x00000013a00f7c23 */ /* 0x100fe20008010807 */
[----:B------:R-:W-:Y:S01]  /*f120*/  FSEL R160, R5, RZ, P4 ;  /* 0x000000ff05a07208 */ /* 0x000fe20002000000 */
[----:B------:R-:W-:Y:S01]  /*f130*/  MUFU.EX2 R9, R9 ;  /* 0x0000000900097308 */ /* 0x000fe20000000800 */
[----:B------:R-:W-:Y:S01]  /*f140*/  FMNMX.FTZ R156, R183, R20, !PT ;  /* 0x00000014b79c7209 */ /* 0x000fe20007810000 */
[----:B------:R-:W-:-:S02]  /*f150*/  FFMA.FTZ R20, R161, UR19, -R7 ;  /* 0x00000013a1147c23 */ /* 0x000fc40008010807 */
[----:B------:R-:W-:Y:S02]  /*f160*/  FADD.FTZ R160, -R160, R11 ;  /* 0x0000000ba0a07221 */ /* 0x000fe40000010100 */
[----:B------:R-:W0:Y:S02]  /*f170*/  SHFL.BFLY PT, R157, R156, 0x2, 0x1f ;  /* 0x0c401f009c9d7f89 */ /* 0x000e2400000e0000 */
[----:B------:R-:W-:Y:S01]  /*f180*/  FMUL.FTZ R11, R160, UR19 ;  /* 0x00000013a00b7c20 */ /* 0x000fe20008410000 */
[----:B------:R-:W-:Y:S08]  /*f190*/  MUFU.EX2 R14, R14 ;  /* 0x0000000e000e7308 */ /* 0x000ff00000000800 */
[----:B------:R-:W1:Y:S08]  /*f1a0*/  MUFU.EX2 R11, R11 ;  /* 0x0000000b000b7308 */ /* 0x000e700000000800 */
[----:B------:R-:W-:Y:S01]  /*f1b0*/  MUFU.EX2 R15, R15 ;  /* 0x0000000f000f7308 */ /* 0x000fe20000000800 */
[----:B0-----:R-:W-:-:S07]  /*f1c0*/  FMNMX.FTZ R157, R156, R157, !PT ;  /* 0x0000009d9c9d7209 */ /* 0x001fce0007810000 */
[----:B------:R-:W0:Y:S01]  /*f1d0*/  MUFU.EX2 R20, R20 ;  /* 0x0000001400147308 */ /* 0x000e220000000800 */
[-C--:B-1----:R-:W-:Y:S01]  /*f1e0*/  FMUL.FTZ R24, R24, R11.reuse ;  /* 0x0000000b18187220 */ /* 0x082fe20000410000 */
[----:B------:R-:W1:Y:S01]  /*f1f0*/  SHFL.BFLY PT, R156, R157, 0x1, 0x1f ;  /* 0x0c201f009d9c7f89 */ /* 0x000e6200000e0000 */
        /* <DEDUP_REMOVED lines=22> */
[----:B------:R-:W-:Y:S01]  /*f360*/  FMUL.FTZ R64, R64, R11 ;  /* 0x0000000b40407220 */ /* 0x000fe20000410000 */
[----:B-1----:R-:W-:Y:S01]  /*f370*/  FMNMX.FTZ R7, R157, R156, !PT ;  /* 0x0000009c9d077209 */ /* 0x002fe20007810000 */
[----:B------:R-:W-:-:S02]  /*f380*/  IMAD.MOV R157, RZ, RZ, -R19 ;  /* 0x000000ffff9d7224 */ /* 0x000fc400078e0a13 */
[-C--:B------:R-:W-:Y:S01]  /*f390*/  FMUL.FTZ R65, R65, R11.reuse ;  /* 0x0000000b41417220 */ /* 0x080fe20000410000 */
[----:B------:R-:W-:Y:S01]  /*f3a0*/  FMUL.FTZ R68, R68, R11 ;  /* 0x0000000b44447220 */ /* 0x000fe20000410000 */
[C---:B------:R-:W-:Y:S01]  /*f3b0*/  FSETP.NEU.FTZ.AND P2, PT, R7.reuse, -INF , PT ;  /* 0xff8000000700780b */ /* 0x040fe20003f5d000 */
[----:B------:R-:W-:Y:S01]  /*f3c0*/  FMUL.FTZ R156, R7, UR19 ;  /* 0x00000013079c7c20 */ /* 0x000fe20008410000 */
[----:B------:R-:W-:Y:S01]  /*f3d0*/  ISETP.NE.AND P3, PT, R16, R157, PT ;  /* 0x0000009d1000720c */ /* 0x000fe20003f65270 */
[----:B------:R-:W1:Y:S01]  /*f3e0*/  MUFU.EX2 R169, R169 ;  /* 0x000000a900a97308 */ /* 0x000e620000000800 */
[-C--:B------:R-:W-:Y:S01]  /*f3f0*/  FMUL.FTZ R69, R69, R11.reuse ;  /* 0x0000000b45457220 */ /* 0x080fe20000410000 */
[-C--:B------:R-:W-:Y:S01]  /*f400*/  FMUL.FTZ R72, R72, R11.reuse ;  /* 0x0000000b48487220 */ /* 0x080fe20000410000 */
[----:B------:R-:W-:Y:S01]  /*f410*/  FSEL R160, R156, RZ, P2 ;  /* 0x000000ff9ca07208 */ /* 0x000fe20001000000 */
[----:B------:R-:W-:Y:S02]  /*f420*/  IMAD.U32 R156, RZ, RZ, UR7 ;  /* 0x00000007ff9c7e24 */ /* 0x000fe4000f8e00ff */
        /* <DEDUP_REMOVED lines=8> */
[----:B------:R-:W-:Y:S01]  /*f4b0*/  FFMA.FTZ R158, R158, UR19, -R160 ;  /* 0x000000139e9e7c23 */ /* 0x000fe200080108a0 */
        /* <DEDUP_REMOVED lines=8> */
[----:B------:R-:W2:Y:S01]  /*f540*/  MUFU.EX2 R200, R155 ;  /* 0x0000009b00c87308 */ /* 0x000ea20000000800 */
        /* <DEDUP_REMOVED lines=11> */
[----:B------:R-:W-:Y:S01]  /*f600*/  F2FP.BF16.F32.PACK_AB R154, R14, R13 ;  /* 0x0000000d0e9a723e */ /* 0x000fe200000010ff */
[----:B------:R-:W-:Y:S01]  /*f610*/  FMUL.FTZ R81, R81, R11 ;  /* 0x0000000b51517220 */ /* 0x000fe20000410000 */
[----:B0-----:R-:W-:Y:S01]  /*f620*/  F2FP.BF16.F32.PACK_AB R156, R20, R15 ;  /* 0x0000000f149c723e */ /* 0x001fe200000010ff */
[-C--:B------:R-:W-:Y:S01]  /*f630*/  FMUL.FTZ R84, R84, R11.reuse ;  /* 0x0000000b54547220 */ /* 0x080fe20000410000 */
[----:B-1----:R-:W-:Y:S01]  /*f640*/  F2FP.BF16.F32.PACK_AB R160, R169, R168 ;  /* 0x000000a8a9a0723e */ /* 0x002fe200000010ff */
[----:B--2---:R0:W-:Y:S01]  /*f650*/  @!P3 STS [R157+0x38420], R200 ;  /* 0x038420c89d00b388 */ /* 0x0041e20000000800 */
        /* <DEDUP_REMOVED lines=16> */
[----:B------:R-:W3:Y:S01]  /*f760*/  MUFU.EX2 R181, R181 ;  /* 0x000000b500b57308 */ /* 0x000ee20000000800 */
        /* <DEDUP_REMOVED lines=16> */
[----:B---3--:R-:W-:Y:S01]  /*f870*/  F2FP.BF16.F32.PACK_AB R155, R181, R12 ;  /* 0x0000000cb59b723e */ /* 0x008fe200000010ff */
        /* <DEDUP_REMOVED lines=88> */
[----:B------:R2:W-:Y:S01]  /*fe00*/  STSM.16.M88.4 [R22+0x36400], R152 ;  /* 0x0364009816007844 */ /* 0x0005e20000000200 */
[----:B------:R-:W-:Y:S01]  /*fe10*/  FFMA.FTZ R8, R11, R3, R8 ;  /* 0x000000030b087223 */ /* 0x000fe20000010008 */
[----:B------:R-:W-:Y:S01]  /*fe20*/  FFMA.FTZ R179, R200, R4, R179 ;  /* 0x00000004c8b37223 */ /* 0x000fe200000100b3 */
[----:B------:R-:W-:Y:S01]  /*fe30*/  ISETP.GT.AND P2, PT, R6, R189, PT ;  /* 0x000000bd0600720c */ /* 0x000fe20003f44270 */
[----:B------:R2:W-:Y:S01]  /*fe40*/  STSM.16.M88.4 [R23], R156 ;  /* 0x0000009c17007844 */ /* 0x0005e20000000200 */
[----:B------:R-:W-:Y:S01]  /*fe50*/  FADD.FTZ R8, R9, R8 ;  /* 0x0000000809087221 */ /* 0x000fe20000010000 */
[----:B------:R-:W0:Y:S01]  /*fe60*/  MUFU.EX2 R178, R178 ;  /* 0x000000b200b27308 */ /* 0x000e220000000800 */
[----:B-1----:R-:W-:Y:S01]  /*fe70*/  F2FP.BF16.F32.PACK_AB R164, R176, R175 ;  /* 0x000000afb0a4723e */ /* 0x002fe200000010ff */
[----:B------:R2:W-:Y:S01]  /*fe80*/  STSM.16.M88.4 [R185], R160 ;  /* 0x000000a0b9007844 */ /* 0x0005e20000000200 */
[----:B------:R-:W-:Y:S01]  /*fe90*/  FADD.FTZ R179, R180, R179 ;  /* 0x000000b3b4b37221 */ /* 0x000fe20000010000 */
[----:B------:R-:W-:Y:S01]  /*fea0*/  FADD.FTZ R13, R13, R8 ;  /* 0x000000080d0d7221 */ /* 0x000fe20000010000 */
[----:B------:R-:W-:Y:S01]  /*feb0*/  UMOV UR7, UR36 ;  /* 0x0000002400077c82 */ /* 0x000fe20008000000 */
[----:B------:R-:W-:-:S02]  /*fec0*/  VIADD R6, R6, 0xffffffff ;  /* 0xffffffff06067836 */ /* 0x000fc40000000000 */
[----:B------:R-:W-:Y:S01]  /*fed0*/  FADD.FTZ R12, R12, R179 ;  /* 0x000000b30c0c7221 */ /* 0x000fe20000010000 */
[----:B------:R-:W-:Y:S01]  /*fee0*/  MUFU.EX2 R201, R201 ;  /* 0x000000c900c97308 */ /* 0x000fe20000000800 */
[----:B------:R-:W-:Y:S01]  /*fef0*/  FADD.FTZ R14, R14, R13 ;  /* 0x0000000d0e0e7221 */ /* 0x000fe20000010000 */
[----:B------:R-:W-:Y:S02]  /*ff00*/  IMAD.MOV.U32 R11, RZ, RZ, R5 ;  /* 0x000000ffff0b7224 */ /* 0x000fe400078e0005 */
[----:B------:R-:W-:Y:S01]  /*ff10*/  FADD.FTZ R181, R181, R12 ;  /* 0x0000000cb5b57221 */ /* 0x000fe20000010000 */
[----:B------:R-:W-:Y:S02]  /*ff20*/  IMAD.MOV.U32 R12, RZ, RZ, R7 ;  /* 0x000000ffff0c7224 */ /* 0x000fe400078e0007 */
[----:B------:R-:W-:Y:S01]  /*ff30*/  FADD.FTZ R15, R15, R14 ;  /* 0x0000000e0f0f7221 */ /* 0x000fe20000010000 */
[----:B------:R-:W-:Y:S01]  /*ff40*/  FADD.FTZ R170, R170, R181 ;  /* 0x000000b5aaaa7221 */ /* 0x000fe20000010000 */
[----:B------:R-:W1:Y:S01]  /*ff50*/  MUFU.EX2 R204, R204 ;  /* 0x000000cc00cc7308 */ /* 0x000e620000000800 */
        /* <DEDUP_REMOVED lines=11> */
[----:B-1----:R-:W-:Y:S01]  /*10010*/  F2FP.BF16.F32.PACK_AB R165, R204, R201 ;  /* 0x000000c9cca5723e */ /* 0x002fe200000010ff */
[----:B------:R-:W-:Y:S01]  /*10020*/  FADD.FTZ R169, R169, R168 ;  /* 0x000000a8a9a97221 */ /* 0x000fe20000010000 */
[----:B------:R-:W-:-:S03]  /*10030*/  FADD.FTZ R198, R198, R197 ;  /* 0x000000c5c6c67221 */ /* 0x000fc60000010000 */
[----:B------:R-:W-:Y:S01]  /*10040*/  FADD.FTZ R172, R172, R169 ;  /* 0x000000a9acac7221 */ /* 0x000fe20000010000 */
[----:B------:R-:W-:-:S03]  /*10050*/  FADD.FTZ R199, R199, R198 ;  /* 0x000000c6c7c77221 */ /* 0x000fc60000010000 */
[----:B------:R-:W-:Y:S01]  /*10060*/  FADD.FTZ R172, R173, R172 ;  /* 0x000000acadac7221 */ /* 0x000fe20000010000 */
[----:B------:R-:W-:-:S03]  /*10070*/  FADD.FTZ R202, R202, R199 ;  /* 0x000000c7caca7221 */ /* 0x000fc60000010000 */
[----:B------:R-:W-:Y:S01]  /*10080*/  FADD.FTZ R175, R175, R172 ;  /* 0x000000acafaf7221 */ /* 0x000fe20000010000 */
[----:B------:R-:W-:Y:S01]  /*10090*/  FADD.FTZ R201, R201, R202 ;  /* 0x000000cac9c97221 */ /* 0x000fe20000010000 */
[----:B0-----:R-:W-:Y:S02]  /*100a0*/  F2FP.BF16.F32.PACK_AB R167, R206, R203 ;  /* 0x000000cbcea7723e */ /* 0x001fe400000010ff */
[----:B------:R-:W-:Y:S01]  /*100b0*/  FADD.FTZ R176, R176, R175 ;  /* 0x000000afb0b07221 */ /* 0x000fe20000010000 */
[----:B------:R-:W-:Y:S02]  /*100c0*/  FADD.FTZ R204, R204, R201 ;  /* 0x000000c9cccc7221 */ /* 0x000fe40000010000 */
[----:B------:R2:W-:Y:S01]  /*100d0*/  STSM.16.M88.4 [R184], R164 ;  /* 0x000000a4b8007844 */ /* 0x0005e20000000200 */
[----:B------:R-:W-:Y:S01]  /*100e0*/  WARPGROUP.ARRIVE ;  /* 0x00000000000079c5 */ /* 0x000fe20000000000 */
[----:B------:R-:W-:Y:S01]  /*100f0*/  FADD.FTZ R3, R177, R176 ;  /* 0x000000b0b1037221 */ /* 0x000fe20000010000 */
[----:B------:R-:W-:-:S03]  /*10100*/  FADD.FTZ R203, R203, R204 ;  /* 0x000000cccbcb7221 */ /* 0x000fc60000010000 */
[----:B------:R-:W-:Y:S01]  /*10110*/  FADD.FTZ R3, R178, R3 ;  /* 0x00000003b2037221 */ /* 0x000fe20000010000 */
[----:B------:R-:W-:Y:S01]  /*10120*/  HGMMA.64x256x16.F32.BF16 R24, R152, gdesc[UR8].tnspB, R24, gsb0 ;  /* 0x43e0000898187df0 */ /* 0x000fe20008001818 */
[----:B------:R-:W-:Y:S01]  /*10130*/  UMOV UR11, 0x40000040 ;  /* 0x40000040000b7882 */ /* 0x000fe20000000000 */
[----:B------:R-:W-:Y:S01]  /*10140*/  FADD.FTZ R4, R206, R203 ;  /* 0x000000cbce047221 */ /* 0x000fe20000010000 */
        /* <DEDUP_REMOVED lines=26> */
.L_x_2071:
[----:B------:R-:W1:Y:S01]  /*102f0*/  SHFL.BFLY PT, R0, R3, 0x2, 0x1f ;  /* 0x0c401f0003007f89 */ /* 0x000e6200000e0000 */
[----:B------:R-:W-:Y:S02]  /*10300*/  IMAD.MOV R15, RZ, RZ, -R19 ;  /* 0x000000ffff0f7224 */ /* 0x000fe400078e0a13 */
[----:B--2---:R-:W-:Y:S01]  /*10310*/  IMAD.U32 R10, RZ, RZ, UR19 ;  /* 0x00000013ff0a7e24 */ /* 0x004fe2000f8e00ff */
[----:B------:R-:W2:Y:S01]  /*10320*/  SHFL.BFLY PT, R9, R4, 0x2, 0x1f ;  /* 0x0c401f0004097f89 */ /* 0x000ea200000e0000 */
[----:B------:R-:W-:Y:S01]  /*10330*/  VIADD R219, R219, 0x1 ;  /* 0x00000001dbdb7836 */ /* 0x000fe20000000000 */
[----:B------:R-:W-:Y:S08]  /*10340*/  BAR.ARV 0x8, 0x100 ;  /* 0x0204000000007b1d */ /* 0x000ff00000002000 */
[----:B------:R-:W-:Y:S01]  /*10350*/  BAR.SYNC.DEFER_BLOCKING 0xf, 0x100 ;  /* 0x03c4000000007b1d */ /* 0x000fe20000010000 */
[----:B------:R-:W-:Y:S01]  /*10360*/  ISETP.NE.AND P0, PT, R16, R15, PT ;  /* 0x0000000f1000720c */ /* 0x000fe20003f05270 */
[----:B-1----:R-:W-:Y:S01]  /*10370*/  FADD.FTZ R0, R0, R3 ;  /* 0x0000000300007221 */ /* 0x002fe20000010000 */
[----:B------:R-:W-:-:S02]  /*10380*/  IMAD.MOV.U32 R3, RZ, RZ, -0x800000 ;  /* 0xff800000ff037424 */ /* 0x000fc400078e00ff */
[----:B--2---:R-:W-:Y:S02]  /*10390*/  FADD.FTZ R6, R9, R4 ;  /* 0x0000000409067221 */ /* 0x004fe40000010000 */
[----:B------:R-:W1:Y:S01]  /*103a0*/  SHFL.BFLY PT, R11, R0, 0x1, 0x1f ;  /* 0x0c201f00000b7f89 */ /* 0x000e6200000e0000 */
[----:B------:R-:W-:Y:S02]  /*103b0*/  IMAD.MOV.U32 R9, RZ, RZ, RZ ;  /* 0x000000ffff097224 */ /* 0x000fe400078e00ff */
[----:B------:R-:W-:Y:S01]  /*103c0*/  IMAD.MOV.U32 R4, RZ, RZ, RZ ;  /* 0x000000ffff047224 */ /* 0x000fe200078e00ff */
[----:B------:R-:W2:Y:S01]  /*103d0*/  SHFL.BFLY PT, R13, R6, 0x1, 0x1f ;  /* 0x0c201f00060d7f89 */ /* 0x000ea200000e0000 */
[----:B-1----:R-:W-:Y:S01]  /*103e0*/  FADD.FTZ R11, R0, R11 ;  /* 0x0000000b000b7221 */ /* 0x002fe20000010000 */
[----:B------:R-:W-:Y:S01]  /*103f0*/  IMAD.U32 R0, RZ, RZ, UR36 ;  /* 0x00000024ff007e24 */ /* 0x000fe2000f8e00ff */
[----:B------:R-:W-:Y:S01]  /*10400*/  UIADD3 UR36, UR36, 0x1, URZ ;  /* 0x0000000124247890 */ /* 0x000fe2000fffe03f */
[----:B--2---:R-:W-:-:S02]  /*10410*/  FADD.FTZ R8, R6, R13 ;  /* 0x0000000d06087221 */ /* 0x004fc40000010000 */
[----:B------:R-:W-:Y:S01]  /*10420*/  FSETP.NE.FTZ.AND P1, PT, R11, RZ, PT ;  /* 0x000000ff0b00720b */ /* 0x000fe20003f35000 */
[----:B------:R-:W-:Y:S01]  /*10430*/  @!P0 IMAD R0, R0, 0x40, R17 ;  /* 0x0000004000008824 */ /* 0x000fe200078e0211 */
[----:B------:R-:W-:Y:S01]  /*10440*/  UISETP.NE.AND UP0, UPT, UR36, 0x2, UPT ;  /* 0x000000022400788c */ /* 0x000fe2000bf05270 */
[----:B------:R-:W-:Y:S01]  /*10450*/  IMAD.U32 R13, RZ, RZ, UR19 ;  /* 0x00000013ff0d7e24 */ /* 0x000fe2000f8e00ff */
[----:B------:R-:W-:Y:S02]  /*10460*/  FSETP.NE.FTZ.AND P2, PT, R8, RZ, PT ;  /* 0x000000ff0800720b */ /* 0x000fe40003f55000 */
[----:B------:R-:W-:Y:S01]  /*10470*/  @!P0 LEA R12, R0, UR37, 0x2 ;  /* 0x00000025000c8c11 */ /* 0x000fe2000f8e10ff */
[----:B------:R-:W-:Y:S01]  /*10480*/  USEL UR4, URZ, 0x1, UP0 ;  /* 0x000000013f047887 */ /* 0x000fe20008000000 */
[----:B------:R-:W-:Y:S01]  /*10490*/  IMAD.MOV.U32 R0, RZ, RZ, -0x800000 ;  /* 0xff800000ff007424 */ /* 0x000fe200078e00ff */
[----:B------:R-:W-:-:S04]  /*104a0*/  USEL UR36, UR36, URZ, UP0 ;  /* 0x0000003f24247287 */ /* 0x000fc80008000000 */
[----:B------:R-:W1:Y:S01]  /*104b0*/  @P1 MUFU.RCP R9, R11 ;  /* 0x0000000b00091308 */ /* 0x000e620000001000 */
[----:B------:R-:W-:Y:S01]  /*104c0*/  @P1 FMUL.FTZ R10, R10, 0.69314718246459960938 ;  /* 0x3f3172180a0a1820 */ /* 0x000fe20000410000 */
[----:B------:R-:W-:-:S06]  /*104d0*/  LOP3.LUT R2, R2, UR4, RZ, 0x3c, !PT ;  /* 0x0000000402027c12 */ /* 0x000fcc000f8e3cff */
[----:B------:R-:W2:Y:S08]  /*104e0*/  @P2 MUFU.RCP R4, R8 ;  /* 0x0000000800042308 */ /* 0x000eb00000001000 */
[----:B------:R-:W3:Y:S01]  /*104f0*/  @P1 MUFU.LG2 R11, R11 ;  /* 0x0000000b000b1308 */ /* 0x000ee20000000c00 */
[----:B-1----:R-:W-:Y:S01]  /*10500*/  @!P0 STS [R12+0x38400], R9 ;  /* 0x038400090c008388 */ /* 0x002fe20000000800 */
[-C--:B------:R-:W-:Y:S01]  /*10510*/  FMUL.FTZ R207, R24, R9.reuse ;  /* 0x0000000918cf7220 */ /* 0x080fe20000410000 */
        /* <DEDUP_REMOVED lines=65> */
[----:B--2---:R-:W-:Y:S01]  /*10930*/  @P2 FMUL.FTZ R12, R13, 0.69314718246459960938 ;  /* 0x3f3172180d0c2820 */ /* 0x004fe20000410000 */
[----:B---3--:R-:W-:Y:S01]  /*10940*/  @P1 FMUL.FTZ R11, R11, 0.69314718246459960938 ;  /* 0x3f3172180b0b1820 */ /* 0x008fe20000410000 */
[----:B-1----:R-:W-:Y:S01]  /*10950*/  @P2 FMUL.FTZ R9, R8, 0.69314718246459960938 ;  /* 0x3f31721808092820 */ /* 0x002fe20000410000 */
        /* <DEDUP_REMOVED lines=68> */
.L_x_2009:
[----:B------:R-:W0:Y:S08]  /*10da0*/  S2UR UR4, SR_CgaCtaId ;  /* 0x00000000000479c3 */ /* 0x000e300000008800 */
[----:B------:R-:W-:Y:S06]  /*10db0*/  BAR.SYNC.DEFER_BLOCKING 0x5, 0x180 ;  /* 0x0146000000007b1d */ /* 0x000fec0000010000 */
[----:B------:R-:W-:Y:S01]  /*10dc0*/  UMOV UR37, 0x400 ;  /* 0x0000040000257882 */ /* 0x000fe20000000000 */
[----:B------:R-:W-:Y:S01]  /*10dd0*/  BSSY B0, `(.L_x_2089) ;  /* 0x000029e000007945 */ /* 0x000fe20003800000 */
[----:B0-----:R-:W-:-:S09]  /*10de0*/  ULEA UR37, UR4, UR37, 0x18 ;  /* 0x0000002504257291 */ /* 0x001fd2000f8ec03f */
[----:B------:R-:W0:Y:S01]  /*10df0*/  LDS R167, [UR37+0x388d0] ;  /* 0x0388d025ffa77984 */ /* 0x000e220008000800 */
[----:B------:R-:W-:Y:S06]  /*10e00*/  BAR.ARV 0x4, 0x180 ;  /* 0x0106000000007b1d */ /* 0x000fec0000002000 */
[----:B------:R-:W-:Y:S05]  /*10e10*/  @P0 BRA `(.L_x_2090) ;  /* 0x0000001c00800947 */ /* 0x000fea0003800000 */
[----:B------:R-:W1:Y:S01]  /*10e20*/  S2UR UR6, SR_SWINHI ;  /* 0x00000000000679c3 */ /* 0x000e620000002f00 */
[----:B------:R-:W-:-:S07]  /*10e30*/  IMAD R7, R218, 0x40, R186 ;  /* 0x00000040da077824 */ /* 0x000fce00078e02ba */
[----:B------:R-:W-:Y:S01]  /*10e40*/  BAR.SYNC.DEFER_BLOCKING 0x1, 0x100 ;  /* 0x0044000000007b1d */ /* 0x000fe20000010000 */
        /* <DEDUP_REMOVED lines=10> */
[----:B------:R-:W-:Y:S01]  /*10ef0*/  F2FP.BF16.F32.PACK_AB R129, R160, R159 ;  /* 0x0000009fa081723e */ /* 0x000fe200000010ff */
[----:B------:R-:W-:Y:S01]  /*10f00*/  UMOV UR4, UR37 ;  /* 0x0000002500047c82 */ /* 0x000fe20008000000 */
[----:B-1----:R-:W-:Y:S01]  /*10f10*/  UMOV UR5, UR6 ;  /* 0x0000000600057c82 */ /* 0x002fe20008000000 */
[----:B------:R-:W-:Y:S01]  /*10f20*/  F2FP.BF16.F32.PACK_AB R136, R137, R136 ;  /* 0x000000888988723e */ /* 0x000fe200000010ff */
[----:B------:R-:W-:Y:S01]  /*10f30*/  IMAD.U32 R80, RZ, RZ, UR4 ;  /* 0x00000004ff507e24 */ /* 0x000fe2000f8e00ff */
[----:B------:R-:W-:Y:S01]  /*10f40*/  F2FP.BF16.F32.PACK_AB R144, R145, R144 ;  /* 0x000000909190723e */ /* 0x000fe200000010ff */
[----:B------:R-:W-:Y:S01]  /*10f50*/  IMAD.U32 R81, RZ, RZ, UR5 ;  /* 0x00000005ff517e24 */ /* 0x000fe2000f8e00ff */
[----:B------:R-:W-:-:S02]  /*10f60*/  F2FP.BF16.F32.PACK_AB R137, R164, R163 ;  /* 0x000000a3a489723e */ /* 0x000fc400000010ff */
[----:B------:R-:W-:Y:S01]  /*10f70*/  F2FP.BF16.F32.PACK_AB R145, R147, R146 ;  /* 0x000000929391723e */ /* 0x000fe200000010ff */
[--C-:B------:R-:W-:Y:S01]  /*10f80*/  IMAD.WIDE R4, R225, 0x2, R80.reuse ;  /* 0x00000002e1047825 */ /* 0x100fe200078e0250 */
[----:B------:R-:W-:Y:S02]  /*10f90*/  F2FP.BF16.F32.PACK_AB R146, R149, R148 ;  /* 0x000000949592723e */ /* 0x000fe400000010ff */
[----:B------:R-:W-:Y:S01]  /*10fa0*/  F2FP.BF16.F32.PACK_AB R147, R151, R150 ;  /* 0x000000969793723e */ /* 0x000fe200000010ff */
[----:B------:R-:W-:Y:S01]  /*10fb0*/  IMAD.WIDE R80, R7, 0x2, R80 ;  /* 0x0000000207507825 */ /* 0x000fe200078e0250 */
[C---:B------:R-:W-:Y:S02]  /*10fc0*/  IADD3 R49, P1, R4.reuse, 0x20, RZ ;  /* 0x0000002004317810 */ /* 0x040fe40007f3e0ff */
[C---:B------:R-:W-:Y:S02]  /*10fd0*/  IADD3 R53, P0, R4.reuse, 0x40, RZ ;  /* 0x0000004004357810 */ /* 0x040fe40007f1e0ff */
[----:B------:R-:W-:Y:S01]  /*10fe0*/  LOP3.LUT R8, R49, 0x380, RZ, 0xc0, !PT ;  /* 0x0000038031087812 */ /* 0x000fe200078ec0ff */
[--C-:B------:R-:W-:Y:S01]  /*10ff0*/  IMAD.X R131, RZ, RZ, R5.reuse, P1 ;  /* 0x000000ffff837224 */ /* 0x100fe200008e0605 */
[----:B------:R-:W-:Y:S01]  /*11000*/  IADD3 R61, P3, R4, 0x2000, RZ ;  /* 0x00002000043d7810 */ /* 0x000fe20007f7e0ff */
[----:B------:R-:W-:Y:S01]  /*11010*/  IMAD.X R135, RZ, RZ, R5, P0 ;  /* 0x000000ffff877224 */ /* 0x000fe200000e0605 */
[----:B------:R-:W-:-:S02]  /*11020*/  SHF.R.U64 R8, R8, 0x3, RZ ;  /* 0x0000000308087819 */ /* 0x000fc400000012ff */
[----:B------:R-:W-:Y:S01]  /*11030*/  IADD3 R24, P1, R4, 0x4000, RZ ;  /* 0x0000400004187810 */ /* 0x000fe20007f3e0ff */
[--C-:B------:R-:W-:Y:S01]  /*11040*/  IMAD.X R9, RZ, RZ, R5.reuse, P3 ;  /* 0x000000ffff097224 */ /* 0x100fe200018e0605 */
[----:B------:R-:W-:Y:S02]  /*11050*/  LOP3.LUT R130, R8, R49, RZ, 0x3c, !PT ;  /* 0x0000003108827212 */ /* 0x000fe400078e3cff */
[----:B------:R-:W-:Y:S01]  /*11060*/  LOP3.LUT R8, R53, 0x380, RZ, 0xc0, !PT ;  /* 0x0000038035087812 */ /* 0x000fe200078ec0ff */
[--C-:B------:R-:W-:Y:S01]  /*11070*/  IMAD.X R25, RZ, RZ, R5.reuse, P1 ;  /* 0x000000ffff197224 */ /* 0x100fe200008e0605 */
[----:B------:R-:W-:Y:S02]  /*11080*/  IADD3 R48, P6, R4, 0x2020, RZ ;  /* 0x0000202004307810 */ /* 0x000fe40007fde0ff */
[----:B------:R-:W-:Y:S02]  /*11090*/  SHF.R.U64 R8, R8, 0x3, RZ ;  /* 0x0000000308087819 */ /* 0x000fe400000012ff */
[----:B------:R-:W-:Y:S01]  /*110a0*/  LOP3.LUT R44, R61, 0x380, RZ, 0xc0, !PT ;  /* 0x000003803d2c7812 */ /* 0x000fe200078ec0ff */
[----:B------:R-:W-:Y:S01]  /*110b0*/  IMAD.X R11, RZ, RZ, R5, P6 ;  /* 0x000000ffff0b7224 */ /* 0x000fe200030e0605 */
[----:B------:R-:W-:-:S02]  /*110c0*/  IADD3 R12, P5, R4, 0x2040, RZ ;  /* 0x00002040040c7810 */ /* 0x000fc40007fbe0ff */
[----:B------:R-:W-:Y:S02]  /*110d0*/  LOP3.LUT R134, R8, R53, RZ, 0x3c, !PT ;  /* 0x0000003508867212 */ /* 0x000fe400078e3cff */
[----:B------:R-:W-:Y:S01]  /*110e0*/  LOP3.LUT R53, R24, 0x380, RZ, 0xc0, !PT ;  /* 0x0000038018357812 */ /* 0x000fe200078ec0ff */
[--C-:B------:R-:W-:Y:S01]  /*110f0*/  IMAD.X R13, RZ, RZ, R5.reuse, P5 ;  /* 0x000000ffff0d7224 */ /* 0x100fe200028e0605 */
[----:B------:R-:W-:Y:S02]  /*11100*/  IADD3 R57, P4, R4, 0x60, RZ ;  /* 0x0000006004397810 */ /* 0x000fe40007f9e0ff */
[----:B------:R-:W-:Y:S02]  /*11110*/  SHF.R.U64 R44, R44, 0x3, RZ ;  /* 0x000000032c2c7819 */ /* 0x000fe400000012ff */
[C---:B------:R-:W-:Y:S01]  /*11120*/  LOP3.LUT R45, R4.reuse, 0x380, RZ, 0xc0, !PT ;  /* 0x00000380042d7812 */ /* 0x040fe200078ec0ff */
[----:B------:R-:W-:Y:S01]  /*11130*/  IMAD.X R139, RZ, RZ, R5, P4 ;  /* 0x000000ffff8b7224 */ /* 0x000fe200020e0605 */
[----:B------:R-:W-:-:S02]  /*11140*/  IADD3 R41, P6, R4, 0x6000, RZ ;  /* 0x0000600004297810 */ /* 0x000fc40007fde0ff */
[C---:B------:R-:W-:Y:S02]  /*11150*/  IADD3 R14, P2, R4.reuse, 0x2060, RZ ;  /* 0x00002060040e7810 */ /* 0x040fe40007f5e0ff */
[----:B------:R-:W-:Y:S01]  /*11160*/  SHF.R.U64 R53, R53, 0x3, RZ ;  /* 0x0000000335357819 */ /* 0x000fe200000012ff */
[--C-:B------:R-:W-:Y:S01]  /*11170*/  IMAD.X R115, RZ, RZ, R5.reuse, P6 ;  /* 0x000000ffff737224 */ /* 0x100fe200030e0605 */
[C---:B------:R-:W-:Y:S01]  /*11180*/  IADD3 R36, P3, R4.reuse, 0x4060, RZ ;  /* 0x0000406004247810 */ /* 0x040fe20007f7e0ff */
[--C-:B------:R-:W-:Y:S01]  /*11190*/  IMAD.X R15, RZ, RZ, R5.reuse, P2 ;  /* 0x000000ffff0f7224 */ /* 0x100fe200010e0605 */
[----:B------:R-:W-:Y:S02]  /*111a0*/  IADD3 R40, P5, R4, 0x6020, RZ ;  /* 0x0000602004287810 */ /* 0x000fe40007fbe0ff */
[----:B------:R-:W-:Y:S01]  /*111b0*/  LOP3.LUT R8, R44, R61, RZ, 0x3c, !PT ;  /* 0x0000003d2c087212 */ /* 0x000fe200078e3cff */
[--C-:B------:R-:W-:Y:S01]  /*111c0*/  IMAD.X R37, RZ, RZ, R5.reuse, P3 ;  /* 0x000000ffff257224 */ /* 0x100fe200018e0605 */
[----:B------:R-:W-:Y:S01]  /*111d0*/  IADD3 R32, P4, R4, 0x4040, RZ ;  /* 0x0000404004207810 */ /* 0x000fe20007f9e0ff */
[----:B------:R-:W-:Y:S01]  /*111e0*/  IMAD.X R119, RZ, RZ, R5, P5 ;  /* 0x000000ffff777224 */ /* 0x000fe200028e0605 */
[----:B------:R-:W-:-:S02]  /*111f0*/  SHF.R.U64 R45, R45, 0x3, RZ ;  /* 0x000000032d2d7819 */ /* 0x000fc400000012ff */
[----:B------:R-:W-:Y:S01]  /*11200*/  LOP3.LUT R44, R41, 0x380, RZ, 0xc0, !PT ;  /* 0x00000380292c7812 */ /* 0x000fe200078ec0ff */
[--C-:B------:R-:W-:Y:S01]  /*11210*/  IMAD.X R33, RZ, RZ, R5.reuse, P4 ;  /* 0x000000ffff217224 */ /* 0x100fe200020e0605 */
[----:B------:R-:W-:Y:S02]  /*11220*/  LOP3.LUT R24, R53, R24, RZ, 0x3c, !PT ;  /* 0x0000001835187212 */ /* 0x000fe400078e3cff */
[----:B------:R-:W-:Y:S02]  /*11230*/  LOP3.LUT R53, R40, 0x380, RZ, 0xc0, !PT ;  /* 0x0000038028357812 */ /* 0x000fe400078ec0ff */
[C---:B------:R-:W-:Y:S02]  /*11240*/  IADD3 R28, P0, R4.reuse, 0x4020, RZ ;  /* 0x00004020041c7810 */ /* 0x040fe40007f1e0ff */
[C---:B------:R-:W-:Y:S02]  /*11250*/  IADD3 R20, P2, R4.reuse, 0x6040, RZ ;  /* 0x0000604004147810 */ /* 0x040fe40007f5e0ff */
[----:B------:R-:W-:Y:S01]  /*11260*/  IADD3 R7, P1, R4, 0x6060, RZ ;  /* 0x0000606004077810 */ /* 0x000fe20007f3e0ff */
[--C-:B------:R-:W-:Y:S01]  /*11270*/  IMAD.X R29, RZ, RZ, R5.reuse, P0 ;  /* 0x000000ffff1d7224 */ /* 0x100fe200000e0605 */
[----:B------:R-:W-:Y:S01]  /*11280*/  LOP3.LUT R4, R45, R4, RZ, 0x3c, !PT ;  /* 0x000000042d047212 */ /* 0x000fe200078e3cff */
[--C-:B------:R-:W-:Y:S01]  /*11290*/  IMAD.X R123, RZ, RZ, R5.reuse, P2 ;  /* 0x000000ffff7b7224 */ /* 0x100fe200010e0605 */
[----:B------:R-:W-:Y:S01]  /*112a0*/  LOP3.LUT R10, R57, 0x380, RZ, 0xc0, !PT ;  /* 0x00000380390a7812 */ /* 0x000fe200078ec0ff */
[----:B------:R-:W-:Y:S01]  /*112b0*/  IMAD.X R127, RZ, RZ, R5, P1 ;  /* 0x000000ffff7f7224 */ /* 0x000fe200008e0605 */
[----:B------:R-:W-:-:S02]  /*112c0*/  SHF.R.U64 R44, R44, 0x3, RZ ;  /* 0x000000032c2c7819 */ /* 0x000fc400000012ff */
[----:B------:R-:W-:Y:S02]  /*112d0*/  IADD3 R69, P3, R80, 0x2000, RZ ;  /* 0x0000200050457810 */ /* 0x000fe40007f7e0ff */
[----:B------:R-:W-:Y:S02]  /*112e0*/  LOP3.LUT R45, R48, 0x380, RZ, 0xc0, !PT ;  /* 0x00000380302d7812 */ /* 0x000fe400078ec0ff */
[----:B------:R-:W-:Y:S02]  /*112f0*/  SHF.R.U64 R53, R53, 0x3, RZ ;  /* 0x0000000335357819 */ /* 0x000fe400000012ff */
[----:B------:R-:W-:Y:S02]  /*11300*/  IADD3 R65, P4, R80, 0x3000, RZ ;  /* 0x0000300050417810 */ /* 0x000fe40007f9e0ff */
[----:B------:R-:W-:Y:S02]  /*11310*/  SHF.R.U64 R10, R10, 0x3, RZ ;  /* 0x000000030a0a7819 */ /* 0x000fe400000012ff */
[----:B------:R-:W-:-:S02]  /*11320*/  LOP3.LUT R114, R44, R41, RZ, 0x3c, !PT ;  /* 0x000000292c727212 */ /* 0x000fc400078e3cff */
[----:B------:R-:W-:Y:S02]  /*11330*/  LOP3.LUT R68, R69, 0x380, RZ, 0xc0, !PT ;  /* 0x0000038045447812 */ /* 0x000fe400078ec0ff */
[----:B------:R-:W-:Y:S02]  /*11340*/  SHF.R.U64 R45, R45, 0x3, RZ ;  /* 0x000000032d2d7819 */ /* 0x000fe400000012ff */
[----:B------:R-:W-:Y:S02]  /*11350*/  LOP3.LUT R41, R20, 0x380, RZ, 0xc0, !PT ;  /* 0x0000038014297812 */ /* 0x000fe400078ec0ff */
[----:B------:R-:W-:Y:S02]  /*11360*/  LOP3.LUT R118, R53, R40, RZ, 0x3c, !PT ;  /* 0x0000002835767212 */ /* 0x000fe400078e3cff */
[----:B------:R-:W-:Y:S02]  /*11370*/  LOP3.LUT R64, R65, 0x380, RZ, 0xc0, !PT ;  /* 0x0000038041407812 */ /* 0x000fe400078ec0ff */
[----:B------:R-:W-:-:S02]  /*11380*/  LOP3.LUT R40, R7, 0x380, RZ, 0xc0, !PT ;  /* 0x0000038007287812 */ /* 0x000fc400078ec0ff */
[----:B------:R-:W-:Y:S02]  /*11390*/  LOP3.LUT R138, R10, R57, RZ, 0x3c, !PT ;  /* 0x000000390a8a7212 */ /* 0x000fe400078e3cff */
[----:B------:R-:W-:Y:S02]  /*113a0*/  SHF.R.U64 R68, R68, 0x3, RZ ;  /* 0x0000000344447819 */ /* 0x000fe400000012ff */
[----:B------:R-:W-:Y:S02]  /*113b0*/  LOP3.LUT R10, R45, R48, RZ, 0x3c, !PT ;  /* 0x000000302d0a7212 */ /* 0x000fe400078e3cff */
[----:B------:R-:W-:Y:S02]  /*113c0*/  SHF.R.U64 R41, R41, 0x3, RZ ;  /* 0x0000000329297819 */ /* 0x000fe400000012ff */
[----:B------:R-:W-:Y:S02]  /*113d0*/  LOP3.LUT R45, R12, 0x380, RZ, 0xc0, !PT ;  /* 0x000003800c2d7812 */ /* 0x000fe400078ec0ff */
[----:B------:R-:W-:-:S02]  /*113e0*/  LOP3.LUT R49, R14, 0x380, RZ, 0xc0, !PT ;  /* 0x000003800e317812 */ /* 0x000fc400078ec0ff */
[----:B------:R-:W-:Y:S02]  /*113f0*/  SHF.R.U64 R64, R64, 0x3, RZ ;  /* 0x0000000340407819 */ /* 0x000fe400000012ff */
[----:B------:R-:W-:Y:S02]  /*11400*/  SHF.R.U64 R40, R40, 0x3, RZ ;  /* 0x0000000328287819 */ /* 0x000fe400000012ff */
[----:B------:R-:W-:Y:S01]  /*11410*/  LOP3.LUT R68, R68, R69, RZ, 0x3c, !PT ;  /* 0x0000004544447212 */ /* 0x000fe200078e3cff */
[----:B------:R-:W-:Y:S01]  /*11420*/  IMAD.X R69, RZ, RZ, R81, P3 ;  /* 0x000000ffff457224 */ /* 0x000fe200018e0651 */
[----:B------:R-:W-:Y:S02]  /*11430*/  LOP3.LUT R122, R41, R20, RZ, 0x3c, !PT ;  /* 0x00000014297a7212 */ /* 0x000fe400078e3cff */
[----:B------:R-:W-:Y:S02]  /*11440*/  SHF.R.U64 R45, R45, 0x3, RZ ;  /* 0x000000032d2d7819 */ /* 0x000fe400000012ff */
[----:B------:R-:W-:-:S02]  /*11450*/  SHF.R.U64 R49, R49, 0x3, RZ ;  /* 0x0000000331317819 */ /* 0x000fc400000012ff */
[----:B------:R-:W-:Y:S02]  /*11460*/  IADD3 R73, P2, R80, 0x1000, RZ ;  /* 0x0000100050497810 */ /* 0x000fe40007f5e0ff */
[----:B------:R-:W-:Y:S01]  /*11470*/  LOP3.LUT R64, R64, R65, RZ, 0x3c, !PT ;  /* 0x0000004140407212 */ /* 0x000fe200078e3cff */
[----:B------:R-:W-:Y:S01]  /*11480*/  IMAD.X R65, RZ, RZ, R81, P4 ;  /* 0x000000ffff417224 */ /* 0x000fe200020e0651 */
[----:B------:R-:W-:Y:S02]  /*11490*/  IADD3 R41, P3, R80, 0x9000, RZ ;  /* 0x0000900050297810 */ /* 0x000fe40007f7e0ff */
[----:B------:R-:W-:Y:S02]  /*114a0*/  LOP3.LUT R126, R40, R7, RZ, 0x3c, !PT ;  /* 0x00000007287e7212 */ /* 0x000fe400078e3cff */
[----:B------:R-:W-:Y:S02]  /*114b0*/  IADD3 R7, P4, R80, 0xa000, RZ ;  /* 0x0000a00050077810 */ /* 0x000fe40007f9e0ff */
[----:B------:R-:W-:-:S02]  /*114c0*/  LOP3.LUT R12, R45, R12, RZ, 0x3c, !PT ;  /* 0x0000000c2d0c7212 */ /* 0x000fc400078e3cff */
[----:B------:R-:W-:Y:S02]  /*114d0*/  LOP3.LUT R14, R49, R14, RZ, 0x3c, !PT ;  /* 0x0000000e310e7212 */ /* 0x000fe400078e3cff */
[----:B------:R-:W-:Y:S02]  /*114e0*/  LOP3.LUT R72, R73, 0x380, RZ, 0xc0, !PT ;  /* 0x0000038049487812 */ /* 0x000fe400078ec0ff */
[----:B------:R-:W-:Y:S02]  /*114f0*/  LOP3.LUT R40, R41, 0x380, RZ, 0xc0, !PT ;  /* 0x0000038029287812 */ /* 0x000fe400078ec0ff */
[----:B------:R-:W-:Y:S02]  /*11500*/  LOP3.LUT R57, R28, 0x380, RZ, 0xc0, !PT ;  /* 0x000003801c397812 */ /* 0x000fe400078ec0ff */
[----:B------:R-:W-:Y:S02]  /*11510*/  LOP3.LUT R45, R32, 0x380, RZ, 0xc0, !PT ;  /* 0x00000380202d7812 */ /* 0x000fe400078ec0ff */
[----:B------:R-:W-:-:S02]  /*11520*/  LOP3.LUT R49, R36, 0x380, RZ, 0xc0, !PT ;  /* 0x0000038024317812 */ /* 0x000fc400078ec0ff */
[----:B------:R-:W-:Y:S02]  /*11530*/  LOP3.LUT R20, R7, 0x380, RZ, 0xc0, !PT ;  /* 0x0000038007147812 */ /* 0x000fe400078ec0ff */
[----:B------:R-:W-:Y:S02]  /*11540*/  SHF.R.U64 R72, R72, 0x3, RZ ;  /* 0x0000000348487819 */ /* 0x000fe400000012ff */
[----:B------:R-:W-:Y:S02]  /*11550*/  SHF.R.U64 R40, R40, 0x3, RZ ;  /* 0x0000000328287819 */ /* 0x000fe400000012ff */
[----:B------:R-:W-:Y:S02]  /*11560*/  SHF.R.U64 R57, R57, 0x3, RZ ;  /* 0x0000000339397819 */ /* 0x000fe400000012ff */
[----:B------:R-:W-:Y:S02]  /*11570*/  SHF.R.U64 R45, R45, 0x3, RZ ;  /* 0x000000032d2d7819 */ /* 0x000fe400000012ff */
[----:B------:R-:W-:-:S02]  /*11580*/  SHF.R.U64 R49, R49, 0x3, RZ ;  /* 0x0000000331317819 */ /* 0x000fc400000012ff */
[----:B------:R-:W-:Y:S02]  /*11590*/  SHF.R.U64 R20, R20, 0x3, RZ ;  /* 0x0000000314147819 */ /* 0x000fe400000012ff */
[----:B------:R-:W-:Y:S01]  /*115a0*/  LOP3.LUT R72, R72, R73, RZ, 0x3c, !PT ;  /* 0x0000004948487212 */ /* 0x000fe200078e3cff */
[----:B------:R-:W-:Y:S01]  /*115b0*/  IMAD.X R73, RZ, RZ, R81, P2 ;  /* 0x000000ffff497224 */ /* 0x000fe200010e0651 */
[----:B------:R-:W-:Y:S02]  /*115c0*/  LOP3.LUT R40, R40, R41, RZ, 0x3c, !PT ;  /* 0x0000002928287212 */ /* 0x000fe400078e3cff */
[----:B------:R-:W-:Y:S02]  /*115d0*/  LOP3.LUT R28, R57, R28, RZ, 0x3c, !PT ;  /* 0x0000001c391c7212 */ /* 0x000fe400078e3cff */
[----:B------:R-:W-:Y:S02]  /*115e0*/  LOP3.LUT R32, R45, R32, RZ, 0x3c, !PT ;  /* 0x000000202d207212 */ /* 0x000fe400078e3cff */
[----:B------:R-:W-:-:S02]  /*115f0*/  LOP3.LUT R36, R49, R36, RZ, 0x3c, !PT ;  /* 0x0000002431247212 */ /* 0x000fc400078e3cff */
[----:B------:R-:W-:Y:S02]  /*11600*/  MOV R41, R4 ;  /* 0x0000000400297202 */ /* 0x000fe40000000f00 */
[C---:B------:R-:W-:Y:S02]  /*11610*/  IADD3 R61, P5, R80.reuse, 0x4000, RZ ;  /* 0x00004000503d7810 */ /* 0x040fe40007fbe0ff */
[C---:B------:R-:W-:Y:S02]  /*11620*/  IADD3 R57, P6, R80.reuse, 0x5000, RZ ;  /* 0x0000500050397810 */ /* 0x040fe40007fde0ff */
[C---:B------:R-:W-:Y:S02]  /*11630*/  IADD3 R53, P0, R80.reuse, 0x6000, RZ ;  /* 0x0000600050357810 */ /* 0x040fe40007f1e0ff */
[C---:B------:R-:W-:Y:S02]  /*11640*/  IADD3 R49, P1, R80.reuse, 0x7000, RZ ;  /* 0x0000700050317810 */ /* 0x040fe40007f3e0ff */
[----:B------:R-:W-:-:S02]  /*11650*/  IADD3 R45, P2, R80, 0x8000, RZ ;  /* 0x00008000502d7810 */ /* 0x000fc40007f5e0ff */
[----:B------:R-:W-:Y:S02]  /*11660*/  LOP3.LUT R20, R20, R7, RZ, 0x3c, !PT ;  /* 0x0000000714147212 */ /* 0x000fe400078e3cff */
[----:B------:R-:W-:Y:S02]  /*11670*/  F2FP.BF16.F32.PACK_AB R4, R21, R207 ;  /* 0x000000cf1504723e */ /* 0x000fe400000010ff */
[----:B------:R-:W-:Y:S01]  /*11680*/  F2FP.BF16.F32.PACK_AB R5, R27, R26 ;  /* 0x0000001a1b05723e */ /* 0x000fe200000010ff */
[----:B------:R-:W1:Y:S01]  /*11690*/  SHFL.IDX PT, R21, R220, RZ, 0x1f ;  /* 0x00001fffdc157589 */ /* 0x000e6200000e0000 */
[----:B------:R-:W-:Y:S02]  /*116a0*/  F2FP.BF16.F32.PACK_AB R7, R31, R30 ;  /* 0x0000001e1f07723e */ /* 0x000fe400000010ff */
[----:B------:R-:W-:Y:S02]  /*116b0*/  LOP3.LUT R60, R61, 0x380, RZ, 0xc0, !PT ;  /* 0x000003803d3c7812 */ /* 0x000fe400078ec0ff */
[----:B------:R-:W-:Y:S01]  /*116c0*/  LOP3.LUT R56, R57, 0x380, RZ, 0xc0, !PT ;  /* 0x0000038039387812 */ /* 0x000fe200078ec0ff */
[----:B------:R2:W-:Y:S01]  /*116d0*/  STSM.16.M88.4 [R41], R4 ;  /* 0x0000000429007844 */ /* 0x0005e20000000200 */
[----:B------:R-:W-:-:S02]  /*116e0*/  LOP3.LUT R52, R53, 0x380, RZ, 0xc0, !PT ;  /* 0x0000038035347812 */ /* 0x000fc400078ec0ff */
[----:B------:R-:W-:Y:S02]  /*116f0*/  LOP3.LUT R48, R49, 0x380, RZ, 0xc0, !PT ;  /* 0x0000038031307812 */ /* 0x000fe400078ec0ff */
[----:B------:R-:W-:Y:S02]  /*11700*/  LOP3.LUT R44, R45, 0x380, RZ, 0xc0, !PT ;  /* 0x000003802d2c7812 */ /* 0x000fe400078ec0ff */
[----:B------:R-:W-:Y:S02]  /*11710*/  SHF.R.U64 R60, R60, 0x3, RZ ;  /* 0x000000033c3c7819 */ /* 0x000fe400000012ff */
[----:B------:R-:W-:Y:S02]  /*11720*/  SHF.R.U64 R56, R56, 0x3, RZ ;  /* 0x0000000338387819 */ /* 0x000fe400000012ff */
[----:B------:R-:W-:Y:S02]  /*11730*/  SHF.R.U64 R52, R52, 0x3, RZ ;  /* 0x0000000334347819 */ /* 0x000fe400000012ff */
[----:B------:R-:W-:-:S02]  /*11740*/  SHF.R.U64 R48, R48, 0x3, RZ ;  /* 0x0000000330307819 */ /* 0x000fc400000012ff */
[----:B------:R-:W-:Y:S01]  /*11750*/  SHF.R.U64 R44, R44, 0x3, RZ ;  /* 0x000000032c2c7819 */ /* 0x000fe200000012ff */
[--C-:B--2---:R-:W-:Y:S01]  /*11760*/  IMAD.X R41, RZ, RZ, R81.reuse, P3 ;  /* 0x000000ffff297224 */ /* 0x104fe200018e0651 */
[----:B------:R-:W-:Y:S02]  /*11770*/  LOP3.LUT R5, R80, 0x380, RZ, 0xc0, !PT ;  /* 0x0000038050057812 */ /* 0x000fe400078ec0ff */
[----:B------:R-:W-:Y:S01]  /*11780*/  LOP3.LUT R60, R60, R61, RZ, 0x3c, !PT ;  /* 0x0000003d3c3c7212 */ /* 0x000fe200078e3cff */
        /* <DEDUP_REMOVED lines=10> */
[----:B------:R-:W-:-:S02]  /*11830*/  IADD3 R77, P5, R80, 0xb000, RZ ;  /* 0x0000b000504d7810 */ /* 0x000fc40007fbe0ff */
[C---:B------:R-:W-:Y:S02]  /*11840*/  IADD3 R97, P6, R80.reuse, 0xc000, RZ ;  /* 0x0000c00050617810 */ /* 0x040fe40007fde0ff */
[C---:B------:R-:W-:Y:S02]  /*11850*/  IADD3 R93, P0, R80.reuse, 0xd000, RZ ;  /* 0x0000d000505d7810 */ /* 0x040fe40007f1e0ff */
[C---:B------:R-:W-:Y:S02]  /*11860*/  IADD3 R89, P1, R80.reuse, 0xe000, RZ ;  /* 0x0000e00050597810 */ /* 0x040fe40007f3e0ff */
[----:B------:R-:W-:Y:S02]  /*11870*/  IADD3 R85, P2, R80, 0xf000, RZ ;  /* 0x0000f00050557810 */ /* 0x000fe40007f5e0ff */
[----:B------:R-:W-:Y:S02]  /*11880*/  LOP3.LUT R80, R5, R80, RZ, 0x3c, !PT ;  /* 0x0000005005507212 */ /* 0x000fe400078e3cff */
[----:B------:R-:W-:-:S02]  /*11890*/  MOV R168, R130 ;  /* 0x0000008200a87202 */ /* 0x000fc40000000f00 */
[----:B------:R-:W-:Y:S02]  /*118a0*/  MOV R223, R8 ;  /* 0x0000000800df7202 */ /* 0x000fe40000000f00 */
[----:B------:R-:W-:Y:S02]  /*118b0*/  MOV R224, R10 ;  /* 0x0000000a00e07202 */ /* 0x000fe40000000f00 */
[----:B------:R-:W-:Y:S02]  /*118c0*/  F2FP.BF16.F32.PACK_AB R4, R214, R216 ;  /* 0x000000d8d604723e */ /* 0x000fe400000010ff */
[----:B------:R-:W-:Y:S02]  /*118d0*/  F2FP.BF16.F32.PACK_AB R5, R35, R34 ;  /* 0x000000222305723e */ /* 0x000fe400000010ff */
[----:B------:R-:W-:Y:S02]  /*118e0*/  F2FP.BF16.F32.PACK_AB R6, R212, R215 ;  /* 0x000000d7d406723e */ /* 0x000fe400000010ff */
[----:B------:R-:W-:-:S02]  /*118f0*/  F2FP.BF16.F32.PACK_AB R7, R39, R38 ;  /* 0x000000262707723e */ /* 0x000fc400000010ff */
[----:B------:R-:W-:Y:S02]  /*11900*/  MOV R204, R134 ;  /* 0x0000008600cc7202 */ /* 0x000fe40000000f00 */
[----:B------:R-:W-:Y:S01]  /*11910*/  MOV R207, R138 ;  /* 0x0000008a00cf7202 */ /* 0x000fe20000000f00 */
[----:B------:R2:W-:Y:S01]  /*11920*/  STSM.16.M88.4 [R168], R4 ;  /* 0x00000004a8007844 */ /* 0x0005e20000000200 */
[----:B------:R-:W-:Y:S02]  /*11930*/  MOV R130, R12 ;  /* 0x0000000c00827202 */ /* 0x000fe40000000f00 */
[----:B------:R-:W-:Y:S02]  /*11940*/  MOV R131, R14 ;  /* 0x0000000e00837202 */ /* 0x000fe40000000f00 */
[----:B------:R-:W-:Y:S02]  /*11950*/  F2FP.BF16.F32.PACK_AB R8, R210, R213 ;  /* 0x000000d5d208723e */ /* 0x000fe400000010ff */
[----:B------:R-:W-:-:S02]  /*11960*/  F2FP.BF16.F32.PACK_AB R9, R43, R42 ;  /* 0x0000002a2b09723e */ /* 0x000fc400000010ff */
[----:B------:R-:W-:Y:S02]  /*11970*/  F2FP.BF16.F32.PACK_AB R10, R208, R211 ;  /* 0x000000d3d00a723e */ /* 0x000fe400000010ff */
[----:B------:R-:W-:Y:S02]  /*11980*/  F2FP.BF16.F32.PACK_AB R11, R47, R46 ;  /* 0x0000002e2f0b723e */ /* 0x000fe400000010ff */
[----:B------:R-:W-:Y:S02]  /*11990*/  MOV R138, R24 ;  /* 0x00000018008a7202 */ /* 0x000fe40000000f00 */
[----:B------:R-:W-:Y:S01]  /*119a0*/  F2FP.BF16.F32.PACK_AB R12, R205, R209 ;  /* 0x000000d1cd0c723e */ /* 0x000fe200000010ff */
[----:B------:R3:W-:Y:S01]  /*119b0*/  STSM.16.M88.4 [R204], R8 ;  /* 0x00000008cc007844 */ /* 0x0007e20000000200 */
        /* <DEDUP_REMOVED lines=10> */
[----:B------:R-:W-:Y:S01]  /*11a60*/  F2FP.BF16.F32.PACK_AB R28, R183, R199 ;  /* 0x000000c7b71c723e */ /* 0x000fe200000010ff */
[----:B------:R-:W-:Y:S01]  /*11a70*/  STSM.16.M88.4 [R223], R24 ;  /* 0x00000018df007844 */ /* 0x000fe20000000200 */
[----:B------:R-:W-:Y:S02]  /*11a80*/  F2FP.BF16.F32.PACK_AB R29, R67, R66 ;  /* 0x00000042431d723e */ /* 0x000fe400000010ff */
[----:B------:R-:W-:Y:S02]  /*11a90*/  F2FP.BF16.F32.PACK_AB R30, R181, R197 ;  /* 0x000000c5b51e723e */ /* 0x000fe400000010ff */
[----:B------:R-:W-:Y:S02]  /*11aa0*/  F2FP.BF16.F32.PACK_AB R31, R71, R70 ;  /* 0x00000046471f723e */ /* 0x000fe400000010ff */
[----:B------:R-:W-:-:S02]  /*11ab0*/  MOV R134, R36 ;  /* 0x0000002400867202 */ /* 0x000fc40000000f00 */
[----:B------:R-:W-:Y:S01]  /*11ac0*/  F2FP.BF16.F32.PACK_AB R32, R179, R182 ;  /* 0x000000b6b320723e */ /* 0x000fe200000010ff */
[----:B------:R-:W-:Y:S01]  /*11ad0*/  STSM.16.M88.4 [R224], R28 ;  /* 0x0000001ce0007844 */ /* 0x000fe20000000200 */
[----:B------:R-:W-:Y:S02]  /*11ae0*/  F2FP.BF16.F32.PACK_AB R33, R75, R74 ;  /* 0x0000004a4b21723e */ /* 0x000fe400000010ff */
[----:B------:R-:W-:Y:S02]  /*11af0*/  F2FP.BF16.F32.PACK_AB R34, R177, R180 ;  /* 0x000000b4b122723e */ /* 0x000fe400000010ff */
[----:B------:R-:W-:Y:S02]  /*11b00*/  F2FP.BF16.F32.PACK_AB R35, R79, R78 ;  /* 0x0000004e4f23723e */ /* 0x000fe400000010ff */
[----:B------:R-:W-:Y:S02]  /*11b10*/  F2FP.BF16.F32.PACK_AB R36, R175, R178 ;  /* 0x000000b2af24723e */ /* 0x000fe400000010ff */
[----:B------:R-:W-:Y:S01]  /*11b20*/  F2FP.BF16.F32.PACK_AB R37, R83, R82 ;  /* 0x000000525325723e */ /* 0x000fe200000010ff */
[----:B------:R4:W-:Y:S01]  /*11b30*/  STSM.16.M88.4 [R130], R32 ;  /* 0x0000002082007844 */ /* 0x0009e20000000200 */
[----:B------:R-:W-:-:S02]  /*11b40*/  F2FP.BF16.F32.PACK_AB R38, R173, R176 ;  /* 0x000000b0ad26723e */ /* 0x000fc400000010ff */
[----:B------:R-:W-:Y:S02]  /*11b50*/  F2FP.BF16.F32.PACK_AB R39, R87, R86 ;  /* 0x000000565727723e */ /* 0x000fe400000010ff */
[----:B--2---:R-:W-:Y:S02]  /*11b60*/  F2FP.BF16.F32.PACK_AB R4, R171, R174 ;  /* 0x000000aeab04723e */ /* 0x004fe400000010ff */
[----:B------:R-:W-:Y:S01]  /*11b70*/  F2FP.BF16.F32.PACK_AB R5, R91, R90 ;  /* 0x0000005a5b05723e */ /* 0x000fe200000010ff */
[----:B------:R2:W-:Y:S01]  /*11b80*/  STSM.16.M88.4 [R131], R36 ;  /* 0x0000002483007844 */ /* 0x0005e20000000200 */
[----:B------:R-:W-:Y:S02]  /*11b90*/  F2FP.BF16.F32.PACK_AB R6, R169, R172 ;  /* 0x000000aca906723e */ /* 0x000fe400000010ff */
[----:B------:R-:W-:Y:S02]  /*11ba0*/  F2FP.BF16.F32.PACK_AB R7, R95, R94 ;  /* 0x0000005e5f07723e */ /* 0x000fe400000010ff */
[----:B---3--:R-:W-:-:S02]  /*11bb0*/  F2FP.BF16.F32.PACK_AB R8, R165, R170 ;  /* 0x000000aaa508723e */ /* 0x008fc400000010ff */
[----:B------:R-:W-:Y:S01]  /*11bc0*/  F2FP.BF16.F32.PACK_AB R9, R99, R98 ;  /* 0x000000626309723e */ /* 0x000fe200000010ff */
[----:B------:R3:W-:Y:S01]  /*11bd0*/  STSM.16.M88.4 [R138], R4 ;  /* 0x000000048a007844 */ /* 0x0007e20000000200 */
[----:B------:R-:W-:Y:S02]  /*11be0*/  F2FP.BF16.F32.PACK_AB R10, R101, R166 ;  /* 0x000000a6650a723e */ /* 0x000fe400000010ff */
[----:B------:R-:W-:Y:S02]  /*11bf0*/  F2FP.BF16.F32.PACK_AB R11, R103, R102 ;  /* 0x00000066670b723e */ /* 0x000fe400000010ff */
[----:B-1----:R-:W-:Y:S01]  /*11c00*/  ISETP.NE.AND P3, PT, R21, RZ, PT ;  /* 0x000000ff1500720c */ /* 0x002fe20003f65270 */
[----:B------:R-:W-:Y:S01]  /*11c10*/  IMAD.X R21, RZ, RZ, R81, P4 ;  /* 0x000000ffff157224 */ /* 0x000fe200020e0651 */
[----:B------:R-:W-:Y:S01]  /*11c20*/  MOV R135, R114 ;  /* 0x0000007200877202 */ /* 0x000fe20000000f00 */
[----:B------:R1:W-:Y:S01]  /*11c30*/  STSM.16.M88.4 [R139], R8 ;  /* 0x000000088b007844 */ /* 0x0003e20000000200 */
[----:B------:R-:W-:-:S02]  /*11c40*/  MOV R118, R118 ;  /* 0x0000007600767202 */ /* 0x000fc40000000f00 */
[----:B------:R-:W-:Y:S01]  /*11c50*/  MOV R119, R122 ;  /* 0x0000007a00777202 */ /* 0x000fe20000000f00 */
[----:B------:R0:W-:Y:S01]  /*11c60*/  STSM.16.M88.4 [R189], R104 ;  /* 0x00000068bd007844 */ /* 0x0001e20000000200 */
[----:B------:R-:W-:Y:S02]  /*11c70*/  F2FP.BF16.F32.PACK_AB R114, R117, R116 ;  /* 0x000000747572723e */ /* 0x000fe400000010ff */
[----:B------:R-:W-:Y:S02]  /*11c80*/  F2FP.BF16.F32.PACK_AB R115, R154, R153 ;  /* 0x000000999a73723e */ /* 0x000fe400000010ff */
[----:B------:R-:W-:Y:S02]  /*11c90*/  F2FP.BF16.F32.PACK_AB R122, R125, R124 ;  /* 0x0000007c7d7a723e */ /* 0x000fe400000010ff */
[----:B------:R-:W-:Y:S01]  /*11ca0*/  F2FP.BF16.F32.PACK_AB R123, R158, R157 ;  /* 0x0000009d9e7b723e */ /* 0x000fe200000010ff */
[----:B------:R0:W-:Y:S01]  /*11cb0*/  STSM.16.M88.4 [R134], R112 ;  /* 0x0000007086007844 */ /* 0x0001e20000000200 */
[----:B----4-:R-:W-:-:S02]  /*11cc0*/  F2FP.BF16.F32.PACK_AB R130, R133, R132 ;  /* 0x000000848582723e */ /* 0x010fc400000010ff */
[----:B--2---:R-:W-:Y:S01]  /*11cd0*/  F2FP.BF16.F32.PACK_AB R131, R162, R161 ;  /* 0x000000a1a283723e */ /* 0x004fe200000010ff */
[----:B------:R2:W-:Y:S01]  /*11ce0*/  STSM.16.M88.4 [R135], R120 ;  /* 0x0000007887007844 */ /* 0x0005e20000000200 */
[----:B---3--:R-:W-:Y:S02]  /*11cf0*/  F2FP.BF16.F32.PACK_AB R138, R141, R140 ;  /* 0x0000008c8d8a723e */ /* 0x008fe400000010ff */
[----:B-1----:R-:W-:Y:S01]  /*11d00*/  F2FP.BF16.F32.PACK_AB R139, R143, R142 ;  /* 0x0000008e8f8b723e */ /* 0x002fe200000010ff */
[----:B------:R2:W-:Y:S01]  /*11d10*/  STSM.16.M88.4 [R118], R128 ;  /* 0x0000008076007844 */ /* 0x0005e20000000200 */
[----:B------:R-:W-:Y:S02]  /*11d20*/  LOP3.LUT R76, R77, 0x380, RZ, 0xc0, !PT ;  /* 0x000003804d4c7812 */ /* 0x000fe400078ec0ff */
[----:B------:R-:W-:Y:S01]  /*11d30*/  LOP3.LUT R96, R97, 0x380, RZ, 0xc0, !PT ;  /* 0x0000038061607812 */ /* 0x000fe200078ec0ff */
[----:B------:R2:W-:Y:S01]  /*11d40*/  STSM.16.M88.4 [R119], R136 ;  /* 0x0000008877007844 */ /* 0x0005e20000000200 */
[----:B------:R-:W-:-:S02]  /*11d50*/  LOP3.LUT R92, R93, 0x380, RZ, 0xc0, !PT ;  /* 0x000003805d5c7812 */ /* 0x000fc400078ec0ff */
[----:B------:R-:W-:Y:S02]  /*11d60*/  LOP3.LUT R88, R89, 0x380, RZ, 0xc0, !PT ;  /* 0x0000038059587812 */ /* 0x000fe400078ec0ff */
[----:B------:R-:W-:Y:S02]  /*11d70*/  LOP3.LUT R84, R85, 0x380, RZ, 0xc0, !PT ;  /* 0x0000038055547812 */ /* 0x000fe400078ec0ff */
[----:B------:R-:W-:Y:S02]  /*11d80*/  MOV R126, R126 ;  /* 0x0000007e007e7202 */ /* 0x000fe40000000f00 */
[----:B------:R-:W-:Y:S02]  /*11d90*/  SHF.R.U64 R76, R76, 0x3, RZ ;  /* 0x000000034c4c7819 */ /* 0x000fe400000012ff */
[----:B------:R-:W-:Y:S01]  /*11da0*/  SHF.R.U64 R96, R96, 0x3, RZ ;  /* 0x0000000360607819 */ /* 0x000fe200000012ff */
[----:B------:R2:W-:Y:S01]  /*11db0*/  STSM.16.M88.4 [R126], R144 ;  /* 0x000000907e007844 */ /* 0x0005e20000000200 */
[----:B------:R-:W-:-:S02]  /*11dc0*/  SHF.R.U64 R92, R92, 0x3, RZ ;  /* 0x000000035c5c7819 */ /* 0x000fc400000012ff */
        /* <DEDUP_REMOVED lines=12> */
[----:B------:R-:W-:-:S02]  /*11e90*/  SHF.R.S32.HI R12, RZ, 0x1f, R191 ;  /* 0x0000001fff0c7819 */ /* 0x000fc400000114bf */
[----:B------:R-:W-:Y:S01]  /*11ea0*/  SHF.R.S32.HI R13, RZ, 0x1f, R190 ;  /* 0x0000001fff0d7819 */ /* 0x000fe200000114be */
[----:B------:R-:W-:Y:S06]  /*11eb0*/  BAR.SYNC.DEFER_BLOCKING 0x1, 0x100 ;  /* 0x0044000000007b1d */ /* 0x000fec0000010000 */
[----:B0-2---:R-:W-:Y:S05]  /*11ec0*/  @P3 BRA `(.L_x_2091) ;  /* 0x0000000000b43947 */ /* 0x005fea0003800000 */
[----:B------:R-:W0:Y:S01]  /*11ed0*/  LDC R10, c[0x0][0xce8] ;  /* 0x00033a00ff0a7b82 */ /* 0x000e220000000800 */
[----:B------:R-:W-:Y:S01]  /*11ee0*/  ULDC.64 UR4, c[0x0][0xc90] ;  /* 0x0003240000047ab9 */ /* 0x000fe20000000a00 */
[----:B------:R-:W-:Y:S02]  /*11ef0*/  IMAD.IADD R8, R188, 0x1, R18 ;  /* 0x00000001bc087824 */ /* 0x000fe400078e0212 */
[----:B------:R-:W-:Y:S02]  /*11f00*/  IMAD R6, R12, UR4, RZ ;  /* 0x000000040c067c24 */ /* 0x000fe4000f8e02ff */
[----:B------:R-:W-:-:S04]  /*11f10*/  IMAD.WIDE.U32 R4, R191, UR4, RZ ;  /* 0x00000004bf047c25 */ /* 0x000fc8000f8e00ff */
[----:B------:R-:W-:Y:S01]  /*11f20*/  IMAD R9, R191, UR5, R6 ;  /* 0x00000005bf097c24 */ /* 0x000fe2000f8e0206 */
[----:B------:R-:W-:Y:S01]  /*11f30*/  ULDC.64 UR4, c[0x0][0xc98] ;  /* 0x0003260000047ab9 */ /* 0x000fe20000000a00 */
[----:B------:R-:W-:Y:S02]  /*11f40*/  IMAD.IADD R15, R17, 0x1, R18 ;  /* 0x00000001110f7824 */ /* 0x000fe400078e0212 */
[----:B------:R-:W-:Y:S02]  /*11f50*/  IMAD.IADD R5, R5, 0x1, R9 ;  /* 0x0000000105057824 */ /* 0x000fe400078e0209 */
[----:B------:R-:W-:Y:S01]  /*11f60*/  IMAD.WIDE.U32 R4, R190, UR4, R4 ;  /* 0x00000004be047c25 */ /* 0x000fe2000f8e0004 */
[----:B0-----:R-:W-:-:S13]  /*11f70*/  ISETP.NE.AND P0, PT, R10, 0x1, PT ;  /* 0x000000010a00780c */ /* 0x001fda0003f05270 */
[----:B------:R-:W0:Y:S08]  /*11f80*/  @P0 LDC R7, c[0x0][0xcec] ;  /* 0x00033b00ff070b82 */ /* 0x000e300000000800 */
[----:B------:R-:W1:Y:S01]  /*11f90*/  @P0 LDC R11, c[0x0][0xcf0] ;  /* 0x00033c00ff0b0b82 */ /* 0x000e620000000800 */
[----:B0-----:R-:W-:-:S04]  /*11fa0*/  @P0 IMAD.HI.U32 R6, R8, R7, RZ ;  /* 0x0000000708060227 */ /* 0x001fc800078e00ff */
[----:B------:R-:W-:Y:S01]  /*11fb0*/  IMAD.MOV.U32 R7, RZ, RZ, R8 ;  /* 0x000000ffff077224 */ /* 0x000fe200078e0008 */
[----:B-1----:R-:W-:Y:S01]  /*11fc0*/  @P0 SHF.R.U32.HI R7, RZ, R11, R6 ;  /* 0x0000000bff070219 */ /* 0x002fe20000011606 */
[----:B------:R-:W-:-:S03]  /*11fd0*/  IMAD R11, R13, UR4, RZ ;  /* 0x000000040d0b7c24 */ /* 0x000fc6000f8e02ff */
[----:B------:R-:W-:Y:S01]  /*11fe0*/  IADD3 R4, P0, R7, R4, RZ ;  /* 0x0000000407047210 */ /* 0x000fe20007f1e0ff */
[----:B------:R-:W-:-:S04]  /*11ff0*/  IMAD.MOV R9, RZ, RZ, -R7 ;  /* 0x000000ffff097224 */ /* 0x000fc800078e0a07 */
[----:B------:R-:W-:Y:S02]  /*12000*/  IMAD R9, R10, R9, R8 ;  /* 0x000000090a097224 */ /* 0x000fe400078e0208 */
[----:B------:R-:W-:Y:S01]  /*12010*/  IMAD R8, R190, UR5, R11 ;  /* 0x00000005be087c24 */ /* 0x000fe2000f8e020b */
[----:B------:R-:W-:Y:S01]  /*12020*/  SHF.R.S32.HI R11, RZ, 0x1f, R7 ;  /* 0x0000001fff0b7819 */ /* 0x000fe20000011407 */
[----:B------:R-:W-:Y:S01]  /*12030*/  ULDC.64 UR4, c[0x0][0xc88] ;  /* 0x0003220000047ab9 */ /* 0x000fe20000000a00 */
[----:B------:R-:W-:Y:S02]  /*12040*/  SHF.R.S32.HI R6, RZ, 0x1f, R9 ;  /* 0x0000001fff067819 */ /* 0x000fe40000011409 */
[----:B------:R-:W-:-:S03]  /*12050*/  IADD3.X R5, R11, R5, R8, P0, !PT ;  /* 0x000000050b057210 */ /* 0x000fc600007fe408 */
[----:B------:R-:W-:Y:S02]  /*12060*/  IMAD R6, R6, UR4, RZ ;  /* 0x0000000406067c24 */ /* 0x000fe4000f8e02ff */
[----:B------:R-:W-:-:S04]  /*12070*/  IMAD.WIDE.U32 R4, R9, UR4, R4 ;  /* 0x0000000409047c25 */ /* 0x000fc8000f8e0004 */
[----:B------:R-:W-:Y:S01]  /*12080*/  IMAD R9, R9, UR5, R6 ;  /* 0x0000000509097c24 */ /* 0x000fe2000f8e0206 */
[----:B------:R-:W-:Y:S02]  /*12090*/  ULDC.64 UR4, c[0x0][0xc50] ;  /* 0x0003140000047ab9 */ /* 0x000fe40000000a00 */
[C---:B------:R-:W-:Y:S01]  /*120a0*/  LEA R11, P0, R4.reuse, UR4, 0x2 ;  /* 0x00000004040b7c11 */ /* 0x040fe2000f8010ff */
[----:B------:R-:W-:Y:S01]  /*120b0*/  IMAD.IADD R5, R5, 0x1, R9 ;  /* 0x0000000105057824 */ /* 0x000fe200078e0209 */
[----:B------:R-:W-:Y:S01]  /*120c0*/  ULDC UR4, c[0x0][0xb88] ;  /* 0x0002e20000047ab9 */ /* 0x000fe20000000800 */
[----:B------:R-:W-:Y:S02]  /*120d0*/  IMAD.MOV R9, RZ, RZ, -R19 ;  /* 0x000000ffff097224 */ /* 0x000fe400078e0a13 */
[----:B------:R-:W-:Y:S01]  /*120e0*/  SHFL.IDX PT, R6, R11, 0x1, 0x1c1f ;  /* 0x003c1f000b067f89 */ /* 0x000fe200000e0000 */
[----:B------:R-:W-:Y:S01]  /*120f0*/  LEA.HI.X R14, R4, UR5, R5, 0x2, P0 ;  /* 0x00000005040e7c11 */ /* 0x000fe200080f1405 */
[----:B------:R-:W-:Y:S01]  /*12100*/  IMAD R8, R10, UR4, RZ ;  /* 0x000000040a087c24 */ /* 0x000fe2000f8e02ff */
[----:B------:R-:W-:Y:S01]  /*12110*/  ISETP.NE.AND P0, PT, R16, R9, PT ;  /* 0x000000091000720c */ /* 0x000fe20003f05270 */
[----:B------:R-:W-:Y:S01]  /*12120*/  SHFL.IDX PT, R4, R11, RZ, 0x1c1f ;  /* 0x001c1fff0b047589 */ /* 0x000fe200000e0000 */
[----:B------:R-:W-:-:S02]  /*12130*/  VIADD R9, R15, 0x8 ;  /* 0x000000080f097836 */ /* 0x000fc40000000000 */
[-C--:B------:R-:W-:Y:S01]  /*12140*/  ISETP.GE.OR P1, PT, R15, R8.reuse, P0 ;  /* 0x000000080f00720c */ /* 0x080fe20000726670 */
[----:B------:R-:W0:Y:S02]  /*12150*/  SHFL.IDX PT, R5, R14, RZ, 0x1c1f ;  /* 0x001c1fff0e057589 */ /* 0x000e2400000e0000 */
[----:B------:R-:W-:Y:S02]  /*12160*/  ISETP.GE.OR P0, PT, R9, R8, P0 ;  /* 0x000000080900720c */ /* 0x000fe40000706670 */
[----:B------:R-:W1:Y:S08]  /*12170*/  SHFL.IDX PT, R7, R14, 0x1, 0x1c1f ;  /* 0x003c1f000e077f89 */ /* 0x000e7000000e0000 */
[----:B0-----:R0:W-:Y:S04]  /*12180*/  @!P1 ST.E desc[UR44][R4.64], R3 ;  /* 0x0000000304009985 */ /* 0x0011e8000c10192c */
[----:B-1----:R0:W-:Y:S02]  /*12190*/  @!P0 ST.E desc[UR44][R6.64], R0 ;  /* 0x0000000006008985 */ /* 0x0021e4000c10192c */
.L_x_2091:
[----:B------:R-:W1:Y:S01]  /*121a0*/  LDC R14, c[0x0][0xce8] ;  /* 0x00033a00ff0e7b82 */ /* 0x000e620000000800 */
[----:B------:R-:W-:Y:S01]  /*121b0*/  ULDC UR8, c[0x0][0xbc8] ;  /* 0x0002f20000087ab9 */ /* 0x000fe20000000800 */
[----:B0-----:R0:W5:Y:S01]  /*121c0*/  LD.E.128 R4, desc[UR44][R20.64] ;  /* 0x0000002c14047980 */ /* 0x001162000c101d00 */
[----:B------:R-:W-:Y:S01]  /*121d0*/  ISETP.GE.AND P0, PT, R196, UR8, PT ;  /* 0x00000008c4007c0c */ /* 0x000fe2000bf06270 */
[----:B------:R-:W-:Y:S01]  /*121e0*/  ULDC.64 UR4, c[0x0][0xbe8] ;  /* 0x0002fa0000047ab9 */ /* 0x000fe20000000a00 */
[----:B------:R-:W-:Y:S01]  /*121f0*/  ISETP.GE.AND P1, PT, R186, UR8, PT ;  /* 0x00000008ba007c0c */ /* 0x000fe2000bf26270 */
[----:B------:R-:W5:Y:S01]  /*12200*/  LD.E.128 R80, desc[UR44][R80.64] ;  /* 0x0000002c50507980 */ /* 0x000f62000c101d00 */
[----:B------:R-:W-:-:S03]  /*12210*/  SEL R3, RZ, 0xffffffff, P0 ;  /* 0xffffffffff037807 */ /* 0x000fc60000000000 */
[----:B------:R-:W5:Y:S01]  /*12220*/  LD.E.128 R72, desc[UR44][R72.64] ;  /* 0x0000002c48487980 */ /* 0x000f62000c101d00 */
[----:B------:R-:W-:Y:S01]  /*12230*/  SEL R0, RZ, 0x1, P1 ;  /* 0x00000001ff007807 */ /* 0x000fe20000800000 */
[----:B------:R-:W-:Y:S01]  /*12240*/  IMAD.SHL.U32 R3, R3, 0x2, RZ ;  /* 0x0000000203037824 */ /* 0x000fe200078e00ff */
[----:B------:R-:W-:Y:S01]  /*12250*/  ULDC.64 UR6, c[0x0][0xb80] ;  /* 0x0002e00000067ab9 */ /* 0x000fe20000000a00 */
[----:B------:R-:W5:Y:S04]  /*12260*/  LD.E.128 R68, desc[UR44][R68.64] ;  /* 0x0000002c44447980 */ /* 0x000f68000c101d00 */
[----:B------:R-:W5:Y:S04]  /*12270*/  LD.E.128 R64, desc[UR44][R64.64] ;  /* 0x0000002c40407980 */ /* 0x000f68000c101d00 */
[----:B------:R-:W5:Y:S01]  /*12280*/  LD.E.128 R60, desc[UR44][R60.64] ;  /* 0x0000002c3c3c7980 */ /* 0x000f62000c101d00 */
[----:B-1----:R-:W-:-:S02]  /*12290*/  ISETP.NE.AND P2, PT, R14, 0x1, PT ;  /* 0x000000010e00780c */ /* 0x002fc40003f45270 */
[----:B------:R-:W-:Y:S01]  /*122a0*/  ISETP.GE.AND P1, PT, R195, UR8, PT ;  /* 0x00000008c3007c0c */ /* 0x000fe2000bf26270 */
[----:B------:R-:W5:Y:S01]  /*122b0*/  LD.E.128 R56, desc[UR44][R56.64] ;  /* 0x0000002c38387980 */ /* 0x000f62000c101d00 */
[----:B------:R-:W-:Y:S02]  /*122c0*/  LOP3.LUT R0, R3, 0x2, R0, 0xe2, !PT ;  /* 0x0000000203007812 */ /* 0x000fe400078ee200 */
[----:B------:R-:W-:Y:S01]  /*122d0*/  SEL R3, RZ, 0xffffffff, P1 ;  /* 0xffffffffff037807 */ /* 0x000fe20000800000 */
[----:B------:R-:W5:Y:S04]  /*122e0*/  LD.E.128 R52, desc[UR44][R52.64] ;  /* 0x0000002c34347980 */ /* 0x000f68000c101d00 */
[----:B------:R-:W5:Y:S02]  /*122f0*/  LD.E.128 R48, desc[UR44][R48.64] ;  /* 0x0000002c30307980 */ /* 0x000f64000c101d00 */
[----:B------:R-:W1:Y:S01]  /*12300*/  @P2 LDC R15, c[0x0][0xcec] ;  /* 0x00033b00ff0f2b82 */ /* 0x000e620000000800 */
[----:B------:R-:W-:Y:S01]  /*12310*/  ISETP.GE.AND P0, PT, R194, UR8, PT ;  /* 0x00000008c2007c0c */ /* 0x000fe2000bf06270 */
[----:B------:R-:W-:Y:S01]  /*12320*/  IMAD.SHL.U32 R25, R3, 0x4, RZ ;  /* 0x0000000403197824 */ /* 0x000fe200078e00ff */
[----:B------:R-:W5:Y:S04]  /*12330*/  LD.E.128 R44, desc[UR44][R44.64] ;  /* 0x0000002c2c2c7980 */ /* 0x000f68000c101d00 */
[----:B------:R-:W5:Y:S01]  /*12340*/  LD.E.128 R40, desc[UR44][R40.64] ;  /* 0x0000002c28287980 */ /* 0x000f62000c101d00 */
[----:B0-----:R-:W0:Y:S01]  /*12350*/  @P2 LDC R21, c[0x0][0xcf0] ;  /* 0x00033c00ff152b82 */ /* 0x001e220000000800 */
[----:B------:R-:W-:Y:S01]  /*12360*/  SEL R3, RZ, 0xffffffff, P0 ;  /* 0xffffffffff037807 */ /* 0x000fe20000000000 */
[----:B------:R-:W-:Y:S01]  /*12370*/  IMAD R8, R12, UR4, RZ ;  /* 0x000000040c087c24 */ /* 0x000fe2000f8e02ff */
[----:B------:R-:W-:Y:S01]  /*12380*/  LOP3.LUT R0, R25, 0x4, R0, 0xe2, !PT ;  /* 0x0000000419007812 */ /* 0x000fe200078ee200 */
[----:B------:R-:W5:Y:S02]  /*12390*/  LD.E.128 R76, desc[UR44][R76.64] ;  /* 0x0000002c4c4c7980 */ /* 0x000f64000c101d00 */
[----:B------:R-:W-:-:S02]  /*123a0*/  IMAD.SHL.U32 R25, R3, 0x8, RZ ;  /* 0x0000000803197824 */ /* 0x000fc400078e00ff */
[----:B------:R-:W-:Y:S01]  /*123b0*/  IMAD R3, R217, 0x20, R218 ;  /* 0x00000020d9037824 */ /* 0x000fe200078e02da */
[----:B------:R-:W5:Y:S01]  /*123c0*/  LD.E.128 R96, desc[UR44][R96.64] ;  /* 0x0000002c60607980 */ /* 0x000f62000c101d00 */
[----:B------:R-:W-:Y:S01]  /*123d0*/  IMAD R11, R191, UR5, R8 ;  /* 0x00000005bf0b7c24 */ /* 0x000fe2000f8e0208 */
[----:B------:R-:W-:Y:S01]  /*123e0*/  ISETP.GE.AND P0, PT, R193, UR8, PT ;  /* 0x00000008c1007c0c */ /* 0x000fe2000bf06270 */
[----:B------:R-:W-:Y:S01]  /*123f0*/  IMAD.WIDE.U32 R8, R191, UR4, RZ ;  /* 0x00000004bf087c25 */ /* 0x000fe2000f8e00ff */
[----:B------:R-:W-:Y:S01]  /*12400*/  LOP3.LUT R10, R25, 0x8, R0, 0xe2, !PT ;  /* 0x00000008190a7812 */ /* 0x000fe200078ee200 */
[----:B------:R-:W-:Y:S01]  /*12410*/  ULDC.64 UR4, c[0x0][0xbf0] ;  /* 0x0002fc0000047ab9 */ /* 0x000fe20000000a00 */
[----:B------:R-:W5:Y:S01]  /*12420*/  LD.E.128 R92, desc[UR44][R92.64] ;  /* 0x0000002c5c5c7980 */ /* 0x000f62000c101d00 */
[----:B------:R-:W-:Y:S02]  /*12430*/  IMAD.IADD R12, R18, 0x1, R3 ;  /* 0x00000001120c7824 */ /* 0x000fe400078e0203 */
[----:B------:R-:W-:Y:S01]  /*12440*/  IMAD.IADD R9, R9, 0x1, R11 ;  /* 0x0000000109097824 */ /* 0x000fe200078e020b */
[----:B------:R-:W-:Y:S01]  /*12450*/  SEL R11, RZ, 0xffffffff, P0 ;  /* 0xffffffffff0b7807 */ /* 0x000fe20000000000 */
[----:B-1----:R-:W-:Y:S01]  /*12460*/  @P2 IMAD.HI.U32 R0, R12, R15, RZ ;  /* 0x0000000f0c002227 */ /* 0x002fe200078e00ff */
[----:B------:R-:W5:Y:S03]  /*12470*/  LD.E.128 R88, desc[UR44][R88.64] ;  /* 0x0000002c58587980 */ /* 0x000f66000c101d00 */
[----:B------:R-:W-:Y:S01]  /*12480*/  IMAD.MOV.U32 R3, RZ, RZ, R12 ;  /* 0x000000ffff037224 */ /* 0x000fe200078e000c */
[----:B0-----:R-:W-:Y:S01]  /*12490*/  @P2 SHF.R.U32.HI R3, RZ, R21, R0 ;  /* 0x00000015ff032219 */ /* 0x001fe20000011600 */
[----:B------:R-:W-:Y:S01]  /*124a0*/  IMAD.SHL.U32 R11, R11, 0x10, RZ ;  /* 0x000000100b0b7824 */ /* 0x000fe200078e00ff */
[----:B------:R-:W5:Y:S01]  /*124b0*/  LD.E.128 R84, desc[UR44][R84.64] ;  /* 0x0000002c54547980 */ /* 0x000f62000c101d00 */
[----:B------:R-:W-:Y:S01]  /*124c0*/  IMAD R13, R13, UR4, RZ ;  /* 0x000000040d0d7c24 */ /* 0x000fe2000f8e02ff */
[----:B------:R-:W-:-:S02]  /*124d0*/  ISETP.GE.AND P0, PT, R192, UR8, PT ;  /* 0x00000008c0007c0c */ /* 0x000fc4000bf06270 */
[----:B------:R-:W-:Y:S01]  /*124e0*/  LOP3.LUT R10, R11, 0x10, R10, 0xe2, !PT ;  /* 0x000000100b0a7812 */ /* 0x000fe200078ee20a */
[C---:B------:R-:W-:Y:S01]  /*124f0*/  IMAD R13, R190.reuse, UR5, R13 ;  /* 0x00000005be0d7c24 */ /* 0x040fe2000f8e020d */
[----:B------:R-:W-:Y:S01]  /*12500*/  @!PT LDS RZ, [RZ] ;  /* 0x00000000fffff984 */ /* 0x000fe20000000800 */
[----:B------:R-:W-:Y:S01]  /*12510*/  @!PT LDS RZ, [RZ] ;  /* 0x00000000fffff984 */ /* 0x000fe20000000800 */
[----:B------:R-:W-:Y:S01]  /*12520*/  @!PT LDS RZ, [RZ] ;  /* 0x00000000fffff984 */ /* 0x000fe20000000800 */
[----:B------:R-:W-:Y:S01]  /*12530*/  @!PT LDS RZ, [RZ] ;  /* 0x00000000fffff984 */ /* 0x000fe20000000800 */
[----:B------:R0:W-:Y:S06]  /*12540*/  MEMBAR.ALL.CTA ;  /* 0x0000000000007992 */ /* 0x0001ec0000008000 */
[----:B0-----:R-:W0:Y:S01]  /*12550*/  FENCE.VIEW.ASYNC.S ;  /* 0x00000000000073c6 */ /* 0x001e220000000000 */
[----:B------:R-:W-:Y:S01]  /*12560*/  IMAD.WIDE.U32 R190, R190, UR4, R8 ;  /* 0x00000004bebe7c25 */ /* 0x000fe2000f8e0008 */
[----:B------:R-:W-:Y:S01]  /*12570*/  SHF.R.S32.HI R8, RZ, 0x1f, R3 ;  /* 0x0000001fff087819 */ /* 0x000fe20000011403 */
[----:B------:R-:W-:-:S02]  /*12580*/  ULDC.64 UR4, c[0x0][0xbe0] ;  /* 0x0002f80000047ab9 */ /* 0x000fc40000000a00 */
[----:B------:R-:W-:Y:S01]  /*12590*/  IMAD.MOV R11, RZ, RZ, -R3 ;  /* 0x000000ffff0b7224 */ /* 0x000fe200078e0a03 */
[----:B------:R-:W-:Y:S01]  /*125a0*/  SEL R0, RZ, 0xffffffff, P0 ;  /* 0xffffffffff007807 */ /* 0x000fe20000000000 */
[----:B------:R-:W-:Y:S02]  /*125b0*/  IMAD R8, R8, UR4, RZ ;  /* 0x0000000408087c24 */ /* 0x000fe4000f8e02ff */
[----:B------:R-:W-:Y:S02]  /*125c0*/  IMAD R11, R14, R11, R12 ;  /* 0x0000000b0e0b7224 */ /* 0x000fe400078e020c */
[----:B------:R-:W-:Y:S02]  /*125d0*/  IMAD.IADD R191, R191, 0x1, R13 ;  /* 0x00000001bfbf7824 */ /* 0x000fe400078e020d */
[----:B------:R-:W-:Y:S01]  /*125e0*/  IMAD.SHL.U32 R15, R0, 0x20, RZ ;  /* 0x00000020000f7824 */ /* 0x000fe200078e00ff */
[----:B------:R-:W-:Y:S01]  /*125f0*/  SHF.R.S32.HI R0, RZ, 0x1f, R11 ;  /* 0x0000001fff007819 */ /* 0x000fe2000001140b */
[----:B------:R-:W-:-:S02]  /*12600*/  IMAD R13, R3, UR5, R8 ;  /* 0x00000005030d7c24 */ /* 0x000fc4000f8e0208 */
[----:B------:R-:W-:Y:S01]  /*12610*/  IMAD.WIDE.U32 R8, R3, UR4, R190 ;  /* 0x0000000403087c25 */ /* 0x000fe2000f8e00be */
[----:B------:R-:W-:Y:S01]  /*12620*/  ULDC.64 UR4, c[0x0][0xbd8] ;  /* 0x0002f60000047ab9 */ /* 0x000fe20000000a00 */
[----:B------:R-:W-:Y:S02]  /*12630*/  ISETP.GE.AND P0, PT, R222, UR8, PT ;  /* 0x00000008de007c0c */ /* 0x000fe4000bf06270 */
[----:B------:R-:W-:Y:S02]  /*12640*/  IMAD R0, R0, UR4, RZ ;  /* 0x0000000400007c24 */ /* 0x000fe4000f8e02ff */
[----:B------:R-:W-:Y:S02]  /*12650*/  IMAD.IADD R9, R9, 0x1, R13 ;  /* 0x0000000109097824 */ /* 0x000fe400078e020d */
[----:B------:R-:W-:Y:S01]  /*12660*/  IMAD R13, R11, UR5, R0 ;  /* 0x000000050b0d7c24 */ /* 0x000fe2000f8e0200 */
[----:B------:R-:W-:Y:S01]  /*12670*/  ULDC UR5, c[0x0][0xb88] ;  /* 0x0002e20000057ab9 */ /* 0x000fe20000000800 */
[----:B------:R-:W-:Y:S01]  /*12680*/  SEL R3, RZ, 0x40, P0 ;  /* 0x00000040ff037807 */ /* 0x000fe20000000000 */
[----:B------:R-:W-:Y:S01]  /*12690*/  IMAD.IADD R27, R218, 0x1, R18 ;  /* 0x00000001da1b7824 */ /* 0x000fe200078e0212 */
[----:B------:R-:W-:Y:S01]  /*126a0*/  ISETP.GE.AND P0, PT, R221, UR8, PT ;  /* 0x00000008dd007c0c */ /* 0x000fe2000bf06270 */
[----:B------:R-:W-:-:S02]  /*126b0*/  IMAD R28, R14, UR5, RZ ;  /* 0x000000050e1c7c24 */ /* 0x000fc4000f8e02ff */
[----:B------:R-:W-:Y:S01]  /*126c0*/  IMAD.WIDE.U32 R8, R11, UR4, R8 ;  /* 0x000000040b087c25 */ /* 0x000fe2000f8e0008 */
[----:B------:R-:W-:Y:S01]  /*126d0*/  UIADD3 UR4, UR37, 0x38820, URZ ;  /* 0x0003882025047890 */ /* 0x000fe2000fffe03f */
[----:B------:R-:W-:Y:S02]  /*126e0*/  SEL R0, RZ, 0x80, P0 ;  /* 0x00000080ff007807 */ /* 0x000fe40000000000 */
[----:B------:R-:W-:Y:S01]  /*126f0*/  ISETP.GE.AND P0, PT, R27, R28, PT ;  /* 0x0000001c1b00720c */ /* 0x000fe20003f06270 */
[----:B------:R-:W-:Y:S01]  /*12700*/  IMAD.IADD R9, R9, 0x1, R13 ;  /* 0x0000000109097824 */ /* 0x000fe200078e020d */
[----:B------:R-:W-:Y:S01]  /*12710*/  UPRMT UR4, URZ, 0x654, UR4 ;  /* 0x000006543f047896 */ /* 0x000fe20008000004 */
[C---:B------:R-:W-:Y:S02]  /*12720*/  LEA R18, P1, R8.reuse, UR6, 0x1 ;  /* 0x0000000608127c11 */ /* 0x040fe4000f8208ff */
[----:B------:R-:W-:Y:S02]  /*12730*/  LOP3.LUT R10, R15, 0x20, R10, 0xe2, !PT ;  /* 0x000000200f0a7812 */ /* 0x000fe400078ee20a */
[----:B------:R-:W-:Y:S01]  /*12740*/  LEA.HI.X R26, R8, UR7, R9, 0x1, P1 ;  /* 0x00000007081a7c11 */ /* 0x000fe200088f0c09 */
[----:B------:R-:W-:Y:S01]  /*12750*/  BSSY B1, `(.L_x_2092) ;  /* 0x0000026000017945 */ /* 0x000fe20003800000 */
[----:B------:R-:W-:-:S02]  /*12760*/  LOP3.LUT R3, R10, R3, RZ, 0xfc, !PT ;  /* 0x000000030a037212 */ /* 0x000fc400078efcff */
[----:B0-----:R-:W-:Y:S01]  /*12770*/  SYNCS.ARRIVE.TRANS64.RED.A1T0 RZ, [UR4], RZ ;  /* 0x000000ffffff79a7 */ /* 0x001fe20008100404 */
[----:B------:R0:W1:Y:S01]  /*12780*/  SHFL.IDX PT, R10, R18, RZ, 0x181f ;  /* 0x00181fff120a7589 */ /* 0x00006200000e0000 */
[----:B------:R-:W-:-:S03]  /*12790*/  LOP3.LUT R0, R3, R0, RZ, 0xfc, !PT ;  /* 0x0000000003007212 */ /* 0x000fc600078efcff */
[----:B------:R0:W2:Y:S01]  /*127a0*/  SHFL.IDX PT, R11, R26, RZ, 0x181f ;  /* 0x00181fff1a0b7589 */ /* 0x0000a200000e0000 */
        /* <DEDUP_REMOVED lines=32> */
.L_x_2093:
[----:B------:R-:W-:Y:S05]  /*129b0*/  BSYNC B1 ;  /* 0x0000000000017941 */ /* 0x000fea0003800000 */
.L_x_2092:
[----:B---3-5:R-:W-:Y:S01]  /*129c0*/  VIADD R4, R27, 0x20 ;  /* 0x000000201b047836 */ /* 0x028fe20000000000 */
[----:B------:R3:W4:Y:S04]  /*129d0*/  SHFL.IDX PT, R7, R26, 0x1, 0x181f ;  /* 0x00381f001a077f89 */ /* 0x00072800000e0000 */
[----:B------:R-:W-:Y:S01]  /*129e0*/  ISETP.GE.AND P0, PT, R4, R28, PT ;  /* 0x0000001c0400720c */ /* 0x000fe20003f06270 */
[----:B------:R3:W0:-:S12]  /*129f0*/  SHFL.IDX PT, R6, R18, 0x1, 0x181f ;  /* 0x00381f0012067f89 */ /* 0x00061800000e0000 */
[----:B---3--:R-:W-:Y:S05]  /*12a00*/  @P0 BRA `(.L_x_2094) ;  /* 0x0000000c00680947 */ /* 0x008fea0003800000 */
[----:B------:R-:W-:Y:S02]  /*12a10*/  ISETP.GE.AND P0, PT, R186, UR8, PT ;  /* 0x00000008ba007c0c */ /* 0x000fe4000bf06270 */
[----:B------:R-:W-:Y:S02]  /*12a20*/  ISETP.GE.AND P5, PT, R196, UR8, PT ;  /* 0x00000008c4007c0c */ /* 0x000fe4000bfa6270 */
[----:B------:R-:W-:Y:S02]  /*12a30*/  ISETP.GE.AND P3, PT, R195, UR8, PT ;  /* 0x00000008c3007c0c */ /* 0x000fe4000bf66270 */
[----:B------:R-:W-:Y:S02]  /*12a40*/  ISETP.GE.AND P2, PT, R194, UR8, PT ;  /* 0x00000008c2007c0c */ /* 0x000fe4000bf46270 */
[----:B------:R-:W-:-:S05]  /*12a50*/  ISETP.GE.AND P1, PT, R193, UR8, PT ;  /* 0x00000008c1007c0c */ /* 0x000fca000bf26270 */
[----:B0---4-:R-:W-:Y:S02]  /*12a60*/  @!P0 IMAD.WIDE R4, R186, 0x2, R6 ;  /* 0x00000002ba048825 */ /* 0x011fe400078e0206 */
        /* <DEDUP_REMOVED lines=11> */
[-C--:B------:R-:W-:Y:S02]  /*12b20*/  @!P0 LEA R14, P3, R192, R6.reuse, 0x1 ;  /* 0x00000006c00e8211 */ /* 0x080fe400078608ff */
[CC--:B0-----:R-:W-:Y:S01]  /*12b30*/  @!P1 LEA R4, P6, R193.reuse, R6.reuse, 0x1 ;  /* 0x00000006c1049211 */ /* 0x0c1fe200078c08ff */
        /* <DEDUP_REMOVED lines=14> */
.L_x_2090:
[----:B------:R-:W1:Y:S01]  /*12c20*/  LDC R14, c[0x0][0xce8] ;  /* 0x00033a00ff0e7b82 */ /* 0x000e620000000800 */
[----:B------:R-:W-:Y:S01]  /*12c30*/  ULDC UR6, c[0x0][0xbc8] ;  /* 0x0002f20000067ab9 */ /* 0x000fe20000000800 */
[----:B------:R-:W-:Y:S01]  /*12c40*/  ISETP.GE.AND P2, PT, R226, 0x40, PT ;  /* 0x00000040e200780c */ /* 0x000fe20003f46270 */
[----:B------:R-:W-:Y:S01]  /*12c50*/  BSSY B1, `(.L_x_2095) ;  /* 0x0000036000017945 */ /* 0x000fe20003800000 */
[----:B------:R-:W-:Y:S02]  /*12c60*/  ISETP.GE.AND P1, PT, R196, UR6, PT ;  /* 0x00000006c4007c0c */ /* 0x000fe4000bf26270 */
[----:B------:R-:W-:Y:S02]  /*12c70*/  ISETP.GE.AND P3, PT, R186, UR6, PT ;  /* 0x00000006ba007c0c */ /* 0x000fe4000bf66270 */
[----:B------:R-:W-:Y:S02]  /*12c80*/  SEL R3, RZ, 0xffffffff, P1 ;  /* 0xffffffffff037807 */ /* 0x000fe40000800000 */
[----:B------:R-:W-:-:S02]  /*12c90*/  SEL R0, RZ, 0x1, P3 ;  /* 0x00000001ff007807 */ /* 0x000fc40001800000 */
[----:B------:R-:W-:Y:S01]  /*12ca0*/  ISETP.GE.AND P1, PT, R195, UR6, PT ;  /* 0x00000006c3007c0c */ /* 0x000fe2000bf26270 */
[----:B------:R-:W-:Y:S01]  /*12cb0*/  IMAD.SHL.U32 R21, R3, 0x2, RZ ;  /* 0x0000000203157824 */ /* 0x000fe200078e00ff */
[----:B------:R-:W-:Y:S01]  /*12cc0*/  SHF.R.S32.HI R10, RZ, 0x1f, R191 ;  /* 0x0000001fff0a7819 */ /* 0x000fe200000114bf */
[----:B------:R-:W-:Y:S01]  /*12cd0*/  IMAD R3, R217, 0x20, R218 ;  /* 0x00000020d9037824 */ /* 0x000fe200078e02da */
[----:B------:R-:W-:Y:S02]  /*12ce0*/  SHF.R.S32.HI R11, RZ, 0x1f, R190 ;  /* 0x0000001fff0b7819 */ /* 0x000fe400000114be */
[----:B------:R-:W-:Y:S01]  /*12cf0*/  LOP3.LUT R21, R21, 0x2, R0, 0xe2, !PT ;  /* 0x0000000215157812 */ /* 0x000fe200078ee200 */
[----:B------:R-:W-:Y:S01]  /*12d00*/  IMAD.IADD R13, R18, 0x1, R3 ;  /* 0x00000001120d7824 */ /* 0x000fe200078e0203 */
[----:B-1----:R-:W-:-:S13]  /*12d10*/  ISETP.NE.AND P0, PT, R14, 0x1, PT ;  /* 0x000000010e00780c */ /* 0x002fda0003f05270 */
[----:B------:R-:W1:Y:S08]  /*12d20*/  @P0 LDC R20, c[0x0][0xcec] ;  /* 0x00033b00ff140b82 */ /* 0x000e700000000800 */
[----:B------:R-:W2:Y:S01]  /*12d30*/  @P0 LDC R15, c[0x0][0xcf0] ;  /* 0x00033c00ff0f0b82 */ /* 0x000ea20000000800 */
[----:B------:R-:W-:Y:S05]  /*12d40*/  @P2 BRA `(.L_x_2096) ;  /* 0x0000000000982947 */ /* 0x000fea0003800000 */
[----:B------:R-:W3:Y:S01]  /*12d50*/  S2R R3, SR_TID.X ;  /* 0x0000000000037919 */ /* 0x000ee20000002100 */
[----:B------:R-:W4:Y:S01]  /*12d60*/  LDC R12, c[0x0][0xce8] ;  /* 0x00033a00ff0c7b82 */ /* 0x000f220000000800 */
[----:B------:R-:W-:Y:S02]  /*12d70*/  ULDC UR4, c[0x0][0xb88] ;  /* 0x0002e20000047ab9 */ /* 0x000fe40000000800 */
[----:B----4-:R-:W-:Y:S01]  /*12d80*/  IMAD R5, R12, UR4, RZ ;  /* 0x000000040c057c24 */ /* 0x010fe2000f8e02ff */
[----:B---3--:R-:W-:-:S04]  /*12d90*/  IADD3 R8, R18, -0x80, R3 ;  /* 0xffffff8012087810 */ /* 0x008fc80007ffe003 */
[----:B------:R-:W-:-:S13]  /*12da0*/  ISETP.GE.AND P2, PT, R8, R5, PT ;  /* 0x000000050800720c */ /* 0x000fda0003f46270 */
[----:B------:R-:W-:Y:S05]  /*12db0*/  @P2 BRA `(.L_x_2096) ;  /* 0x00000000007c2947 */ /* 0x000fea0003800000 */
[----:B------:R-:W-:Y:S01]  /*12dc0*/  ISETP.NE.AND P2, PT, R12, 0x1, PT ;  /* 0x000000010c00780c */ /* 0x000fe20003f45270 */
[----:B------:R-:W-:Y:S01]  /*12dd0*/  ULDC.64 UR4, c[0x0][0xc90] ;  /* 0x0003240000047ab9 */ /* 0x000fe20000000a00 */
[----:B------:R-:W-:Y:S02]  /*12de0*/  IMAD.MOV.U32 R3, RZ, RZ, R8 ;  /* 0x000000ffff037224 */ /* 0x000fe400078e0008 */
[----:B------:R-:W-:-:S04]  /*12df0*/  IMAD R6, R10, UR4, RZ ;  /* 0x000000040a067c24 */ /* 0x000fc8000f8e02ff */
[----:B------:R-:W-:-:S05]  /*12e00*/  IMAD R7, R191, UR5, R6 ;  /* 0x00000005bf077c24 */ /* 0x000fca000f8e0206 */
[----:B------:R-:W3:Y:S08]  /*12e10*/  @P2 LDC R5, c[0x0][0xcec] ;  /* 0x00033b00ff052b82 */ /* 0x000ef00000000800 */
[----:B------:R-:W4:Y:S01]  /*12e20*/  @P2 LDC R9, c[0x0][0xcf0] ;  /* 0x00033c00ff092b82 */ /* 0x000f220000000800 */
[----:B---3--:R-:W-:-:S04]  /*12e30*/  @P2 IMAD.HI.U32 R0, R8, R5, RZ ;  /* 0x0000000508002227 */ /* 0x008fc800078e00ff */
[----:B------:R-:W-:Y:S01]  /*12e40*/  IMAD.WIDE.U32 R4, R191, UR4, RZ ;  /* 0x00000004bf047c25 */ /* 0x000fe2000f8e00ff */
[----:B------:R-:W-:Y:S01]  /*12e50*/  ULDC.64 UR4, c[0x0][0xc98] ;  /* 0x0003260000047ab9 */ /* 0x000fe20000000a00 */
[----:B----4-:R-:W-:Y:S02]  /*12e60*/  @P2 SHF.R.U32.HI R3, RZ, R9, R0 ;  /* 0x00000009ff032219 */ /* 0x010fe40000011600 */
[----:B------:R-:W-:Y:S02]  /*12e70*/  IMAD.IADD R5, R5, 0x1, R7 ;  /* 0x0000000105057824 */ /* 0x000fe400078e0207 */
[----:B------:R-:W-:Y:S02]  /*12e80*/  IMAD R9, R11, UR4, RZ ;  /* 0x000000040b097c24 */ /* 0x000fe4000f8e02ff */
[----:B------:R-:W-:Y:S02]  /*12e90*/  IMAD.MOV R7, RZ, RZ, -R3 ;  /* 0x000000ffff077224 */ /* 0x000fe400078e0a03 */
[----:B------:R-:W-:-:S04]  /*12ea0*/  IMAD.WIDE.U32 R4, R190, UR4, R4 ;  /* 0x00000004be047c25 */ /* 0x000fc8000f8e0004 */
[----:B------:R-:W-:Y:S01]  /*12eb0*/  IMAD R7, R12, R7, R8 ;  /* 0x000000070c077224 */ /* 0x000fe200078e0208 */
[----:B------:R-:W-:Y:S01]  /*12ec0*/  IADD3 R4, P2, R3, R4, RZ ;  /* 0x0000000403047210 */ /* 0x000fe20007f5e0ff */
        /* <DEDUP_REMOVED lines=14> */
.L_x_2096:
[----:B------:R-:W-:Y:S05]  /*12fb0*/  BSYNC B1 ;  /* 0x0000000000017941 */ /* 0x000fea0003800000 */
.L_x_2095:
[----:B------:R-:W-:Y:S01]  /*12fc0*/  ULDC.64 UR4, c[0x0][0xbe8] ;  /* 0x0002fa0000047ab9 */ /* 0x000fe20000000a00 */
[----:B-1----:R-:W-:Y:S01]  /*12fd0*/  @P0 IMAD.HI.U32 R0, R13, R20, RZ ;  /* 0x000000140d000227 */ /* 0x002fe200078e00ff */
[----:B---3--:R-:W-:Y:S01]  /*12fe0*/  SEL R6, RZ, 0xffffffff, P1 ;  /* 0xffffffffff067807 */ /* 0x008fe20000800000 */
[----:B------:R-:W-:Y:S01]  /*12ff0*/  BSSY B1, `(.L_x_2097) ;  /* 0x0000057000017945 */ /* 0x000fe20003800000 */
[----:B------:R-:W-:Y:S01]  /*13000*/  ISETP.GE.AND P2, PT, R194, UR6, PT ;  /* 0x00000006c2007c0c */ /* 0x000fe2000bf46270 */
[----:B------:R-:W-:Y:S01]  /*13010*/  IMAD R4, R10, UR4, RZ ;  /* 0x000000040a047c24 */ /* 0x000fe2000f8e02ff */
[----:B------:R-:W-:Y:S01]  /*13020*/  ISETP.GE.AND P1, PT, R193, UR6, PT ;  /* 0x00000006c1007c0c */ /* 0x000fe2000bf26270 */
[----:B------:R-:W-:Y:S01]  /*13030*/  IMAD.MOV.U32 R3, RZ, RZ, R13 ;  /* 0x000000ffff037224 */ /* 0x000fe200078e000d */
[----:B--2---:R-:W-:Y:S01]  /*13040*/  @P0 SHF.R.U32.HI R3, RZ, R15, R0 ;  /* 0x0000000fff030219 */ /* 0x004fe20000011600 */
[C---:B------:R-:W-:Y:S01]  /*13050*/  IMAD R7, R191.reuse, UR5, R4 ;  /* 0x00000005bf077c24 */ /* 0x040fe2000f8e0204 */
[----:B------:R-:W-:Y:S01]  /*13060*/  SEL R0, RZ, 0xffffffff, P2 ;  /* 0xffffffffff007807 */ /* 0x000fe20001000000 */
[----:B------:R-:W-:Y:S01]  /*13070*/  IMAD.SHL.U32 R6, R6, 0x4, RZ ;  /* 0x0000000406067824 */ /* 0x000fe200078e00ff */
[----:B------:R-:W-:Y:S01]  /*13080*/  ISETP.GE.AND P0, PT, R192, UR6, PT ;  /* 0x00000006c0007c0c */ /* 0x000fe2000bf06270 */
[----:B------:R-:W-:Y:S01]  /*13090*/  IMAD.WIDE.U32 R4, R191, UR4, RZ ;  /* 0x00000004bf047c25 */ /* 0x000fe2000f8e00ff */
[----:B------:R-:W-:Y:S01]  /*130a0*/  ULDC.64 UR4, c[0x0][0xbf0] ;  /* 0x0002fc0000047ab9 */ /* 0x000fe20000000a00 */
[----:B------:R-:W-:-:S02]  /*130b0*/  ISETP.GE.AND P2, PT, R221, UR6, PT ;  /* 0x00000006dd007c0c */ /* 0x000fc4000bf46270 */
[----:B------:R-:W-:Y:S01]  /*130c0*/  IMAD.IADD R5, R5, 0x1, R7 ;  /* 0x0000000105057824 */ /* 0x000fe200078e0207 */
[----:B------:R-:W-:Y:S01]  /*130d0*/  LOP3.LUT R21, R6, 0x4, R21, 0xe2, !PT ;  /* 0x0000000406157812 */ /* 0x000fe200078ee215 */
[----:B------:R-:W-:Y:S02]  /*130e0*/  IMAD R7, R11, UR4, RZ ;  /* 0x000000040b077c24 */ /* 0x000fe4000f8e02ff */
[----:B------:R-:W-:Y:S02]  /*130f0*/  IMAD.SHL.U32 R6, R0, 0x8, RZ ;  /* 0x0000000800067824 */ /* 0x000fe400078e00ff */
[----:B------:R-:W-:Y:S02]  /*13100*/  IMAD.MOV R0, RZ, RZ, -R3 ;  /* 0x000000ffff007224 */ /* 0x000fe400078e0a03 */
[----:B------:R-:W-:Y:S01]  /*13110*/  IMAD R9, R190, UR5, R7 ;  /* 0x00000005be097c24 */ /* 0x000fe2000f8e0207 */
[----:B------:R-:W-:Y:S01]  /*13120*/  LOP3.LUT R21, R6, 0x8, R21, 0xe2, !PT ;  /* 0x0000000806157812 */ /* 0x000fe200078ee215 */
[----:B------:R-:W-:Y:S01]  /*13130*/  IMAD R7, R14, R0, R13 ;  /* 0x000000000e077224 */ /* 0x000fe200078e020d */
[----:B------:R-:W-:Y:S01]  /*13140*/  SHF.R.S32.HI R0, RZ, 0x1f, R3 ;  /* 0x0000001fff007819 */ /* 0x000fe20000011403 */
[----:B------:R-:W-:Y:S01]  /*13150*/  IMAD.WIDE.U32 R190, R190, UR4, R4 ;  /* 0x00000004bebe7c25 */ /* 0x000fe2000f8e0004 */
[----:B------:R-:W-:Y:S01]  /*13160*/  ULDC.64 UR4, c[0x0][0xbe0] ;  /* 0x0002f80000047ab9 */ /* 0x000fe20000000a00 */
[----:B------:R-:W-:-:S02]  /*13170*/  SEL R4, RZ, 0xffffffff, P1 ;  /* 0xffffffffff047807 */ /* 0x000fc40000800000 */
[----:B------:R-:W-:Y:S01]  /*13180*/  IMAD.IADD R191, R191, 0x1, R9 ;  /* 0x00000001bfbf7824 */ /* 0x000fe200078e0209 */
[----:B------:R-:W-:Y:S01]  /*13190*/  SEL R6, RZ, 0xffffffff, P0 ;  /* 0xffffffffff067807 */ /* 0x000fe20000000000 */
[----:B------:R-:W-:Y:S01]  /*131a0*/  IMAD R0, R0, UR4, RZ ;  /* 0x0000000400007c24 */ /* 0x000fe2000f8e02ff */
[----:B------:R-:W-:Y:S01]  /*131b0*/  ISETP.GE.AND P0, PT, R222, UR6, PT ;  /* 0x00000006de007c0c */ /* 0x000fe2000bf06270 */
[----:B------:R-:W-:Y:S02]  /*131c0*/  IMAD.SHL.U32 R8, R4, 0x10, RZ ;  /* 0x0000001004087824 */ /* 0x000fe400078e00ff */
[C---:B------:R-:W-:Y:S01]  /*131d0*/  IMAD R9, R3.reuse, UR5, R0 ;  /* 0x0000000503097c24 */ /* 0x040fe2000f8e0200 */
[----:B------:R-:W-:Y:S01]  /*131e0*/  SHF.R.S32.HI R0, RZ, 0x1f, R7 ;  /* 0x0000001fff007819 */ /* 0x000fe20000011407 */
[----:B------:R-:W-:Y:S01]  /*131f0*/  IMAD.WIDE.U32 R4, R3, UR4, R190 ;  /* 0x0000000403047c25 */ /* 0x000fe2000f8e00be */
[----:B------:R-:W-:Y:S01]  /*13200*/  ULDC.64 UR4, c[0x0][0xbd8] ;  /* 0x0002f60000047ab9 */ /* 0x000fe20000000a00 */
[----:B------:R-:W-:-:S02]  /*13210*/  LOP3.LUT R21, R8, 0x10, R21, 0xe2, !PT ;  /* 0x0000001008157812 */ /* 0x000fc400078ee215 */
[----:B------:R-:W-:Y:S02]  /*13220*/  IMAD.IADD R5, R5, 0x1, R9 ;  /* 0x0000000105057824 */ /* 0x000fe400078e0209 */
[----:B------:R-:W-:Y:S02]  /*13230*/  IMAD R0, R0, UR4, RZ ;  /* 0x0000000400007c24 */ /* 0x000fe4000f8e02ff */
[----:B------:R-:W-:Y:S01]  /*13240*/  IMAD.WIDE.U32 R4, R7, UR4, R4 ;  /* 0x0000000407047c25 */ /* 0x000fe2000f8e0004 */
[----:B------:R-:W-:-:S03]  /*13250*/  ULDC UR4, c[0x0][0xb88] ;  /* 0x0002e20000047ab9 */ /* 0x000fc60000000800 */
[----:B------:R-:W-:Y:S02]  /*13260*/  IMAD.IADD R24, R218, 0x1, R18 ;  /* 0x00000001da187824 */ /* 0x000fe400078e0212 */
[----:B------:R-:W-:Y:S02]  /*13270*/  IMAD R25, R14, UR4, RZ ;  /* 0x000000040e197c24 */ /* 0x000fe4000f8e02ff */
        /* <DEDUP_REMOVED lines=8> */
[----:B------:R-:W-:Y:S01]  /*13300*/  LEA.HI.X R3, R4, UR5, R3, 0x1, P1 ;  /* 0x0000000504037c11 */ /* 0x000fe200088f0c03 */
[----:B------:R1:W2:Y:S01]  /*13310*/  SHFL.IDX PT, R6, R18, RZ, 0x181f ;  /* 0x00181fff12067589 */ /* 0x0002a200000e0000 */
[----:B------:R-:W-:Y:S02]  /*13320*/  LOP3.LUT R21, R21, R0, RZ, 0xfc, !PT ;  /* 0x0000000015157212 */ /* 0x000fe400078efcff */
[----:B------:R-:W-:Y:S01]  /*13330*/  SEL R0, RZ, 0x80, P2 ;  /* 0x00000080ff007807 */ /* 0x000fe20001000000 */
[----:B------:R1:W3:Y:S03]  /*13340*/  SHFL.IDX PT, R7, R3, RZ, 0x181f ;  /* 0x00181fff03077589 */ /* 0x0002e600000e0000 */
[----:B------:R-:W-:Y:S01]  /*13350*/  LOP3.LUT R20, R21, R0, RZ, 0xfc, !PT ;  /* 0x0000000015147212 */ /* 0x000fe200078efcff */
[----:B------:R-:W-:Y:S06]  /*13360*/  @P0 BRA `(.L_x_2098) ;  /* 0x00000000007c0947 */ /* 0x000fec0003800000 */
[----:B------:R-:W-:Y:S02]  /*13370*/  ISETP.GE.AND P2, PT, R196, UR6, PT ;  /* 0x00000006c4007c0c */ /* 0x000fe4000bf46270 */
[----:B------:R-:W-:Y:S02]  /*13380*/  ISETP.GE.AND P1, PT, R186, UR6, PT ;  /* 0x00000006ba007c0c */ /* 0x000fe4000bf26270 */
[----:B------:R-:W-:Y:S02]  /*13390*/  ISETP.GE.AND P5, PT, R195, UR6, PT ;  /* 0x00000006c3007c0c */ /* 0x000fe4000bfa6270 */
[----:B------:R-:W-:-:S07]  /*133a0*/  ISETP.GE.AND P3, PT, R194, UR6, PT ;  /* 0x00000006c2007c0c */ /* 0x000fce000bf66270 */
[-C--:B--2---:R-:W-:Y:S02]  /*133b0*/  @!P2 LEA R8, P0, R196, R6.reuse, 0x1 ;  /* 0x00000006c408a211 */ /* 0x084fe400078008ff */
[----:B---3--:R-:W-:Y:S02]  /*133c0*/  @!P1 IMAD.WIDE R4, R186, 0x2, R6 ;  /* 0x00000002ba049825 */ /* 0x008fe400078e0206 */
        /* <DEDUP_REMOVED lines=25> */
.L_x_2098:
[----:B------:R-:W-:Y:S05]  /*13560*/  BSYNC B1 ;  /* 0x0000000000017941 */ /* 0x000fea0003800000 */
.L_x_2097:
[----:B------:R-:W-:Y:S01]  /*13570*/  VIADD R0, R24, 0x20 ;  /* 0x0000002018007836 */ /* 0x000fe20000000000 */
[----:B---34-:R3:W4:Y:S04]  /*13580*/  SHFL.IDX PT, R7, R3, 0x1, 0x181f ;  /* 0x00381f0003077f89 */ /* 0x01872800000e0000 */
[----:B------:R-:W-:Y:S01]  /*13590*/  ISETP.GE.AND P0, PT, R0, R25, PT ;  /* 0x000000190000720c */ /* 0x000fe20003f06270 */
[----:B--2---:R3:W2:-:S12]  /*135a0*/  SHFL.IDX PT, R6, R18, 0x1, 0x181f ;  /* 0x00381f0012067f89 */ /* 0x00469800000e0000 */
[----:B---3--:R-:W-:Y:S05]  /*135b0*/  @P0 BRA `(.L_x_2094) ;  /* 0x00000000007c0947 */ /* 0x008fea0003800000 */
[----:B------:R-:W-:Y:S02]  /*135c0*/  ISETP.GE.AND P2, PT, R196, UR6, PT ;  /* 0x00000006c4007c0c */ /* 0x000fe4000bf46270 */
[----:B------:R-:W-:Y:S02]  /*135d0*/  ISETP.GE.AND P3, PT, R186, UR6, PT ;  /* 0x00000006ba007c0c */ /* 0x000fe4000bf66270 */
[----:B------:R-:W-:Y:S02]  /*135e0*/  ISETP.GE.AND P5, PT, R195, UR6, PT ;  /* 0x00000006c3007c0c */ /* 0x000fe4000bfa6270 */
[----:B------:R-:W-:Y:S02]  /*135f0*/  ISETP.GE.AND P4, PT, R194, UR6, PT ;  /* 0x00000006c2007c0c */ /* 0x000fe4000bf86270 */
[----:B------:R-:W-:-:S05]  /*13600*/  LOP3.LUT P1, RZ, R21, 0x40, RZ, 0xc0, !PT ;  /* 0x0000004015ff7812 */ /* 0x000fca000782c0ff */
[-C--:B--2---:R-:W-:Y:S02]  /*13610*/  @!P2 LEA R8, P0, R196, R6.reuse, 0x1 ;  /* 0x00000006c408a211 */ /* 0x084fe400078008ff */
[----:B----4-:R-:W-:Y:S02]  /*13620*/  @!P3 IMAD.WIDE R4, R186, 0x2, R6 ;  /* 0x00000002ba04b825 */ /* 0x010fe400078e0206 */
        /* <DEDUP_REMOVED lines=13> */
[-C--:B--2---:R-:W-:Y:S02]  /*13700*/  @!P2 LEA R4, P6, R192, R6.reuse, 0x1 ;  /* 0x00000006c004a211 */ /* 0x084fe400078c08ff */
        /* <DEDUP_REMOVED lines=10> */
.L_x_2094:
[----:B------:R-:W-:Y:S05]  /*137b0*/  BSYNC B0 ;  /* 0x0000000000007941 */ /* 0x000fea0003800000 */
.L_x_2089:
[----:B------:R-:W-:Y:S02]  /*137c0*/  ULDC UR4, c[0x0][0xd38] ;  /* 0x00034e0000047ab9 */ /* 0x000fe40000000800 */
[----:B0-----:R-:W-:-:S13]  /*137d0*/  ISETP.GE.AND P0, PT, R167, UR4, PT ;  /* 0x00000004a7007c0c */ /* 0x001fda000bf06270 */
[----:B------:R-:W-:Y:S05]  /*137e0*/  @!P0 BRA `(.L_x_2099) ;  /* 0xfffffed800148947 */ /* 0x000fea000383ffff */
[----:B------:R-:W-:Y:S05]  /*137f0*/  EXIT ;  /* 0x000000000000794d */ /* 0x000fea0003800000 */
.L_x_1998:
[----:B------:R-:W-:-:S08]  /*13800*/  NOP ;  /* 0x0000000000007918 */ /* 0x000fd00000000000 */
[----:B------:R-:W0:-:S00]  /*13810*/  USETMAXREG.DEALLOC.CTAPOOL 0x18 ;  /* 0x00000018000079c8 */ /* 0x000e0000080e0500 */
[----:B0-----:R-:W-:-:S06]  /*13820*/  LOP3.LUT R2, R2, 0x3, RZ, 0xc0, !PT ;  /* 0x0000000302027812 */ /* 0x001fcc00078ec0ff */
[----:B------:R-:W0:Y:S01]  /*13830*/  S2UR UR6, SR_CTAID.X ;  /* 0x00000000000679c3 */ /* 0x000e220000002500 */
[----:B------:R-:W-:Y:S01]  /*13840*/  LOP3.LUT R18, R18, 0xffffff7f, RZ, 0xc0, !PT ;  /* 0xffffff7f12127812 */ /* 0x000fe200078ec0ff */
[----:B------:R-:W-:Y:S01]  /*13850*/  STL [R1+0x28], RZ ;  /* 0x000028ff01007387 */ /* 0x000fe20000100800 */
[----:B------:R-:W-:-:S03]  /*13860*/  IMAD.MOV.U32 R19, RZ, RZ, RZ ;  /* 0x000000ffff137224 */ /* 0x000fc600078e00ff */
[----:B------:R-:W1:Y:S02]  /*13870*/  SHFL.IDX PT, R2, R2, RZ, 0x1f ;  /* 0x00001fff02027589 */ /* 0x000e6400000e0000 */
[----:B-1----:R-:W-:Y:S02]  /*13880*/  ISETP.NE.AND P0, PT, R2, RZ, PT ;  /* 0x000000ff0200720c */ /* 0x002fe40003f05270 */
[----:B------:R-:W0:Y:S11]  /*13890*/  LDC R2, c[0x0][0xd38] ;  /* 0x00034e00ff027b82 */ /* 0x000e360000000800 */
[----:B------:R-:W-:Y:S01]  /*138a0*/  @P0 LOP3.LUT R18, R18, 0x80, RZ, 0xfc, !PT ;  /* 0x0000008012120812 */ /* 0x000fe200078efcff */
[----:B------:R-:W-:Y:S06]  /*138b0*/  @P0 BAR.ARV 0x4, 0x180 ;  /* 0x0106000000000b1d */ /* 0x000fec0000002000 */
[----:B0-----:R-:W-:Y:S01]  /*138c0*/  ISETP.LE.AND P0, PT, R2, UR6, PT ;  /* 0x0000000602007c0c */ /* 0x001fe2000bf03270 */
[----:B------:R-:W-:-:S05]  /*138d0*/  IMAD.MOV.U32 R2, RZ, RZ, 0x1 ;  /* 0x00000001ff027424 */ /* 0x000fca00078e00ff */
[----:B------:R0:W-:Y:S07]  /*138e0*/  STL [R1+0x8], R2 ;  /* 0x0000080201007387 */ /* 0x0001ee0000100800 */
[----:B------:R-:W-:Y:S05]  /*138f0*/  @P0 BRA `(.L_x_2100) ;  /* 0x0000006400100947 */ /* 0x000fea0003800000 */
[----:B------:R-:W1:Y:S01]  /*13900*/  S2UR UR5, SR_CgaCtaId ;  /* 0x00000000000579c3 */ /* 0x000e620000008800 */
[C---:B0-----:R-:W-:Y:S01]  /*13910*/  IMAD.SHL.U32 R2, R0.reuse, 0x8, RZ ;  /* 0x0000000800027824 */ /* 0x041fe200078e00ff */
[----:B------:R-:W-:Y:S01]  /*13920*/  LOP3.LUT R5, R0, 0x7f, RZ, 0xc0, !PT ;  /* 0x0000007f00057812 */ /* 0x000fe200078ec0ff */
[----:B------:R-:W-:Y:S01]  /*13930*/  UMOV UR4, 0x400 ;  /* 0x0000040000047882 */ /* 0x000fe20000000000 */
[----:B------:R-:W-:Y:S01]  /*13940*/  IMAD.MOV.U32 R19, RZ, RZ, RZ ;  /* 0x000000ffff137224 */ /* 0x000fe200078e00ff */
[----:B------:R-:W-:Y:S01]  /*13950*/  ULDC UR41, c[0x0][0xc] ;  /* 0x0000030000297ab9 */ /* 0x000fe20000000800 */
[----:B------:R-:W-:Y:S01]  /*13960*/  LOP3.LUT R3, R2, 0x1f8, RZ, 0xc0, !PT ;  /* 0x000001f802037812 */ /* 0x000fe200078ec0ff */
[----:B------:R-:W-:-:S03]  /*13970*/  ULDC.64 UR46, c[0x0][0x198] ;  /* 0x00006600002e7ab9 */ /* 0x000fc60000000a00 */
[----:B------:R-:W-:Y:S01]  /*13980*/  LOP3.LUT R4, R3, 0x38, R0, 0x78, !PT ;  /* 0x0000003803047812 */ /* 0x000fe200078e7800 */
[----:B------:R-:W-:Y:S01]  /*13990*/  IMAD.SHL.U32 R3, R5, 0x8, RZ ;  /* 0x0000000805037824 */ /* 0x000fe200078e00ff */
[----:B------:R-:W-:-:S04]  /*139a0*/  SHF.R.U32.HI R5, RZ, 0x3, R5 ;  /* 0x00000003ff057819 */ /* 0x000fc80000011605 */
[----:B------:R-:W-:Y:S01]  /*139b0*/  LOP3.LUT R4, R4, 0x200, R3, 0xf8, !PT ;  /* 0x0000020004047812 */ /* 0x000fe200078ef803 */
[----:B------:R-:W-:Y:S01]  /*139c0*/  IMAD.SHL.U32 R3, R0, 0x10, RZ ;  /* 0x0000001000037824 */ /* 0x000fe200078e00ff */
[----:B------:R-:W-:-:S04]  /*139d0*/  LOP3.LUT R0, R2, 0x38, RZ, 0xc0, !PT ;  /* 0x0000003802007812 */ /* 0x000fc800078ec0ff */
[----:B------:R-:W-:Y:S01]  /*139e0*/  LOP3.LUT R2, R5, 0x70, R3, 0xf8, !PT ;  /* 0x0000007005027812 */ /* 0x000fe200078ef803 */
[----:B------:R-:W-:Y:S01]  /*139f0*/  IMAD.U32 R3, RZ, RZ, UR6 ;  /* 0x00000006ff037e24 */ /* 0x000fe2000f8e00ff */
[----:B-1----:R-:W-:Y:S01]  /*13a00*/  ULEA UR4, UR5, UR4, 0x18 ;  /* 0x0000000405047291 */ /* 0x002fe2000f8ec03f */
[----:B------:R-:W-:-:S05]  /*13a10*/  IMAD.MOV.U32 R2, RZ, RZ, 0x1 ;  /* 0x00000001ff027424 */ /* 0x000fca00078e00ff */
[----:B------:R-:W-:-:S04]  /*13a20*/  IMAD.U32 R17, RZ, RZ, UR4 ;  /* 0x00000004ff117e24 */ /* 0x000fc8000f8e00ff */
[----:B------:R-:W-:-:S05]  /*13a30*/  IMAD R4, R4, 0x2, R17 ;  /* 0x0000000204047824 */ /* 0x000fca00078e0211 */
[----:B------:R0:W-:Y:S04]  /*13a40*/  STL [R1+0x4], R4 ;  /* 0x0000040401007387 */ /* 0x0001e80000100800 */
[----:B------:R1:W-:Y:S04]  /*13a50*/  STL [R1+0x10], R3 ;  /* 0x0000100301007387 */ /* 0x0003e80000100800 */
[----:B------:R-:W-:Y:S01]  /*13a60*/  STL [R1+0x28], RZ ;  /* 0x000028ff01007387 */ /* 0x000fe20000100800 */
[----:B0-----:R-:W-:-:S03]  /*13a70*/  LOP3.LUT R4, R0, 0x40, RZ, 0xfc, !PT ;  /* 0x0000004000047812 */ /* 0x001fc600078efcff */
[----:B------:R0:W-:Y:S01]  /*13a80*/  STL [R1+0x8], R2 ;  /* 0x0000080201007387 */ /* 0x0001e20000100800 */
[C---:B------:R-:W-:Y:S02]  /*13a90*/  LOP3.LUT R4, R0.reuse, 0x100, RZ, 0xfc, !PT ;  /* 0x0000010000047812 */ /* 0x040fe400078efcff */
[C---:B-1----:R-:W-:Y:S02]  /*13aa0*/  LOP3.LUT R3, R0.reuse, 0x80, RZ, 0xfc, !PT ;  /* 0x0000008000037812 */ /* 0x042fe400078efcff */
[C---:B------:R-:W-:Y:S02]  /*13ab0*/  LOP3.LUT R3, R0.reuse, 0x140, RZ, 0xfc, !PT ;  /* 0x0000014000037812 */ /* 0x040fe400078efcff */
[C---:B0-----:R-:W-:Y:S02]  /*13ac0*/  LOP3.LUT R2, R0.reuse, 0xc0, RZ, 0xfc, !PT ;  /* 0x000000c000027812 */ /* 0x041fe400078efcff */
[C---:B------:R-:W-:Y:S02]  /*13ad0*/  LOP3.LUT R2, R0.reuse, 0x180, RZ, 0xfc, !PT ;  /* 0x0000018000027812 */ /* 0x040fe400078efcff */
[----:B------:R-:W-:-:S07]  /*13ae0*/  LOP3.LUT R0, R0, 0x1c0, RZ, 0xfc, !PT ;  /* 0x000001c000007812 */ /* 0x000fce00078efcff */
.L_x_2218:
[----:B------:R-:W2:Y:S01]  /*13af0*/  LDL R0, [R1+0x10] ;  /* 0x0000100001007983 */ /* 0x000ea20000100800 */
        /* <DEDUP_REMOVED lines=13> */
[----:B-1-34-:R-:W-:Y:S05]  /*13bd0*/  @!P0 BRA `(.L_x_2101) ;  /* 0x0000000000208947 */ /* 0x01afea0003800000 */
        /* <DEDUP_REMOVED lines=8> */
.L_x_2101:
[----:B------:R-:W-:Y:S01]  /*13c60*/  ULDC UR9, c[0x0][0xd54] ;  /* 0x0003550000097ab9 */ /* 0x000fe20000000800 */
[----:B------:R-:W-:Y:S01]  /*13c70*/  UMOV UR6, UR8 ;  /* 0x0000000800067c82 */ /* 0x000fe20008000000 */
[----:B------:R-:W-:-:S11]  /*13c80*/  UISETP.NE.AND UP0, UPT, UR9, 0x1, UPT ;  /* 0x000000010900788c */ /* 0x000fd6000bf05270 */
[----:B------:R-:W-:Y:S02]  /*13c90*/  @UP0 ULDC.64 UR10, c[0x0][0xd58] ;  /* 0x00035600000a0ab9 */ /* 0x000fe40000000a00 */
[----:B------:R-:W-:-:S04]  /*13ca0*/  UIMAD.WIDE.U32 UR4, UR8, UR10, URZ ;  /* 0x0000000a080472a5 */ /* 0x000fc8000f8e003f */
[----:B------:R-:W-:-:S04]  /*13cb0*/  @UP0 USHF.R.U32.HI UR6, URZ, UR11, UR5 ;  /* 0x0000000b3f060299 */ /* 0x000fc80008011605 */
[----:B------:R-:W-:-:S12]  /*13cc0*/  UIMAD UR4, UR6, UR9, URZ ;  /* 0x00000009060472a4 */ /* 0x000fd8000f8e023f */
.L_x_2102:
        /* <DEDUP_REMOVED lines=48> */
.L_x_2104:
[----:B------:R-:W-:-:S11]  /*13fd0*/  UISETP.NE.AND UP0, UPT, UR5, 0x1, UPT ;  /* 0x000000010500788c */ /* 0x000fd6000bf05270 */
[----:B------:R-:W-:Y:S02]  /*13fe0*/  @UP0 ULDC.64 UR12, c[0x0][0xae0] ;  /* 0x0002b800000c0ab9 */ /* 0x000fe40000000a00 */
[----:B------:R-:W-:-:S04]  /*13ff0*/  UIMAD.WIDE.U32 UR8, UR10, UR12, URZ ;  /* 0x0000000c0a0872a5 */ /* 0x000fc8000f8e003f */
[----:B------:R-:W-:-:S12]  /*14000*/  @UP0 USHF.R.U32.HI UR10, URZ, UR13, UR9 ;  /* 0x0000000d3f0a0299 */ /* 0x000fd80008011609 */
.L_x_2105:
[----:B------:R-:W-:-:S04]  /*14010*/  UIMAD UR10, UR10, UR5, UR5 ;  /* 0x000000050a0a72a4 */ /* 0x000fc8000f8e0205 */
[----:B------:R-:W-:-:S04]  /*14020*/  UISETP.LT.AND UP0, UPT, UR4, UR10, UPT ;  /* 0x0000000a0400728c */ /* 0x000fc8000bf01270 */
[----:B------:R-:W-:-:S12]  /*14030*/  USEL UR4, UR4, UR10, UP0 ;  /* 0x0000000a04047287 */ /* 0x000fd80008000000 */
.L_x_2103:
        /* <DEDUP_REMOVED lines=30> */
.L_x_2107:
[----:B------:R-:W-:-:S11]  /*14220*/  UISETP.NE.AND UP0, UPT, UR5, 0x1, UPT ;  /* 0x000000010500788c */ /* 0x000fd6000bf05270 */
[----:B------:R-:W-:Y:S02]  /*14230*/  @UP0 ULDC.64 UR10, c[0x0][0xae0] ;  /* 0x0002b800000a0ab9 */ /* 0x000fe40000000a00 */
[----:B------:R-:W-:-:S04]  /*14240*/  UIMAD.WIDE.U32 UR6, UR4, UR10, URZ ;  /* 0x0000000a040672a5 */ /* 0x000fc8000f8e003f */
[----:B------:R-:W-:-:S12]  /*14250*/  @UP0 USHF.R.U32.HI UR4, URZ, UR11, UR7 ;  /* 0x0000000b3f040299 */ /* 0x000fd80008011607 */
.L_x_2108:
[----:B------:R-:W-:-:S04]  /*14260*/  UIMAD UR4, UR4, UR5, URZ ;  /* 0x00000005040472a4 */ /* 0x000fc8000f8e023f */
[----:B------:R-:W-:-:S04]  /*14270*/  UISETP.LT.AND UP0, UPT, UR8, UR4, UPT ;  /* 0x000000040800728c */ /* 0x000fc8000bf01270 */
[----:B------:R-:W-:-:S12]  /*14280*/  USEL UR8, UR8, UR4, !UP0 ;  /* 0x0000000408087287 */ /* 0x000fd8000c000000 */
.L_x_2106:
        /* <DEDUP_REMOVED lines=24> */
[----:B-1----:R-:W-:-:S05]  /*14410*/  IADD3 R0, R2, UR41, R0 ;  /* 0x0000002902007c10 */ /* 0x002fca000fffe000 */
[----:B------:R0:W-:Y:S01]  /*14420*/  STL [R1+0x10], R0 ;  /* 0x0000100001007387 */ /* 0x0001e20000100800 */
[----:B------:R-:W-:Y:S05]  /*14430*/  BRA `(.L_x_2111) ;  /* 0x0000005400cc7947 */ /* 0x000fea0003800000 */
.L_x_2110:
        /* <DEDUP_REMOVED lines=20> */
.L_x_2113:
[----:B------:R-:W-:Y:S05]  /*14580*/  BSYNC B6 ;  /* 0x0000000000067941 */ /* 0x000fea0003800000 */
.L_x_2112:
        /* <DEDUP_REMOVED lines=20> */
.L_x_2116:
        /* <DEDUP_REMOVED lines=15> */
.L_x_2115:
[----:B------:R-:W-:Y:S05]  /*147c0*/  BSYNC B6 ;  /* 0x0000000000067941 */ /* 0x000fea0003800000 */
.L_x_2114:
        /* <DEDUP_REMOVED lines=12> */
[----:B------:R-:W-:Y:S01]  /*14890*/  LOP3.LUT R18, R18, 0xfffffffe, RZ, 0xc0, !PT ;  /* 0xfffffffe12127812 */ /* 0x000fe200078ec0ff */
[----:B------:R-:W1:Y:S02]  /*148a0*/  S2R R4, SR_TID.X ;  /* 0x0000000000047919 */ /* 0x000e640000002100 */
[----:B------:R-:W-:Y:S01]  /*148b0*/  VIADD R0, R0, 0xffffffff ;  /* 0xffffffff00007836 */ /* 0x000fe20000000000 */
[----:B0-----:R-:W0:Y:S02]  /*148c0*/  LDC.64 R2, c[0x0][0x418] ;  /* 0x00010600ff027b82 */ /* 0x001e240000000a00 */
[----:B0-----:R-:W-:Y:S02]  /*148d0*/  ISETP.NE.U32.AND P0, PT, R2, RZ, PT ;  /* 0x000000ff0200720c */ /* 0x001fe40003f05070 */
[----:B-1----:R-:W-:-:S02]  /*148e0*/  SHF.R.U32.HI R4, RZ, 0x5, R4 ;  /* 0x00000005ff047819 */ /* 0x002fc40000011604 */
[----:B------:R-:W-:Y:S02]  /*148f0*/  ISETP.NE.AND.EX P1, PT, R3, RZ, PT, P0 ;  /* 0x000000ff0300720c */ /* 0x000fe40003f25300 */
[----:B------:R-:W-:-:S11]  /*14900*/  LOP3.LUT R4, R4, 0x3, RZ, 0xc0, !PT ;  /* 0x0000000304047812 */ /* 0x000fd600078ec0ff */
[----:B------:R-:W-:Y:S02]  /*14910*/  @P1 LOP3.LUT R18, R18, 0x1, RZ, 0xfc, !PT ;  /* 0x0000000112121812 */ /* 0x000fe400078efcff */
[----:B--2---:R-:W-:Y:S01]  /*14920*/  SHF.R.S32.HI R8, RZ, 0x1f, R7 ;  /* 0x0000001fff087819 */ /* 0x004fe20000011407 */
[----:B------:R0:W-:Y:S01]  /*14930*/  STL [R1], R7 ;  /* 0x0000000701007387 */ /* 0x0001e20000100800 */
[----:B------:R-:W-:-:S03]  /*14940*/  SEL R16, R7, RZ, !P1 ;  /* 0x000000ff07107207 */ /* 0x000fc60004800000 */
[----:B------:R0:W-:Y:S01]  /*14950*/  STL [R1+0xc], R8 ;  /* 0x00000c0801007387 */ /* 0x0001e20000100800 */
[----:B------:R-:W-:Y:S05]  /*14960*/  BRA.DIV UR4, `(.L_x_2117) ;  /* 0x0000005a04c87947 */ /* 0x000fea000b800000 */
[----:B------:R1:W2:Y:S02]  /*14970*/  SHFL.IDX PT, R14, R4, RZ, 0x1f ;  /* 0x00001fff040e7589 */ /* 0x0002a400000e0000 */
.L_x_2234:
[----:B------:R3:W-:Y:S01]  /*14980*/  STL [R1+0x1c], R0 ;  /* 0x00001c0001007387 */ /* 0x0007e20000100800 */
[----:B--2---:R-:W-:Y:S02]  /*14990*/  ISETP.NE.AND P0, PT, R14, RZ, PT ;  /* 0x000000ff0e00720c */ /* 0x004fe40003f05270 */
[----:B------:R-:W-:Y:S02]  /*149a0*/  PLOP3.LUT P2, PT, PT, PT, PT, 0x8, 0x0 ;  /* 0x000000000000781c */ /* 0x000fe40003f4e170 */
[----:B------:R-:W-:-:S11]  /*149b0*/  LOP3.LUT R18, R18, 0xfffffffd, RZ, 0xc0, !PT ;  /* 0xfffffffd12127812 */ /* 0x000fd600078ec0ff */
[----:B------:R-:W-:Y:S01]  /*149c0*/  @P2 LOP3.LUT R18, R18, 0x2, RZ, 0xfc, !PT ;  /* 0x0000000212122812 */ /* 0x000fe200078efcff */
[----:B---3--:R-:W-:Y:S06]  /*149d0*/  @P0 BRA `(.L_x_2118) ;  /* 0x0000000000f00947 */ /* 0x008fec0003800000 */
[----:B------:R-:W-:-:S03]  /*149e0*/  UMOV UR4, 0xffffffff ;  /* 0xffffffff00047882 */ /* 0x000fc60000000000 */
[----:B------:R-:W-:Y:S05]  /*149f0*/  BRA.DIV UR4, `(.L_x_2119) ;  /* 0x0000005a04c47947 */ /* 0x000fea000b800000 */
[----:B------:R-:W-:-:S13]  /*14a00*/  ELECT P6, URZ, PT ;  /* 0x00000000003f782f */ /* 0x000fda00038c0000 */
.L_x_2237:
[----:B------:R-:W-:Y:S05]  /*14a10*/  @!P6 BRA `(.L_x_2118) ;  /* 0x0000000000e0e947 */ /* 0x000fea0003800000 */
[----:B------:R-:W-:Y:S01]  /*14a20*/  IMAD.MOV.U32 R16, RZ, RZ, R7 ;  /* 0x000000ffff107224 */ /* 0x000fe200078e0007 */
[----:B------:R-:W-:Y:S06]  /*14a30*/  @!P1 BRA `(.L_x_2120) ;  /* 0x00000000004c9947 */ /* 0x000fec0003800000 */
[----:B------:R-:W2:Y:S01]  /*14a40*/  LDC R6, c[0x0][0x43c] ;  /* 0x00010f00ff067b82 */ /* 0x000ea20000000800 */
[----:B------:R-:W-:Y:S01]  /*14a50*/  IMAD.MOV.U32 R9, RZ, RZ, R0 ;  /* 0x000000ffff097224 */ /* 0x000fe200078e0000 */
[----:B------:R-:W-:Y:S01]  /*14a60*/  ULDC.64 UR4, c[0x0][0x428] ;  /* 0x00010a0000047ab9 */ /* 0x000fe20000000a00 */
[----:B--2---:R-:W-:-:S13]  /*14a70*/  ISETP.NE.AND P0, PT, R6, 0x1, PT ;  /* 0x000000010600780c */ /* 0x004fda0003f05270 */
[----:B-1----:R-:W1:Y:S02]  /*14a80*/  @P0 LDC.64 R4, c[0x0][0x440] ;  /* 0x00011000ff040b82 */ /* 0x002e640000000a00 */
[----:B-1----:R-:W-:-:S04]  /*14a90*/  @P0 IMAD.HI.U32 R0, R9, R4, RZ ;  /* 0x0000000409000227 */ /* 0x002fc800078e00ff */
        /* <DEDUP_REMOVED lines=13> */
.L_x_2120:
[----:B--2---:R-:W2:Y:S01]  /*14b70*/  LDL R2, [R1+0x8] ;  /* 0x0000080001027983 */ /* 0x004ea20000100800 */
[----:B------:R-:W-:Y:S01]  /*14b80*/  IMAD R0, R19, 0x8, R17 ;  /* 0x0000000813007824 */ /* 0x000fe200078e0211 */
[----:B--2---:R-:W-:-:S04]  /*14b90*/  SHF.L.U32 R2, R2, 0x1f, RZ ;  /* 0x0000001f02027819 */ /* 0x004fc800000006ff */
[----:B------:R-:W2:Y:S02]  /*14ba0*/  SYNCS.PHASECHK.TRANS64.TRYWAIT P0, [R0+URZ+0x38840], R2 ;  /* 0x03884002000075a7 */ /* 0x000ea4000800017f */
[----:B--2---:R-:W-:Y:S05]  /*14bb0*/  @!P0 BRA `(.L_x_2121) ;  /* 0x0000005800748947 */ /* 0x004fea0003800000 */
.L_x_2238:
        /* <DEDUP_REMOVED lines=11> */
.L_x_2122:
[----:B--2---:R-:W2:Y:S01]  /*14c70*/  LDL R2, [R1+0x1c] ;  /* 0x00001c0001027983 */ /* 0x004ea20000100800 */
[----:B------:R-:W-:Y:S01]  /*14c80*/  R2UR UR33, R0 ;  /* 0x00000000002172ca */ /* 0x000fe200000e0000 */
[----:B------:R-:W-:Y:S01]  /*14c90*/  IMAD R0, R19, 0x2000, R17 ;  /* 0x0000200013007824 */ /* 0x000fe200078e0211 */
[----:B------:R-:W-:Y:S01]  /*14ca0*/  UIADD3 UR4, UP0, UR46, 0x370, URZ ;  /* 0x000003702e047890 */ /* 0x000fe2000ff1e03f */
[----:B-----5:R-:W-:Y:S01]  /*14cb0*/  R2UR UR37, R16 ;  /* 0x00000000102572ca */ /* 0x020fe200000e0000 */
[----:B------:R-:W-:Y:S01]  /*14cc0*/  UMOV UR6, 0x0 ;  /* 0x0000000000067882 */ /* 0x000fe20000000000 */
[----:B------:R-:W-:Y:S01]  /*14cd0*/  UMOV UR7, 0x14f00000 ;  /* 0x14f0000000077882 */ /* 0x000fe20000000000 */
[----:B------:R-:W-:Y:S01]  /*14ce0*/  R2UR UR32, R0 ;  /* 0x00000000002072ca */ /* 0x000fe200000e0000 */
[----:B------:R-:W-:Y:S01]  /*14cf0*/  UIADD3.X UR5, URZ, UR47, URZ, UP0, !UPT ;  /* 0x0000002f3f057290 */ /* 0x000fe200087fe43f */
[----:B------:R-:W-:Y:S01]  /*14d00*/  PLOP3.LUT P0, PT, PT, PT, PT, 0x80, 0x0 ;  /* 0x000000000000781c */ /* 0x000fe20003f0f070 */
[----:B------:R-:W-:Y:S01]  /*14d10*/  UMOV UR34, URZ ;  /* 0x0000003f00227c82 */ /* 0x000fe20008000000 */
[----:B------:R-:W-:-:S03]  /*14d20*/  LOP3.LUT R18, R18, 0xfffffffd, RZ, 0xc0, !PT ;  /* 0xfffffffd12127812 */ /* 0x000fc600078ec0ff */
[----:B------:R-:W-:-:S06]  /*14d30*/  UIADD3 UR33, UR33, 0x38830, URZ ;  /* 0x0003883021217890 */ /* 0x000fcc000fffe03f */
[----:B------:R-:W-:Y:S02]  /*14d40*/  UIADD3 UR32, UR32, 0x22400, URZ ;  /* 0x0002240020207890 */ /* 0x000fe4000fffe03f */
[----:B------:R-:W-:Y:S02]  /*14d50*/  @P0 LOP3.LUT R18, R18, 0x2, RZ, 0xfc, !PT ;  /* 0x0000000212120812 */ /* 0x000fe400078efcff */
[----:B--2---:R-:W-:-:S13]  /*14d60*/  R2UR UR35, R2 ;  /* 0x00000000022372ca */ /* 0x004fda00000e0000 */
[----:B------:R-:W-:-:S09]  /*14d70*/  USHF.L.U32 UR35, UR35, 0x6, URZ ;  /* 0x0000000623237899 */ /* 0x000fd2000800063f */
[----:B------:R2:W-:Y:S02]  /*14d80*/  UTMALDG.4D [UR32], [UR4], desc[UR6] ;  /* 0x00000620040075b4 */ /* 0x0005e40008019000 */
[----:B--2---:R-:W-:Y:S01]  /*14d90*/  NOP ;  /* 0x0000000000007918 */ /* 0x004fe20000000000 */
.L_x_2118:
[----:B------:R-:W-:Y:S05]  /*14da0*/  WARPSYNC.ALL ;  /* 0x0000000000007948 */ /* 0x000fea0003800000 */
[----:B------:R-:W-:Y:S01]  /*14db0*/  VIADD R0, R17, 0x20400 ;  /* 0x0002040011007836 */ /* 0x000fe20000000000 */
[----:B------:R-:W-:Y:S01]  /*14dc0*/  BAR.SYNC.DEFER_BLOCKING 0x8, 0x100 ;  /* 0x0204000000007b1d */ /* 0x000fe20000010000 */
[----:B------:R-:W-:Y:S02]  /*14dd0*/  USHF.R.S32.HI UR43, URZ, 0x1f, UR36 ;  /* 0x0000001f3f2b7899 */ /* 0x000fe40008011424 */
[----:B------:R-:W-:Y:S01]  /*14de0*/  USHF.R.S32.HI UR37, URZ, 0x1f, UR42 ;  /* 0x0000001f3f257899 */ /* 0x000fe2000801142a */
[----:B------:R-:W-:-:S02]  /*14df0*/  LOP3.LUT P0, RZ, R0, 0x3ff, RZ, 0xc0, !PT ;  /* 0x000003ff00ff7812 */ /* 0x000fc4000780c0ff */
[----:B------:R-:W-:Y:S11]  /*14e00*/  BSSY B6, `(.L_x_2123) ;  /* 0x0000012000067945 */ /* 0x000ff60003800000 */
[----:B------:R-:W-:Y:S05]  /*14e10*/  @!P0 BRA `(.L_x_2124) ;  /* 0x0000000000408947 */ /* 0x000fea0003800000 */
[----:B------:R-:W-:Y:S01]  /*14e20*/  MOV R2, 0x0 ;  /* 0x0000000000027802 */ /* 0x000fe20000000f00 */
[----:B------:R-:W-:Y:S01]  /*14e30*/  ULDC.64 UR4, c[0x4][0x90] ;  /* 0x0100240000047ab9 */ /* 0x000fe20000000a00 */
[----:B------:R-:W-:Y:S01]  /*14e40*/  ULDC.64 UR6, c[0x4][0x98] ;  /* 0x0100260000067ab9 */ /* 0x000fe20000000a00 */
[----:B------:R-:W-:Y:S01]  /*14e50*/  ULDC.64 UR8, c[0x4][0x20] ;  /* 0x0100080000087ab9 */ /* 0x000fe20000000a00 */
[----:B-1----:R-:W-:Y:S02]  /*14e60*/  IMAD.U32 R4, RZ, RZ, UR4 ;  /* 0x00000004ff047e24 */ /* 0x002fe4000f8e00ff */
        /* <DEDUP_REMOVED lines=10> */
[----:B-1----:R-:W-:Y:S05]  /*14f10*/  CALL.ABS.NOINC R2 ;  /* 0x0000000002007343 */ /* 0x002fea0003c00000 */
.L_x_2124:
[----:B------:R-:W-:Y:S05]  /*14f20*/  BSYNC B6 ;  /* 0x0000000000067941 */ /* 0x000fea0003800000 */
.L_x_2123:
[----:B------:R-:W2:Y:S01]  /*14f30*/  S2R R0, SR_TID.X ;  /* 0x0000000000007919 */ /* 0x000ea20000002100 */
[----:B------:R-:W3:Y:S01]  /*14f40*/  LDC R6, c[0x0][0x448] ;  /* 0x00011200ff067b82 */ /* 0x000ee20000000800 */
[----:B------:R-:W-:Y:S02]  /*14f50*/  ULDC.64 UR8, c[0x0][0x2d8] ;  /* 0x0000b60000087ab9 */ /* 0x000fe40000000a00 */
[----:B------:R-:W-:Y:S02]  /*14f60*/  UIMAD UR6, UR43, UR8, URZ ;  /* 0x000000082b0672a4 */ /* 0x000fe4000f8e023f */
[----:B------:R-:W-:Y:S02]  /*14f70*/  UIMAD.WIDE.U32 UR4, UR36, UR8, URZ ;  /* 0x00000008240472a5 */ /* 0x000fe4000f8e003f */
[----:B------:R-:W-:-:S03]  /*14f80*/  UIMAD UR6, UR36, UR9, UR6 ;  /* 0x00000009240672a4 */ /* 0x000fc6000f8e0206 */
[----:B------:R-:W-:Y:S01]  /*14f90*/  ULDC.64 UR8, c[0x0][0x2e0] ;  /* 0x0000b80000087ab9 */ /* 0x000fe20000000a00 */
[----:B------:R-:W-:Y:S02]  /*14fa0*/  UIADD3 UR5, UR5, UR6, URZ ;  /* 0x0000000605057290 */ /* 0x000fe4000fffe03f */
[----:B------:R-:W-:Y:S02]  /*14fb0*/  UIMAD UR6, UR37, UR8, URZ ;  /* 0x00000008250672a4 */ /* 0x000fe4000f8e023f */
[----:B------:R-:W-:Y:S02]  /*14fc0*/  UIMAD.WIDE.U32 UR4, UR42, UR8, UR4 ;  /* 0x000000082a0472a5 */ /* 0x000fe4000f8e0004 */
[----:B------:R-:W-:-:S04]  /*14fd0*/  UIMAD UR6, UR42, UR9, UR6 ;  /* 0x000000092a0672a4 */ /* 0x000fc8000f8e0206 */
[----:B------:R-:W-:Y:S02]  /*14fe0*/  UIADD3 UR6, UR5, UR6, URZ ;  /* 0x0000000605067290 */ /* 0x000fe4000fffe03f */
[----:B------:R-:W-:Y:S01]  /*14ff0*/  IMAD.U32 R5, RZ, RZ, UR5 ;  /* 0x00000005ff057e24 */ /* 0x000fe2000f8e00ff */
[----:B---3--:R-:W-:Y:S02]  /*15000*/  ISETP.NE.AND P0, PT, R6, 0x1, PT ;  /* 0x000000010600780c */ /* 0x008fe40003f05270 */
[----:B--2---:R-:W-:-:S04]  /*15010*/  LOP3.LUT R0, R0, 0x7f, RZ, 0xc0, !PT ;  /* 0x0000007f00007812 */ /* 0x004fc800078ec0ff */
[----:B-1----:R-:W-:Y:S02]  /*15020*/  SHF.R.U32.HI R4, RZ, 0x3, R0 ;  /* 0x00000003ff047819 */ /* 0x002fe40000011600 */
[----:B------:R-:W1:Y:S05]  /*15030*/  S2R R0, SR_TID.X ;  /* 0x0000000000007919 */ /* 0x000e6a0000002100 */
[----:B------:R-:W2:Y:S08]  /*15040*/  @P0 LDC R3, c[0x0][0x44c] ;  /* 0x00011300ff030b82 */ /* 0x000eb00000000800 */
[----:B------:R-:W3:Y:S01]  /*15050*/  @P0 LDC R2, c[0x0][0x450] ;  /* 0x00011400ff020b82 */ /* 0x000ee20000000800 */
[----:B-1----:R-:W-:-:S05]  /*15060*/  IMAD.SHL.U32 R0, R0, 0x10, RZ ;  /* 0x0000001000007824 */ /* 0x002fca00078e00ff */
[----:B------:R-:W-:Y:S01]  /*15070*/  LOP3.LUT R0, R4, 0x70, R0, 0xf8, !PT ;  /* 0x0000007004007812 */ /* 0x000fe200078ef800 */
[----:B------:R-:W-:Y:S01]  /*15080*/  IMAD.U32 R4, RZ, RZ, UR4 ;  /* 0x00000004ff047e24 */ /* 0x000fe2000f8e00ff */
[----:B------:R-:W-:-:S03]  /*15090*/  ULDC.64 UR4, c[0x0][0x2d0] ;  /* 0x0000b40000047ab9 */ /* 0x000fc60000000a00 */
[----:B0-----:R-:W-:-:S04]  /*150a0*/  VIADD R7, R0, UR40 ;  /* 0x0000002800077c36 */ /* 0x001fc80008000000 */
[----:B--2---:R-:W-:Y:S01]  /*150b0*/  @P0 IMAD.HI.U32 R3, R7, R3, RZ ;  /* 0x0000000307030227 */ /* 0x004fe200078e00ff */
[----:B------:R0:W-:Y:S03]  /*150c0*/  STL [R1+0x18], R7 ;  /* 0x0000180701007387 */ /* 0x0001e60000100800 */
[----:B------:R-:W-:Y:S01]  /*150d0*/  IMAD.MOV.U32 R0, RZ, RZ, R7 ;  /* 0x000000ffff007224 */ /* 0x000fe200078e0007 */
[----:B---3--:R-:W-:Y:S01]  /*150e0*/  @P0 SHF.R.U32.HI R0, RZ, R2, R3 ;  /* 0x00000002ff000219 */ /* 0x008fe20000011603 */
[----:B------:R-:W-:Y:S02]  /*150f0*/  IMAD.MOV.U32 R2, RZ, RZ, R4 ;  /* 0x000000ffff027224 */ /* 0x000fe400078e0004 */
[----:B------:R-:W-:Y:S01]  /*15100*/  IMAD.U32 R3, RZ, RZ, UR6 ;  /* 0x00000006ff037e24 */ /* 0x000fe2000f8e00ff */
[----:B------:R-:W-:Y:S01]  /*15110*/  SHF.R.S32.HI R4, RZ, 0x1f, R0 ;  /* 0x0000001fff047819 */ /* 0x000fe20000011400 */
[----:B------:R-:W1:Y:S01]  /*15120*/  S2R R8, SR_TID.X ;  /* 0x0000000000087919 */ /* 0x000e620000002100 */
[----:B------:R-:W-:Y:S01]  /*15130*/  ULDC.64 UR6, c[0x0][0x280] ;  /* 0x0000a00000067ab9 */ /* 0x000fe20000000a00 */
[----:B------:R-:W-:-:S04]  /*15140*/  IMAD.WIDE.U32 R2, R0, UR4, R2 ;  /* 0x0000000400027c25 */ /* 0x000fc8000f8e0002 */
[----:B------:R-:W-:-:S04]  /*15150*/  IMAD R4, R4, UR4, RZ ;  /* 0x0000000404047c24 */ /* 0x000fc8000f8e02ff */
[----:B------:R-:W-:Y:S01]  /*15160*/  IMAD R4, R0, UR5, R4 ;  /* 0x0000000500047c24 */ /* 0x000fe2000f8e0204 */
[----:B------:R-:W2:Y:S01]  /*15170*/  S2R R9, SR_TID.X ;  /* 0x0000000000097919 */ /* 0x000ea20000002100 */
[----:B------:R-:W-:Y:S01]  /*15180*/  IMAD.MOV R0, RZ, RZ, -R0 ;  /* 0x000000ffff007224 */ /* 0x000fe200078e0a00 */
[----:B------:R-:W-:Y:S01]  /*15190*/  ULDC.64 UR4, c[0x0][0x2c8] ;  /* 0x0000b20000047ab9 */ /* 0x000fe20000000a00 */
[----:B------:R-:W-:Y:S02]  /*151a0*/  IMAD.IADD R3, R3, 0x1, R4 ;  /* 0x0000000103037824 */ /* 0x000fe400078e0204 */
[----:B------:R-:W-:Y:S02]  /*151b0*/  IMAD R0, R6, R0, R7 ;  /* 0x0000000006007224 */ /* 0x000fe400078e0207 */
[----:B0-----:R0:W5:Y:S02]  /*151c0*/  LDL R7, [R1+0x4] ;  /* 0x0000040001077983 */ /* 0x0011640000100800 */
[----:B------:R-:W-:Y:S01]  /*151d0*/  IMAD.WIDE.U32 R2, R0, UR4, R2 ;  /* 0x0000000400027c25 */ /* 0x000fe2000f8e0002 */
[----:B------:R-:W-:-:S05]  /*151e0*/  SHF.R.S32.HI R4, RZ, 0x1f, R0 ;  /* 0x0000001fff047819 */ /* 0x000fca0000011400 */
[----:B------:R-:W-:Y:S01]  /*151f0*/  IMAD R4, R4, UR4, RZ ;  /* 0x0000000404047c24 */ /* 0x000fe2000f8e02ff */
[----:B------:R-:W-:-:S03]  /*15200*/  ULDC UR4, c[0x0][0x2b8] ;  /* 0x0000ae0000047ab9 */ /* 0x000fc60000000800 */
[----:B------:R-:W-:Y:S01]  /*15210*/  IMAD R4, R0, UR5, R4 ;  /* 0x0000000500047c24 */ /* 0x000fe2000f8e0204 */
[----:B------:R-:W-:Y:S01]  /*15220*/  LEA R0, P1, R2, UR6, 0x1 ;  /* 0x0000000602007c11 */ /* 0x000fe2000f8208ff */
[----:B-1----:R-:W-:Y:S02]  /*15230*/  IMAD.SHL.U32 R8, R8, 0x8, RZ ;  /* 0x0000000808087824 */ /* 0x002fe400078e00ff */
[----:B------:R-:W-:-:S03]  /*15240*/  IMAD.IADD R3, R3, 0x1, R4 ;  /* 0x0000000103037824 */ /* 0x000fc600078e0204 */
[----:B------:R-:W-:Y:S02]  /*15250*/  LOP3.LUT R8, R8, 0x38, RZ, 0xc0, !PT ;  /* 0x0000003808087812 */ /* 0x000fe400078ec0ff */
[----:B------:R-:W-:Y:S02]  /*15260*/  LEA.HI.X R3, R2, UR7, R3, 0x1, P1 ;  /* 0x0000000702037c11 */ /* 0x000fe400088f0c03 */
[----:B------:R-:W-:Y:S01]  /*15270*/  ISETP.GE.AND P0, PT, R8, UR4, PT ;  /* 0x0000000408007c0c */ /* 0x000fe2000bf06270 */
[----:B------:R-:W-:Y:S01]  /*15280*/  UMOV UR4, 0xffffffff ;  /* 0xffffffff00047882 */ /* 0x000fe20000000000 */
[----:B--2---:R-:W-:-:S04]  /*15290*/  LOP3.LUT R9, R9, 0x7f, RZ, 0xc0, !PT ;  /* 0x0000007f09097812 */ /* 0x004fc800078ec0ff */
[----:B------:R-:W-:Y:S01]  /*152a0*/  SHF.R.U32.HI R9, RZ, 0x3, R9 ;  /* 0x00000003ff097819 */ /* 0x000fe20000011609 */
[----:B0-----:R-:W-:Y:S06]  /*152b0*/  BRA.DIV UR4, `(.L_x_2125) ;  /* 0x0000005204c87947 */ /* 0x001fec000b800000 */
[----:B------:R-:W0:Y:S01]  /*152c0*/  SHFL.IDX PT, R5, R0, RZ, 0x181f ;  /* 0x00181fff00057589 */ /* 0x000e2200000e0000 */
[----:B------:R-:W-:Y:S01]  /*152d0*/  ULDC UR4, c[0x0][0x288] ;  /* 0x0000a20000047ab9 */ /* 0x000fe20000000800 */
[----:B------:R-:W-:Y:S02]  /*152e0*/  VIADD R9, R9, UR40 ;  /* 0x0000002809097c36 */ /* 0x000fe40008000000 */
[----:B------:R-:W1:Y:S01]  /*152f0*/  SHFL.IDX PT, R4, R3, RZ, 0x181f ;  /* 0x00181fff03047589 */ /* 0x000e6200000e0000 */
[----:B------:R-:W-:Y:S02]  /*15300*/  IMAD R2, R6, UR4, RZ ;  /* 0x0000000406027c24 */ /* 0x000fe4000f8e02ff */
[C---:B------:R-:W-:Y:S01]  /*15310*/  VIADD R6, R9.reuse, 0x10 ;  /* 0x0000001009067836 */ /* 0x040fe20000000000 */
[----:B------:R-:W-:Y:S02]  /*15320*/  STL [R1+0x14], R9 ;  /* 0x0000140901007387 */ /* 0x000fe40000100800 */
[----:B------:R-:W-:-:S02]  /*15330*/  ISETP.GE.AND P1, PT, R9, R2, PT ;  /* 0x000000020900720c */ /* 0x000fc40003f26270 */
[----:B------:R2:W-:Y:S11]  /*15340*/  STL [R1+0x20], R6 ;  /* 0x0000200601007387 */ /* 0x0005f60000100800 */
[----:B0-----:R-:W-:-:S05]  /*15350*/  @!P1 LEA R5, P2, R8, R5, 0x1 ;  /* 0x0000000508059211 */ /* 0x001fca00078408ff */
[----:B-1----:R-:W-:-:S05]  /*15360*/  @!P1 IMAD.X R4, RZ, RZ, R4, P2 ;  /* 0x000000ffff049224 */ /* 0x002fca00010e0604 */
[----:B------:R-:W-:-:S04]  /*15370*/  @!P1 LOP3.LUT R5, R5, R4, RZ, 0x3c, !PT ;  /* 0x0000000405059212 */ /* 0x000fc800078e3cff */
[----:B------:R-:W-:-:S04]  /*15380*/  @!P1 LOP3.LUT R4, R5, R4, RZ, 0x3c, !PT ;  /* 0x0000000405049212 */ /* 0x000fc800078e3cff */
[----:B------:R-:W-:-:S05]  /*15390*/  @!P1 LOP3.LUT R5, R5, R4, RZ, 0x3c, !PT ;  /* 0x0000000405059212 */ /* 0x000fca00078e3cff */
[----:B------:R-:W-:Y:S01]  /*153a0*/  @!PT LDS RZ, [RZ] ;  /* 0x00000000fffff984 */ /* 0x000fe20000000800 */
[----:B-----5:R0:W-:Y:S01]  /*153b0*/  @!P1 LDGSTS.E.BYPASS.LTC128B.128 [R7+0x20400], desc[UR44][R4.64], !P0 ;  /* 0x2040000004079fae */ /* 0x0201e2000c101d6c */
[----:B------:R-:W-:Y:S01]  /*153c0*/  ISETP.GE.AND P1, PT, R6, R2, PT ;  /* 0x000000020600720c */ /* 0x000fe20003f26270 */
[----:B--2---:R-:W-:-:S05]  /*153d0*/  VIADD R6, R9, 0x20 ;  /* 0x0000002009067836 */ /* 0x004fca0000000000 */
[----:B------:R-:W-:Y:S04]  /*153e0*/  STL [R1+0x24], R6 ;  /* 0x0000240601007387 */ /* 0x000fe80000100800 */
[----:B0-----:R-:W0:Y:S04]  /*153f0*/  SHFL.IDX PT, R5, R0, 0x1, 0x181f ;  /* 0x00381f0000057f89 */ /* 0x001e2800000e0000 */
[----:B------:R-:W1:Y:S01]  /*15400*/  SHFL.IDX PT, R4, R3, 0x1, 0x181f ;  /* 0x00381f0003047f89 */ /* 0x000e6200000e0000 */
[----:B0-----:R-:W-:-:S05]  /*15410*/  @!P1 LEA R5, P2, R8, R5, 0x1 ;  /* 0x0000000508059211 */ /* 0x001fca00078408ff */
[----:B-1----:R-:W-:-:S05]  /*15420*/  @!P1 IMAD.X R4, RZ, RZ, R4, P2 ;  /* 0x000000ffff049224 */ /* 0x002fca00010e0604 */
[----:B------:R-:W-:-:S04]  /*15430*/  @!P1 LOP3.LUT R5, R5, R4, RZ, 0x3c, !PT ;  /* 0x0000000405059212 */ /* 0x000fc800078e3cff */
[----:B------:R-:W-:-:S04]  /*15440*/  @!P1 LOP3.LUT R4, R5, R4, RZ, 0x3c, !PT ;  /* 0x0000000405049212 */ /* 0x000fc800078e3cff */
[----:B------:R-:W-:-:S05]  /*15450*/  @!P1 LOP3.LUT R5, R5, R4, RZ, 0x3c, !PT ;  /* 0x0000000405059212 */ /* 0x000fca00078e3cff */
[----:B------:R0:W-:Y:S01]  /*15460*/  @!P1 LDGSTS.E.BYPASS.LTC128B.128 [R7+0x20c00], desc[UR44][R4.64], !P0 ;  /* 0x20c0000004079fae */ /* 0x0001e2000c101d6c */
[----:B------:R-:W-:-:S03]  /*15470*/  ISETP.GE.AND P1, PT, R6, R2, PT ;  /* 0x000000020600720c */ /* 0x000fc60003f26270 */
[----:B0-----:R-:W0:Y:S04]  /*15480*/  SHFL.IDX PT, R5, R0, 0x2, 0x181f ;  /* 0x00581f0000057f89 */ /* 0x001e2800000e0000 */
[----:B------:R-:W1:Y:S04]  /*15490*/  SHFL.IDX PT, R4, R3, 0x2, 0x181f ;  /* 0x00581f0003047f89 */ /* 0x000e6800000e0000 */
[----:B------:R-:W2:Y:S04]  /*154a0*/  SHFL.IDX PT, R0, R0, 0x3, 0x181f ;  /* 0x00781f0000007f89 */ /* 0x000ea800000e0000 */
[----:B------:R-:W3:Y:S01]  /*154b0*/  SHFL.IDX PT, R3, R3, 0x3, 0x181f ;  /* 0x00781f0003037f89 */ /* 0x000ee200000e0000 */
[----:B0-----:R-:W-:-:S05]  /*154c0*/  @!P1 LEA R5, P2, R8, R5, 0x1 ;  /* 0x0000000508059211 */ /* 0x001fca00078408ff */
[----:B-1----:R-:W-:-:S05]  /*154d0*/  @!P1 IMAD.X R4, RZ, RZ, R4, P2 ;  /* 0x000000ffff049224 */ /* 0x002fca00010e0604 */
[----:B------:R-:W-:-:S04]  /*154e0*/  @!P1 LOP3.LUT R5, R5, R4, RZ, 0x3c, !PT ;  /* 0x0000000405059212 */ /* 0x000fc800078e3cff */
[----:B------:R-:W-:-:S04]  /*154f0*/  @!P1 LOP3.LUT R4, R5, R4, RZ, 0x3c, !PT ;  /* 0x0000000405049212 */ /* 0x000fc800078e3cff */
[----:B------:R-:W-:-:S05]  /*15500*/  @!P1 LOP3.LUT R5, R5, R4, RZ, 0x3c, !PT ;  /* 0x0000000405059212 */ /* 0x000fca00078e3cff */
[----:B--23--:R1:W-:Y:S02]  /*15510*/  @!P1 LDGSTS.E.BYPASS.LTC128B.128 [R7+0x21400], desc[UR44][R4.64], !P0 ;  /* 0x2140000004079fae */ /* 0x00c3e4000c101d6c */
.L_x_2247:
[----:B01----:R-:W2:Y:S02]  /*15520*/  LDL R4, [R1+0x14] ;  /* 0x0000140001047983 */ /* 0x003ea40000100800 */
[----:B--2---:R-:W-:-:S05]  /*15530*/  VIADD R4, R4, 0x30 ;  /* 0x0000003004047836 */ /* 0x004fca0000000000 */
[----:B------:R-:W-:Y:S01]  /*15540*/  ISETP.GE.AND P1, PT, R4, R2, PT ;  /* 0x000000020400720c */ /* 0x000fe20003f26270 */
[----:B------:R0:W-:-:S12]  /*15550*/  STL [R1+0x38], R4 ;  /* 0x0000380401007387 */ /* 0x0001d80000100800 */
[----:B------:R-:W-:-:S05]  /*15560*/  @!P1 LEA R2, P2, R8, R0, 0x1 ;  /* 0x0000000008029211 */ /* 0x000fca00078408ff */
[----:B------:R-:W-:-:S05]  /*15570*/  @!P1 IMAD.X R3, RZ, RZ, R3, P2 ;  /* 0x000000ffff039224 */ /* 0x000fca00010e0603 */
[----:B------:R-:W-:Y:S01]  /*15580*/  @!PT LDS RZ, [RZ] ;  /* 0x00000000fffff984 */ /* 0x000fe20000000800 */
[----:B------:R-:W-:Y:S01]  /*15590*/  @!PT LDS RZ, [RZ] ;  /* 0x00000000fffff984 */ /* 0x000fe20000000800 */
[----:B------:R-:W-:Y:S01]  /*155a0*/  @!PT LDS RZ, [RZ] ;  /* 0x00000000fffff984 */ /* 0x000fe20000000800 */
[----:B------:R0:W-:Y:S01]  /*155b0*/  @!P1 LDGSTS.E.BYPASS.LTC128B.128 [R7+0x21c00], desc[UR44][R2.64], !P0 ;  /* 0x21c0000002079fae */ /* 0x0001e2000c101d6c */
[----:B------:R-:W-:Y:S01]  /*155c0*/  PLOP3.LUT P0, PT, PT, PT, PT, 0x80, 0x0 ;  /* 0x000000000000781c */ /* 0x000fe20003f0f070 */
[----:B------:R-:W-:-:S12]  /*155d0*/  NOP ;  /* 0x0000000000007918 */ /* 0x000fd80000000000 */
.L_x_2126:
[----:B------:R-:W-:Y:S02]  /*155e0*/  PLOP3.LUT P1, PT, P1, P0, PT, 0xa2, 0x0 ;  /* 0x000000000000781c */ /* 0x000fe40000f21472 */
[----:B------:R-:W-:-:S08]  /*155f0*/  @P0 R2UR P1, UR4, R17 ;  /* 0x00000000110402ca */ /* 0x000fd00000020000 */
[----:B------:R-:W-:-:S05]  /*15600*/  @P0 PLOP3.LUT P0, PT, P1, PT, PT, 0x80, 0x0 ;  /* 0x000000000000081c */ /* 0x000fca0000f0f070 */
[----:B------:R-:W-:Y:S01]  /*15610*/  @!P1 SYNCS.ARRIVE.TRANS64.RED.A0T1 RZ, [UR4+0x38800], RZ ;  /* 0x038800ffffff99a7 */ /* 0x000fe20008200404 */
[----:B------:R-:W-:Y:S07]  /*15620*/  @!P1 ARRIVES.LDGSTSBAR.64.TRANSCNT [UR4+0x38800] ;  /* 0x03880000ff0099b0 */ /* 0x000fee0008000a84 */
[----:B------:R-:W-:Y:S05]  /*15630*/  @P0 BRA.U.ANY `(.L_x_2126) ;  /* 0xfffffffd00e80947 */ /* 0x000fea000393ffff */
[----:B0-----:R-:W0:Y:S01]  /*15640*/  LDC.64 R2, c[0x0][0x3d8] ;  /* 0x0000f600ff027b82 */ /* 0x001e220000000a00 */
[----:B------:R-:W-:Y:S01]  /*15650*/  NOP ;  /* 0x0000000000007918 */ /* 0x000fe20000000000 */
[C---:B0-----:R-:W-:Y:S01]  /*15660*/  IMAD R0, R2.reuse, UR43, RZ ;  /* 0x0000002b02007c24 */ /* 0x041fe2000f8e02ff */
[----:B------:R0:W-:Y:S01]  /*15670*/  SYNCS.ARRIVE.TRANS64.A1T0 RZ, [R17+URZ+0x38800], RZ ;  /* 0x038800ff11ff79a7 */ /* 0x0001e2000810003f */
[----:B------:R-:W-:Y:S01]  /*15680*/  IMAD.WIDE.U32 R4, R2, UR36, RZ ;  /* 0x0000002402047c25 */ /* 0x000fe2000f8e00ff */
[----:B------:R-:W-:Y:S03]  /*15690*/  BSSY B6, `(.L_x_2127) ;  /* 0x0000018000067945 */ /* 0x000fe60003800000 */
[----:B------:R-:W-:Y:S01]  /*156a0*/  IMAD R3, R3, UR36, R0 ;  /* 0x0000002403037c24 */ /* 0x000fe2000f8e0200 */
[----:B------:R0:W-:Y:S01]  /*156b0*/  STL.64 [R1+0x30], R4 ;  /* 0x0000300401007387 */ /* 0x0001e20000100a00 */
[----:B------:R-:W-:-:S05]  /*156c0*/  VIADD R0, R17, 0x26400 ;  /* 0x0002640011007836 */ /* 0x000fca0000000000 */
[----:B------:R-:W-:Y:S01]  /*156d0*/  LOP3.LUT P0, RZ, R0, 0x3ff, RZ, 0xc0, !PT ;  /* 0x000003ff00ff7812 */ /* 0x000fe2000780c0ff */
[----:B------:R-:W-:-:S05]  /*156e0*/  IMAD.IADD R0, R5, 0x1, R3 ;  /* 0x0000000105007824 */ /* 0x000fca00078e0203 */
[----:B------:R0:W-:Y:S07]  /*156f0*/  STL [R1+0x3c], R0 ;  /* 0x00003c0001007387 */ /* 0x0001ee0000100800 */
        /* <DEDUP_REMOVED lines=17> */
.L_x_2128:
[----:B------:R-:W-:Y:S05]  /*15810*/  BSYNC B6 ;  /* 0x0000000000067941 */ /* 0x000fea0003800000 */
.L_x_2127:
[----:B0-----:R-:W2:Y:S01]  /*15820*/  LDL.LU.64 R4, [R1+0x30] ;  /* 0x0000300001047983 */ /* 0x001ea20000300a00 */
[----:B------:R-:W0:Y:S01]  /*15830*/  LDC R8, c[0x0][0x448] ;  /* 0x00011200ff087b82 */ /* 0x000e220000000800 */
[----:B------:R-:W-:Y:S02]  /*15840*/  ULDC.64 UR8, c[0x0][0x3e0] ;  /* 0x0000f80000087ab9 */ /* 0x000fe40000000a00 */
[----:B------:R-:W3:Y:S04]  /*15850*/  LDL.LU R2, [R1+0x3c] ;  /* 0x00003c0001027983 */ /* 0x000ee80000300800 */
[----:B------:R-:W4:Y:S01]  /*15860*/  LDL.LU R3, [R1+0x18] ;  /* 0x0000180001037983 */ /* 0x000f220000300800 */
[----:B------:R-:W-:Y:S01]  /*15870*/  UIMAD UR6, UR37, UR8, URZ ;  /* 0x00000008250672a4 */ /* 0x000fe2000f8e023f */
[----:B------:R-:W-:Y:S01]  /*15880*/  LOP3.LUT R18, R18, 0xffffffef, RZ, 0xc0, !PT ;  /* 0xffffffef12127812 */ /* 0x000fe200078ec0ff */
[----:B------:R-:W1:Y:S02]  /*15890*/  S2R R10, SR_TID.X ;  /* 0x00000000000a7919 */ /* 0x000e640000002100 */
[----:B------:R-:W-:Y:S01]  /*158a0*/  UIMAD UR6, UR42, UR9, UR6 ;  /* 0x000000092a0672a4 */ /* 0x000fe2000f8e0206 */
[----:B------:R-:W5:Y:S01]  /*158b0*/  S2R R9, SR_TID.X ;  /* 0x0000000000097919 */ /* 0x000f620000002100 */
[----:B------:R-:W5:Y:S01]  /*158c0*/  S2R R12, SR_TID.X ;  /* 0x00000000000c7919 */ /* 0x000f620000002100 */
[----:B0-----:R-:W-:-:S13]  /*158d0*/  ISETP.NE.AND P0, PT, R8, 0x1, PT ;  /* 0x000000010800780c */ /* 0x001fda0003f05270 */
[----:B------:R-:W0:Y:S01]  /*158e0*/  @P0 LDC R0, c[0x0][0x450] ;  /* 0x00011400ff000b82 */ /* 0x000e220000000800 */
[----:B-1----:R-:W-:Y:S02]  /*158f0*/  IMAD.SHL.U32 R10, R10, 0x8, RZ ;  /* 0x000000080a0a7824 */ /* 0x002fe400078e00ff */
[----:B-----5:R-:W-:-:S03]  /*15900*/  IMAD.SHL.U32 R9, R9, 0x8, RZ ;  /* 0x0000000809097824 */ /* 0x020fc600078e00ff */
[----:B------:R-:W-:Y:S01]  /*15910*/  LOP3.LUT R10, R10, 0x38, RZ, 0xc0, !PT ;  /* 0x000000380a0a7812 */ /* 0x000fe200078ec0ff */
[----:B------:R-:W-:-:S03]  /*15920*/  IMAD.SHL.U32 R12, R12, 0x8, RZ ;  /* 0x000000080c0c7824 */ /* 0x000fc600078e00ff */
[C---:B------:R-:W-:Y:S02]  /*15930*/  LOP3.LUT R11, R10.reuse, 0x80, RZ, 0xfc, !PT ;  /* 0x000000800a0b7812 */ /* 0x040fe400078efcff */
[----:B------:R-:W-:Y:S02]  /*15940*/  LOP3.LUT R10, R10, 0x40, RZ, 0xfc, !PT ;  /* 0x000000400a0a7812 */ /* 0x000fe400078efcff */
[----:B------:R-:W-:Y:S02]  /*15950*/  LOP3.LUT R9, R9, 0x38, RZ, 0xc0, !PT ;  /* 0x0000003809097812 */ /* 0x000fe400078ec0ff */
[----:B------:R-:W-:-:S04]  /*15960*/  LOP3.LUT R12, R12, 0x38, RZ, 0xc0, !PT ;  /* 0x000000380c0c7812 */ /* 0x000fc800078ec0ff */
[----:B------:R-:W-:Y:S02]  /*15970*/  LOP3.LUT R12, R12, 0xc0, RZ, 0xfc, !PT ;  /* 0x000000c00c0c7812 */ /* 0x000fe400078efcff */
[----:B--2---:R-:W-:Y:S02]  /*15980*/  R2UR UR5, R5 ;  /* 0x00000000050572ca */ /* 0x004fe400000e0000 */
[----:B------:R-:W-:Y:S02]  /*15990*/  R2UR UR4, R4 ;  /* 0x00000000040472ca */ /* 0x000fe400000e0000 */
[----:B---3--:R-:W-:Y:S02]  /*159a0*/  R2UR UR5, R2 ;  /* 0x00000000020572ca */ /* 0x008fe400000e0000 */
[----:B------:R-:W1:Y:S01]  /*159b0*/  @P0 LDC R2, c[0x0][0x44c] ;  /* 0x00011300ff020b82 */ /* 0x000e620000000800 */
[----:B----4-:R-:W-:-:S10]  /*159c0*/  IMAD.MOV.U32 R4, RZ, RZ, R3 ;  /* 0x000000ffff047224 */ /* 0x010fd400078e0003 */
[----:B------:R-:W-:-:S04]  /*159d0*/  UIMAD.WIDE.U32 UR4, UR42, UR8, UR4 ;  /* 0x000000082a0472a5 */ /* 0x000fc8000f8e0004 */
[----:B------:R-:W-:Y:S02]  /*159e0*/  UIADD3 UR6, UR5, UR6, URZ ;  /* 0x0000000605067290 */ /* 0x000fe4000fffe03f */
[----:B------:R-:W-:Y:S02]  /*159f0*/  IMAD.U32 R6, RZ, RZ, UR4 ;  /* 0x00000004ff067e24 */ /* 0x000fe4000f8e00ff */
[----:B------:R-:W-:Y:S01]  /*15a00*/  IMAD.U32 R7, RZ, RZ, UR5 ;  /* 0x00000005ff077e24 */ /* 0x000fe2000f8e00ff */
[----:B------:R-:W-:Y:S01]  /*15a10*/  ULDC.64 UR4, c[0x0][0x3d0] ;  /* 0x0000f40000047ab9 */ /* 0x000fe20000000a00 */
[----:B-1----:R-:W-:-:S05]  /*15a20*/  @P0 IMAD.HI.U32 R2, R3, R2, RZ ;  /* 0x0000000203020227 */ /* 0x002fca00078e00ff */
[----:B0-----:R-:W-:Y:S01]  /*15a30*/  @P0 SHF.R.U32.HI R4, RZ, R0, R2 ;  /* 0x00000000ff040219 */ /* 0x001fe20000011602 */
[----:B------:R-:W-:-:S03]  /*15a40*/  IMAD.MOV.U32 R2, RZ, RZ, R6 ;  /* 0x000000ffff027224 */ /* 0x000fc600078e0006 */
[--C-:B------:R-:W-:Y:S01]  /*15a50*/  SHF.R.S32.HI R5, RZ, 0x1f, R4.reuse ;  /* 0x0000001fff057819 */ /* 0x100fe20000011404 */
[----:B------:R-:W-:-:S04]  /*15a60*/  IMAD.MOV R0, RZ, RZ, -R4 ;  /* 0x000000ffff007224 */ /* 0x000fc800078e0a04 */
[----:B------:R-:W-:Y:S02]  /*15a70*/  IMAD R0, R8, R0, R3 ;  /* 0x0000000008007224 */ /* 0x000fe400078e0203 */
[----:B------:R-:W-:Y:S02]  /*15a80*/  IMAD.U32 R3, RZ, RZ, UR6 ;  /* 0x00000006ff037e24 */ /* 0x000fe4000f8e00ff */
[----:B------:R-:W-:Y:S02]  /*15a90*/  IMAD R5, R5, UR4, RZ ;  /* 0x0000000405057c24 */ /* 0x000fe4000f8e02ff */
[----:B------:R-:W-:-:S04]  /*15aa0*/  IMAD.WIDE.U32 R2, R4, UR4, R2 ;  /* 0x0000000404027c25 */ /* 0x000fc8000f8e0002 */
        /* <DEDUP_REMOVED lines=14> */
[----:B------:R-:W-:Y:S01]  /*15b90*/  LEA.HI.X R6, R2, UR5, R6, 0x1, P0 ;  /* 0x0000000502067c11 */ /* 0x000fe200080f0c06 */
[----:B------:R-:W1:Y:S01]  /*15ba0*/  S2R R11, SR_TID.X ;  /* 0x00000000000b7919 */ /* 0x000e620000002100 */
[----:B------:R-:W-:-:S02]  /*15bb0*/  ISETP.GE.AND P3, PT, R9, UR4, PT ;  /* 0x0000000409007c0c */ /* 0x000fc4000bf66270 */
[----:B------:R-:W-:Y:S02]  /*15bc0*/  SEL R3, RZ, 0x4, P2 ;  /* 0x00000004ff037807 */ /* 0x000fe40001000000 */
[----:B------:R-:W-:Y:S02]  /*15bd0*/  SEL R2, RZ, 0x1, P3 ;  /* 0x00000001ff027807 */ /* 0x000fe40001800000 */
[----:B------:R-:W-:Y:S02]  /*15be0*/  SEL R4, RZ, 0x2, P1 ;  /* 0x00000002ff047807 */ /* 0x000fe40000800000 */
[----:B------:R-:W-:Y:S02]  /*15bf0*/  ISETP.GE.AND P5, PT, R12, UR4, PT ;  /* 0x000000040c007c0c */ /* 0x000fe4000bfa6270 */
[----:B------:R-:W-:Y:S02]  /*15c00*/  IADD3 R2, R3, R4, R2 ;  /* 0x0000000403027210 */ /* 0x000fe40007ffe002 */
[----:B------:R-:W-:-:S02]  /*15c10*/  SEL R4, RZ, 0x8, P5 ;  /* 0x00000008ff047807 */ /* 0x000fc40002800000 */
[----:B------:R-:W-:-:S04]  /*15c20*/  @P3 LOP3.LUT R18, R18, 0x10, RZ, 0xfc, !PT ;  /* 0x0000001012123812 */ /* 0x000fc800078efcff */
[----:B------:R-:W-:-:S04]  /*15c30*/  LOP3.LUT R18, R18, 0xfffffffb, RZ, 0xc0, !PT ;  /* 0xfffffffb12127812 */ /* 0x000fc800078ec0ff */
[----:B------:R-:W-:-:S04]  /*15c40*/  @P2 LOP3.LUT R18, R18, 0x4, RZ, 0xfc, !PT ;  /* 0x0000000412122812 */ /* 0x000fc800078efcff */
[----:B------:R-:W-:Y:S01]  /*15c50*/  LOP3.LUT R18, R18, 0xfffffff7, RZ, 0xc0, !PT ;  /* 0xfffffff712127812 */ /* 0x000fe200078ec0ff */
[----:B0-----:R-:W-:-:S03]  /*15c60*/  IMAD.SHL.U32 R10, R10, 0x8, RZ ;  /* 0x000000080a0a7824 */ /* 0x001fc600078e00ff */
[----:B------:R-:W-:Y:S01]  /*15c70*/  @P1 LOP3.LUT R18, R18, 0x8, RZ, 0xfc, !PT ;  /* 0x0000000812121812 */ /* 0x000fe200078efcff */
[----:B-1----:R-:W-:Y:S01]  /*15c80*/  IMAD.SHL.U32 R11, R11, 0x8, RZ ;  /* 0x000000080b0b7824 */ /* 0x002fe200078e00ff */
[----:B------:R-:W-:-:S04]  /*15c90*/  LOP3.LUT R10, R10, 0x38, RZ, 0xc0, !PT ;  /* 0x000000380a0a7812 */ /* 0x000fc800078ec0ff */
[----:B------:R-:W-:Y:S02]  /*15ca0*/  LOP3.LUT R10, R10, 0x100, RZ, 0xfc, !PT ;  /* 0x000001000a0a7812 */ /* 0x000fe400078efcff */
[----:B------:R-:W-:Y:S02]  /*15cb0*/  LOP3.LUT R11, R11, 0x38, RZ, 0xc0, !PT ;  /* 0x000000380b0b7812 */ /* 0x000fe400078ec0ff */
[----:B------:R-:W-:Y:S02]  /*15cc0*/  ISETP.GE.AND P0, PT, R10, UR4, PT ;  /* 0x000000040a007c0c */ /* 0x000fe4000bf06270 */
[----:B------:R-:W0:Y:S01]  /*15cd0*/  S2R R10, SR_TID.X ;  /* 0x00000000000a7919 */ /* 0x000e220000002100 */
[----:B------:R-:W-:Y:S02]  /*15ce0*/  LOP3.LUT R11, R11, 0x180, RZ, 0xfc, !PT ;  /* 0x000001800b0b7812 */ /* 0x000fe400078efcff */
[----:B------:R-:W-:Y:S02]  /*15cf0*/  SEL R3, RZ, 0x10, P0 ;  /* 0x00000010ff037807 */ /* 0x000fe40000000000 */
[----:B------:R-:W-:-:S02]  /*15d00*/  ISETP.GE.AND P1, PT, R11, UR4, PT ;  /* 0x000000040b007c0c */ /* 0x000fc4000bf26270 */
[----:B------:R-:W-:Y:S02]  /*15d10*/  IADD3 R2, R3, R2, R4 ;  /* 0x0000000203027210 */ /* 0x000fe40007ffe004 */
[----:B------:R-:W-:Y:S01]  /*15d20*/  SEL R5, RZ, 0x40, P1 ;  /* 0x00000040ff057807 */ /* 0x000fe20000800000 */
[----:B0-----:R-:W-:-:S05]  /*15d30*/  IMAD.SHL.U32 R10, R10, 0x8, RZ ;  /* 0x000000080a0a7824 */ /* 0x001fca00078e00ff */
[----:B------:R-:W-:-:S04]  /*15d40*/  LOP3.LUT R10, R10, 0x38, RZ, 0xc0, !PT ;  /* 0x000000380a0a7812 */ /* 0x000fc800078ec0ff */
[C---:B------:R-:W-:Y:S02]  /*15d50*/  LOP3.LUT R7, R10.reuse, 0x140, RZ, 0xfc, !PT ;  /* 0x000001400a077812 */ /* 0x040fe400078efcff */
[----:B------:R-:W-:Y:S02]  /*15d60*/  LOP3.LUT R10, R10, 0x1c0, RZ, 0xfc, !PT ;  /* 0x000001c00a0a7812 */ /* 0x000fe400078efcff */
[----:B------:R-:W-:Y:S02]  /*15d70*/  ISETP.GE.AND P1, PT, R7, UR4, PT ;  /* 0x0000000407007c0c */ /* 0x000fe4000bf26270 */
[----:B------:R-:W-:Y:S01]  /*15d80*/  ISETP.GE.AND P2, PT, R10, UR4, PT ;  /* 0x000000040a007c0c */ /* 0x000fe2000bf46270 */
[----:B------:R-:W-:Y:S01]  /*15d90*/  UMOV UR4, 0xffffffff ;  /* 0xffffffff00047882 */ /* 0x000fe20000000000 */
[----:B------:R-:W-:Y:S02]  /*15da0*/  SEL R3, RZ, 0x20, P1 ;  /* 0x00000020ff037807 */ /* 0x000fe40000800000 */
[----:B------:R-:W-:-:S02]  /*15db0*/  SEL R7, RZ, 0x80, P2 ;  /* 0x00000080ff077807 */ /* 0x000fc40001000000 */
        /* <DEDUP_REMOVED lines=95> */
.L_x_2257:
        /* <DEDUP_REMOVED lines=30> */
.L_x_2131:
[----:B------:R-:W-:Y:S05]  /*16590*/  BSYNC B0 ;  /* 0x0000000000007941 */ /* 0x000fea0003800000 */
.L_x_2130:
[----:B------:R-:W-:Y:S01]  /*165a0*/  NOP ;  /* 0x0000000000007918 */ /* 0x000fe20000000000 */
[----:B------:R-:W-:-:S13]  /*165b0*/  PLOP3.LUT P0, PT, PT, PT, PT, 0x80, 0x0 ;  /* 0x000000000000781c */ /* 0x000fda0003f0f070 */
.L_x_2132:
[----:B------:R-:W-:Y:S02]  /*165c0*/  PLOP3.LUT P1, PT, P1, P0, PT, 0xa2, 0x0 ;  /* 0x000000000000781c */ /* 0x000fe40000f21472 */
[----:B------:R-:W-:-:S08]  /*165d0*/  @P0 R2UR P1, UR4, R17 ;  /* 0x00000000110402ca */ /* 0x000fd00000020000 */
[----:B------:R-:W-:-:S05]  /*165e0*/  @P0 PLOP3.LUT P0, PT, P1, PT, PT, 0x80, 0x0 ;  /* 0x000000000000081c */ /* 0x000fca0000f0f070 */
[----:B------:R-:W-:Y:S01]  /*165f0*/  @!P1 SYNCS.ARRIVE.TRANS64.RED.A0T1 RZ, [UR4+0x38810], RZ ;  /* 0x038810ffffff99a7 */ /* 0x000fe20008200404 */
[----:B------:R-:W-:Y:S07]  /*16600*/  @!P1 ARRIVES.LDGSTSBAR.64.TRANSCNT [UR4+0x38810] ;  /* 0x03881000ff0099b0 */ /* 0x000fee0008000a84 */
[----:B------:R-:W-:Y:S05]  /*16610*/  @P0 BRA.U.ANY `(.L_x_2132) ;  /* 0xfffffffd00e80947 */ /* 0x000fea000393ffff */
[----:B0-----:R-:W3:Y:S02]  /*16620*/  LDL.LU R2, [R1+0x28] ;  /* 0x0000280001027983 */ /* 0x001ee40000300800 */
[----:B---3--:R-:W-:-:S05]  /*16630*/  VIADD R2, R2, 0x1 ;  /* 0x0000000102027836 */ /* 0x008fca0000000000 */
[----:B------:R0:W-:Y:S01]  /*16640*/  STL [R1+0x28], R2 ;  /* 0x0000280201007387 */ /* 0x0001e20000100800 */
[----:B--2---:R-:W-:-:S04]  /*16650*/  LEA.HI R0, R2, R2, RZ, 0x1 ;  /* 0x0000000202007211 */ /* 0x004fc800078f08ff */
[----:B------:R-:W-:-:S05]  /*16660*/  LOP3.LUT R0, R0, 0xfffffffe, RZ, 0xc0, !PT ;  /* 0xfffffffe00007812 */ /* 0x000fca00078ec0ff */
[----:B------:R-:W-:-:S05]  /*16670*/  IMAD.IADD R0, R2, 0x1, -R0 ;  /* 0x0000000102007824 */ /* 0x000fca00078e0a00 */
[----:B------:R-:W-:Y:S01]  /*16680*/  SHF.L.U32 R0, R0, 0x1f, RZ ;  /* 0x0000001f00007819 */ /* 0x000fe200000006ff */
[----:B------:R-:W-:Y:S01]  /*16690*/  NOP ;  /* 0x0000000000007918 */ /* 0x000fe20000000000 */
[----:B------:R0:W-:Y:S01]  /*166a0*/  SYNCS.ARRIVE.TRANS64.A1T0 RZ, [R17+URZ+0x38810], RZ ;  /* 0x038810ff11ff79a7 */ /* 0x0001e2000810003f */
[----:B------:R-:W-:Y:S01]  /*166b0*/  BSSY B0, `(.L_x_2133) ;  /* 0x0000003000007945 */ /* 0x000fe20003800000 */
[----:B------:R-:W2:Y:S03]  /*166c0*/  SYNCS.PHASECHK.TRANS64.TRYWAIT P0, [R17+URZ+0x38820], R0 ;  /* 0x03882000110075a7 */ /* 0x000ea6000800017f */
[----:B0-2---:R-:W-:Y:S05]  /*166d0*/  @!P0 BRA `(.L_x_2134) ;  /* 0x0000004c00688947 */ /* 0x005fea0003800000 */
.L_x_2258:
[----:B------:R-:W-:Y:S05]  /*166e0*/  BSYNC B0 ;  /* 0x0000000000007941 */ /* 0x000fea0003800000 */
.L_x_2133:
[----:B------:R-:W-:Y:S01]  /*166f0*/  LOP3.LUT P0, RZ, R18, 0x2, RZ, 0xc0, !PT ;  /* 0x0000000212ff7812 */ /* 0x000fe2000780c0ff */
[----:B------:R-:W-:-:S12]  /*16700*/  BSSY B0, `(.L_x_2135) ;  /* 0x0000094000007945 */ /* 0x000fd80003800000 */
[----:B------:R-:W-:Y:S05]  /*16710*/  @!P0 BRA `(.L_x_2136) ;  /* 0x0000000800488947 */ /* 0x000fea0003800000 */
[----:B------:R-:W2:Y:S01]  /*16720*/  LDL R2, [R1+0x8] ;  /* 0x0000080001027983 */ /* 0x000ea20000100800 */
        /* <DEDUP_REMOVED lines=8> */
.L_x_2259:
[----:B------:R-:W-:Y:S05]  /*167b0*/  BSYNC B1 ;  /* 0x0000000000017941 */ /* 0x000fea0003800000 */
.L_x_2137:
        /* <DEDUP_REMOVED lines=9> */
.L_x_2140:
[----:B------:R-:W-:Y:S05]  /*16850*/  BSYNC B1 ;  /* 0x0000000000017941 */ /* 0x000fea0003800000 */
.L_x_2139:
[----:B0-----:R-:W2:Y:S01]  /*16860*/  LDL.LU R2, [R1+0x1c] ;  /* 0x00001c0001027983 */ /* 0x001ea20000300800 */
[----:B------:R-:W-:Y:S01]  /*16870*/  UIADD3 UR4, UP0, UR46, 0x470, URZ ;  /* 0x000004702e047890 */ /* 0x000fe2000ff1e03f */
[----:B------:R-:W-:Y:S01]  /*16880*/  PLOP3.LUT P0, PT, PT, PT, PT, 0x80, 0x0 ;  /* 0x000000000000781c */ /* 0x000fe20003f0f070 */
[----:B------:R-:W-:Y:S01]  /*16890*/  VIADD R0, R0, 0x38850 ;  /* 0x0003885000007836 */ /* 0x000fe20000000000 */
[----:B------:R-:W-:Y:S01]  /*168a0*/  UMOV UR6, 0x0 ;  /* 0x0000000000067882 */ /* 0x000fe20000000000 */
[----:B------:R-:W-:Y:S01]  /*168b0*/  UIADD3.X UR5, URZ, UR47, URZ, UP0, !UPT ;  /* 0x0000002f3f057290 */ /* 0x000fe200087fe43f */
[----:B------:R-:W-:Y:S01]  /*168c0*/  UMOV UR7, 0x14f00000 ;  /* 0x14f0000000077882 */ /* 0x000fe20000000000 */
[----:B------:R-:W-:Y:S01]  /*168d0*/  UMOV UR10, URZ ;  /* 0x0000003f000a7c82 */ /* 0x000fe20008000000 */
[----:B--2---:R-:W-:Y:S02]  /*168e0*/  IMAD.SHL.U32 R3, R2, 0x40, RZ ;  /* 0x0000004002037824 */ /* 0x004fe400078e00ff */
[----:B------:R-:W-:-:S04]  /*168f0*/  IMAD R2, R19, 0x10000, R17 ;  /* 0x0001000013027824 */ /* 0x000fc800078e0211 */
[----:B------:R-:W-:-:S07]  /*16900*/  VIADD R4, R2, 0x400 ;  /* 0x0000040002047836 */ /* 0x000fce0000000000 */
.L_x_2141:
        /* <DEDUP_REMOVED lines=15> */
.L_x_2142:
        /* <DEDUP_REMOVED lines=15> */
.L_x_2143:
        /* <DEDUP_REMOVED lines=15> */
.L_x_2144:
        /* <DEDUP_REMOVED lines=15> */
.L_x_2145:
        /* <DEDUP_REMOVED lines=15> */
.L_x_2146:
        /* <DEDUP_REMOVED lines=15> */
.L_x_2147:
        /* <DEDUP_REMOVED lines=15> */
.L_x_2148:
        /* <DEDUP_REMOVED lines=10> */
.L_x_2136:
[----:B------:R-:W-:Y:S05]  /*17040*/  BSYNC B0 ;  /* 0x0000000000007941 */ /* 0x000fea0003800000 */
.L_x_2135:
[----:B------:R-:W-:-:S04]  /*17050*/  UIADD3 UR4, UR39, -0x2, URZ ;  /* 0xfffffffe27047890 */ /* 0x000fc8000fffe03f */
[----:B------:R-:W-:-:S06]  /*17060*/  UISETP.GE.AND UP0, UPT, UR4, UR38, UPT ;  /* 0x000000260400728c */ /* 0x000fcc000bf06270 */
[----:B------:R-:W-:-:S13]  /*17070*/  PLOP3.LUT P0, PT, PT, PT, UP0, 0x80, 0x0 ;  /* 0x000000000000781c */ /* 0x000fda0003f0f008 */
[----:B------:R-:W-:Y:S05]  /*17080*/  @!P0 BRA `(.L_x_2149) ;  /* 0x0000002800508947 */ /* 0x000fea0003800000 */
[----:B0-----:R-:W-:Y:S01]  /*17090*/  IMAD R0, RZ, RZ, -UR39 ;  /* 0x80000027ff007e24 */ /* 0x001fe2000f8e02ff */
[----:B-1----:R-:W-:-:S04]  /*170a0*/  LOP3.LUT R6, RZ, UR38, RZ, 0x33, !PT ;  /* 0x00000026ff067c12 */ /* 0x002fc8000f8e33ff */
[----:B------:R-:W-:-:S05]  /*170b0*/  VIADDMNMX R6, R0, 0x1, R6, !PT ;  /* 0x0000000100067846 */ /* 0x000fca0007800106 */
[----:B------:R-:W-:-:S05]  /*170c0*/  VIADD R0, R6, UR39 ;  /* 0x0000002706007c36 */ /* 0x000fca0008000000 */
[----:B------:R-:W-:-:S04]  /*170d0*/  LOP3.LUT R0, R0, 0x1, RZ, 0xc0, !PT ;  /* 0x0000000100007812 */ /* 0x000fc800078ec0ff */
[----:B------:R-:W-:Y:S01]  /*170e0*/  ISETP.NE.U32.AND P0, PT, R0, 0x1, PT ;  /* 0x000000010000780c */ /* 0x000fe20003f05070 */
[----:B------:R-:W-:-:S12]  /*170f0*/  IMAD.U32 R0, RZ, RZ, UR4 ;  /* 0x00000004ff007e24 */ /* 0x000fd8000f8e00ff */
[----:B------:R-:W-:Y:S05]  /*17100*/  @P0 BRA `(.L_x_2150) ;  /* 0x0000000c005c0947 */ /* 0x000fea0003800000 */
[----:B------:R-:W2:Y:S01]  /*17110*/  LDL.LU R8, [R1+0x8] ;  /* 0x0000080001087983 */ /* 0x000ea20000300800 */
[----:B------:R-:W-:Y:S01]  /*17120*/  VIADD R19, R19, 0x1 ;  /* 0x0000000113137836 */ /* 0x000fe20000000000 */
[----:B------:R-:W-:Y:S01]  /*17130*/  LOP3.LUT P2, RZ, R18, 0x2, RZ, 0xc0, !PT ;  /* 0x0000000212ff7812 */ /* 0x000fe2000784c0ff */
[----:B------:R-:W-:Y:S03]  /*17140*/  BSSY B0, `(.L_x_2151) ;  /* 0x00000d1000007945 */ /* 0x000fe60003800000 */
[----:B------:R-:W-:-:S04]  /*17150*/  ISETP.NE.AND P0, PT, R19, 0x2, PT ;  /* 0x000000021300780c */ /* 0x000fc80003f05270 */
[----:B------:R-:W-:Y:S02]  /*17160*/  SEL R2, RZ, 0x1, P0 ;  /* 0x00000001ff027807 */ /* 0x000fe40000000000 */
[----:B------:R-:W-:Y:S02]  /*17170*/  SEL R19, R19, RZ, P0 ;  /* 0x000000ff13137207 */ /* 0x000fe40000000000 */
[----:B--2---:R-:W-:-:S05]  /*17180*/  LOP3.LUT R8, R8, R2, RZ, 0x3c, !PT ;  /* 0x0000000208087212 */ /* 0x004fca00078e3cff */
[----:B------:R0:W-:Y:S01]  /*17190*/  STL [R1+0x8], R8 ;  /* 0x0000080801007387 */ /* 0x0001e20000100800 */
[----:B------:R-:W-:Y:S05]  /*171a0*/  @!P2 BRA `(.L_x_2152) ;  /* 0x0000000c0028a947 */ /* 0x000fea0003800000 */
[----:B------:R-:W-:-:S13]  /*171b0*/  LOP3.LUT P2, RZ, R18, 0x1, RZ, 0xc0, !PT ;  /* 0x0000000112ff7812 */ /* 0x000fda000784c0ff */
[----:B------:R-:W-:Y:S05]  /*171c0*/  @!P2 BRA `(.L_x_2153) ;  /* 0x000000000050a947 */ /* 0x000fea0003800000 */
[----:B------:R-:W2:Y:S01]  /*171d0*/  LDL R7, [R1+0xc] ;  /* 0x00000c0001077983 */ /* 0x000ea20000100800 */
[----:B------:R-:W1:Y:S03]  /*171e0*/  LDC R5, c[0x0][0x43c] ;  /* 0x00010f00ff057b82 */ /* 0x000e660000000800 */
[----:B------:R-:W3:Y:S01]  /*171f0*/  LDL R9, [R1] ;  /* 0x0000000001097983 */ /* 0x000ee20000100800 */
        /* <DEDUP_REMOVED lines=8> */
[----:B------:R-:W-:Y:S01]  /*17280*/  SHF.R.S32.HI R5, RZ, 0x1f, R4 ;  /* 0x0000001fff057819 */ /* 0x000fe20000011404 */
[----:B------:R-:W1:Y:S01]  /*17290*/  LDC.64 R2, c[0x0][0x418] ;  /* 0x00010600ff027b82 */ /* 0x000e620000000a00 */
[----:B--2---:R-:W-:-:S04]  /*172a0*/  IMAD R7, R7, UR4, RZ ;  /* 0x0000000407077c24 */ /* 0x004fc8000f8e02ff */
[C---:B---3--:R-:W-:Y:S02]  /*172b0*/  IMAD R7, R9.reuse, UR5, R7 ;  /* 0x0000000509077c24 */ /* 0x048fe4000f8e0207 */
[----:B------:R-:W-:-:S04]  /*172c0*/  IMAD.WIDE.U32 R4, R9, UR4, R4 ;  /* 0x0000000409047c25 */ /* 0x000fc8000f8e0004 */
[----:B------:R-:W-:Y:S01]  /*172d0*/  IMAD.IADD R7, R7, 0x1, R5 ;  /* 0x0000000107077824 */ /* 0x000fe200078e0205 */
[----:B-1----:R-:W-:-:S04]  /*172e0*/  LEA R2, P0, R4, R2, 0x2 ;  /* 0x0000000204027211 */ /* 0x002fc800078010ff */
[----:B------:R-:W-:-:S05]  /*172f0*/  LEA.HI.X R3, R4, R3, R7, 0x2, P0 ;  /* 0x0000000304037211 */ /* 0x000fca00000f1407 */
[----:B------:R1:W5:Y:S04]  /*17300*/  LDG.E R16, desc[UR44][R2.64] ;  /* 0x0000002c02107981 */ /* 0x000368000c1e1900 */
.L_x_2153:
        /* <DEDUP_REMOVED lines=8> */
.L_x_2260:
[----:B------:R-:W-:Y:S05]  /*17390*/  BSYNC B1 ;  /* 0x0000000000017941 */ /* 0x000fea0003800000 */
.L_x_2154:
        /* <DEDUP_REMOVED lines=9> */
.L_x_2157:
[----:B------:R-:W-:Y:S05]  /*17430*/  BSYNC B1 ;  /* 0x0000000000017941 */ /* 0x000fea0003800000 */
.L_x_2156:
        /* <DEDUP_REMOVED lines=11> */
.L_x_2158:
        /* <DEDUP_REMOVED lines=13> */
.L_x_2261:
[----:B------:R-:W-:Y:S05]  /*175c0*/  BSYNC B1 ;  /* 0x0000000000017941 */ /* 0x000fea0003800000 */
.L_x_2159:
[----:B------:R-:W-:Y:S01]  /*175d0*/  BSSY B1, `(.L_x_2161) ;  /* 0x000000b000017945 */ /* 0x000fe20003800000 */
[----:B0-----:R-:W-:Y:S02]  /*175e0*/  IMAD.MOV.U32 R8, RZ, RZ, 0x0 ;  /* 0x00000000ff087424 */ /* 0x001fe400078e00ff */
[----:B------:R-:W-:Y:S01]  /*175f0*/  IMAD.MOV.U32 R9, RZ, RZ, 0x14f00000 ;  /* 0x14f00000ff097424 */ /* 0x000fe200078e00ff */
        /* <DEDUP_REMOVED lines=8> */
.L_x_2162:
[----:B------:R-:W-:Y:S05]  /*17680*/  BSYNC B1 ;  /* 0x0000000000017941 */ /* 0x000fea0003800000 */
.L_x_2161:
[----:B------:R-:W-:Y:S01]  /*17690*/  R2UR UR10, R7 ;  /* 0x00000000070a72ca */ /* 0x000fe200000e0000 */
[----:B-12---:R-:W-:Y:S01]  /*176a0*/  IMAD R2, R19, 0x10000, R17 ;  /* 0x0001000013027824 */ /* 0x006fe200078e0211 */
[----:B------:R-:W-:Y:S01]  /*176b0*/  R2UR UR6, R8 ;  /* 0x00000000080672ca */ /* 0x000fe200000e0000 */
[----:B------:R-:W-:Y:S01]  /*176c0*/  UIADD3 UR4, UP0, UR46, 0x470, URZ ;  /* 0x000004702e047890 */ /* 0x000fe2000ff1e03f */
[----:B------:R-:W-:Y:S01]  /*176d0*/  R2UR UR7, R9 ;  /* 0x00000000090772ca */ /* 0x000fe200000e0000 */
[----:B------:R-:W-:Y:S01]  /*176e0*/  VIADD R3, R3, 0x38850 ;  /* 0x0003885003037836 */ /* 0x000fe20000000000 */
[----:B------:R-:W-:Y:S01]  /*176f0*/  PLOP3.LUT P0, PT, PT, PT, PT, 0x80, 0x0 ;  /* 0x000000000000781c */ /* 0x000fe20003f0f070 */
[----:B------:R-:W-:Y:S01]  /*17700*/  VIADD R4, R2, 0x400 ;  /* 0x0000040002047836 */ /* 0x000fe20000000000 */
[----:B------:R-:W-:-:S12]  /*17710*/  UIADD3.X UR5, URZ, UR47, URZ, UP0, !UPT ;  /* 0x0000002f3f057290 */ /* 0x000fd800087fe43f */
.L_x_2163:
        /* <DEDUP_REMOVED lines=15> */
.L_x_2164:
        /* <DEDUP_REMOVED lines=15> */
.L_x_2165:
        /* <DEDUP_REMOVED lines=15> */
.L_x_2166:
        /* <DEDUP_REMOVED lines=15> */
.L_x_2167:
        /* <DEDUP_REMOVED lines=15> */
.L_x_2168:
        /* <DEDUP_REMOVED lines=15> */
.L_x_2169:
        /* <DEDUP_REMOVED lines=15> */
.L_x_2170:
        /* <DEDUP_REMOVED lines=10> */
.L_x_2152:
[----:B------:R-:W-:Y:S05]  /*17e50*/  BSYNC B0 ;  /* 0x0000000000007941 */ /* 0x000fea0003800000 */
.L_x_2151:
[----:B------:R-:W-:-:S06]  /*17e60*/  UIADD3 UR4, UR39, -0x3, URZ ;  /* 0xfffffffd27047890 */ /* 0x000fcc000fffe03f */
[----:B------:R-:W-:-:S07]  /*17e70*/  IMAD.U32 R0, RZ, RZ, UR4 ;  /* 0x00000004ff007e24 */ /* 0x000fce000f8e00ff */
.L_x_2150:
[----:B------:R-:W-:Y:S01]  /*17e80*/  ULOP3.LUT UR4, URZ, UR39, URZ, 0x33, !UPT ;  /* 0x000000273f047292 */ /* 0x000fe2000f8e333f */
[----:B------:R-:W-:Y:S01]  /*17e90*/  VIADD R6, R6, 0xfffffffe ;  /* 0xfffffffe06067836 */ /* 0x000fe20000000000 */
[----:B------:R-:W-:Y:S04]  /*17ea0*/  BSSY B0, `(.L_x_2149) ;  /* 0x00001b2000007945 */ /* 0x000fe80003800000 */
[----:B------:R-:W-:-:S13]  /*17eb0*/  ISETP.NE.AND P0, PT, R6, UR4, PT ;  /* 0x0000000406007c0c */ /* 0x000fda000bf05270 */
[----:B------:R-:W-:Y:S05]  /*17ec0*/  @!P0 BRA `(.L_x_2171) ;  /* 0x0000001800bc8947 */ /* 0x000fea0003800000 */
.L_x_2212:
[----:B------:R-:W2:Y:S01]  /*17ed0*/  LDL.LU R2, [R1+0x8] ;  /* 0x0000080001027983 */ /* 0x000ea20000300800 */
[----:B------:R-:W-:Y:S01]  /*17ee0*/  LOP3.LUT P1, RZ, R18, 0x2, RZ, 0xc0, !PT ;  /* 0x0000000212ff7812 */ /* 0x000fe2000782c0ff */
[----:B------:R-:W-:Y:S01]  /*17ef0*/  VIADD R7, R19, 0x1 ;  /* 0x0000000113077836 */ /* 0x000fe20000000000 */
[----:B------:R-:W-:Y:S05]  /*17f00*/  YIELD ;  /* 0x0000000000007946 */ /* 0x000fea0003800000 */
[----:B------:R-:W-:Y:S01]  /*17f10*/  ISETP.NE.AND P0, PT, R7, 0x2, PT ;  /* 0x000000020700780c */ /* 0x000fe20003f05270 */
[----:B------:R-:W-:Y:S03]  /*17f20*/  BSSY B1, `(.L_x_2172) ;  /* 0x00000d0000017945 */ /* 0x000fe60003800000 */
[----:B------:R-:W-:-:S02]  /*17f30*/  SEL R6, RZ, 0x1, P0 ;  /* 0x00000001ff067807 */ /* 0x000fc40000000000 */
[----:B------:R-:W-:Y:S02]  /*17f40*/  SEL R7, R7, RZ, P0 ;  /* 0x000000ff07077207 */ /* 0x000fe40000000000 */
[----:B--2---:R-:W-:Y:S01]  /*17f50*/  LOP3.LUT R6, R2, R6, RZ, 0x3c, !PT ;  /* 0x0000000602067212 */ /* 0x004fe200078e3cff */
[----:B------:R-:W-:Y:S06]  /*17f60*/  @!P1 BRA `(.L_x_2173) ;  /* 0x0000000c002c9947 */ /* 0x000fec0003800000 */
[----:B------:R-:W-:Y:S01]  /*17f70*/  LOP3.LUT P1, RZ, R18, 0x1, RZ, 0xc0, !PT ;  /* 0x0000000112ff7812 */ /* 0x000fe2000782c0ff */
[----:B0-----:R-:W-:-:S12]  /*17f80*/  IMAD.MOV.U32 R8, RZ, RZ, R0 ;  /* 0x000000ffff087224 */ /* 0x001fd800078e0000 */
[----:B------:R-:W-:Y:S05]  /*17f90*/  @!P1 BRA `(.L_x_2174) ;  /* 0x0000000000509947 */ /* 0x000fea0003800000 */
[----:B------:R-:W2:Y:S01]  /*17fa0*/  LDL R9, [R1+0xc] ;  /* 0x00000c0001097983 */ /* 0x000ea20000100800 */
[----:B------:R-:W0:Y:S01]  /*17fb0*/  LDC R8, c[0x0][0x43c] ;  /* 0x00010f00ff087b82 */ /* 0x000e220000000800 */
[----:B------:R-:W-:Y:S02]  /*17fc0*/  ULDC.64 UR4, c[0x0][0x428] ;  /* 0x00010a0000047ab9 */ /* 0x000fe40000000a00 */
[----:B------:R-:W3:Y:S01]  /*17fd0*/  LDL R5, [R1] ;  /* 0x0000000001057983 */ /* 0x000ee20000100800 */
        /* <DEDUP_REMOVED lines=16> */
.L_x_2174:
        /* <DEDUP_REMOVED lines=8> */
.L_x_2262:
[----:B------:R-:W-:Y:S05]  /*18160*/  BSYNC B2 ;  /* 0x0000000000027941 */ /* 0x000fea0003800000 */
.L_x_2175:
        /* <DEDUP_REMOVED lines=9> */
.L_x_2178:
[----:B------:R-:W-:Y:S05]  /*18200*/  BSYNC B2 ;  /* 0x0000000000027941 */ /* 0x000fea0003800000 */
.L_x_2177:
        /* <DEDUP_REMOVED lines=11> */
.L_x_2179:
        /* <DEDUP_REMOVED lines=13> */
.L_x_2263:
[----:B------:R-:W-:Y:S05]  /*18390*/  BSYNC B2 ;  /* 0x0000000000027941 */ /* 0x000fea0003800000 */
.L_x_2180:
        /* <DEDUP_REMOVED lines=11> */
.L_x_2183:
[----:B------:R-:W-:Y:S05]  /*18450*/  BSYNC B2 ;  /* 0x0000000000027941 */ /* 0x000fea0003800000 */
.L_x_2182:
        /* <DEDUP_REMOVED lines=9> */
.L_x_2184:
        /* <DEDUP_REMOVED lines=15> */
.L_x_2185:
        /* <DEDUP_REMOVED lines=15> */
.L_x_2186:
        /* <DEDUP_REMOVED lines=15> */
.L_x_2187:
        /* <DEDUP_REMOVED lines=15> */
.L_x_2188:
        /* <DEDUP_REMOVED lines=15> */
.L_x_2189:
        /* <DEDUP_REMOVED lines=15> */
.L_x_2190:
        /* <DEDUP_REMOVED lines=15> */
.L_x_2191:
        /* <DEDUP_REMOVED lines=10> */
.L_x_2173:
[----:B------:R-:W-:Y:S05]  /*18c20*/  BSYNC B1 ;  /* 0x0000000000017941 */ /* 0x000fea0003800000 */
.L_x_2172:
[----:B------:R-:W-:Y:S01]  /*18c30*/  VIADD R7, R7, 0x1 ;  /* 0x0000000107077836 */ /* 0x000fe20000000000 */
[----:B------:R-:W-:Y:S01]  /*18c40*/  LOP3.LUT P2, RZ, R18, 0x2, RZ, 0xc0, !PT ;  /* 0x0000000212ff7812 */ /* 0x000fe2000784c0ff */
[----:B------:R-:W-:Y:S03]  /*18c50*/  BSSY B1, `(.L_x_2192) ;  /* 0x00000d3000017945 */ /* 0x000fe60003800000 */
[----:B------:R-:W-:-:S04]  /*18c60*/  ISETP.NE.AND P0, PT, R7, 0x2, PT ;  /* 0x000000020700780c */ /* 0x000fc80003f05270 */
[----:B------:R-:W-:Y:S02]  /*18c70*/  SEL R2, RZ, 0x1, P0 ;  /* 0x00000001ff027807 */ /* 0x000fe40000000000 */
[----:B------:R-:W-:Y:S02]  /*18c80*/  SEL R19, R7, RZ, P0 ;  /* 0x000000ff07137207 */ /* 0x000fe40000000000 */
[----:B0-----:R-:W-:Y:S01]  /*18c90*/  LOP3.LUT R8, R6, R2, RZ, 0x3c, !PT ;  /* 0x0000000206087212 */ /* 0x001fe200078e3cff */
[----:B------:R-:W-:-:S04]  /*18ca0*/  VIADD R6, R0, 0xffffffff ;  /* 0xffffffff00067836 */ /* 0x000fc80000000000 */
[----:B------:R0:W-:Y:S01]  /*18cb0*/  STL [R1+0x8], R8 ;  /* 0x0000080801007387 */ /* 0x0001e20000100800 */
[----:B------:R-:W-:Y:S05]  /*18cc0*/  @!P2 BRA `(.L_x_2193) ;  /* 0x0000000c002ca947 */ /* 0x000fea0003800000 */
[----:B------:R-:W-:Y:S01]  /*18cd0*/  LOP3.LUT P2, RZ, R18, 0x1, RZ, 0xc0, !PT ;  /* 0x0000000112ff7812 */ /* 0x000fe2000784c0ff */
[----:B------:R-:W-:-:S12]  /*18ce0*/  IMAD.MOV.U32 R7, RZ, RZ, R6 ;  /* 0x000000ffff077224 */ /* 0x000fd800078e0006 */
        /* <DEDUP_REMOVED lines=21> */
.L_x_2194:
        /* <DEDUP_REMOVED lines=8> */
.L_x_2264:
[----:B------:R-:W-:Y:S05]  /*18ec0*/  BSYNC B2 ;  /* 0x0000000000027941 */ /* 0x000fea0003800000 */
.L_x_2195:
        /* <DEDUP_REMOVED lines=9> */
.L_x_2198:
[----:B------:R-:W-:Y:S05]  /*18f60*/  BSYNC B2 ;  /* 0x0000000000027941 */ /* 0x000fea0003800000 */
.L_x_2197:
        /* <DEDUP_REMOVED lines=11> */
.L_x_2199:
        /* <DEDUP_REMOVED lines=10> */
[----:B------:R-:W0:Y:S01]  /*190c0*/  SYNCS.PHASECHK.TRANS64.TRYWAIT P0, [R4+URZ+0x38860], R2 ;  /* 0x03886002040075a7 */ /* 0x000e22000800017f */
[----:B------:R-:W-:Y:S04]  /*190d0*/  BSSY B2, `(.L_x_2200) ;  /* 0x0000002000027945 */ /* 0x000fe80003800000 */
[----:B0-----:R-:W-:Y:S05]  /*190e0*/  @!P0 BRA `(.L_x_2201) ;  /* 0x0000002400708947 */ /* 0x001fea0003800000 */
.L_x_2265:
[----:B------:R-:W-:Y:S05]  /*190f0*/  BSYNC B2 ;  /* 0x0000000000027941 */ /* 0x000fea0003800000 */
.L_x_2200:
        /* <DEDUP_REMOVED lines=11> */
.L_x_2203:
[----:B------:R-:W-:Y:S05]  /*191b0*/  BSYNC B2 ;  /* 0x0000000000027941 */ /* 0x000fea0003800000 */
.L_x_2202:
        /* <DEDUP_REMOVED lines=9> */
.L_x_2204:
        /* <DEDUP_REMOVED lines=15> */
.L_x_2205:
        /* <DEDUP_REMOVED lines=15> */
.L_x_2206:
        /* <DEDUP_REMOVED lines=15> */
.L_x_2207:
        /* <DEDUP_REMOVED lines=15> */
.L_x_2208:
        /* <DEDUP_REMOVED lines=15> */
.L_x_2209:
        /* <DEDUP_REMOVED lines=15> */
.L_x_2210:
        /* <DEDUP_REMOVED lines=15> */
.L_x_2211:
        /* <DEDUP_REMOVED lines=10> */
.L_x_2193:
[----:B------:R-:W-:Y:S05]  /*19980*/  BSYNC B1 ;  /* 0x0000000000017941 */ /* 0x000fea0003800000 */
.L_x_2192:
[----:B------:R-:W-:Y:S01]  /*19990*/  ISETP.GT.AND P0, PT, R6, UR38, PT ;  /* 0x0000002606007c0c */ /* 0x000fe2000bf04270 */
[----:B------:R-:W-:-:S12]  /*199a0*/  VIADD R0, R0, 0xfffffffe ;  /* 0xfffffffe00007836 */ /* 0x000fd80000000000 */
[----:B------:R-:W-:Y:S05]  /*199b0*/  @P0 BRA `(.L_x_2212) ;  /* 0xffffffe400440947 */ /* 0x000fea000383ffff */
.L_x_2171:
[----:B------:R-:W-:Y:S05]  /*199c0*/  BSYNC B0 ;  /* 0x0000000000007941 */ /* 0x000fea0003800000 */
.L_x_2149:
[----:B------:R-:W2:Y:S01]  /*199d0*/  LDL.LU R2, [R1+0x8] ;  /* 0x0000080001027983 */ /* 0x000ea20000300800 */
        /* <DEDUP_REMOVED lines=8> */
[----:B------:R0:W-:Y:S02]  /*19a60*/  STL [R1+0x8], R2 ;  /* 0x0000080201007387 */ /* 0x0001e40000100800 */
[----:B------:R-:W-:Y:S05]  /*19a70*/  @P2 BRA `(.L_x_2214) ;  /* 0x0000000000342947 */ /* 0x000fea0003800000 */
[----:B0-----:R-:W0:Y:S01]  /*19a80*/  S2R R2, SR_LANEID ;  /* 0x0000000000027919 */ /* 0x001e220000000000 */
[----:B------:R-:W-:Y:S01]  /*19a90*/  VOTEU.ANY UR4, UPT, PT ;  /* 0x0000000000047886 */ /* 0x000fe200038e0100 */
[----:B------:R-:W2:Y:S01]  /*19aa0*/  LDC.64 R4, c[0x0][0xd80] ;  /* 0x00036000ff047b82 */ /* 0x000ea20000000a00 */
[----:B------:R-:W0:Y:S02]  /*19ab0*/  FLO.U32 R0, UR4 ;  /* 0x0000000400007d00 */ /* 0x000e2400080e0000 */
[----:B0-----:R-:W-:-:S06]  /*19ac0*/  ISETP.EQ.U32.AND P1, PT, R0, R2, PT ;  /* 0x000000020000720c */ /* 0x001fcc0003f22070 */
[----:B------:R-:W2:Y:S07]  /*19ad0*/  POPC R2, UR4 ;  /* 0x0000000400027d09 */ /* 0x000eae0008000000 */
[----:B--2---:R-:W2:Y:S04]  /*19ae0*/  @P1 ATOMG.E.ADD.STRONG.GPU PT, R2, desc[UR44][R4.64], R2 ;  /* 0x00000002040219a8 */ /* 0x004ea800081ee1ec */
[----:B--2---:R0:W2:Y:S02]  /*19af0*/  SHFL.IDX PT, R2, R2, R0, 0x1f ;  /* 0x00001f0002027589 */ /* 0x0040a400000e0000 */
[----:B0-----:R-:W0:Y:S02]  /*19b00*/  S2R R0, SR_LTMASK ;  /* 0x0000000000007919 */ /* 0x001e240000003900 */
[----:B0-----:R-:W-:-:S06]  /*19b10*/  LOP3.LUT R0, R0, UR4, RZ, 0xc0, !PT ;  /* 0x0000000400007c12 */ /* 0x001fcc000f8ec0ff */
[----:B------:R-:W2:Y:S02]  /*19b20*/  POPC R0, R0 ;  /* 0x0000000000007309 */ /* 0x000ea40000000000 */
[----:B--2---:R-:W-:-:S05]  /*19b30*/  IADD3 R0, R2, UR41, R0 ;  /* 0x0000002902007c10 */ /* 0x004fca000fffe000 */
[----:B------:R2:W-:Y:S02]  /*19b40*/  STL [R1+0x10], R0 ;  /* 0x0000100001007387 */ /* 0x0005e40000100800 */
.L_x_2214:
[----:B------:R-:W-:Y:S05]  /*19b50*/  BSYNC B0 ;  /* 0x0000000000007941 */ /* 0x000fea0003800000 */
.L_x_2213:
[----:B------:R-:W-:-:S07]  /*19b60*/  SEL R19, R19, RZ, P0 ;  /* 0x000000ff13137207 */ /* 0x000fce0000000000 */
.L_x_2111:
[----:B------:R-:W-:Y:S05]  /*19b70*/  BSYNC B7 ;  /* 0x0000000000077941 */ /* 0x000fea0003800000 */
.L_x_2109:
[----:B------:R3:W5:Y:S01]  /*19b80*/  LDL R3, [R1+0x10] ;  /* 0x0000100001037983 */ /* 0x0007620000100800 */
[----:B------:R-:W-:-:S13]  /*19b90*/  LOP3.LUT P0, RZ, R18, 0x80, RZ, 0xc0, !PT ;  /* 0x0000008012ff7812 */ /* 0x000fda000780c0ff */
[----:B---3--:R-:W-:Y:S05]  /*19ba0*/  @!P0 BRA `(.L_x_2215) ;  /* 0x0000000000288947 */ /* 0x008fea0003800000 */
[----:B------:R-:W-:Y:S05]  /*19bb0*/  WARPSYNC.ALL ;  /* 0x0000000000007948 */ /* 0x000fea0003800000 */
[----:B------:R-:W3:Y:S08]  /*19bc0*/  S2UR UR5, SR_CgaCtaId ;  /* 0x00000000000579c3 */ /* 0x000ef00000008800 */
[----:B------:R-:W-:Y:S06]  /*19bd0*/  BAR.SYNC.DEFER_BLOCKING 0x5, 0x180 ;  /* 0x0146000000007b1d */ /* 0x000fec0000010000 */
[----:B------:R-:W-:-:S02]  /*19be0*/  UMOV UR4, 0x400 ;  /* 0x0000040000047882 */ /* 0x000fc40000000000 */
[----:B---3--:R-:W-:-:S06]  /*19bf0*/  ULEA UR4, UR5, UR4, 0x18 ;  /* 0x0000000405047291 */ /* 0x008fcc000f8ec03f */
[----:B------:R-:W-:-:S05]  /*19c00*/  IMAD.U32 R17, RZ, RZ, UR4 ;  /* 0x00000004ff117e24 */ /* 0x000fca000f8e00ff */
[----:B-----5:R-:W3:Y:S04]  /*19c10*/  LDS R3, [R17+0x388d0] ;  /* 0x0388d00011037984 */ /* 0x020ee80000000800 */
[----:B---3--:R3:W-:Y:S01]  /*19c20*/  STL [R1+0x10], R3 ;  /* 0x0000100301007387 */ /* 0x0087e20000100800 */
[----:B------:R-:W-:Y:S06]  /*19c30*/  BAR.ARV 0x4, 0x180 ;  /* 0x0106000000007b1d */ /* 0x000fec0000002000 */
[----:B------:R-:W-:Y:S05]  /*19c40*/  BRA `(.L_x_2216) ;  /* 0x00000000002c7947 */ /* 0x000fea0003800000 */
.L_x_2215:
[----:B------:R-:W-:-:S03]  /*19c50*/  UMOV UR4, 0xffffffff ;  /* 0xffffffff00047882 */ /* 0x000fc60000000000 */
[----:B------:R-:W-:Y:S05]  /*19c60*/  BRA.DIV UR4, `(.L_x_2217) ;  /* 0x0000001a04a47947 */ /* 0x000fea000b800000 */
[----:B-----5:R3:W4:Y:S02]  /*19c70*/  SHFL.IDX PT, R14, R3, RZ, 0x1f ;  /* 0x00001fff030e7589 */ /* 0x02072400000e0000 */
.L_x_2268:
[----:B0-2---:R-:W0:Y:S01]  /*19c80*/  @!P2 S2R R0, SR_CgaCtaId ;  /* 0x000000000000a919 */ /* 0x005e220000008800 */
[----:B------:R-:W-:Y:S05]  /*19c90*/  WARPSYNC.ALL ;  /* 0x0000000000007948 */ /* 0x000fea0003800000 */
[----:B------:R-:W-:Y:S01]  /*19ca0*/  BAR.SYNC.DEFER_BLOCKING 0x4, 0x180 ;  /* 0x0106000000007b1d */ /* 0x000fe20000010000 */
[----:B------:R-:W-:-:S05]  /*19cb0*/  @!P2 MOV R2, 0x400 ;  /* 0x000004000002a802 */ /* 0x000fca0000000f00 */
[----:B----4-:R4:W-:Y:S01]  /*19cc0*/  STL [R1+0x10], R14 ;  /* 0x0000100e01007387 */ /* 0x0109e20000100800 */
[----:B0-----:R-:W-:-:S05]  /*19cd0*/  @!P2 LEA R17, R0, R2, 0x18 ;  /* 0x000000020011a211 */ /* 0x001fca00078ec0ff */
[----:B------:R4:W-:Y:S01]  /*19ce0*/  @!P2 STS [R17+0x388d0], R3 ;  /* 0x0388d0031100a388 */ /* 0x0009e20000000800 */
[----:B------:R-:W-:Y:S06]  /*19cf0*/  BAR.ARV 0x5, 0x180 ;  /* 0x0146000000007b1d */ /* 0x000fec0000002000 */
.L_x_2216:
[----:B0-2---:R-:W2:Y:S01]  /*19d00*/  LDL R0, [R1+0x10] ;  /* 0x0000100001007983 */ /* 0x005ea20000100800 */
[----:B------:R-:W-:Y:S02]  /*19d10*/  ULDC UR4, c[0x0][0xd38] ;  /* 0x00034e0000047ab9 */ /* 0x000fe40000000800 */
[----:B--2---:R-:W-:-:S13]  /*19d20*/  ISETP.GE.AND P0, PT, R0, UR4, PT ;  /* 0x0000000400007c0c */ /* 0x004fda000bf06270 */
[----:B------:R-:W-:Y:S05]  /*19d30*/  @!P0 BRA `(.L_x_2218) ;  /* 0xffffff9c006c8947 */ /* 0x000fea000383ffff */
.L_x_2100:
[----:B------:R-:W2:Y:S01]  /*19d40*/  LDL.LU R0, [R1+0x28] ;  /* 0x0000280001007983 */ /* 0x000ea20000300800 */
[----:B------:R-:W-:Y:S01]  /*19d50*/  BSSY B0, `(.L_x_2219) ;  /* 0x000000b000007945 */ /* 0x000fe20003800000 */
[----:B------:R-:W5:Y:S01]  /*19d60*/  S2R R5, SR_CgaCtaId ;  /* 0x0000000000057919 */ /* 0x000f620000008800 */
[----:B--2---:R-:W-:-:S05]  /*19d70*/  VIADD R0, R0, 0x1 ;  /* 0x0000000100007836 */ /* 0x004fca0000000000 */
[----:B0-----:R-:W-:-:S04]  /*19d80*/  LEA.HI R2, R0, R0, RZ, 0x1 ;  /* 0x0000000000027211 */ /* 0x001fc800078f08ff */
[----:B---34-:R-:W-:-:S05]  /*19d90*/  LOP3.LUT R3, R2, 0xfffffffe, RZ, 0xc0, !PT ;  /* 0xfffffffe02037812 */ /* 0x018fca00078ec0ff */
[----:B------:R-:W-:Y:S01]  /*19da0*/  IMAD.IADD R3, R0, 0x1, -R3 ;  /* 0x0000000100037824 */ /* 0x000fe200078e0a03 */
[----:B------:R-:W-:-:S04]  /*19db0*/  MOV R0, 0x400 ;  /* 0x0000040000007802 */ /* 0x000fc80000000f00 */
[----:B-----5:R-:W-:Y:S02]  /*19dc0*/  LEA R0, R5, R0, 0x18 ;  /* 0x0000000005007211 */ /* 0x020fe400078ec0ff */
[----:B------:R-:W-:-:S04]  /*19dd0*/  SHF.L.U32 R3, R3, 0x1f, RZ ;  /* 0x0000001f03037819 */ /* 0x000fc800000006ff */
[----:B------:R-:W0:Y:S02]  /*19de0*/  SYNCS.PHASECHK.TRANS64.TRYWAIT P0, [R0+URZ+0x38820], R3 ;  /* 0x03882003000075a7 */ /* 0x000e24000800017f */
[----:B0-----:R-:W-:Y:S05]  /*19df0*/  @!P0 BRA `(.L_x_2220) ;  /* 0x0000001800688947 */ /* 0x001fea0003800000 */
.L_x_2269:
[----:B------:R-:W-:Y:S05]  /*19e00*/  BSYNC B0 ;  /* 0x0000000000007941 */ /* 0x000fea0003800000 */
.L_x_2219:
[----:B------:R-:W-:-:S03]  /*19e10*/  UMOV UR4, 0xffffffff ;  /* 0xffffffff00047882 */ /* 0x000fc60000000000 */
[----:B------:R-:W-:Y:S05]  /*19e20*/  BRA.DIV UR4, `(.L_x_2221) ;  /* 0x0000001a04707947 */ /* 0x000fea000b800000 */
[----:B------:R-:W2:Y:S02]  /*19e30*/  S2R R2, SR_TID.X ;  /* 0x0000000000027919 */ /* 0x000ea40000002100 */
[----:B--2---:R-:W-:-:S04]  /*19e40*/  SHF.R.U32.HI R2, RZ, 0x5, R2 ;  /* 0x00000005ff027819 */ /* 0x004fc80000011602 */
[----:B------:R-:W-:-:S05]  /*19e50*/  LOP3.LUT R2, R2, 0x3, RZ, 0xc0, !PT ;  /* 0x0000000302027812 */ /* 0x000fca00078ec0ff */
[----:B------:R2:W3:Y:S02]  /*19e60*/  SHFL.IDX PT, R14, R2, RZ, 0x1f ;  /* 0x00001fff020e7589 */ /* 0x0004e400000e0000 */
.L_x_2272:
[----:B---3--:R-:W-:Y:S01]  /*19e70*/  ISETP.NE.AND P0, PT, R14, RZ, PT ;  /* 0x000000ff0e00720c */ /* 0x008fe20003f05270 */
[----:B------:R-:W-:-:S12]  /*19e80*/  BSSY B0, `(.L_x_2222) ;  /* 0x0000025000007945 */ /* 0x000fd80003800000 */
[----:B------:R-:W-:Y:S05]  /*19e90*/  @P0 BRA `(.L_x_2223) ;  /* 0x00000000008c0947 */ /* 0x000fea0003800000 */
[----:B------:R-:W-:-:S03]  /*19ea0*/  UMOV UR4, 0xffffffff ;  /* 0xffffffff00047882 */ /* 0x000fc60000000000 */
[----:B------:R-:W-:Y:S05]  /*19eb0*/  BRA.DIV UR4, `(.L_x_2224) ;  /* 0x0000001a04807947 */ /* 0x000fea000b800000 */
[----:B------:R-:W-:-:S13]  /*19ec0*/  ELECT P6, URZ, PT ;  /* 0x00000000003f782f */ /* 0x000fda00038c0000 */
.L_x_2275:
[----:B------:R-:W-:Y:S05]  /*19ed0*/  @!P6 BRA `(.L_x_2223) ;  /* 0x00000000007ce947 */ /* 0x000fea0003800000 */
[----:B--2---:R-:W2:Y:S02]  /*19ee0*/  LDL.LU R2, [R1+0x40] ;  /* 0x0000400001027983 */ /* 0x004ea40000300800 */
[----:B--2---:R-:W-:-:S04]  /*19ef0*/  LOP3.LUT R2, R2, 0x2, RZ, 0xfc, !PT ;  /* 0x0000000202027812 */ /* 0x004fc800078efcff */
[----:B------:R-:W-:-:S13]  /*19f00*/  ISETP.NE.AND P2, PT, R2, 0x3, PT ;  /* 0x000000030200780c */ /* 0x000fda0003f45270 */
[----:B------:R-:W-:Y:S05]  /*19f10*/  @!P2 BRA `(.L_x_2225) ;  /* 0x000000000004a947 */ /* 0x000fea0003800000 */
[----:B------:R-:W-:Y:S01]  /*19f20*/  BPT.TRAP 0x1 ;  /* 0x000000040000795c */ /* 0x000fe20000300000 */
.L_x_2225:
[----:B------:R-:W2:Y:S01]  /*19f30*/  LDL.LU R7, [R1+0x8] ;  /* 0x0000080001077983 */ /* 0x000ea20000300800 */
[----:B------:R-:W-:Y:S02]  /*19f40*/  VIADD R2, R0, 0x38840 ;  /* 0x0003884000027836 */ /* 0x000fe40000000000 */
[C---:B0-----:R-:W-:Y:S02]  /*19f50*/  VIADD R3, R19.reuse, 0x1 ;  /* 0x0000000113037836 */ /* 0x041fe40000000000 */
[----:B-1----:R-:W-:-:S03]  /*19f60*/  IMAD R6, R19, 0x8, R2 ;  /* 0x0000000813067824 */ /* 0x002fc600078e0202 */
[----:B------:R-:W-:-:S04]  /*19f70*/  ISETP.NE.AND P1, PT, R3, 0x2, PT ;  /* 0x000000020300780c */ /* 0x000fc80003f25270 */
[----:B------:R-:W-:Y:S02]  /*19f80*/  SEL R4, RZ, 0x1, P1 ;  /* 0x00000001ff047807 */ /* 0x000fe40000800000 */
[----:B------:R-:W-:Y:S02]  /*19f90*/  SEL R3, R3, RZ, P1 ;  /* 0x000000ff03037207 */ /* 0x000fe40000800000 */
[C---:B--2---:R-:W-:Y:S02]  /*19fa0*/  SHF.L.U32 R5, R7.reuse, 0x1f, RZ ;  /* 0x0000001f07057819 */ /* 0x044fe400000006ff */
[----:B------:R-:W-:Y:S01]  /*19fb0*/  LOP3.LUT R4, R7, R4, RZ, 0x3c, !PT ;  /* 0x0000000407047212 */ /* 0x000fe200078e3cff */
[----:B------:R-:W-:Y:S01]  /*19fc0*/  IMAD R7, R3, 0x8, R2 ;  /* 0x0000000803077824 */ /* 0x000fe200078e0202 */
[----:B------:R-:W0:Y:S02]  /*19fd0*/  SYNCS.PHASECHK.TRANS64.TRYWAIT P0, [R6+URZ], R5 ;  /* 0x00000005060075a7 */ /* 0x000e24000800017f */
[----:B------:R-:W-:Y:S01]  /*19fe0*/  SHF.L.U32 R2, R4, 0x1f, RZ ;  /* 0x0000001f04027819 */ /* 0x000fe200000006ff */
[----:B0-----:R-:W-:Y:S06]  /*19ff0*/  @!P0 BRA `(.L_x_2226) ;  /* 0x0000001800508947 */ /* 0x001fec0003800000 */
.L_x_2276:
[----:B------:R-:W1:Y:S02]  /*1a000*/  SYNCS.PHASECHK.TRANS64.TRYWAIT P0, [R7+URZ], R2 ;  /* 0x00000002070075a7 */ /* 0x000e64000800017f */
[----:B-1----:R-:W-:Y:S05]  /*1a010*/  @!P0 BRA `(.L_x_2227) ;  /* 0x00000018005c8947 */ /* 0x002fea0003800000 */
.L_x_2277:
[----:B------:R-:W-:Y:S05]  /*1a020*/  @!P2 BRA `(.L_x_2228) ;  /* 0x000000000004a947 */ /* 0x000fea0003800000 */
[----:B------:R-:W-:Y:S01]  /*1a030*/  BPT.TRAP 0x1 ;  /* 0x000000040000795c */ /* 0x000fe20000300000 */
.L_x_2228:
[----:B------:R-:W-:-:S04]  /*1a040*/  VIADD R0, R0, 0x38860 ;  /* 0x0003886000007836 */ /* 0x000fc80000000000 */
[----:B------:R-:W-:-:S04]  /*1a050*/  IMAD R4, R19, 0x8, R0 ;  /* 0x0000000813047824 */ /* 0x000fc800078e0200 */
[----:B------:R-:W2:Y:S02]  /*1a060*/  SYNCS.PHASECHK.TRANS64.TRYWAIT P0, [R4+URZ], R5 ;  /* 0x00000005040075a7 */ /* 0x000ea4000800017f */
[----:B--2---:R-:W-:Y:S05]  /*1a070*/  @!P0 BRA `(.L_x_2229) ;  /* 0x0000001800588947 */ /* 0x004fea0003800000 */
.L_x_2278:
[----:B------:R-:W-:-:S07]  /*1a080*/  IMAD R3, R3, 0x8, R0 ;  /* 0x0000000803037824 */ /* 0x000fce00078e0200 */
.L_x_2230:
[----:B---3--:R3:W4:Y:S02]  /*1a090*/  SYNCS.PHASECHK.TRANS64.TRYWAIT P0, [R3+URZ], R2 ;  /* 0x00000002030075a7 */ /* 0x008724000800017f */
[----:B----4-:R-:W-:Y:S05]  /*1a0a0*/  @!P0 NANOSLEEP.SYNCS 0x989680 ;  /* 0x009896800000895d */ /* 0x010fea0003900000 */
[----:B------:R-:W4:Y:S02]  /*1a0b0*/  @!P0 SYNCS.PHASECHK.TRANS64 P0, [R3+URZ], R2 ;  /* 0x00000002030085a7 */ /* 0x000f24000800007f */
[----:B----4-:R-:W-:Y:S05]  /*1a0c0*/  @!P0 BRA `(.L_x_2230) ;  /* 0xfffffffc00f08947 */ /* 0x010fea000383ffff */
.L_x_2223:
[----:B------:R-:W-:Y:S05]  /*1a0d0*/  BSYNC B0 ;  /* 0x0000000000007941 */ /* 0x000fea0003800000 */
.L_x_2222:
[----:B------:R-:W-:Y:S05]  /*1a0e0*/  EXIT ;  /* 0x000000000000794d */ /* 0x000fea0003800000 */
.L_x_2019:
[----:B0-----:R-:W-:-:S04]  /*1a0f0*/  IMAD.U32 R3, RZ, RZ, UR37 ;  /* 0x00000025ff037e24 */ /* 0x001fc8000f8e00ff */
[----:B------:R0:W1:Y:S03]  /*1a100*/  SYNCS.PHASECHK.TRANS64.TRYWAIT P1, [R3+URZ+0x38800], R4 ;  /* 0x03880004030075a7 */ /* 0x000066000802017f */
[----:B-1----:R-:W-:Y:S05]  /*1a110*/  @!P1 NANOSLEEP.SYNCS 0x989680 ;  /* 0x009896800000995d */ /* 0x002fea0003900000 */
[----:B------:R-:W1:Y:S02]  /*1a120*/  @!P1 SYNCS.PHASECHK.TRANS64 P1, [R3+URZ+0x38800], R4 ;  /* 0x03880004030095a7 */ /* 0x000e64000802007f */
[----:B-1----:R-:W-:Y:S05]  /*1a130*/  @!P1 BRA `(.L_x_2019) ;  /* 0xfffffffc00ec9947 */ /* 0x002fea000383ffff */
[----:B------:R-:W-:Y:S05]  /*1a140*/  BRA `(.L_x_2231) ;  /* 0xfffffe9c00487947 */ /* 0x000fea000383ffff */
.L_x_2023:
[----:B-1----:R1:W2:Y:S02]  /*1a150*/  SYNCS.PHASECHK.TRANS64.TRYWAIT P1, [R3+URZ+0x38830], R6 ;  /* 0x03883006030075a7 */ /* 0x0022a4000802017f */
[----:B--2---:R-:W-:Y:S05]  /*1a160*/  @!P1 NANOSLEEP.SYNCS 0x989680 ;  /* 0x009896800000995d */ /* 0x004fea0003900000 */
[----:B------:R-:W2:Y:S02]  /*1a170*/  @!P1 SYNCS.PHASECHK.TRANS64 P1, [R3+URZ+0x38830], R6 ;  /* 0x03883006030095a7 */ /* 0x000ea4000802007f */
[----:B--2---:R-:W-:Y:S05]  /*1a180*/  @!P1 BRA `(.L_x_2023) ;  /* 0xfffffffc00f09947 */ /* 0x004fea000383ffff */
[----:B------:R-:W-:Y:S05]  /*1a190*/  BRA `(.L_x_2022) ;  /* 0xfffffe9c00607947 */ /* 0x000fea000383ffff */
.L_x_2024:
[----:B--2---:R-:W-:-:S04]  /*1a1a0*/  IMAD.U32 R5, RZ, RZ, UR37 ;  /* 0x00000025ff057e24 */ /* 0x004fc8000f8e00ff */
[----:B------:R2:W3:Y:S03]  /*1a1b0*/  SYNCS.PHASECHK.TRANS64.TRYWAIT P1, [R5+URZ+0x38810], R4 ;  /* 0x03881004050075a7 */ /* 0x0004e6000802017f */
[----:B---3--:R-:W-:Y:S05]  /*1a1c0*/  @!P1 NANOSLEEP.SYNCS 0x989680 ;  /* 0x009896800000995d */ /* 0x008fea0003900000 */
[----:B------:R-:W3:Y:S02]  /*1a1d0*/  @!P1 SYNCS.PHASECHK.TRANS64 P1, [R5+URZ+0x38810], R4 ;  /* 0x03881004050095a7 */ /* 0x000ee4000802007f */
[----:B---3--:R-:W-:Y:S05]  /*1a1e0*/  @!P1 BRA `(.L_x_2024) ;  /* 0xfffffffc00ec9947 */ /* 0x008fea000383ffff */
[----:B------:R-:W-:Y:S05]  /*1a1f0*/  BRA `(.L_x_2232) ;  /* 0xfffffe9c00e87947 */ /* 0x000fea000383ffff */
.L_x_2028:
[----:B----4-:R4:W0:Y:S02]  /*1a200*/  SYNCS.PHASECHK.TRANS64.TRYWAIT P1, [R3+URZ+0x38850], R6 ;  /* 0x03885006030075a7 */ /* 0x010824000802017f */
[----:B0-----:R-:W-:Y:S05]  /*1a210*/  @!P1 NANOSLEEP.SYNCS 0x989680 ;  /* 0x009896800000995d */ /* 0x001fea0003900000 */
[----:B------:R-:W0:Y:S02]  /*1a220*/  @!P1 SYNCS.PHASECHK.TRANS64 P1, [R3+URZ+0x38850], R6 ;  /* 0x03885006030095a7 */ /* 0x000e24000802007f */
[----:B0-----:R-:W-:Y:S05]  /*1a230*/  @!P1 BRA `(.L_x_2028) ;  /* 0xfffffffc00f09947 */ /* 0x001fea000383ffff */
[----:B------:R-:W-:Y:S05]  /*1a240*/  BRA `(.L_x_2027) ;  /* 0xfffffe9c00f47947 */ /* 0x000fea000383ffff */
.L_x_2044:
[----:B-1----:R-:W-:-:S04]  /*1a250*/  IMAD.U32 R9, RZ, RZ, UR5 ;  /* 0x00000005ff097e24 */ /* 0x002fc8000f8e00ff */
[----:B------:R1:W2:Y:S03]  /*1a260*/  SYNCS.PHASECHK.TRANS64.TRYWAIT P2, [R9+URZ+0x38830], R8 ;  /* 0x03883008090075a7 */ /* 0x0002a6000804017f */
[----:B--2---:R-:W-:Y:S05]  /*1a270*/  @!P2 NANOSLEEP.SYNCS 0x989680 ;  /* 0x009896800000a95d */ /* 0x004fea0003900000 */
[----:B------:R-:W2:Y:S02]  /*1a280*/  @!P2 SYNCS.PHASECHK.TRANS64 P2, [R9+URZ+0x38830], R8 ;  /* 0x038830080900a5a7 */ /* 0x000ea4000804007f */
[----:B--2---:R-:W-:Y:S05]  /*1a290*/  @!P2 BRA `(.L_x_2044) ;  /* 0xfffffffc00eca947 */ /* 0x004fea000383ffff */
[----:B------:R-:W-:Y:S05]  /*1a2a0*/  BRA `(.L_x_2043) ;  /* 0xfffffecc00707947 */ /* 0x000fea000383ffff */
.L_x_2048:
[----:B-1----:R-:W-:-:S04]  /*1a2b0*/  IMAD.U32 R9, RZ, RZ, UR5 ;  /* 0x00000005ff097e24 */ /* 0x002fc8000f8e00ff */
[----:B------:R1:W3:Y:S03]  /*1a2c0*/  SYNCS.PHASECHK.TRANS64.TRYWAIT P2, [R9+URZ+0x38850], R8 ;  /* 0x03885008090075a7 */ /* 0x0002e6000804017f */
[----:B---3--:R-:W-:Y:S05]  /*1a2d0*/  @!P2 NANOSLEEP.SYNCS 0x989680 ;  /* 0x009896800000a95d */ /* 0x008fea0003900000 */
[----:B------:R-:W3:Y:S02]  /*1a2e0*/  @!P2 SYNCS.PHASECHK.TRANS64 P2, [R9+URZ+0x38850], R8 ;  /* 0x038850080900a5a7 */ /* 0x000ee4000804007f */
[----:B---3--:R-:W-:Y:S05]  /*1a2f0*/  @!P2 BRA `(.L_x_2048) ;  /* 0xfffffffc00eca947 */ /* 0x008fea000383ffff */
[----:B------:R-:W-:Y:S05]  /*1a300*/  BRA `(.L_x_2047) ;  /* 0xfffffecc00cc7947 */ /* 0x000fea000383ffff */
.L_x_2065:
[----:B-1----:R-:W-:-:S04]  /*1a310*/  IMAD.U32 R6, RZ, RZ, UR5 ;  /* 0x00000005ff067e24 */ /* 0x002fc8000f8e00ff */
[----:B------:R1:W2:Y:S03]  /*1a320*/  SYNCS.PHASECHK.TRANS64.TRYWAIT P3, [R6+URZ+0x38830], R5 ;  /* 0x03883005060075a7 */ /* 0x0002a6000806017f */
[----:B--2---:R-:W-:Y:S05]  /*1a330*/  @!P3 NANOSLEEP.SYNCS 0x989680 ;  /* 0x009896800000b95d */ /* 0x004fea0003900000 */
[----:B------:R-:W2:Y:S02]  /*1a340*/  @!P3 SYNCS.PHASECHK.TRANS64 P3, [R6+URZ+0x38830], R5 ;  /* 0x038830050600b5a7 */ /* 0x000ea4000806007f */
[----:B--2---:R-:W-:Y:S05]  /*1a350*/  @!P3 BRA `(.L_x_2065) ;  /* 0xfffffffc00ecb947 */ /* 0x004fea000383ffff */
[----:B------:R-:W-:Y:S05]  /*1a360*/  BRA `(.L_x_2064) ;  /* 0xffffff0000f47947 */ /* 0x000fea000383ffff */
.L_x_2069:
[----:B-1----:R-:W-:-:S04]  /*1a370*/  IMAD.U32 R6, RZ, RZ, UR5 ;  /* 0x00000005ff067e24 */ /* 0x002fc8000f8e00ff */
[----:B------:R1:W3:Y:S03]  /*1a380*/  SYNCS.PHASECHK.TRANS64.TRYWAIT P3, [R6+URZ+0x38850], R5 ;  /* 0x03885005060075a7 */ /* 0x0002e6000806017f */
[----:B---3--:R-:W-:Y:S05]  /*1a390*/  @!P3 NANOSLEEP.SYNCS 0x989680 ;  /* 0x009896800000b95d */ /* 0x008fea0003900000 */
[----:B------:R-:W3:Y:S02]  /*1a3a0*/  @!P3 SYNCS.PHASECHK.TRANS64 P3, [R6+URZ+0x38850], R5 ;  /* 0x038850050600b5a7 */ /* 0x000ee4000806007f */
[----:B---3--:R-:W-:Y:S05]  /*1a3b0*/  @!P3 BRA `(.L_x_2069) ;  /* 0xfffffffc00ecb947 */ /* 0x008fea000383ffff */
[----:B------:R-:W-:Y:S05]  /*1a3c0*/  BRA `(.L_x_2068) ;  /* 0xffffff0400507947 */ /* 0x000fea000383ffff */
.L_x_2075:
[----:B--2---:R-:W-:-:S04]  /*1a3d0*/  IMAD.U32 R8, RZ, RZ, UR5 ;  /* 0x00000005ff087e24 */ /* 0x004fc8000f8e00ff */
[----:B------:R2:W3:Y:S03]  /*1a3e0*/  SYNCS.PHASECHK.TRANS64.TRYWAIT P2, [R8+URZ+0x38830], R5 ;  /* 0x03883005080075a7 */ /* 0x0004e6000804017f */
[----:B---3--:R-:W-:Y:S05]  /*1a3f0*/  @!P2 NANOSLEEP.SYNCS 0x989680 ;  /* 0x009896800000a95d */ /* 0x008fea0003900000 */
[----:B------:R-:W3:Y:S02]  /*1a400*/  @!P2 SYNCS.PHASECHK.TRANS64 P2, [R8+URZ+0x38830], R5 ;  /* 0x038830050800a5a7 */ /* 0x000ee4000804007f */
[----:B---3--:R-:W-:Y:S05]  /*1a410*/  @!P2 BRA `(.L_x_2075) ;  /* 0xfffffffc00eca947 */ /* 0x008fea000383ffff */
[----:B------:R-:W-:Y:S05]  /*1a420*/  BRA `(.L_x_2074) ;  /* 0xffffff2c00047947 */ /* 0x000fea000383ffff */
.L_x_2079:
[----:B--2---:R-:W-:-:S04]  /*1a430*/  IMAD.U32 R8, RZ, RZ, UR5 ;  /* 0x00000005ff087e24 */ /* 0x004fc8000f8e00ff */
[----:B------:R2:W3:Y:S03]  /*1a440*/  SYNCS.PHASECHK.TRANS64.TRYWAIT P2, [R8+URZ+0x38850], R5 ;  /* 0x03885005080075a7 */ /* 0x0004e6000804017f */
[----:B---3--:R-:W-:Y:S05]  /*1a450*/  @!P2 NANOSLEEP.SYNCS 0x989680 ;  /* 0x009896800000a95d */ /* 0x008fea0003900000 */
[----:B------:R-:W3:Y:S02]  /*1a460*/  @!P2 SYNCS.PHASECHK.TRANS64 P2, [R8+URZ+0x38850], R5 ;  /* 0x038850050800a5a7 */ /* 0x000ee4000804007f */
[----:B---3--:R-:W-:Y:S05]  /*1a470*/  @!P2 BRA `(.L_x_2079) ;  /* 0xfffffffc00eca947 */ /* 0x008fea000383ffff */
[----:B------:R-:W-:Y:S05]  /*1a480*/  BRA `(.L_x_2078) ;  /* 0xffffff2c00607947 */ /* 0x000fea000383ffff */
.L_x_2117:
[----:B------:R-:W-:Y:S02]  /*1a490*/  IMAD.MOV.U32 R13, RZ, RZ, R4 ;  /* 0x000000ffff0d7224 */ /* 0x000fe400078e0004 */
[----:B------:R-:W-:Y:S02]  /*1a4a0*/  IMAD.MOV.U32 R12, RZ, RZ, RZ ;  /* 0x000000ffff0c7224 */ /* 0x000fe400078e00ff */
[----:B------:R-:W-:Y:S02]  /*1a4b0*/  IMAD.MOV.U32 R11, RZ, RZ, 0x1f ;  /* 0x0000001fff0b7424 */ /* 0x000fe400078e00ff */
[----:B------:R-:W-:-:S07]  /*1a4c0*/  IMAD.MOV.U32 R15, RZ, RZ, -0x1 ;  /* 0xffffffffff0f7424 */ /* 0x000fce00078e00ff */
[----:B0-----:R-:W-:Y:S05]  /*1a4d0*/  WARPSYNC.COLLECTIVE R15, `(.L_x_2233) ;  /* 0x000000000f087348 */ /* 0x001fea0003c00000 */
[----:B------:R1:W2:Y:S02]  /*1a4e0*/  SHFL.IDX P6, R14, R13, R12, R11 ;  /* 0x0000000c0d0e7389 */ /* 0x0002a400000c000b */
[----:B012---:R-:W-:Y:S01]  /*1a4f0*/  ENDCOLLECTIVE ;  /* 0x000000000000791b */ /* 0x007fe20003800000 */
.L_x_2233:
[----:B------:R-:W-:Y:S05]  /*1a500*/  BRA `(.L_x_2234) ;  /* 0xffffffa4001c7947 */ /* 0x000fea000383ffff */
.L_x_2119:
[----:B------:R-:W-:Y:S01]  /*1a510*/  BSSY B0, `(.L_x_2235) ;  /* 0x0000006000007945 */ /* 0x000fe20003800000 */
[----:B------:R-:W-:-:S07]  /*1a520*/  IMAD.MOV.U32 R15, RZ, RZ, -0x1 ;  /* 0xffffffffff0f7424 */ /* 0x000fce00078e00ff */
[----:B01----:R-:W-:Y:S05]  /*1a530*/  WARPSYNC.COLLECTIVE R15, `(.L_x_2236) ;  /* 0x000000000f0c7348 */ /* 0x003fea0003c00000 */
[----:B------:R-:W-:Y:S02]  /*1a540*/  ELECT P6, UR62, PT ;  /* 0x00000000003e782f */ /* 0x000fe400038c0000 */
[----:B------:R-:W-:Y:S01]  /*1a550*/  MOV R14, UR62 ;  /* 0x0000003e000e7c02 */ /* 0x000fe20008000f00 */
[----:B01----:R-:W-:Y:S10]  /*1a560*/  ENDCOLLECTIVE ;  /* 0x000000000000791b */ /* 0x003ff40003800000 */
.L_x_2236:
[----:B------:R-:W-:Y:S05]  /*1a570*/  BSYNC B0 ;  /* 0x0000000000007941 */ /* 0x000fea0003800000 */
.L_x_2235:
[----:B------:R-:W-:Y:S05]  /*1a580*/  BRA `(.L_x_2237) ;  /* 0xffffffa400207947 */ /* 0x000fea000383ffff */
.L_x_2121:
[----:B--2---:R2:W3:Y:S02]  /*1a590*/  SYNCS.PHASECHK.TRANS64.TRYWAIT P0, [R0+URZ+0x38840], R2 ;  /* 0x03884002000075a7 */ /* 0x0044e4000800017f */
[----:B---3--:R-:W-:Y:S05]  /*1a5a0*/  @!P0 NANOSLEEP.SYNCS 0x989680 ;  /* 0x009896800000895d */ /* 0x008fea0003900000 */
[----:B------:R-:W3:Y:S02]  /*1a5b0*/  @!P0 SYNCS.PHASECHK.TRANS64 P0, [R0+URZ+0x38840], R2 ;  /* 0x03884002000085a7 */ /* 0x000ee4000800007f */
[----:B---3--:R-:W-:Y:S05]  /*1a5c0*/  @!P0 BRA `(.L_x_2121) ;  /* 0xfffffffc00f08947 */ /* 0x008fea000383ffff */
[----:B------:R-:W-:Y:S05]  /*1a5d0*/  BRA `(.L_x_2238) ;  /* 0xffffffa400787947 */ /* 0x000fea000383ffff */
.L_x_2125:
[----:B------:R-:W-:Y:S02]  /*1a5e0*/  IMAD.MOV.U32 R13, RZ, RZ, R3 ;  /* 0x000000ffff0d7224 */ /* 0x000fe400078e0003 */
[----:B------:R-:W-:Y:S02]  /*1a5f0*/  IMAD.MOV.U32 R12, RZ, RZ, RZ ;  /* 0x000000ffff0c7224 */ /* 0x000fe400078e00ff */
[----:B------:R-:W-:Y:S02]  /*1a600*/  IMAD.MOV.U32 R11, RZ, RZ, 0x181f ;  /* 0x0000181fff0b7424 */ /* 0x000fe400078e00ff */
[----:B------:R-:W-:Y:S02]  /*1a610*/  IMAD.MOV.U32 R15, RZ, RZ, -0x1 ;  /* 0xffffffffff0f7424 */ /* 0x000fe400078e00ff */
[----:B------:R-:W-:-:S07]  /*1a620*/  VIADD R9, R9, UR40 ;  /* 0x0000002809097c36 */ /* 0x000fce0008000000 */
[----:B-----5:R-:W-:Y:S05]  /*1a630*/  WARPSYNC.COLLECTIVE R15, `(.L_x_2239) ;  /* 0x000000000f087348 */ /* 0x020fea0003c00000 */
[----:B------:R0:W1:Y:S02]  /*1a640*/  SHFL.IDX P6, R14, R13, R12, R11 ;  /* 0x0000000c0d0e7389 */ /* 0x00006400000c000b */
[----:B01---5:R-:W-:Y:S01]  /*1a650*/  ENDCOLLECTIVE ;  /* 0x000000000000791b */ /* 0x023fe20003800000 */
.L_x_2239:
[----:B------:R-:W-:Y:S01]  /*1a660*/  VIADD R10, R9, 0x10 ;  /* 0x00000010090a7836 */ /* 0x000fe20000000000 */
[----:B------:R0:W-:Y:S04]  /*1a670*/  STL [R1+0x14], R9 ;  /* 0x0000140901007387 */ /* 0x0001e80000100800 */
[----:B------:R0:W-:Y:S01]  /*1a680*/  STL [R1+0x20], R10 ;  /* 0x0000200a01007387 */ /* 0x0001e20000100800 */
[----:B------:R-:W-:Y:S02]  /*1a690*/  IMAD.MOV.U32 R13, RZ, RZ, R0 ;  /* 0x000000ffff0d7224 */ /* 0x000fe400078e0000 */
[----:B------:R-:W-:-:S07]  /*1a6a0*/  IMAD.MOV.U32 R4, RZ, RZ, R14 ;  /* 0x000000ffff047224 */ /* 0x000fce00078e000e */
[----:B0-----:R-:W-:Y:S05]  /*1a6b0*/  WARPSYNC.COLLECTIVE R15, `(.L_x_2240) ;  /* 0x000000000f087348 */ /* 0x001fea0003c00000 */
[----:B------:R1:W2:Y:S02]  /*1a6c0*/  SHFL.IDX P6, R14, R13, R12, R11 ;  /* 0x0000000c0d0e7389 */ /* 0x0002a400000c000b */
[----:B012---:R-:W-:Y:S01]  /*1a6d0*/  ENDCOLLECTIVE ;  /* 0x000000000000791b */ /* 0x007fe20003800000 */
.L_x_2240:
[----:B------:R-:W-:Y:S02]  /*1a6e0*/  ULDC UR4, c[0x0][0x288] ;  /* 0x0000a20000047ab9 */ /* 0x000fe40000000800 */
[----:B------:R-:W-:Y:S02]  /*1a6f0*/  IMAD R2, R6, UR4, RZ ;  /* 0x0000000406027c24 */ /* 0x000fe4000f8e02ff */
[----:B------:R-:W-:-:S03]  /*1a700*/  VIADD R6, R9, 0x20 ;  /* 0x0000002009067836 */ /* 0x000fc60000000000 */
[----:B------:R-:W-:Y:S02]  /*1a710*/  ISETP.GE.AND P1, PT, R9, R2, PT ;  /* 0x000000020900720c */ /* 0x000fe40003f26270 */
[----:B------:R0:W-:Y:S01]  /*1a720*/  STL [R1+0x24], R6 ;  /* 0x0000240601007387 */ /* 0x0001e20000100800 */
[----:B------:R-:W-:Y:S02]  /*1a730*/  IMAD.MOV.U32 R13, RZ, RZ, R3 ;  /* 0x000000ffff0d7224 */ /* 0x000fe400078e0003 */
[----:B------:R-:W-:Y:S02]  /*1a740*/  IMAD.MOV.U32 R12, RZ, RZ, 0x1 ;  /* 0x00000001ff0c7424 */ /* 0x000fe400078e00ff */
[----:B------:R-:W-:-:S07]  /*1a750*/  IMAD.MOV.U32 R5, RZ, RZ, R14 ;  /* 0x000000ffff057224 */ /* 0x000fce00078e000e */
[----:B0-----:R-:W-:Y:S05]  /*1a760*/  WARPSYNC.COLLECTIVE R15, `(.L_x_2241) ;  /* 0x000000000f087348 */ /* 0x001fea0003c00000 */
[----:B------:R1:W2:Y:S02]  /*1a770*/  SHFL.IDX P6, R14, R13, R12, R11 ;  /* 0x0000000c0d0e7389 */ /* 0x0002a400000c000b */
[----:B012---:R-:W-:Y:S01]  /*1a780*/  ENDCOLLECTIVE ;  /* 0x000000000000791b */ /* 0x007fe20003800000 */
.L_x_2241:
        /* <DEDUP_REMOVED lines=15> */
.L_x_2242:
[----:B------:R-:W-:Y:S02]  /*1a880*/  IMAD.MOV.U32 R13, RZ, RZ, R3 ;  /* 0x000000ffff0d7224 */ /* 0x000fe400078e0003 */
[----:B------:R-:W-:Y:S02]  /*1a890*/  IMAD.MOV.U32 R12, RZ, RZ, 0x2 ;  /* 0x00000002ff0c7424 */ /* 0x000fe400078e00ff */
[----:B------:R-:W-:-:S07]  /*1a8a0*/  IMAD.MOV.U32 R5, RZ, RZ, R14 ;  /* 0x000000ffff057224 */ /* 0x000fce00078e000e */
[----:B------:R-:W-:Y:S05]  /*1a8b0*/  WARPSYNC.COLLECTIVE R15, `(.L_x_2243) ;  /* 0x000000000f087348 */ /* 0x000fea0003c00000 */
[----:B------:R0:W1:Y:S02]  /*1a8c0*/  SHFL.IDX P6, R14, R13, R12, R11 ;  /* 0x0000000c0d0e7389 */ /* 0x00006400000c000b */
[----:B01----:R-:W-:Y:S01]  /*1a8d0*/  ENDCOLLECTIVE ;  /* 0x000000000000791b */ /* 0x003fe20003800000 */
.L_x_2243:
        /* <DEDUP_REMOVED lines=15> */
.L_x_2244:
[----:B------:R-:W-:Y:S02]  /*1a9d0*/  IMAD.MOV.U32 R13, RZ, RZ, R3 ;  /* 0x000000ffff0d7224 */ /* 0x000fe400078e0003 */
[----:B------:R-:W-:Y:S02]  /*1a9e0*/  IMAD.MOV.U32 R12, RZ, RZ, 0x3 ;  /* 0x00000003ff0c7424 */ /* 0x000fe400078e00ff */
[----:B------:R-:W-:-:S07]  /*1a9f0*/  IMAD.MOV.U32 R5, RZ, RZ, R14 ;  /* 0x000000ffff057224 */ /* 0x000fce00078e000e */
[----:B------:R-:W-:Y:S05]  /*1aa00*/  WARPSYNC.COLLECTIVE R15, `(.L_x_2245) ;  /* 0x000000000f087348 */ /* 0x000fea0003c00000 */
[----:B------:R0:W1:Y:S02]  /*1aa10*/  SHFL.IDX P6, R14, R13, R12, R11 ;  /* 0x0000000c0d0e7389 */ /* 0x00006400000c000b */
[----:B01----:R-:W-:Y:S01]  /*1aa20*/  ENDCOLLECTIVE ;  /* 0x000000000000791b */ /* 0x003fe20003800000 */
.L_x_2245:
        /* <DEDUP_REMOVED lines=10> */
.L_x_2246:
[----:B------:R-:W-:Y:S01]  /*1aad0*/  @!PT LDS RZ, [RZ] ;  /* 0x00000000fffff984 */ /* 0x000fe20000000800 */
[----:B------:R-:W-:Y:S01]  /*1aae0*/  @!PT LDS RZ, [RZ] ;  /* 0x00000000fffff984 */ /* 0x000fe20000000800 */
[----:B------:R-:W-:Y:S01]  /*1aaf0*/  @!PT LDS RZ, [RZ] ;  /* 0x00000000fffff984 */ /* 0x000fe20000000800 */
[----:B------:R0:W-:Y:S01]  /*1ab00*/  @!P1 LDGSTS.E.BYPASS.LTC128B.128 [R7+0x21400], desc[UR44][R4.64], !P0 ;  /* 0x2140000004079fae */ /* 0x0001e2000c101d6c */
[----:B------:R-:W-:Y:S01]  /*1ab10*/  IMAD.MOV.U32 R0, RZ, RZ, R14 ;  /* 0x000000ffff007224 */ /* 0x000fe200078e000e */
[----:B------:R-:W-:Y:S06]  /*1ab20*/  BRA `(.L_x_2247) ;  /* 0xffffffa8007c7947 */ /* 0x000fec000383ffff */
.L_x_2129:
        /* <DEDUP_REMOVED lines=8> */
.L_x_2249:
[----:B------:R-:W-:Y:S05]  /*1abb0*/  BSYNC B0 ;  /* 0x0000000000007941 */ /* 0x000fea0003800000 */
.L_x_2248:
        /* <DEDUP_REMOVED lines=10> */
.L_x_2250:
        /* <DEDUP_REMOVED lines=46> */
.L_x_2251:
[----:B------:R-:W-:Y:S02]  /*1af40*/  IMAD.MOV.U32 R13, RZ, RZ, R0 ;  /* 0x000000ffff0d7224 */ /* 0x000fe400078e0000 */
[----:B------:R-:W-:-:S07]  /*1af50*/  IMAD.MOV.U32 R8, RZ, RZ, R14 ;  /* 0x000000ffff087224 */ /* 0x000fce00078e000e */
[----:B------:R-:W-:Y:S05]  /*1af60*/  WARPSYNC.COLLECTIVE R15, `(.L_x_2252) ;  /* 0x000000000f087348 */ /* 0x000fea0003c00000 */
[----:B------:R0:W1:Y:S02]  /*1af70*/  SHFL.IDX P6, R14, R13, R12, R11 ;  /* 0x0000000c0d0e7389 */ /* 0x00006400000c000b */
[----:B01----:R-:W-:Y:S01]  /*1af80*/  ENDCOLLECTIVE ;  /* 0x000000000000791b */ /* 0x003fe20003800000 */
.L_x_2252:
        /* <DEDUP_REMOVED lines=22> */
.L_x_2253:
        /* <DEDUP_REMOVED lines=21> */
.L_x_2254:
        /* <DEDUP_REMOVED lines=29> */
.L_x_2255:
[----:B------:R-:W-:Y:S02]  /*1b410*/  IMAD.MOV.U32 R13, RZ, RZ, R0 ;  /* 0x000000ffff0d7224 */ /* 0x000fe400078e0000 */
[----:B------:R-:W-:-:S07]  /*1b420*/  IMAD.MOV.U32 R6, RZ, RZ, R14 ;  /* 0x000000ffff067224 */ /* 0x000fce00078e000e */
[----:B------:R-:W-:Y:S05]  /*1b430*/  WARPSYNC.COLLECTIVE R15, `(.L_x_2256) ;  /* 0x000000000f087348 */ /* 0x000fea0003c00000 */
[----:B------:R0:W1:Y:S02]  /*1b440*/  SHFL.IDX P6, R14, R13, R12, R11 ;  /* 0x0000000c0d0e7389 */ /* 0x00006400000c000b */
[----:B01----:R-:W-:Y:S01]  /*1b450*/  ENDCOLLECTIVE ;  /* 0x000000000000791b */ /* 0x003fe20003800000 */
.L_x_2256:
[----:B------:R-:W-:Y:S01]  /*1b460*/  IMAD.MOV.U32 R0, RZ, RZ, R14 ;  /* 0x000000ffff007224 */ /* 0x000fe200078e000e */
[----:B------:R-:W-:Y:S06]  /*1b470*/  BRA `(.L_x_2257) ;  /* 0xffffffac00cc7947 */ /* 0x000fec000383ffff */
.L_x_2134:
[----:B0-----:R0:W2:Y:S02]  /*1b480*/  SYNCS.PHASECHK.TRANS64.TRYWAIT P0, [R17+URZ+0x38820], R0 ;  /* 0x03882000110075a7 */ /* 0x0010a4000800017f */
[----:B--2---:R-:W-:Y:S05]  /*1b490*/  @!P0 NANOSLEEP.SYNCS 0x989680 ;  /* 0x009896800000895d */ /* 0x004fea0003900000 */
[----:B------:R-:W2:Y:S02]  /*1b4a0*/  @!P0 SYNCS.PHASECHK.TRANS64 P0, [R17+URZ+0x38820], R0 ;  /* 0x03882000110085a7 */ /* 0x000ea4000800007f */
[----:B--2---:R-:W-:Y:S05]  /*1b4b0*/  @!P0 BRA `(.L_x_2134) ;  /* 0xfffffffc00f08947 */ /* 0x004fea000383ffff */
[----:B------:R-:W-:Y:S05]  /*1b4c0*/  BRA `(.L_x_2258) ;  /* 0xffffffb000847947 */ /* 0x000fea000383ffff */
.L_x_2138:
[----:B0-----:R0:W2:Y:S02]  /*1b4d0*/  SYNCS.PHASECHK.TRANS64.TRYWAIT P0, [R0+URZ+0x38860], R2 ;  /* 0x03886002000075a7 */ /* 0x0010a4000800017f */
[----:B--2---:R-:W-:Y:S05]  /*1b4e0*/  @!P0 NANOSLEEP.SYNCS 0x989680 ;  /* 0x009896800000895d */ /* 0x004fea0003900000 */
[----:B------:R-:W2:Y:S02]  /*1b4f0*/  @!P0 SYNCS.PHASECHK.TRANS64 P0, [R0+URZ+0x38860], R2 ;  /* 0x03886002000085a7 */ /* 0x000ea4000800007f */
[----:B--2---:R-:W-:Y:S05]  /*1b500*/  @!P0 BRA `(.L_x_2138) ;  /* 0xfffffffc00f08947 */ /* 0x004fea000383ffff */
[----:B------:R-:W-:Y:S05]  /*1b510*/  BRA `(.L_x_2259) ;  /* 0xffffffb000a47947 */ /* 0x000fea000383ffff */
.L_x_2155:
[----:B-1----:R1:W2:Y:S02]  /*1b520*/  SYNCS.PHASECHK.TRANS64.TRYWAIT P0, [R3+URZ+0x38840], R2 ;  /* 0x03884002030075a7 */ /* 0x0022a4000800017f */
[----:B--2---:R-:W-:Y:S05]  /*1b530*/  @!P0 NANOSLEEP.SYNCS 0x989680 ;  /* 0x009896800000895d */ /* 0x004fea0003900000 */
[----:B------:R-:W2:Y:S02]  /*1b540*/  @!P0 SYNCS.PHASECHK.TRANS64 P0, [R3+URZ+0x38840], R2 ;  /* 0x03884002030085a7 */ /* 0x000ea4000800007f */
[----:B--2---:R-:W-:Y:S05]  /*1b550*/  @!P0 BRA `(.L_x_2155) ;  /* 0xfffffffc00f08947 */ /* 0x004fea000383ffff */
[----:B------:R-:W-:Y:S05]  /*1b560*/  BRA `(.L_x_2260) ;  /* 0xffffffbc00887947 */ /* 0x000fea000383ffff */
.L_x_2160:
[----:B--2---:R2:W3:Y:S02]  /*1b570*/  SYNCS.PHASECHK.TRANS64.TRYWAIT P0, [R3+URZ+0x38860], R2 ;  /* 0x03886002030075a7 */ /* 0x0044e4000800017f */
[----:B---3--:R-:W-:Y:S05]  /*1b580*/  @!P0 NANOSLEEP.SYNCS 0x989680 ;  /* 0x009896800000895d */ /* 0x008fea0003900000 */
[----:B------:R-:W3:Y:S02]  /*1b590*/  @!P0 SYNCS.PHASECHK.TRANS64 P0, [R3+URZ+0x38860], R2 ;  /* 0x03886002030085a7 */ /* 0x000ee4000800007f */
[----:B---3--:R-:W-:Y:S05]  /*1b5a0*/  @!P0 BRA `(.L_x_2160) ;  /* 0xfffffffc00f08947 */ /* 0x008fea000383ffff */
[----:B------:R-:W-:Y:S05]  /*1b5b0*/  BRA `(.L_x_2261) ;  /* 0xffffffc000007947 */ /* 0x000fea000383ffff */
.L_x_2176:
[----:B0-----:R0:W1:Y:S02]  /*1b5c0*/  SYNCS.PHASECHK.TRANS64.TRYWAIT P0, [R4+URZ+0x38840], R2 ;  /* 0x03884002040075a7 */ /* 0x001064000800017f */
[----:B-1----:R-:W-:Y:S05]  /*1b5d0*/  @!P0 NANOSLEEP.SYNCS 0x989680 ;  /* 0x009896800000895d */ /* 0x002fea0003900000 */
[----:B------:R-:W1:Y:S02]  /*1b5e0*/  @!P0 SYNCS.PHASECHK.TRANS64 P0, [R4+URZ+0x38840], R2 ;  /* 0x03884002040085a7 */ /* 0x000e64000800007f */
[----:B-1----:R-:W-:Y:S05]  /*1b5f0*/  @!P0 BRA `(.L_x_2176) ;  /* 0xfffffffc00f08947 */ /* 0x002fea000383ffff */
[----:B------:R-:W-:Y:S05]  /*1b600*/  BRA `(.L_x_2262) ;  /* 0xffffffc800d47947 */ /* 0x000fea000383ffff */
.L_x_2181:
[----:B-1----:R1:W2:Y:S02]  /*1b610*/  SYNCS.PHASECHK.TRANS64.TRYWAIT P0, [R4+URZ+0x38860], R2 ;  /* 0x03886002040075a7 */ /* 0x0022a4000800017f */
[----:B--2---:R-:W-:Y:S05]  /*1b620*/  @!P0 NANOSLEEP.SYNCS 0x989680 ;  /* 0x009896800000895d */ /* 0x004fea0003900000 */
[----:B------:R-:W2:Y:S02]  /*1b630*/  @!P0 SYNCS.PHASECHK.TRANS64 P0, [R4+URZ+0x38860], R2 ;  /* 0x03886002040085a7 */ /* 0x000ea4000800007f */
[----:B--2---:R-:W-:Y:S05]  /*1b640*/  @!P0 BRA `(.L_x_2181) ;  /* 0xfffffffc00f08947 */ /* 0x004fea000383ffff */
[----:B------:R-:W-:Y:S05]  /*1b650*/  BRA `(.L_x_2263) ;  /* 0xffffffcc004c7947 */ /* 0x000fea000383ffff */
.L_x_2196:
[----:B-1----:R1:W2:Y:S02]  /*1b660*/  SYNCS.PHASECHK.TRANS64.TRYWAIT P0, [R4+URZ+0x38840], R2 ;  /* 0x03884002040075a7 */ /* 0x0022a4000800017f */
[----:B--2---:R-:W-:Y:S05]  /*1b670*/  @!P0 NANOSLEEP.SYNCS 0x989680 ;  /* 0x009896800000895d */ /* 0x004fea0003900000 */
[----:B------:R-:W2:Y:S02]  /*1b680*/  @!P0 SYNCS.PHASECHK.TRANS64 P0, [R4+URZ+0x38840], R2 ;  /* 0x03884002040085a7 */ /* 0x000ea4000800007f */
[----:B--2---:R-:W-:Y:S05]  /*1b690*/  @!P0 BRA `(.L_x_2196) ;  /* 0xfffffffc00f08947 */ /* 0x004fea000383ffff */
[----:B------:R-:W-:Y:S05]  /*1b6a0*/  BRA `(.L_x_2264) ;  /* 0xffffffd800047947 */ /* 0x000fea000383ffff */
.L_x_2201:
[----:B0-----:R0:W2:Y:S02]  /*1b6b0*/  SYNCS.PHASECHK.TRANS64.TRYWAIT P0, [R4+URZ+0x38860], R2 ;  /* 0x03886002040075a7 */ /* 0x0010a4000800017f */
[----:B--2---:R-:W-:Y:S05]  /*1b6c0*/  @!P0 NANOSLEEP.SYNCS 0x989680 ;  /* 0x009896800000895d */ /* 0x004fea0003900000 */
[----:B------:R-:W2:Y:S02]  /*1b6d0*/  @!P0 SYNCS.PHASECHK.TRANS64 P0, [R4+URZ+0x38860], R2 ;  /* 0x03886002040085a7 */ /* 0x000ea4000800007f */
[----:B--2---:R-:W-:Y:S05]  /*1b6e0*/  @!P0 BRA `(.L_x_2201) ;  /* 0xfffffffc00f08947 */ /* 0x004fea000383ffff */
[----:B------:R-:W-:Y:S05]  /*1b6f0*/  BRA `(.L_x_2265) ;  /* 0xffffffd8007c7947 */ /* 0x000fea000383ffff */
.L_x_2217:
[----:B------:R-:W-:Y:S01]  /*1b700*/  BSSY B0, `(.L_x_2266) ;  /* 0x0000008000007945 */ /* 0x000fe20003800000 */
[----:B-----5:R-:W-:Y:S02]  /*1b710*/  IMAD.MOV.U32 R13, RZ, RZ, R3 ;  /* 0x000000ffff0d7224 */ /* 0x020fe400078e0003 */
[----:B------:R-:W-:Y:S02]  /*1b720*/  IMAD.MOV.U32 R12, RZ, RZ, RZ ;  /* 0x000000ffff0c7224 */ /* 0x000fe400078e00ff */
[----:B------:R-:W-:Y:S02]  /*1b730*/  IMAD.MOV.U32 R11, RZ, RZ, 0x1f ;  /* 0x0000001fff0b7424 */ /* 0x000fe400078e00ff */
[----:B------:R-:W-:-:S07]  /*1b740*/  IMAD.MOV.U32 R15, RZ, RZ, -0x1 ;  /* 0xffffffffff0f7424 */ /* 0x000fce00078e00ff */
[----:B012---:R-:W-:Y:S05]  /*1b750*/  WARPSYNC.COLLECTIVE R15, `(.L_x_2267) ;  /* 0x000000000f087348 */ /* 0x007fea0003c00000 */
[----:B------:R3:W4:Y:S02]  /*1b760*/  SHFL.IDX P6, R14, R13, R12, R11 ;  /* 0x0000000c0d0e7389 */ /* 0x00072400000c000b */
[----:B01234-:R-:W-:Y:S01]  /*1b770*/  ENDCOLLECTIVE ;  /* 0x000000000000791b */ /* 0x01ffe20003800000 */
.L_x_2267:
[----:B------:R-:W-:Y:S05]  /*1b780*/  BSYNC B0 ;  /* 0x0000000000007941 */ /* 0x000fea0003800000 */
.L_x_2266:
[----:B------:R-:W-:Y:S05]  /*1b790*/  BRA `(.L_x_2268) ;  /* 0xffffffe400387947 */ /* 0x000fea000383ffff */
.L_x_2220:
[----:B0-----:R0:W2:Y:S02]  /*1b7a0*/  SYNCS.PHASECHK.TRANS64.TRYWAIT P0, [R0+URZ+0x38820], R3 ;  /* 0x03882003000075a7 */ /* 0x0010a4000800017f */
[----:B--2---:R-:W-:Y:S05]  /*1b7b0*/  @!P0 NANOSLEEP.SYNCS 0x989680 ;  /* 0x009896800000895d */ /* 0x004fea0003900000 */
[----:B------:R-:W2:Y:S02]  /*1b7c0*/  @!P0 SYNCS.PHASECHK.TRANS64 P0, [R0+URZ+0x38820], R3 ;  /* 0x03882003000085a7 */ /* 0x000ea4000800007f */
[----:B--2---:R-:W-:Y:S05]  /*1b7d0*/  @!P0 BRA `(.L_x_2220) ;  /* 0xfffffffc00f08947 */ /* 0x004fea000383ffff */
[----:B------:R-:W-:Y:S05]  /*1b7e0*/  BRA `(.L_x_2269) ;  /* 0xffffffe400847947 */ /* 0x000fea000383ffff */
.L_x_2221:
        /* <DEDUP_REMOVED lines=11> */
.L_x_2271:
[----:B------:R-:W-:Y:S05]  /*1b8a0*/  BSYNC B0 ;  /* 0x0000000000007941 */ /* 0x000fea0003800000 */
.L_x_2270:
[----:B------:R-:W-:Y:S05]  /*1b8b0*/  BRA `(.L_x_2272) ;  /* 0xffffffe4006c7947 */ /* 0x000fea000383ffff */
.L_x_2224:
[----:B------:R-:W-:Y:S01]  /*1b8c0*/  BSSY B1, `(.L_x_2273) ;  /* 0x0000006000017945 */ /* 0x000fe20003800000 */
[----:B------:R-:W-:-:S07]  /*1b8d0*/  IMAD.MOV.U32 R15, RZ, RZ, -0x1 ;  /* 0xffffffffff0f7424 */ /* 0x000fce00078e00ff */
[----:B012---:R-:W-:Y:S05]  /*1b8e0*/  WARPSYNC.COLLECTIVE R15, `(.L_x_2274) ;  /* 0x000000000f0c7348 */ /* 0x007fea0003c00000 */
[----:B------:R-:W-:Y:S02]  /*1b8f0*/  ELECT P6, UR62, PT ;  /* 0x00000000003e782f */ /* 0x000fe400038c0000 */
[----:B------:R-:W-:Y:S01]  /*1b900*/  MOV R14, UR62 ;  /* 0x0000003e000e7c02 */ /* 0x000fe20008000f00 */
[----:B012---:R-:W-:Y:S10]  /*1b910*/  ENDCOLLECTIVE ;  /* 0x000000000000791b */ /* 0x007ff40003800000 */
.L_x_2274:
[----:B------:R-:W-:Y:S05]  /*1b920*/  BSYNC B1 ;  /* 0x0000000000017941 */ /* 0x000fea0003800000 */
.L_x_2273:
[----:B------:R-:W-:Y:S05]  /*1b930*/  BRA `(.L_x_2275) ;  /* 0xffffffe400647947 */ /* 0x000fea000383ffff */
.L_x_2226:
[----:B0-----:R0:W1:Y:S02]  /*1b940*/  SYNCS.PHASECHK.TRANS64.TRYWAIT P0, [R6+URZ], R5 ;  /* 0x00000005060075a7 */ /* 0x001064000800017f */
[----:B-1----:R-:W-:Y:S05]  /*1b950*/  @!P0 NANOSLEEP.SYNCS 0x989680 ;  /* 0x009896800000895d */ /* 0x002fea0003900000 */
[----:B------:R-:W1:Y:S02]  /*1b960*/  @!P0 SYNCS.PHASECHK.TRANS64 P0, [R6+URZ], R5 ;  /* 0x00000005060085a7 */ /* 0x000e64000800007f */
[----:B-1----:R-:W-:Y:S05]  /*1b970*/  @!P0 BRA `(.L_x_2226) ;  /* 0xfffffffc00f08947 */ /* 0x002fea000383ffff */
[----:B------:R-:W-:Y:S05]  /*1b980*/  BRA `(.L_x_2276) ;  /* 0xffffffe4009c7947 */ /* 0x000fea000383ffff */
.L_x_2227:
[----:B-1----:R1:W2:Y:S02]  /*1b990*/  SYNCS.PHASECHK.TRANS64.TRYWAIT P0, [R7+URZ], R2 ;  /* 0x00000002070075a7 */ /* 0x0022a4000800017f */
[----:B--2---:R-:W-:Y:S05]  /*1b9a0*/  @!P0 NANOSLEEP.SYNCS 0x989680 ;  /* 0x009896800000895d */ /* 0x004fea0003900000 */
[----:B------:R-:W2:Y:S02]  /*1b9b0*/  @!P0 SYNCS.PHASECHK.TRANS64 P0, [R7+URZ], R2 ;  /* 0x00000002070085a7 */ /* 0x000ea4000800007f */
[----:B--2---:R-:W-:Y:S05]  /*1b9c0*/  @!P0 BRA `(.L_x_2227) ;  /* 0xfffffffc00f08947 */ /* 0x004fea000383ffff */
[----:B------:R-:W-:Y:S05]  /*1b9d0*/  BRA `(.L_x_2277) ;  /* 0xffffffe400907947 */ /* 0x000fea000383ffff */
.L_x_2229:
[----:B--2---:R2:W3:Y:S02]  /*1b9e0*/  SYNCS.PHASECHK.TRANS64.TRYWAIT P0, [R4+URZ], R5 ;  /* 0x00000005040075a7 */ /* 0x0044e4000800017f */
[----:B---3--:R-:W-:Y:S05]  /*1b9f0*/  @!P0 NANOSLEEP.SYNCS 0x989680 ;  /* 0x009896800000895d */ /* 0x008fea0003900000 */
[----:B------:R-:W3:Y:S02]  /*1ba00*/  @!P0 SYNCS.PHASECHK.TRANS64 P0, [R4+URZ], R5 ;  /* 0x00000005040085a7 */ /* 0x000ee4000800007f */
[----:B---3--:R-:W-:Y:S05]  /*1ba10*/  @!P0 BRA `(.L_x_2229) ;  /* 0xfffffffc00f08947 */ /* 0x008fea000383ffff */
[----:B------:R-:W-:Y:S05]  /*1ba20*/  BRA `(.L_x_2278) ;  /* 0xffffffe400947947 */ /* 0x000fea000383ffff */
.L_x_2279:
        /* <DEDUP_REMOVED lines=13> */
.L_x_5874:


//--------------------- .text._ZN7cutlass13device_kernelIN5flash11enable_sm90INS1_16FlashAttnFwdSm90INS1_25CollectiveMainloopFwdSm90ILi2EN4cute5tupleIJNS5_1CILi1EEES8_S8_EEENS6_IJNS7_ILi64EEESA_SA_EEELi512ENS_10bfloat16_tEfNS_4arch4Sm90ELb0ELb1ELb0ELb1ELb0ELb0ELb0ELb0ELb0ELb1ELb0ELb0EEENS1_21CollectiveEpilogueFwdINS6_IJSA_NS7_ILi512EEESA_EEES9_SC_SE_Li256ELb1ELb1ELb0ELb0EEENS1_36VarlenDynamicPersistentTileSchedulerILi64ELi64ELi256ELi128ELb0ELb1ELb1ELb1ELb0ELb1EEEEEEEEEvNT_6ParamsE --------------------------
	.section	.text._ZN7cutlass13device_kernelIN5flash11enable_sm90INS1_16FlashAttnFwdSm90INS1_25CollectiveMainloopFwdSm90ILi2EN4cute5tupleIJNS5_1CILi1EEES8_S8_EEENS6_IJNS7_ILi64EEESA_SA_EEELi512ENS_10bfloat16_tEfNS_4arch4Sm90ELb0ELb1ELb0ELb1ELb0ELb0ELb0ELb0ELb0ELb1ELb0ELb0EEENS1_21CollectiveEpilogueFwdINS6_IJSA_NS7_ILi512EEESA_EEES9_SC_SE_Li256ELb1ELb1ELb0ELb0EEENS1_36VarlenDynamicPersistentTileSchedulerILi64ELi64ELi256ELi128ELb0ELb1ELb1ELb1ELb0ELb1EEEEEEEEEvNT_6ParamsE,"ax",@progbits
	.align	128
.text._ZN7cutlass13device_kernelIN5flash11enable_sm90INS1_16FlashAttnFwdSm90INS1_25CollectiveMainloopFwdSm90ILi2EN4cute5tupleIJNS5_1CILi1EEES8_S8_EEENS6_IJNS7_ILi64EEESA_SA_EEELi512ENS_10bfloat16_tEfNS_4arch4Sm90ELb0ELb1ELb0ELb1ELb0ELb0ELb0ELb0ELb0ELb1ELb0ELb0EEENS1_21CollectiveEpilogueFwdINS6_IJSA_NS7_ILi512EEESA_EEES9_SC_SE_Li256ELb1ELb1ELb0ELb0EEENS1_36VarlenDynamicPersistentTileSchedulerILi64ELi64ELi256ELi128ELb0ELb1ELb1ELb1ELb0ELb1EEEEEEEEEvNT_6ParamsE:
        .type           _ZN7cutlass13device_kernelIN5flash11enable_sm90INS1_16FlashAttnFwdSm90INS1_25CollectiveMainloopFwdSm90ILi2EN4cute5tupleIJNS5_1CILi1EEES8_S8_EEENS6_IJNS7_ILi64EEESA_SA_EEELi512ENS_10bfloat16_tEfNS_4arch4Sm90ELb0ELb1ELb0ELb1ELb0ELb0ELb0ELb0ELb0ELb1ELb0ELb0EEENS1_21CollectiveEpilogueFwdINS6_IJSA_NS7_ILi512EEESA_EEES9_SC_SE_Li256ELb1ELb1ELb0ELb0EEENS1_36VarlenDynamicPersistentTileSchedulerILi64ELi64ELi256ELi128ELb0ELb1ELb1ELb1ELb0ELb1EEEEEEEEEvNT_6ParamsE,@function
        .size           _ZN7cutlass13device_kernelIN5flash11enable_sm90INS1_16FlashAttnFwdSm90INS1_25CollectiveMainloopFwdSm90ILi2EN4cute5tupleIJNS5_1CILi1EEES8_S8_EEENS6_IJNS7_ILi64EEESA_SA_EEELi512ENS_10bfloat16_tEfNS_4arch4Sm90ELb0ELb1ELb0ELb1ELb0ELb0ELb0ELb0ELb0ELb1ELb0ELb0EEENS1_21CollectiveEpilogueFwdINS6_IJSA_NS7_ILi512EEESA_EEES9_SC_SE_Li256ELb1ELb1ELb0ELb0EEENS1_36VarlenDynamicPersistentTileSchedulerILi64ELi64ELi256ELi128ELb0ELb1ELb1ELb1ELb0ELb1EEEEEEEEEvNT_6ParamsE,(.L_x_5875 - _ZN7cutlass13device_kernelIN5flash11enable_sm90INS1_16FlashAttnFwdSm90INS1_25CollectiveMainloopFwdSm90ILi2EN4cute5tupleIJNS5_1CILi1EEES8_S8_EEENS6_IJNS7_ILi64EEESA_SA_EEELi512ENS_10bfloat16_tEfNS_4arch4Sm90ELb0ELb1ELb0ELb1ELb0ELb0ELb0ELb0ELb0ELb1ELb0ELb0EEENS1_21CollectiveEpilogueFwdINS6_IJSA_NS7_ILi512EEESA_EEES9_SC_SE_Li256ELb1ELb1ELb0ELb0EEENS1_36VarlenDynamicPersistentTileSchedulerILi64ELi64ELi256ELi128ELb0ELb1ELb1ELb1ELb0ELb1EEEEEEEEEvNT_6ParamsE)
        .other          _ZN7cutlass13device_kernelIN5flash11enable_sm90INS1_16FlashAttnFwdSm90INS1_25CollectiveMainloopFwdSm90ILi2EN4cute5tupleIJNS5_1CILi1EEES8_S8_EEENS6_IJNS7_ILi64EEESA_SA_EEELi512ENS_10bfloat16_tEfNS_4arch4Sm90ELb0ELb1ELb0ELb1ELb0ELb0ELb0ELb0ELb0ELb1ELb0ELb0EEENS1_21CollectiveEpilogueFwdINS6_IJSA_NS7_ILi512EEESA_EEES9_SC_SE_Li256ELb1ELb1ELb0ELb0EEENS1_36VarlenDynamicPersistentTileSchedulerILi64ELi64ELi256ELi128ELb0ELb1ELb1ELb1ELb0ELb1EEEEEEEEEvNT_6ParamsE,@"STO_CUDA_ENTRY STV_DEFAULT"
_ZN7cutlass13device_kernelIN5flash11enable_sm90INS1_16FlashAttnFwdSm90INS1_25CollectiveMainloopFwdSm90ILi2EN4cute5tupleIJNS5_1CILi1EEES8_S8_EEENS6_IJNS7_ILi64EEESA_SA_EEELi512ENS_10bfloat16_tEfNS_4arch4Sm90ELb0ELb1ELb0ELb1ELb0ELb0ELb0ELb0ELb0ELb1ELb0ELb0EEENS1_21CollectiveEpilogueFwdINS6_IJSA_NS7_ILi512EEESA_EEES9_SC_SE_Li256ELb1ELb1ELb0ELb0EEENS1_36VarlenDynamicPersistentTileSchedulerILi64ELi64ELi256ELi128ELb0ELb1ELb1ELb1ELb0ELb1EEEEEEEEEvNT_6ParamsE:
        /* <DEDUP_REMOVED lines=18> */
.L_x_2281:
[----:B------:R-:W-:Y:S05]  /*0120*/  BSYNC B0 ;  /* 0x0000000000007941 */ /* 0x000fea0003800000 */
.L_x_2280:
        /* <DEDUP_REMOVED lines=37> */
.L_x_2282:
        /* <DEDUP_REMOVED lines=22> */
.L_x_2283:
        /* <DEDUP_REMOVED lines=18> */
.L_x_2284:
        /* <DEDUP_REMOVED lines=22> */
.L_x_2285:
        /* <DEDUP_REMOVED lines=22> */
.L_x_2286:
[----:B------:R-:W-:Y:S01]  /*08c0*/  PLOP3.LUT P0, PT, PT, PT, UP0, 0x80, 0x0 ;  /* 0x000000000000781c */ /* 0x000fe20003f0f008 */
[----:B------:R-:W-:Y:S01]  /*08d0*/  UMOV UR36, 0x1 ;  /* 0x0000000100247882 */ /* 0x000fe20000000000 */
[----:B------:R-:W-:Y:S01]  /*08e0*/  NOP ;  /* 0x0000000000007918 */ /* 0x000fe20000000000 */
[----:B------:R-:W-:Y:S01]  /*08f0*/  USEL UR36, UR36, 0x2, !UP0 ;  /* 0x0000000224247887 */ /* 0x000fe2000c000000 */
[----:B------:R-:W-:Y:S01]  /*0900*/  ULDC.64 UR40, c[0x0][0x208] ;  /* 0x0000820000287ab9 */ /* 0x000fe20000000a00 */
[----:B012-4-:R-:W-:Y:S08]  /*0910*/  BAR.SYNC.DEFER_BLOCKING 0x0 ;  /* 0x0000000000007b1d */ /* 0x017ff00000010000 */
[----:B------:R-:W-:Y:S05]  /*0920*/  @!P0 BRA `(.L_x_2287) ;  /* 0x000000f4002c8947 */ /* 0x000fea0003800000 */
.L_x_2288:
[----:B------:R-:W-:-:S08]  /*0930*/  NOP ;  /* 0x0000000000007918 */ /* 0x000fd00000000000 */
[----:B------:R-:W0:Y:S02]  /*0940*/  USETMAXREG.TRY_ALLOC.CTAPOOL UP0, 0xf0 ;  /* 0x000000f0000079c8 */ /* 0x000e240008000600 */
[----:B0-----:R-:W-:-:S13]  /*0950*/  PLOP3.LUT P0, PT, PT, PT, UP0, 0x80, 0x0 ;  /* 0x000000000000781c */ /* 0x001fda0003f0f008 */
[----:B------:R-:W-:Y:S05]  /*0960*/  @!P0 BRA `(.L_x_2288) ;  /* 0xfffffffc00f08947 */ /* 0x000fea000383ffff */
[----:B------:R-:W-:Y:S01]  /*0970*/  LOP3.LUT R0, R4, 0xffffff80, RZ, 0xc0, !PT ;  /* 0xffffff8004007812 */ /* 0x000fe200078ec0ff */
[----:B------:R-:W0:Y:S01]  /*0980*/  S2UR UR4, SR_CgaCtaId ;  /* 0x00000000000479c3 */ /* 0x000e220000008800 */
[----:B------:R-:W-:Y:S02]  /*0990*/  UMOV UR46, 0x400 ;  /* 0x00000400002e7882 */ /* 0x000fe40000000000 */
[----:B------:R-:W-:-:S13]  /*09a0*/  ISETP.NE.AND P0, PT, R0, 0x80, PT ;  /* 0x000000800000780c */ /* 0x000fda0003f05270 */
[----:B------:R-:W-:Y:S06]  /*09b0*/  @!P0 BAR.ARV 0x8, 0x100 ;  /* 0x0204000000008b1d */ /* 0x000fec0000002000 */
[----:B------:R-:W-:Y:S01]  /*09c0*/  ISETP.GE.U32.AND P0, PT, R4, 0x100, PT ;  /* 0x000001000400780c */ /* 0x000fe20003f06070 */
[----:B0-----:R-:W-:-:S03]  /*09d0*/  ULEA UR46, UR4, UR46, 0x18 ;  /* 0x0000002e042e7291 */ /* 0x001fc6000f8ec03f */
[----:B------:R-:W-:-:S09]  /*09e0*/  ULDC UR4, c[0x0][0xc3c] ;  /* 0x00030f0000047ab9 */ /* 0x000fd20000000800 */
        /* <DEDUP_REMOVED lines=13> */
[----:B------:R-:W-:Y:S01]  /*0ac0*/  R2UR UR5, R9 ;  /* 0x00000000090572ca */ /* 0x000fe200000e0000 */
[----:B------:R-:W-:Y:S01]  /*0ad0*/  UMOV UR38, URZ ;  /* 0x0000003f00267c82 */ /* 0x000fe20008000000 */
[CC--:B------:R-:W-:Y:S01]  /*0ae0*/  LEA.HI R2, R0.reuse, R197.reuse, RZ, 0x4 ;  /* 0x000000c500027211 */ /* 0x0c0fe200078f20ff */
[----:B------:R-:W-:Y:S01]  /*0af0*/  UMOV UR37, URZ ;  /* 0x0000003f00257c82 */ /* 0x000fe20008000000 */
[----:B------:R-:W-:-:S02]  /*0b00*/  LEA.HI R7, R0, R197, RZ, 0x2 ;  /* 0x000000c500077211 */ /* 0x000fc400078f10ff */
[----:B------:R-:W-:Y:S02]  /*0b10*/  SHF.R.S32.HI R5, RZ, 0x4, R2 ;  /* 0x00000004ff057819 */ /* 0x000fe40000011402 */
[----:B------:R-:W-:Y:S02]  /*0b20*/  LEA.HI R6, R0, R197, RZ, 0x7 ;  /* 0x000000c500067211 */ /* 0x000fe400078f38ff */
[C---:B------:R-:W-:Y:S02]  /*0b30*/  LEA.HI R3, R2.reuse, R5, RZ, 0x1 ;  /* 0x0000000502037211 */ /* 0x040fe400078f08ff */
[----:B------:R-:W-:Y:S02]  /*0b40*/  LOP3.LUT R2, R2, 0xfffffff0, RZ, 0xc0, !PT ;  /* 0xfffffff002027812 */ /* 0x000fe400078ec0ff */
[----:B------:R-:W-:Y:S02]  /*0b50*/  LOP3.LUT R4, R3, 0x1ffffffe, RZ, 0xc0, !PT ;  /* 0x1ffffffe03047812 */ /* 0x000fe400078ec0ff */
[----:B------:R-:W-:Y:S01]  /*0b60*/  LEA.HI R3, R0, R197, RZ, 0x5 ;  /* 0x000000c500037211 */ /* 0x000fe200078f28ff */
[----:B------:R-:W-:Y:S01]  /*0b70*/  IMAD.IADD R2, R197, 0x1, -R2 ;  /* 0x00000001c5027824 */ /* 0x000fe200078e0a02 */
[----:B------:R-:W-:Y:S01]  /*0b80*/  LOP3.LUT R10, R7, 0xfffffffc, RZ, 0xc0, !PT ;  /* 0xfffffffc070a7812 */ /* 0x000fe200078ec0ff */
[----:B------:R-:W-:Y:S01]  /*0b90*/  IMAD.IADD R5, R5, 0x1, -R4 ;  /* 0x0000000105057824 */ /* 0x000fe200078e0a04 */
[----:B------:R-:W-:-:S02]  /*0ba0*/  SHF.R.S32.HI R4, RZ, 0x5, R3 ;  /* 0x00000005ff047819 */ /* 0x000fc40000011403 */
[----:B------:R-:W-:Y:S01]  /*0bb0*/  SHF.R.S32.HI R3, RZ, 0x1f, R3 ;  /* 0x0000001fff037819 */ /* 0x000fe20000011403 */
[----:B------:R-:W-:Y:S01]  /*0bc0*/  IMAD.IADD R10, R197, 0x1, -R10 ;  /* 0x00000001c50a7824 */ /* 0x000fe200078e0a0a */
[----:B------:R-:W-:Y:S01]  /*0bd0*/  LOP3.LUT R8, R6, 0xffffff80, RZ, 0xc0, !PT ;  /* 0xffffff8006087812 */ /* 0x000fe200078ec0ff */
[----:B------:R-:W-:Y:S01]  /*0be0*/  IMAD.SHL.U32 R5, R5, 0x8, RZ ;  /* 0x0000000805057824 */ /* 0x000fe200078e00ff */
[----:B------:R-:W-:Y:S02]  /*0bf0*/  LEA.HI R3, R3, R4, RZ, 0x2 ;  /* 0x0000000403037211 */ /* 0x000fe400078f10ff */
[----:B------:R-:W-:Y:S01]  /*0c00*/  SHF.R.S32.HI R193, RZ, 0x7, R6 ;  /* 0x00000007ffc17819 */ /* 0x000fe20000011406 */
[----:B------:R-:W-:Y:S01]  /*0c10*/  IMAD.IADD R8, R197, 0x1, -R8 ;  /* 0x00000001c5087824 */ /* 0x000fe200078e0a08 */
[----:B------:R-:W-:Y:S02]  /*0c20*/  LOP3.LUT R3, R3, 0x3ffffc, RZ, 0xc0, !PT ;  /* 0x003ffffc03037812 */ /* 0x000fe400078ec0ff */
[--C-:B------:R-:W-:Y:S01]  /*0c30*/  SHF.R.S32.HI R7, RZ, 0x1f, R2.reuse ;  /* 0x0000001fff077819 */ /* 0x100fe20000011402 */
[----:B------:R-:W-:Y:S01]  /*0c40*/  IMAD R12, R193, 0x100, R2 ;  /* 0x00000100c10c7824 */ /* 0x000fe200078e0202 */
[----:B------:R-:W-:Y:S01]  /*0c50*/  LEA.HI R11, R10, R10, RZ, 0x1 ;  /* 0x0000000a0a0b7211 */ /* 0x000fe200078f08ff */
[----:B------:R-:W-:Y:S01]  /*0c60*/  IMAD.IADD R3, R4, 0x1, -R3 ;  /* 0x0000000104037824 */ /* 0x000fe200078e0a03 */
[----:B------:R-:W-:-:S02]  /*0c70*/  LEA.HI R9, R7, R2, RZ, 0x3 ;  /* 0x0000000207097211 */ /* 0x000fc400078f18ff */
[----:B------:R-:W-:Y:S01]  /*0c80*/  SHF.R.S32.HI R7, RZ, 0x1f, R8 ;  /* 0x0000001fff077819 */ /* 0x000fe20000011408 */
[----:B------:R-:W-:Y:S01]  /*0c90*/  IMAD R12, R3, 0x10, R12 ;  /* 0x00000010030c7824 */ /* 0x000fe200078e020c */
[----:B------:R-:W-:Y:S02]  /*0ca0*/  LOP3.LUT R13, R11, 0x1ffffffe, RZ, 0xc0, !PT ;  /* 0x1ffffffe0b0d7812 */ /* 0x000fe400078ec0ff */
[-C--:B------:R-:W-:Y:S01]  /*0cb0*/  LEA.HI R3, R7, R8.reuse, RZ, 0x2 ;  /* 0x0000000807037211 */ /* 0x080fe200078f10ff */
[----:B------:R-:W-:Y:S01]  /*0cc0*/  IMAD.U32 R196, R12, 0x40, R5 ;  /* 0x000000400cc47824 */ /* 0x000fe200078e0005 */
[----:B------:R-:W-:Y:S01]  /*0cd0*/  LOP3.LUT R11, R9, 0xfffffff8, RZ, 0xc0, !PT ;  /* 0xfffffff8090b7812 */ /* 0x000fe200078ec0ff */
[----:B------:R-:W-:Y:S01]  /*0ce0*/  IMAD.IADD R185, R10, 0x1, -R13 ;  /* 0x000000010ab97824 */ /* 0x000fe200078e0a0d */
[----:B------:R-:W-:Y:S01]  /*0cf0*/  LOP3.LUT R13, R3, 0x7ffffffc, RZ, 0xc0, !PT ;  /* 0x7ffffffc030d7812 */ /* 0x000fe200078ec0ff */
[----:B------:R-:W-:Y:S01]  /*0d00*/  IMAD.SHL.U32 R9, R9, 0x40, RZ ;  /* 0x0000004009097824 */ /* 0x000fe200078e00ff */
[----:B------:R-:W-:Y:S01]  /*0d10*/  LEA.HI R7, R7, R8, RZ, 0x5 ;  /* 0x0000000807077211 */ /* 0x000fe200078f28ff */
[----:B------:R-:W-:Y:S01]  /*0d20*/  IMAD.IADD R11, R2, 0x1, -R11 ;  /* 0x00000001020b7824 */ /* 0x000fe200078e0a0b */
[----:B------:R-:W-:Y:S01]  /*0d30*/  SHF.R.S32.HI R2, RZ, 0x2, R3 ;  /* 0x00000002ff027819 */ /* 0x000fe20000011403 */
[----:B------:R-:W-:Y:S01]  /*0d40*/  IMAD.IADD R13, R8, 0x1, -R13 ;  /* 0x00000001080d7824 */ /* 0x000fe200078e0a0d */
[----:B------:R-:W-:Y:S01]  /*0d50*/  SHF.R.S32.HI R3, RZ, 0x1f, R3 ;  /* 0x0000001fff037819 */ /* 0x000fe20000011403 */
[----:B------:R-:W-:Y:S01]  /*0d60*/  IMAD.SHL.U32 R8, R11, 0x40, RZ ;  /* 0x000000400b087824 */ /* 0x000fe200078e00ff */
[----:B------:R-:W-:-:S02]  /*0d70*/  LOP3.LUT R9, R9, 0x7ffffe00, RZ, 0xc0, !PT ;  /* 0x7ffffe0009097812 */ /* 0x000fc400078ec0ff */
[----:B------:R-:W-:Y:S02]  /*0d80*/  LEA.HI R3, R3, R2, RZ, 0x3 ;  /* 0x0000000203037211 */ /* 0x000fe400078f18ff */
[----:B------:R-:W-:Y:S01]  /*0d90*/  LOP3.LUT R8, R8, 0x1c0, RZ, 0xc0, !PT ;  /* 0x000001c008087812 */ /* 0x000fe200078ec0ff */
[----:B------:R-:W-:Y:S01]  /*0da0*/  IMAD R9, R4, 0x400, R9 ;  /* 0x0000040004097824 */ /* 0x000fe200078e0209 */
[----:B------:R-:W-:Y:S02]  /*0db0*/  LOP3.LUT R3, R3, 0xfffffff8, RZ, 0xc0, !PT ;  /* 0xfffffff803037812 */ /* 0x000fe400078ec0ff */
[----:B------:R-:W-:Y:S02]  /*0dc0*/  LOP3.LUT R5, R8, 0x8, R5, 0xf8, !PT ;  /* 0x0000000808057812 */ /* 0x000fe400078ef805 */
[----:B------:R-:W-:Y:S01]  /*0dd0*/  SHF.R.U32.HI R8, RZ, 0x3, R8 ;  /* 0x00000003ff087819 */ /* 0x000fe20000011608 */
[----:B------:R-:W-:Y:S01]  /*0de0*/  IMAD.IADD R16, R2, 0x1, -R3 ;  /* 0x0000000102107824 */ /* 0x000fe200078e0a03 */
[----:B------:R-:W-:-:S02]  /*0df0*/  LEA.HI R0, R0, R197, RZ, 0x3 ;  /* 0x000000c500007211 */ /* 0x000fc400078f18ff */
[----:B------:R-:W-:Y:S02]  /*0e00*/  LOP3.LUT R8, R5, R8, RZ, 0x3c, !PT ;  /* 0x0000000805087212 */ /* 0x000fe400078e3cff */
[----:B------:R-:W-:Y:S02]  /*0e10*/  LOP3.LUT R2, R0, 0xfffffff8, RZ, 0xc0, !PT ;  /* 0xfffffff800027812 */ /* 0x000fe400078ec0ff */
[----:B------:R-:W-:Y:S01]  /*0e20*/  R2P PR, R11, 0x6 ;  /* 0x000000060b007804 */ /* 0x000fe20000000000 */
[----:B------:R-:W-:Y:S01]  /*0e30*/  IMAD.IADD R8, R9, 0x1, R8 ;  /* 0x0000000109087824 */ /* 0x000fe200078e0208 */
[----:B------:R-:W-:Y:S01]  /*0e40*/  LEA.HI R6, R6, R193, RZ, 0x1 ;  /* 0x000000c106067211 */ /* 0x000fe200078f08ff */
[----:B------:R-:W-:Y:S01]  /*0e50*/  IMAD.IADD R191, R197, 0x1, -R2 ;  /* 0x00000001c5bf7824 */ /* 0x000fe200078e0a02 */
[----:B------:R-:W-:Y:S01]  /*0e60*/  SHF.R.S32.HI R7, RZ, 0x5, R7 ;  /* 0x00000005ff077819 */ /* 0x000fe20000011407 */
[----:B------:R-:W-:Y:S01]  /*0e70*/  IMAD.SHL.U32 R2, R13, 0x2, RZ ;  /* 0x000000020d027824 */ /* 0x000fe200078e00ff */
        /* <DEDUP_REMOVED lines=28> */
.L_x_2396:
[----:B------:R-:W-:Y:S01]  /*1040*/  ULDC.64 UR8, c[0x0][0xa28] ;  /* 0x00028a0000087ab9 */ /* 0x000fe20000000a00 */
[----:B------:R-:W-:Y:S01]  /*1050*/  ULDC UR4, c[0x0][0x424] ;  /* 0x0001090000047ab9 */ /* 0x000fe20000000800 */
[----:B------:R-:W-:-:S04]  /*1060*/  UISETP.NE.U32.AND UP0, UPT, UR8, URZ, UPT ;  /* 0x0000003f0800728c */ /* 0x000fc8000bf05070 */
[----:B------:R-:W-:-:S03]  /*1070*/  UISETP.NE.AND.EX UP0, UPT, UR9, URZ, UPT, UP0 ;  /* 0x0000003f0900728c */ /* 0x000fc6000bf05300 */
[----:B------:R-:W-:Y:S02]  /*1080*/  ULDC.64 UR8, c[0x0][0xa18] ;  /* 0x0002860000087ab9 */ /* 0x000fe40000000a00 */
[----:B------:R-:W-:Y:S01]  /*1090*/  UISETP.NE.U32.AND UP1, UPT, UR8, URZ, UPT ;  /* 0x0000003f0800728c */ /* 0x000fe2000bf25070 */
[----:B------:R-:W-:-:S03]  /*10a0*/  PLOP3.LUT P0, PT, PT, PT, UP0, 0x80, 0x0 ;  /* 0x000000000000781c */ /* 0x000fc60003f0f008 */
[----:B------:R-:W-:-:S03]  /*10b0*/  UISETP.NE.AND.EX UP1, UPT, UR9, URZ, UPT, UP1 ;  /* 0x0000003f0900728c */ /* 0x000fc6000bf25310 */
[----:B------:R-:W-:Y:S02]  /*10c0*/  @UP0 ULDC.64 UR8, c[0x0][0xa28] ;  /* 0x00028a0000080ab9 */ /* 0x000fe40000000a00 */
[----:B------:R-:W-:Y:S01]  /*10d0*/  @UP0 UIMAD.WIDE UR8, UR6, 0x4, UR8 ;  /* 0x00000004060808a5 */ /* 0x000fe2000f8e0208 */
[----:B------:R-:W-:-:S05]  /*10e0*/  PLOP3.LUT P2, PT, PT, PT, UP1, 0x80, 0x0 ;  /* 0x000000000000781c */ /* 0x000fca0003f4f018 */
[----:B------:R-:W-:Y:S01]  /*10f0*/  @UP1 ULDC.64 UR10, c[0x0][0xa18] ;  /* 0x00028600000a1ab9 */ /* 0x000fe20000000a00 */
[----:B0-23--:R-:W-:Y:S02]  /*1100*/  IMAD.U32 R4, RZ, RZ, UR8 ;  /* 0x00000008ff047e24 */ /* 0x00dfe4000f8e00ff */
[----:B------:R-:W-:Y:S01]  /*1110*/  IMAD.U32 R5, RZ, RZ, UR9 ;  /* 0x00000009ff057e24 */ /* 0x000fe2000f8e00ff */
[----:B------:R-:W-:-:S04]  /*1120*/  @UP1 UIMAD.WIDE UR8, UR6, 0x4, UR10 ;  /* 0x00000004060818a5 */ /* 0x000fc8000f8e020a */
[----:B------:R-:W2:Y:S02]  /*1130*/  @P0 LDG.E R4, desc[UR40][R4.64] ;  /* 0x0000002804040981 */ /* 0x000ea4000c1e1900 */
[----:B-1----:R-:W-:Y:S02]  /*1140*/  IMAD.U32 R6, RZ, RZ, UR8 ;  /* 0x00000008ff067e24 */ /* 0x002fe4000f8e00ff */
[----:B----4-:R-:W-:Y:S01]  /*1150*/  IMAD.U32 R7, RZ, RZ, UR9 ;  /* 0x00000009ff077e24 */ /* 0x010fe2000f8e00ff */
[----:B------:R-:W-:-:S04]  /*1160*/  ULDC.64 UR8, c[0x0][0x418] ;  /* 0x0001060000087ab9 */ /* 0x000fc80000000a00 */
[----:B------:R-:W3:Y:S01]  /*1170*/  @P2 LDG.E R6, desc[UR40][R6.64] ;  /* 0x0000002806062981 */ /* 0x000ee2000c1e1900 */
[----:B------:R-:W-:Y:S01]  /*1180*/  UISETP.NE.U32.AND UP0, UPT, UR8, URZ, UPT ;  /* 0x0000003f0800728c */ /* 0x000fe2000bf05070 */
[----:B------:R-:W-:Y:S01]  /*1190*/  UMOV UR49, URZ ;  /* 0x0000003f00317c82 */ /* 0x000fe20008000000 */
[----:B------:R-:W-:Y:S02]  /*11a0*/  ULDC UR51, c[0x0][0x288] ;  /* 0x0000a20000337ab9 */ /* 0x000fe40000000800 */
[----:B------:R-:W-:Y:S01]  /*11b0*/  UISETP.NE.AND.EX UP0, UPT, UR9, URZ, UPT, UP0 ;  /* 0x0000003f0900728c */ /* 0x000fe2000bf05300 */
[----:B------:R-:W-:Y:S02]  /*11c0*/  UMOV UR44, UR7 ;  /* 0x00000007002c7c82 */ /* 0x000fe40008000000 */
[----:B------:R-:W-:Y:S01]  /*11d0*/  ULDC.64 UR8, c[0x0][0xa20] ;  /* 0x0002880000087ab9 */ /* 0x000fe20000000a00 */
[----:B------:R-:W-:Y:S01]  /*11e0*/  USEL UR4, UR4, 0x1, UP0 ;  /* 0x0000000104047887 */ /* 0x000fe20008000000 */
[----:B------:R-:W-:Y:S01]  /*11f0*/  ISETP.NE.U32.AND P1, PT, RZ, UR8, PT ;  /* 0x00000008ff007c0c */ /* 0x000fe2000bf25070 */
[----:B------:R-:W-:-:S02]  /*1200*/  ULDC UR8, c[0x0][0x2f0] ;  /* 0x0000bc0000087ab9 */ /* 0x000fc40000000800 */
[----:B------:R-:W-:Y:S01]  /*1210*/  UIMAD UR4, UR4, UR8, URZ ;  /* 0x00000008040472a4 */ /* 0x000fe2000f8e023f */
[----:B------:R-:W-:Y:S02]  /*1220*/  ISETP.NE.AND.EX P1, PT, RZ, UR9, PT, P1 ;  /* 0x00000009ff007c0c */ /* 0x000fe4000bf25310 */
[----:B--2---:R-:W-:Y:S02]  /*1230*/  @P0 R2UR UR49, R4 ;  /* 0x00000000043102ca */ /* 0x004fe400000e0000 */
[----:B---3--:R-:W-:Y:S01]  /*1240*/  @P2 R2UR UR51, R6 ;  /* 0x00000000063322ca */ /* 0x008fe200000e0000 */
[----:B------:R-:W-:-:S14]  /*1250*/  @P2 BRA `(.L_x_2289) ;  /* 0x0000000000342947 */ /* 0x000fdc0003800000 */
[----:B------:R-:W-:Y:S02]  /*1260*/  ULDC.64 UR8, c[0x0][0xa00] ;  /* 0x0002800000087ab9 */ /* 0x000fe40000000a00 */
[----:B------:R-:W-:-:S04]  /*1270*/  ISETP.NE.U32.AND P0, PT, RZ, UR8, PT ;  /* 0x00000008ff007c0c */ /* 0x000fc8000bf05070 */
[----:B------:R-:W-:-:S13]  /*1280*/  ISETP.NE.AND.EX P0, PT, RZ, UR9, PT, P0 ;  /* 0x00000009ff007c0c */ /* 0x000fda000bf05300 */
[----:B------:R-:W-:Y:S05]  /*1290*/  @!P0 BRA `(.L_x_2289) ;  /* 0x0000000000248947 */ /* 0x000fea0003800000 */
[----:B------:R-:W-:Y:S02]  /*12a0*/  ULDC.64 UR8, c[0x0][0xa00] ;  /* 0x0002800000087ab9 */ /* 0x000fe40000000a00 */
[----:B------:R-:W-:-:S06]  /*12b0*/  UIMAD.WIDE UR8, UR6, 0x4, UR8 ;  /* 0x00000004060878a5 */ /* 0x000fcc000f8e0208 */
[----:B------:R-:W-:Y:S02]  /*12c0*/  IMAD.U32 R4, RZ, RZ, UR8 ;  /* 0x00000008ff047e24 */ /* 0x000fe4000f8e00ff */
[----:B------:R-:W-:-:S05]  /*12d0*/  IMAD.U32 R5, RZ, RZ, UR9 ;  /* 0x00000009ff057e24 */ /* 0x000fca000f8e00ff */
[----:B------:R-:W2:Y:S04]  /*12e0*/  LDG.E R3, desc[UR40][R4.64] ;  /* 0x0000002804037981 */ /* 0x000ea8000c1e1900 */
[----:B------:R-:W3:Y:S01]  /*12f0*/  LDG.E R0, desc[UR40][R4.64+0x4] ;  /* 0x0000042804007981 */ /* 0x000ee2000c1e1900 */
[----:B--2---:R-:W-:Y:S02]  /*1300*/  R2UR UR51, R3 ;  /* 0x00000000033372ca */ /* 0x004fe400000e0000 */
[----:B---3--:R-:W-:-:S13]  /*1310*/  R2UR UR7, R0 ;  /* 0x00000000000772ca */ /* 0x008fda00000e0000 */
[----:B------:R-:W-:-:S12]  /*1320*/  UIADD3 UR51, -UR51, UR7, URZ ;  /* 0x0000000733337290 */ /* 0x000fd8000fffe13f */
.L_x_2289:
[----:B------:R-:W-:Y:S01]  /*1330*/  UMOV UR43, UR6 ;  /* 0x00000006002b7c82 */ /* 0x000fe20008000000 */
[----:B------:R-:W-:Y:S05]  /*1340*/  @!P1 BRA `(.L_x_2290) ;  /* 0x00000000001c9947 */ /* 0x000fea0003800000 */
[----:B------:R-:W-:Y:S02]  /*1350*/  ULDC.64 UR8, c[0x0][0xa20] ;  /* 0x0002880000087ab9 */ /* 0x000fe40000000a00 */
[----:B------:R-:W-:-:S06]  /*1360*/  UIMAD.WIDE UR6, UR6, 0x4, UR8 ;  /* 0x00000004060678a5 */ /* 0x000fcc000f8e0208 */
[----:B------:R-:W-:Y:S02]  /*1370*/  IMAD.U32 R4, RZ, RZ, UR6 ;  /* 0x00000006ff047e24 */ /* 0x000fe4000f8e00ff */
[----:B------:R-:W-:-:S05]  /*1380*/  IMAD.U32 R5, RZ, RZ, UR7 ;  /* 0x00000007ff057e24 */ /* 0x000fca000f8e00ff */
[----:B------:R-:W2:Y:S02]  /*1390*/  LDG.E R4, desc[UR40][R4.64] ;  /* 0x0000002804047981 */ /* 0x000ea4000c1e1900 */
[----:B--2---:R-:W-:Y:S01]  /*13a0*/  R2UR UR4, R4 ;  /* 0x00000000040472ca */ /* 0x004fe200000e0000 */
[----:B------:R-:W-:-:S14]  /*13b0*/  BRA `(.L_x_2291) ;  /* 0x0000000000347947 */ /* 0x000fdc0003800000 */
.L_x_2290:
        /* <DEDUP_REMOVED lines=13> */
.L_x_2291:
[----:B------:R-:W-:Y:S02]  /*1490*/  UISETP.NE.AND UP0, UPT, UR47, 0x1, UPT ;  /* 0x000000012f00788c */ /* 0x000fe4000bf05270 */
[----:B------:R-:W-:Y:S02]  /*14a0*/  UIADD3 UR49, -UR49, UR4, URZ ;  /* 0x0000000431317290 */ /* 0x000fe4000fffe13f */
[----:B------:R-:W-:Y:S02]  /*14b0*/  USHF.L.U32 UR42, UR5, 0x6, URZ ;  /* 0x00000006052a7899 */ /* 0x000fe4000800063f */
[----:B------:R-:W-:Y:S01]  /*14c0*/  UIADD3 UR4, UR49, 0x3f, URZ ;  /* 0x0000003f31047890 */ /* 0x000fe2000fffe03f */
[----:B------:R-:W-:-:S03]  /*14d0*/  PLOP3.LUT P0, PT, PT, PT, UP0, 0x80, 0x0 ;  /* 0x000000000000781c */ /* 0x000fc60003f0f008 */
[----:B------:R-:W-:-:S04]  /*14e0*/  USHF.R.S32.HI UR6, URZ, 0x1f, UR4 ;  /* 0x0000001f3f067899 */ /* 0x000fc80008011404 */
[----:B------:R-:W-:-:S04]  /*14f0*/  ULEA.HI UR6, UR6, UR4, URZ, 0x6 ;  /* 0x0000000406067291 */ /* 0x000fc8000f8f303f */
[----:B------:R-:W-:Y:S02]  /*1500*/  USHF.R.S32.HI UR6, URZ, 0x6, UR6 ;  /* 0x000000063f067899 */ /* 0x000fe40008011406 */
[----:B------:R-:W-:Y:S10]  /*1510*/  @!P0 BRA `(.L_x_2292) ;  /* 0x0000002000348947 */ /* 0x000ff40003800000 */
[----:B------:R-:W0:Y:S01]  /*1520*/  LDC.64 R8, c[0x0][0x9e0] ;  /* 0x00027800ff087b82 */ /* 0x000e220000000a00 */
[----:B------:R-:W-:Y:S01]  /*1530*/  ULDC UR4, c[0x0][0x448] ;  /* 0x0001120000047ab9 */ /* 0x000fe20000000800 */
[----:B------:R-:W-:Y:S02]  /*1540*/  UIADD3 UR7, UR42, 0x3f, URZ ;  /* 0x0000003f2a077890 */ /* 0x000fe4000fffe03f */
[----:B------:R-:W-:Y:S02]  /*1550*/  UISETP.NE.AND UP0, UPT, UR4, 0x1, UPT ;  /* 0x000000010400788c */ /* 0x000fe4000bf05270 */
[----:B------:R-:W-:-:S09]  /*1560*/  UIADD3 UR8, UR49, 0x1, -UR51 ;  /* 0x0000000131087890 */ /* 0x000fd2000fffe833 */
[----:B------:R-:W-:Y:S01]  /*1570*/  @UP0 ULDC UR4, c[0x0][0x44c] ;  /* 0x0001130000040ab9 */ /* 0x000fe20000000800 */
[----:B------:R-:W-:Y:S01]  /*1580*/  @UP0 ULDC UR9, c[0x0][0x450] ;  /* 0x0001140000090ab9 */ /* 0x000fe20000000800 */
[----:B------:R-:W-:-:S04]  /*1590*/  UIMAD.WIDE.U32 UR4, UR7, UR4, URZ ;  /* 0x00000004070472a5 */ /* 0x000fc8000f8e003f */
[----:B------:R-:W-:Y:S01]  /*15a0*/  @UP0 USHF.R.U32.HI UR7, URZ, UR9, UR5 ;  /* 0x000000093f070299 */ /* 0x000fe20008011605 */
[----:B0-----:R-:W-:-:S03]  /*15b0*/  ISETP.GE.AND P1, PT, R9, 0x1, PT ;  /* 0x000000010900780c */ /* 0x001fc60003f26270 */
[----:B------:R-:W-:-:S06]  /*15c0*/  UIADD3 UR7, UR8, UR7, URZ ;  /* 0x0000000708077290 */ /* 0x000fcc000fffe03f */
[----:B------:R-:W-:-:S04]  /*15d0*/  VIADD R0, R8, UR7 ;  /* 0x0000000708007c36 */ /* 0x000fc80008000000 */
[----:B------:R-:W-:Y:S05]  /*15e0*/  @!P1 BRA `(.L_x_2293) ;  /* 0x0000000000449947 */ /* 0x000fea0003800000 */
[----:B------:R-:W-:Y:S01]  /*15f0*/  ISETP.LT.AND P0, PT, RZ, UR7, PT ;  /* 0x00000007ff007c0c */ /* 0x000fe2000bf01270 */
[----:B------:R-:W-:-:S06]  /*1600*/  UIADD3 UR4, UR7, -0x1, URZ ;  /* 0xffffffff07047890 */ /* 0x000fcc000fffe03f */
[----:B------:R-:W-:-:S06]  /*1610*/  IMAD.U32 R3, RZ, RZ, UR4 ;  /* 0x00000004ff037e24 */ /* 0x000fcc000f8e00ff */
[----:B------:R-:W-:Y:S05]  /*1620*/  @P0 BRA `(.L_x_2294) ;  /* 0x00000000001c0947 */ /* 0x000fea0003800000 */
[----:B------:R-:W-:Y:S01]  /*1630*/  ISETP.NE.AND P0, PT, R9, 0x1, PT ;  /* 0x000000010900780c */ /* 0x000fe20003f05270 */
[----:B------:R-:W-:-:S12]  /*1640*/  IMAD R3, RZ, RZ, -UR7 ;  /* 0x80000007ff037e24 */ /* 0x000fd8000f8e02ff */
[----:B------:R-:W0:Y:S02]  /*1650*/  @P0 LDC.64 R4, c[0x0][0x9e8] ;  /* 0x00027a00ff040b82 */ /* 0x000e240000000a00 */
[----:B0-----:R-:W-:-:S05]  /*1660*/  @P0 IMAD.HI.U32 R4, R3, R4, RZ ;  /* 0x0000000403040227 */ /* 0x001fca00078e00ff */
[----:B------:R-:W-:-:S04]  /*1670*/  @P0 SHF.R.U32.HI R3, RZ, R5, R4 ;  /* 0x00000005ff030219 */ /* 0x000fc80000011604 */
[----:B------:R-:W-:Y:S01]  /*1680*/  LOP3.LUT R3, RZ, R3, RZ, 0x33, !PT ;  /* 0x00000003ff037212 */ /* 0x000fe200078e33ff */
[----:B------:R-:W-:Y:S06]  /*1690*/  BRA `(.L_x_2295) ;  /* 0x0000000000107947 */ /* 0x000fec0003800000 */
.L_x_2294:
[----:B------:R-:W-:-:S13]  /*16a0*/  ISETP.NE.AND P0, PT, R9, 0x1, PT ;  /* 0x000000010900780c */ /* 0x000fda0003f05270 */
[----:B------:R-:W0:Y:S02]  /*16b0*/  @P0 LDC.64 R4, c[0x0][0x9e8] ;  /* 0x00027a00ff040b82 */ /* 0x000e240000000a00 */
[----:B0-----:R-:W-:-:S05]  /*16c0*/  @P0 IMAD.HI.U32 R4, R3, R4, RZ ;  /* 0x0000000403040227 */ /* 0x001fca00078e00ff */
[----:B------:R-:W-:-:S07]  /*16d0*/  @P0 SHF.R.U32.HI R3, RZ, R5, R4 ;  /* 0x00000005ff030219 */ /* 0x000fce0000011604 */
.L_x_2295:
[----:B------:R-:W-:-:S05]  /*16e0*/  IMAD R3, R3, R9, R9 ;  /* 0x0000000903037224 */ /* 0x000fca00078e0209 */
[----:B------:R-:W-:-:S07]  /*16f0*/  VIMNMX R0, R0, R3, PT ;  /* 0x0000000300007248 */ /* 0x000fce0003fe0100 */
.L_x_2293:
[----:B------:R-:W-:Y:S01]  /*1700*/  @UP0 ULDC UR4, c[0x0][0x44c] ;  /* 0x0001130000040ab9 */ /* 0x000fe20000000800 */
[----:B------:R-:W-:Y:S01]  /*1710*/  VIADD R0, R0, 0x3f ;  /* 0x0000003f00007836 */ /* 0x000fe20000000000 */
[----:B------:R-:W-:Y:S01]  /*1720*/  UIMAD.WIDE.U32 UR4, UR42, UR4, URZ ;  /* 0x000000042a0472a5 */ /* 0x000fe2000f8e003f */
[----:B------:R-:W-:Y:S01]  /*1730*/  @UP0 ULDC UR8, c[0x0][0x450] ;  /* 0x0001140000080ab9 */ /* 0x000fe20000000800 */
[----:B------:R-:W-:Y:S02]  /*1740*/  UMOV UR7, UR42 ;  /* 0x0000002a00077c82 */ /* 0x000fe40008000000 */
[----:B------:R-:W-:Y:S01]  /*1750*/  @UP0 USHF.R.U32.HI UR7, URZ, UR8, UR5 ;  /* 0x000000083f070299 */ /* 0x000fe20008011605 */
[----:B------:R-:W-:Y:S02]  /*1760*/  SHF.R.S32.HI R3, RZ, 0x1f, R0 ;  /* 0x0000001fff037819 */ /* 0x000fe40000011400 */
[----:B------:R-:W-:Y:S01]  /*1770*/  ULDC UR4, c[0x0][0x9dc] ;  /* 0x0002770000047ab9 */ /* 0x000fe20000000800 */
[----:B------:R-:W-:Y:S01]  /*1780*/  UIADD3 UR49, UR7, UR49, -UR51 ;  /* 0x0000003107317290 */ /* 0x000fe2000fffe833 */
[----:B------:R-:W-:-:S03]  /*1790*/  LEA.HI R3, R3, R0, RZ, 0x6 ;  /* 0x0000000003037211 */ /* 0x000fc600078f30ff */
[----:B------:R-:W-:Y:S01]  /*17a0*/  UIADD3 UR4, UR49, -UR4, URZ ;  /* 0x8000000431047290 */ /* 0x000fe2000fffe03f */
[----:B------:R-:W-:-:S04]  /*17b0*/  SHF.R.S32.HI R3, RZ, 0x6, R3 ;  /* 0x00000006ff037819 */ /* 0x000fc80000011403 */
[----:B------:R-:W-:Y:S01]  /*17c0*/  VIMNMX R5, R3, UR6, PT ;  /* 0x0000000603057c48 */ /* 0x000fe2000bfe0100 */
[----:B------:R-:W-:Y:S01]  /*17d0*/  IMAD.U32 R3, RZ, RZ, UR4 ;  /* 0x00000004ff037e24 */ /* 0x000fe2000f8e00ff */
[----:B------:R-:W-:Y:S06]  /*17e0*/  @!P1 BRA `(.L_x_2296) ;  /* 0x0000000000409947 */ /* 0x000fec0003800000 */
[----:B------:R-:W-:-:S05]  /*17f0*/  IMAD.U32 R0, RZ, RZ, UR49 ;  /* 0x00000031ff007e24 */ /* 0x000fca000f8e00ff */
        /* <DEDUP_REMOVED lines=9> */
.L_x_2297:
[----:B------:R-:W-:-:S13]  /*1890*/  ISETP.NE.AND P0, PT, R9, 0x1, PT ;  /* 0x000000010900780c */ /* 0x000fda0003f05270 */
[----:B------:R-:W0:Y:S02]  /*18a0*/  @P0 LDC.64 R6, c[0x0][0x9e8] ;  /* 0x00027a00ff060b82 */ /* 0x000e240000000a00 */
[----:B0-----:R-:W-:-:S05]  /*18b0*/  @P0 IMAD.HI.U32 R4, R0, R6, RZ ;  /* 0x0000000600040227 */ /* 0x001fca00078e00ff */
[----:B------:R-:W-:-:S07]  /*18c0*/  @P0 SHF.R.U32.HI R0, RZ, R7, R4 ;  /* 0x00000007ff000219 */ /* 0x000fce0000011604 */
.L_x_2298:
[----:B------:R-:W-:-:S05]  /*18d0*/  IMAD R0, R0, R9, RZ ;  /* 0x0000000900007224 */ /* 0x000fca00078e02ff */
[----:B------:R-:W-:-:S07]  /*18e0*/  VIMNMX R3, R3, R0, !PT ;  /* 0x0000000003037248 */ /* 0x000fce0007fe0100 */
.L_x_2296:
        /* <DEDUP_REMOVED lines=68> */
[----:B------:R-:W-:Y:S01]  /*1d30*/  CS2R R30, SRZ ;  /* 0x00000000001e7805 */ /* 0x000fe2000001ff00 */
[----:B------:R-:W-:Y:S01]  /*1d40*/  IMAD.MOV.U32 R12, RZ, RZ, RZ ;  /* 0x000000ffff0c7224 */ /* 0x000fe200078e00ff */
[----:B------:R-:W-:Y:S01]  /*1d50*/  CS2R R26, SRZ ;  /* 0x00000000001a7805 */ /* 0x000fe2000001ff00 */
[----:B------:R-:W-:Y:S02]  /*1d60*/  IMAD.MOV.U32 R169, RZ, RZ, RZ ;  /* 0x000000ffffa97224 */ /* 0x000fe400078e00ff */
[----:B------:R-:W-:Y:S02]  /*1d70*/  IMAD.MOV.U32 R14, RZ, RZ, RZ ;  /* 0x000000ffff0e7224 */ /* 0x000fe400078e00ff */
        /* <DEDUP_REMOVED lines=16> */
.L_x_2300:
[----:B------:R-:W-:Y:S01]  /*1e80*/  ULEA UR21, UR37, UR46, 0x3 ;  /* 0x0000002e25157291 */ /* 0x000fe2000f8e183f */
[----:B------:R-:W-:-:S05]  /*1e90*/  IMAD.U32 R0, RZ, RZ, UR38 ;  /* 0x00000026ff007e24 */ /* 0x000fca000f8e00ff */
[----:B------:R-:W-:-:S04]  /*1ea0*/  SHF.L.U32 R0, R0, 0x1f, RZ ;  /* 0x0000001f00007819 */ /* 0x000fc800000006ff */
[----:B------:R-:W0:Y:S02]  /*1eb0*/  SYNCS.PHASECHK.TRANS64.TRYWAIT P1, [UR21+0x28c50], R0 ;  /* 0x028c5000ff0075a7 */ /* 0x000e240008020155 */
[----:B0-----:R-:W-:Y:S05]  /*1ec0*/  @!P1 BRA `(.L_x_2301) ;  /* 0x00000150003c9947 */ /* 0x001fea0003800000 */
.L_x_2545:
        /* <DEDUP_REMOVED lines=45> */
.L_x_2307:
        /* <DEDUP_REMOVED lines=143> */
.L_x_2303:
[----:B------:R-:W-:Y:S01]  /*2a90*/  ULEA UR21, UR37, UR46, 0x3 ;  /* 0x0000002e25157291 */ /* 0x000fe2000f8e183f */
[----:B------:R-:W-:-:S05]  /*2aa0*/  IMAD.U32 R0, RZ, RZ, UR38 ;  /* 0x00000026ff007e24 */ /* 0x000fca000f8e00ff */
[----:B------:R-:W-:-:S04]  /*2ab0*/  SHF.L.U32 R0, R0, 0x1f, RZ ;  /* 0x0000001f00007819 */ /* 0x000fc800000006ff */
[----:B------:R0:W1:Y:S01]  /*2ac0*/  SYNCS.PHASECHK.TRANS64.TRYWAIT P1, [UR21+0x28c50], R0 ;  /* 0x028c5000ff0075a7 */ /* 0x0000620008020155 */
[----:B------:R-:W-:Y:S05]  /*2ad0*/  @!P0 BRA `(.L_x_2304) ;  /* 0x0000000000048947 */ /* 0x000fea0003800000 */
[----:B------:R-:W-:Y:S01]  /*2ae0*/  BPT.TRAP 0x1 ;  /* 0x000000040000795c */ /* 0x000fe20000300000 */
.L_x_2304:
[----:B-1----:R-:W-:Y:S05]  /*2af0*/  @P1 BRA `(.L_x_2305) ;  /* 0x0000000000081947 */ /* 0x002fea0003800000 */
[----:B------:R-:W1:Y:S02]  /*2b00*/  SYNCS.PHASECHK.TRANS64.TRYWAIT P1, [UR21+0x28c50], R0 ;  /* 0x028c5000ff0075a7 */ /* 0x000e640008020155 */
[----:B-1----:R-:W-:Y:S05]  /*2b10*/  @!P1 BRA `(.L_x_2306) ;  /* 0x0000014400409947 */ /* 0x002fea0003800000 */
.L_x_2305:
        /* <DEDUP_REMOVED lines=29> */
.L_x_2302:
        /* <DEDUP_REMOVED lines=144> */
.L_x_2292:
[----:B------:R-:W-:Y:S01]  /*35f0*/  ULDC UR4, c[0x0][0x448] ;  /* 0x0001120000047ab9 */ /* 0x000fe20000000800 */
[----:B------:R-:W-:Y:S02]  /*3600*/  UIADD3 UR7, UR42, 0x3f, URZ ;  /* 0x0000003f2a077890 */ /* 0x000fe4000fffe03f */
[----:B------:R-:W-:Y:S02]  /*3610*/  UISETP.NE.AND UP0, UPT, UR4, 0x1, UPT ;  /* 0x000000010400788c */ /* 0x000fe4000bf05270 */
[----:B------:R-:W-:Y:S01]  /*3620*/  UIADD3 UR10, UR49, 0x1, -UR51 ;  /* 0x00000001310a7890 */ /* 0x000fe2000fffe833 */
[----:B------:R-:W-:Y:S02]  /*3630*/  ULDC.64 UR4, c[0x0][0x9e0] ;  /* 0x0002780000047ab9 */ /* 0x000fe40000000a00 */
[----:B------:R-:W-:-:S06]  /*3640*/  UISETP.GE.AND UP1, UPT, UR5, 0x1, UPT ;  /* 0x000000010500788c */ /* 0x000fcc000bf26270 */
[----:B------:R-:W-:Y:S01]  /*3650*/  @UP0 ULDC UR8, c[0x0][0x44c] ;  /* 0x0001130000080ab9 */ /* 0x000fe20000000800 */
[----:B------:R-:W-:Y:S01]  /*3660*/  @UP0 ULDC UR11, c[0x0][0x450] ;  /* 0x00011400000b0ab9 */ /* 0x000fe20000000800 */
[----:B------:R-:W-:Y:S01]  /*3670*/  UIMAD.WIDE.U32 UR8, UR7, UR8, URZ ;  /* 0x00000008070872a5 */ /* 0x000fe2000f8e003f */
[----:B------:R-:W-:-:S03]  /*3680*/  PLOP3.LUT P1, PT, PT, PT, UP1, 0x80, 0x0 ;  /* 0x000000000000781c */ /* 0x000fc60003f2f018 */
[----:B------:R-:W-:-:S04]  /*3690*/  @UP0 USHF.R.U32.HI UR7, URZ, UR11, UR9 ;  /* 0x0000000b3f070299 */ /* 0x000fc80008011609 */
[----:B------:R-:W-:-:S04]  /*36a0*/  UIADD3 UR7, UR10, UR7, URZ ;  /* 0x000000070a077290 */ /* 0x000fc8000fffe03f */
[----:B------:R-:W-:-:S06]  /*36b0*/  UIADD3 UR4, UR7, UR4, URZ ;  /* 0x0000000407047290 */ /* 0x000fcc000fffe03f */
[----:B------:R-:W-:Y:S01]  /*36c0*/  IMAD.U32 R0, RZ, RZ, UR4 ;  /* 0x00000004ff007e24 */ /* 0x000fe2000f8e00ff */
[----:B------:R-:W-:Y:S06]  /*36d0*/  @!P1 BRA `(.L_x_2308) ;  /* 0x0000000000409947 */ /* 0x000fec0003800000 */
        /* <DEDUP_REMOVED lines=10> */
.L_x_2309:
[----:B------:R-:W-:-:S11]  /*3780*/  UISETP.NE.AND UP1, UPT, UR5, 0x1, UPT ;  /* 0x000000010500788c */ /* 0x000fd6000bf25270 */
[----:B------:R-:W-:Y:S02]  /*3790*/  @UP1 ULDC.64 UR10, c[0x0][0x9e8] ;  /* 0x00027a00000a1ab9 */ /* 0x000fe40000000a00 */
[----:B------:R-:W-:-:S04]  /*37a0*/  UIMAD.WIDE.U32 UR8, UR4, UR10, URZ ;  /* 0x0000000a040872a5 */ /* 0x000fc8000f8e003f */
[----:B------:R-:W-:-:S12]  /*37b0*/  @UP1 USHF.R.U32.HI UR4, URZ, UR11, UR9 ;  /* 0x0000000b3f041299 */ /* 0x000fd80008011609 */
.L_x_2310:
[----:B------:R-:W-:-:S06]  /*37c0*/  UIMAD UR4, UR4, UR5, UR5 ;  /* 0x00000005040472a4 */ /* 0x000fcc000f8e0205 */
[----:B------:R-:W-:-:S07]  /*37d0*/  VIMNMX R0, R0, UR4, PT ;  /* 0x0000000400007c48 */ /* 0x000fce000bfe0100 */
.L_x_2308:
[----:B------:R-:W-:Y:S01]  /*37e0*/  VIADD R0, R0, 0x3f ;  /* 0x0000003f00007836 */ /* 0x000fe20000000000 */
[----:B------:R-:W-:Y:S01]  /*37f0*/  @UP0 ULDC UR8, c[0x0][0x44c] ;  /* 0x0001130000080ab9 */ /* 0x000fe20000000800 */
[----:B------:R-:W-:Y:S01]  /*3800*/  @UP0 ULDC UR7, c[0x0][0x450] ;  /* 0x0001140000070ab9 */ /* 0x000fe20000000800 */
[----:B------:R-:W-:Y:S02]  /*3810*/  UIMAD.WIDE.U32 UR8, UR42, UR8, URZ ;  /* 0x000000082a0872a5 */ /* 0x000fe4000f8e003f */
[----:B------:R-:W-:Y:S01]  /*3820*/  SHF.R.S32.HI R3, RZ, 0x1f, R0 ;  /* 0x0000001fff037819 */ /* 0x000fe20000011400 */
[----:B------:R-:W-:Y:S01]  /*3830*/  UMOV UR4, UR42 ;  /* 0x0000002a00047c82 */ /* 0x000fe20008000000 */
[----:B------:R-:W-:Y:S02]  /*3840*/  @UP0 USHF.R.U32.HI UR4, URZ, UR7, UR9 ;  /* 0x000000073f040299 */ /* 0x000fe40008011609 */
[----:B------:R-:W-:Y:S01]  /*3850*/  LEA.HI R3, R3, R0, RZ, 0x6 ;  /* 0x0000000003037211 */ /* 0x000fe200078f30ff */
[----:B------:R-:W-:Y:S01]  /*3860*/  ULDC UR8, c[0x0][0x9dc] ;  /* 0x0002770000087ab9 */ /* 0x000fe20000000800 */
[----:B------:R-:W-:-:S02]  /*3870*/  UIADD3 UR4, UR4, UR49, -UR51 ;  /* 0x0000003104047290 */ /* 0x000fc4000fffe833 */
[----:B------:R-:W-:Y:S02]  /*3880*/  SHF.R.S32.HI R3, RZ, 0x6, R3 ;  /* 0x00000006ff037819 */ /* 0x000fe40000011403 */
[----:B------:R-:W-:Y:S02]  /*3890*/  UIADD3 UR8, UR4, -UR8, URZ ;  /* 0x8000000804087290 */ /* 0x000fe4000fffe03f */
[----:B------:R-:W-:Y:S01]  /*38a0*/  VIMNMX R168, R3, UR6, PT ;  /* 0x0000000603a87c48 */ /* 0x000fe2000bfe0100 */
[----:B------:R-:W-:Y:S09]  /*38b0*/  @!P1 BRA `(.L_x_2311) ;  /* 0x0000000000449947 */ /* 0x000ff20003800000 */
        /* <DEDUP_REMOVED lines=10> */
.L_x_2312:
[----:B------:R-:W-:-:S11]  /*3960*/  UISETP.NE.AND UP0, UPT, UR5, 0x1, UPT ;  /* 0x000000010500788c */ /* 0x000fd6000bf05270 */
[----:B------:R-:W-:Y:S02]  /*3970*/  @UP0 ULDC.64 UR10, c[0x0][0x9e8] ;  /* 0x00027a00000a0ab9 */ /* 0x000fe40000000a00 */
[----:B------:R-:W-:-:S04]  /*3980*/  UIMAD.WIDE.U32 UR6, UR4, UR10, URZ ;  /* 0x0000000a040672a5 */ /* 0x000fc8000f8e003f */
[----:B------:R-:W-:-:S12]  /*3990*/  @UP0 USHF.R.U32.HI UR4, URZ, UR11, UR7 ;  /* 0x0000000b3f040299 */ /* 0x000fd80008011607 */
.L_x_2313:
[----:B------:R-:W-:-:S04]  /*39a0*/  UIMAD UR4, UR4, UR5, URZ ;  /* 0x00000005040472a4 */ /* 0x000fc8000f8e023f */
[----:B------:R-:W-:-:S04]  /*39b0*/  UISETP.LT.AND UP0, UPT, UR8, UR4, UPT ;  /* 0x000000040800728c */ /* 0x000fc8000bf01270 */
[----:B------:R-:W-:-:S12]  /*39c0*/  USEL UR8, UR8, UR4, !UP0 ;  /* 0x0000000408087287 */ /* 0x000fd8000c000000 */
.L_x_2311:
[----:B------:R-:W-:Y:S01]  /*39d0*/  USHF.R.S32.HI UR4, URZ, 0x1f, UR8 ;  /* 0x0000001f3f047899 */ /* 0x000fe20008011408 */
[----:B------:R-:W-:Y:S01]  /*39e0*/  PLOP3.LUT P0, PT, PT, PT, PT, 0x80, 0x0 ;  /* 0x000000000000781c */ /* 0x000fe20003f0f070 */
[----:B------:R-:W-:Y:S01]  /*39f0*/  IMAD.MOV.U32 R0, RZ, RZ, RZ ;  /* 0x000000ffff007224 */ /* 0x000fe200078e00ff */
[----:B------:R-:W-:Y:S01]  /*3a00*/  CS2R R150, SRZ ;  /* 0x0000000000967805 */ /* 0x000fe2000001ff00 */
[----:B------:R-:W-:Y:S01]  /*3a10*/  ULEA.HI UR4, UR4, UR8, URZ, 0x6 ;  /* 0x0000000804047291 */ /* 0x000fe2000f8f303f */
[----:B------:R-:W-:Y:S01]  /*3a20*/  IMAD.MOV.U32 R3, RZ, RZ, RZ ;  /* 0x000000ffff037224 */ /* 0x000fe200078e00ff */
[----:B------:R-:W-:Y:S02]  /*3a30*/  CS2R R148, SRZ ;  /* 0x0000000000947805 */ /* 0x000fe4000001ff00 */
[----:B------:R-:W-:Y:S01]  /*3a40*/  CS2R R146, SRZ ;  /* 0x0000000000927805 */ /* 0x000fe2000001ff00 */
[----:B------:R-:W-:Y:S01]  /*3a50*/  USHF.R.S32.HI UR4, URZ, 0x6, UR4 ;  /* 0x000000063f047899 */ /* 0x000fe20008011404 */
[----:B------:R-:W-:-:S02]  /*3a60*/  CS2R R144, SRZ ;  /* 0x0000000000907805 */ /* 0x000fc4000001ff00 */
[----:B------:R-:W-:Y:S02]  /*3a70*/  CS2R R142, SRZ ;  /* 0x00000000008e7805 */ /* 0x000fe4000001ff00 */
[----:B------:R-:W-:Y:S01]  /*3a80*/  CS2R R140, SRZ ;  /* 0x00000000008c7805 */ /* 0x000fe2000001ff00 */
[----:B------:R-:W-:Y:S01]  /*3a90*/  UISETP.LT.AND UP0, UPT, URZ, UR4, UPT ;  /* 0x000000043f00728c */ /* 0x000fe2000bf01270 */
[----:B------:R-:W-:Y:S02]  /*3aa0*/  CS2R R138, SRZ ;  /* 0x00000000008a7805 */ /* 0x000fe4000001ff00 */
[----:B------:R-:W-:Y:S02]  /*3ab0*/  CS2R R136, SRZ ;  /* 0x0000000000887805 */ /* 0x000fe4000001ff00 */
[----:B------:R-:W-:Y:S01]  /*3ac0*/  CS2R R134, SRZ ;  /* 0x0000000000867805 */ /* 0x000fe2000001ff00 */
[----:B------:R-:W-:Y:S01]  /*3ad0*/  USEL UR48, URZ, UR4, !UP0 ;  /* 0x000000043f307287 */ /* 0x000fe2000c000000 */
[----:B------:R-:W-:-:S02]  /*3ae0*/  CS2R R132, SRZ ;  /* 0x0000000000847805 */ /* 0x000fc4000001ff00 */
[----:B------:R-:W-:Y:S02]  /*3af0*/  CS2R R130, SRZ ;  /* 0x0000000000827805 */ /* 0x000fe4000001ff00 */
[----:B------:R-:W-:Y:S02]  /*3b00*/  CS2R R128, SRZ ;  /* 0x0000000000807805 */ /* 0x000fe4000001ff00 */
[----:B------:R-:W-:Y:S02]  /*3b10*/  CS2R R126, SRZ ;  /* 0x00000000007e7805 */ /* 0x000fe4000001ff00 */
[----:B------:R-:W-:Y:S02]  /*3b20*/  CS2R R124, SRZ ;  /* 0x00000000007c7805 */ /* 0x000fe4000001ff00 */
[----:B------:R-:W-:Y:S02]  /*3b30*/  ISETP.GT.AND P1, PT, R168, UR48, PT ;  /* 0x00000030a8007c0c */ /* 0x000fe4000bf24270 */
        /* <DEDUP_REMOVED lines=49> */
[----:B------:R-:W-:Y:S02]  /*3e50*/  IMAD.MOV.U32 R169, RZ, RZ, RZ ;  /* 0x000000ffffa97224 */ /* 0x000fe400078e00ff */
[----:B------:R-:W-:-:S02]  /*3e60*/  IMAD.MOV.U32 R14, RZ, RZ, RZ ;  /* 0x000000ffff0e7224 */ /* 0x000fc400078e00ff */
        /* <DEDUP_REMOVED lines=32> */
.L_x_2314:
        /* <DEDUP_REMOVED lines=9> */
.L_x_2546:
[----:B------:R-:W-:Y:S05]  /*4100*/  @!P0 BRA `(.L_x_2316) ;  /* 0x0000000000048947 */ /* 0x000fea0003800000 */
[----:B------:R-:W-:Y:S01]  /*4110*/  BPT.TRAP 0x1 ;  /* 0x000000040000795c */ /* 0x000fe20000300000 */
.L_x_2316:
[----:B------:R-:W-:Y:S02]  /*4120*/  IMAD.U32 R7, RZ, RZ, UR37 ;  /* 0x00000025ff077e24 */ /* 0x000fe4000f8e00ff */
[----:B------:R-:W-:-:S03]  /*4130*/  IMAD.U32 R8, RZ, RZ, UR38 ;  /* 0x00000026ff087e24 */ /* 0x000fc6000f8e00ff */
[----:B------:R-:W-:Y:S02]  /*4140*/  LEA R7, R7, UR46, 0x3 ;  /* 0x0000002e07077c11 */ /* 0x000fe4000f8e18ff */
[----:B------:R-:W-:-:S04]  /*4150*/  SHF.L.U32 R8, R8, 0x1f, RZ ;  /* 0x0000001f08087819 */ /* 0x000fc800000006ff */
[----:B------:R1:W2:Y:S01]  /*4160*/  SYNCS.PHASECHK.TRANS64.TRYWAIT P1, [R7+URZ+0x28c30], R8 ;  /* 0x028c3008070075a7 */ /* 0x0002a2000802017f */
[----:B------:R-:W-:Y:S05]  /*4170*/  @!P0 BRA `(.L_x_2317) ;  /* 0x0000000000048947 */ /* 0x000fea0003800000 */
[----:B------:R-:W-:Y:S01]  /*4180*/  BPT.TRAP 0x1 ;  /* 0x000000040000795c */ /* 0x000fe20000300000 */
.L_x_2317:
[----:B--2---:R-:W-:Y:S05]  /*4190*/  @P1 BRA `(.L_x_2318) ;  /* 0x0000000000081947 */ /* 0x004fea0003800000 */
[----:B------:R-:W2:Y:S02]  /*41a0*/  SYNCS.PHASECHK.TRANS64.TRYWAIT P1, [R7+URZ+0x28c30], R8 ;  /* 0x028c3008070075a7 */ /* 0x000ea4000802017f */
[----:B--2---:R-:W-:Y:S05]  /*41b0*/  @!P1 BRA `(.L_x_2319) ;  /* 0x0000012c00c89947 */ /* 0x004fea0003800000 */
.L_x_2318:
        /* <DEDUP_REMOVED lines=15> */
[----:B------:R-:W-:Y:S01]  /*42b0*/  VIADD R3, R185, UR42 ;  /* 0x0000002ab9037c36 */ /* 0x000fe20008000000 */
[----:B------:R-:W-:Y:S01]  /*42c0*/  UMOV UR7, 0x40000040 ;  /* 0x4000004000077882 */ /* 0x000fe20000000000 */
[----:B------:R-:W-:Y:S01]  /*42d0*/  UMOV UR5, 0x40000040 ;  /* 0x4000004000057882 */ /* 0x000fe20000000000 */
[----:B------:R-:W-:Y:S01]  /*42e0*/  ULOP3.LUT UR4, UR4, 0x3fff, URZ, 0xc0, !UPT ;  /* 0x00003fff04047892 */ /* 0x000fe2000f8ec03f */
[----:B------:R-:W-:Y:S01]  /*42f0*/  IMAD.MOV.U32 R4, RZ, RZ, R3 ;  /* 0x000000ffff047224 */ /* 0x000fe200078e0003 */
[----:B------:R-:W-:Y:S01]  /*4300*/  UMOV UR11, 0x40000040 ;  /* 0x40000040000b7882 */ /* 0x000fe20000000000 */
[----:B------:R-:W-:Y:S01]  /*4310*/  UMOV UR9, 0x40000040 ;  /* 0x4000004000097882 */ /* 0x000fe20000000000 */
[----:B------:R-:W-:Y:S01]  /*4320*/  ULEA UR18, UR37, UR18, 0x9 ;  /* 0x0000001225127291 */ /* 0x000fe2000f8e483f */
[----:B------:R-:W-:Y:S01]  /*4330*/  LEA R11, R168, 0xffffffc0, 0x6 ;  /* 0xffffffc0a80b7811 */ /* 0x000fe200078e30ff */
[----:B------:R-:W-:-:S02]  /*4340*/  ULOP3.LUT UR16, UR4, 0x10000, URZ, 0xfc, !UPT ;  /* 0x0001000004107892 */ /* 0x000fc4000f8efc3f */
[----:B------:R-:W-:Y:S01]  /*4350*/  UIADD3 UR6, UR18, 0x2, URZ ;  /* 0x0000000212067890 */ /* 0x000fe2000fffe03f */
[----:B------:R-:W-:Y:S01]  /*4360*/  IADD3 R10, -R2, UR49, -R11 ;  /* 0x00000031020a7c10 */ /* 0x000fe2000fffe90b */
[----:B------:R-:W-:Y:S02]  /*4370*/  UIADD3 UR4, UR16, 0x2, URZ ;  /* 0x0000000210047890 */ /* 0x000fe4000fffe03f */
[----:B------:R-:W-:Y:S02]  /*4380*/  UIADD3 UR10, UR18, 0x4, URZ ;  /* 0x00000004120a7890 */ /* 0x000fe4000fffe03f */
[----:B------:R-:W-:Y:S02]  /*4390*/  UIADD3 UR8, UR16, 0x4, URZ ;  /* 0x0000000410087890 */ /* 0x000fe4000fffe03f */
[----:B------:R-:W-:Y:S01]  /*43a0*/  HGMMA.64x64x16.F32.BF16 R24, gdesc[UR16], RZ, !UPT, gsb0 ;  /* 0x00e00000101879f0 */ /* 0x000fe2000c0018ff */
[----:B------:R-:W-:Y:S02]  /*43b0*/  UIADD3 UR14, UR18, 0x6, URZ ;  /* 0x00000006120e7890 */ /* 0x000fe4000fffe03f */
[----:B------:R-:W-:Y:S01]  /*43c0*/  UIADD3 UR12, UR16, 0x6, URZ ;  /* 0x00000006100c7890 */ /* 0x000fe2000fffe03f */
[----:B------:R-:W-:Y:S01]  /*43d0*/  UMOV UR15, 0x40000040 ;  /* 0x40000040000f7882 */ /* 0x000fe20000000000 */
[----:B------:R-:W-:Y:S01]  /*43e0*/  UMOV UR13, 0x40000040 ;  /* 0x40000040000d7882 */ /* 0x000fe20000000000 */
[----:B------:R-:W-:-:S02]  /*43f0*/  WARPGROUP.DEPBAR.LE gsb0, 0x0 ;  /* 0x00008000000079c5 */ /* 0x000fc40000010000 */
[----:B------:R-:W-:-:S06]  /*4400*/  WARPGROUP.ARRIVE ;  /* 0x00000000000079c5 */ /* 0x000fcc0000000000 */
[----:B------:R-:W-:Y:S01]  /*4410*/  HGMMA.64x64x16.F32.BF16 R24, gdesc[UR4], R24, gsb0 ;  /* 0x00e00000041879f0 */ /* 0x000fe20008001818 */
[----:B------:R-:W-:Y:S02]  /*4420*/  ULDC UR6, c[0x0][0x448] ;  /* 0x0001120000067ab9 */ /* 0x000fe40000000800 */
[----:B------:R-:W-:-:S06]  /*4430*/  UISETP.NE.AND UP0, UPT, UR6, 0x1, UPT ;  /* 0x000000010600788c */ /* 0x000fcc000bf05270 */
[----:B------:R-:W-:Y:S02]  /*4440*/  PLOP3.LUT P2, PT, PT, PT, UP0, 0x80, 0x0 ;  /* 0x000000000000781c */ /* 0x000fe40003f4f008 */
[----:B------:R-:W-:-:S03]  /*4450*/  PLOP3.LUT P3, PT, PT, PT, UP0, 0x80, 0x0 ;  /* 0x000000000000781c */ /* 0x000fc60003f6f008 */
[----:B------:R-:W-:-:S08]  /*4460*/  @UP0 ULDC UR6, c[0x0][0x44c] ;  /* 0x0001130000060ab9 */ /* 0x000fd00000000800 */
[----:B------:R-:W-:Y:S01]  /*4470*/  @P2 IMAD.HI.U32 R5, R3, UR6, RZ ;  /* 0x0000000603052c27 */ /* 0x000fe2000f8e00ff */
[----:B------:R-:W-:-:S03]  /*4480*/  @UP0 ULDC UR6, c[0x0][0x450] ;  /* 0x0001140000060ab9 */ /* 0x000fc60000000800 */
[----:B------:R-:W-:Y:S01]  /*4490*/  @!P1 VIADD R3, R7, 0x28c40 ;  /* 0x00028c4007039836 */ /* 0x000fe20000000000 */
[----:B------:R-:W-:Y:S01]  /*44a0*/  @P3 SHF.R.U32.HI R4, RZ, UR6, R5 ;  /* 0x00000006ff043c19 */ /* 0x000fe20008011605 */
[----:B------:R-:W-:-:S03]  /*44b0*/  IMAD.MOV.U32 R5, RZ, RZ, -0x40 ;  /* 0xffffffc0ff057424 */ /* 0x000fc600078e00ff */
[----:B------:R-:W-:Y:S01]  /*44c0*/  @!P1 PRMT R3, RZ, 0x654, R3 ;  /* 0x00000654ff039816 */ /* 0x000fe20000000003 */
[----:B------:R-:W0:Y:S01]  /*44d0*/  SHFL.IDX PT, R9, R4, RZ, 0x1c1f ;  /* 0x001c1fff04097589 */ /* 0x000e2200000e0000 */
[----:B------:R-:W-:-:S04]  /*44e0*/  IMAD R5, R168, R5, 0x41 ;  /* 0x00000041a8057424 */ /* 0x000fc800078e0205 */
[----:B------:R-:W-:Y:S01]  /*44f0*/  VIADD R14, R5, 0xffffffff ;  /* 0xffffffff050e7836 */ /* 0x000fe20000000000 */
[----:B------:R-:W-:Y:S02]  /*4500*/  WARPGROUP.DEPBAR.LE gsb0, 0x0 ;  /* 0x00008000000079c5 */ /* 0x000fe40000010000 */
[----:B------:R-:W-:-:S06]  /*4510*/  WARPGROUP.ARRIVE ;  /* 0x00000000000079c5 */ /* 0x000fcc0000000000 */
[----:B------:R-:W-:Y:S01]  /*4520*/  HGMMA.64x64x16.F32.BF16 R24, gdesc[UR8], R24, gsb0 ;  /* 0x00e00000081879f0 */ /* 0x000fe20008001818 */
[----:B------:R-:W-:Y:S02]  /*4530*/  ULDC UR11, c[0x0][0x9dc] ;  /* 0x00027700000b7ab9 */ /* 0x000fe40000000800 */
[----:B------:R-:W-:Y:S01]  /*4540*/  ULOP3.LUT UR6, URZ, UR11, URZ, 0x33, !UPT ;  /* 0x0000000b3f067292 */ /* 0x000fe2000f8e333f */
[----:B------:R-:W-:Y:S02]  /*4550*/  WARPGROUP.DEPBAR.LE gsb0, 0x0 ;  /* 0x00008000000079c5 */ /* 0x000fe40000010000 */
[----:B------:R-:W-:-:S06]  /*4560*/  WARPGROUP.ARRIVE ;  /* 0x00000000000079c5 */ /* 0x000fcc0000000000 */
[----:B------:R-:W-:Y:S01]  /*4570*/  HGMMA.64x64x16.F32.BF16 R24, gdesc[UR12], R24, gsb0 ;  /* 0x00e000000c1879f0 */ /* 0x000fe20008001818 */
[----:B------:R-:W-:Y:S02]  /*4580*/  ULDC.64 UR14, c[0x0][0x9e0] ;  /* 0x00027800000e7ab9 */ /* 0x000fe40000000a00 */
[----:B------:R-:W-:-:S06]  /*4590*/  UISETP.GE.AND UP1, UPT, UR15, 0x1, UPT ;  /* 0x000000010f00788c */ /* 0x000fcc000bf26270 */
[----:B------:R-:W-:Y:S01]  /*45a0*/  PLOP3.LUT P2, PT, PT, PT, UP1, 0x40, 0x0 ;  /* 0x000000000000781c */ /* 0x000fe20003f4e818 */
[----:B------:R-:W-:Y:S02]  /*45b0*/  WARPGROUP.DEPBAR.LE gsb0, 0x0 ;  /* 0x00008000000079c5 */ /* 0x000fe40000010000 */
[----:B------:R3:W-:Y:S02]  /*45c0*/  @!P1 SYNCS.ARRIVE.TRANS64.RED.A1T0 RZ, [R3+URZ], RZ ;  /* 0x000000ff03ff99a7 */ /* 0x0007e4000810043f */
[----:B---3--:R-:W-:-:S05]  /*45d0*/  IADD3 R3, -R2, UR49, R5 ;  /* 0x0000003102037c10 */ /* 0x008fca000fffe105 */
[----:B------:R-:W-:-:S04]  /*45e0*/  VIADD R3, R3, -UR51 ;  /* 0x8000003303037c36 */ /* 0x000fc80008000000 */
[C---:B------:R-:W-:Y:S02]  /*45f0*/  VIADD R13, R3.reuse, UR14 ;  /* 0x0000000e030d7c36 */ /* 0x040fe40008000000 */
[----:B------:R-:W-:-:S03]  /*4600*/  VIADD R12, R3, UR6 ;  /* 0x00000006030c7c36 */ /* 0x000fc60008000000 */
[----:B0-----:R-:W-:Y:S01]  /*4610*/  VIADDMNMX R3, R9, R13, R10, PT ;  /* 0x0000000d09037246 */ /* 0x001fe2000380010a */
[----:B------:R-:W-:Y:S01]  /*4620*/  IMAD.IADD R5, R12, 0x1, R9 ;  /* 0x000000010c057824 */ /* 0x000fe200078e0209 */
[----:B------:R-:W-:Y:S06]  /*4630*/  @P2 BRA `(.L_x_2320) ;  /* 0x00000000005c2947 */ /* 0x000fec0003800000 */
[----:B------:R-:W-:Y:S01]  /*4640*/  IMAD.U32 R6, RZ, RZ, UR51 ;  /* 0x00000033ff067e24 */ /* 0x000fe2000f8e00ff */
[----:B------:R-:W-:Y:S04]  /*4650*/  BSSY B0, `(.L_x_2321) ;  /* 0x0000011000007945 */ /* 0x000fe80003800000 */
[----:B------:R-:W-:-:S04]  /*4660*/  IADD3 R6, -R6, UR49, R9 ;  /* 0x0000003106067c10 */ /* 0x000fc8000fffe109 */
        /* <DEDUP_REMOVED lines=10> */
.L_x_2322:
[----:B------:R-:W-:-:S06]  /*4710*/  UISETP.NE.AND UP2, UPT, UR15, 0x1, UPT ;  /* 0x000000010f00788c */ /* 0x000fcc000bf45270 */
[----:B------:R-:W-:-:S05]  /*4720*/  PLOP3.LUT P2, PT, PT, PT, UP2, 0x80, 0x0 ;  /* 0x000000000000781c */ /* 0x000fca0003f4f028 */
[----:B------:R-:W-:-:S08]  /*4730*/  @UP2 ULDC.64 UR6, c[0x0][0x9e8] ;  /* 0x00027a0000062ab9 */ /* 0x000fd00000000a00 */
[----:B------:R-:W-:-:S05]  /*4740*/  @P2 IMAD.HI.U32 R9, R6, UR6, RZ ;  /* 0x0000000606092c27 */ /* 0x000fca000f8e00ff */
[----:B------:R-:W-:-:S07]  /*4750*/  @P2 SHF.R.U32.HI R6, RZ, UR7, R9 ;  /* 0x00000007ff062c19 */ /* 0x000fce0008011609 */
.L_x_2323:
[----:B------:R-:W-:Y:S05]  /*4760*/  BSYNC B0 ;  /* 0x0000000000007941 */ /* 0x000fea0003800000 */
.L_x_2321:
[----:B------:R-:W-:-:S04]  /*4770*/  IMAD R9, R6, UR15, -R11 ;  /* 0x0000000f06097c24 */ /* 0x000fc8000f8e0a0b */
[----:B------:R-:W-:-:S05]  /*4780*/  IMAD.IADD R6, R9, 0x1, -R2 ;  /* 0x0000000109067824 */ /* 0x000fca00078e0a02 */
[----:B------:R-:W-:Y:S02]  /*4790*/  VIMNMX R5, R5, R6, !PT ;  /* 0x0000000605057248 */ /* 0x000fe40007fe0100 */
[----:B------:R-:W-:-:S07]  /*47a0*/  VIADDMNMX R3, R6, UR15, R3, PT ;  /* 0x0000000f06037c46 */ /* 0x000fce000b800103 */
.L_x_2320:
[C---:B------:R-:W-:Y:S02]  /*47b0*/  ISETP.GE.AND P2, PT, R14.reuse, 0x2, PT ;  /* 0x000000020e00780c */ /* 0x040fe40003f46270 */
[C---:B------:R-:W-:Y:S02]  /*47c0*/  ISETP.GE.AND P6, PT, R14.reuse, 0xa, PT ;  /* 0x0000000a0e00780c */ /* 0x040fe40003fc6270 */
        /* <DEDUP_REMOVED lines=28> */
[----:B------:R-:W-:Y:S02]  /*4990*/  ISETP.LT.OR P4, PT, R3, 0x1a, P4 ;  /* 0x0000001a0300780c */ /* 0x000fe40002781670 */
        /* <DEDUP_REMOVED lines=64> */
.L_x_2326:
[----:B------:R-:W-:-:S06]  /*4da0*/  UISETP.NE.AND UP2, UPT, UR15, 0x1, UPT ;  /* 0x000000010f00788c */ /* 0x000fcc000bf45270 */
[----:B------:R-:W-:-:S05]  /*4db0*/  PLOP3.LUT P6, PT, PT, PT, UP2, 0x80, 0x0 ;  /* 0x000000000000781c */ /* 0x000fca0003fcf028 */
[----:B------:R-:W-:-:S08]  /*4dc0*/  @UP2 ULDC.64 UR6, c[0x0][0x9e8] ;  /* 0x00027a0000062ab9 */ /* 0x000fd00000000a00 */
[----:B------:R-:W-:Y:S01]  /*4dd0*/  @P6 IMAD.HI.U32 R5, R4, UR6, RZ ;  /* 0x0000000604056c27 */ /* 0x000fe2000f8e00ff */
[----:B------:R-:W-:-:S13]  /*4de0*/  PLOP3.LUT P6, PT, PT, PT, UP2, 0x80, 0x0 ;  /* 0x000000000000781c */ /* 0x000fda0003fcf028 */
[----:B------:R-:W-:-:S07]  /*4df0*/  @P6 SHF.R.U32.HI R4, RZ, UR7, R5 ;  /* 0x00000007ff046c19 */ /* 0x000fce0008011605 */
.L_x_2327:
[----:B------:R-:W-:Y:S05]  /*4e00*/  BSYNC B0 ;  /* 0x0000000000007941 */ /* 0x000fea0003800000 */
.L_x_2325:
[----:B------:R-:W-:-:S04]  /*4e10*/  IMAD R5, R4, UR15, -R11 ;  /* 0x0000000f04057c24 */ /* 0x000fc8000f8e0a0b */
[----:B------:R-:W-:-:S05]  /*4e20*/  IMAD.IADD R5, R5, 0x1, -R2 ;  /* 0x0000000105057824 */ /* 0x000fca00078e0a02 */
[----:B------:R-:W-:Y:S02]  /*4e30*/  VIMNMX R6, R6, R5, !PT ;  /* 0x0000000506067248 */ /* 0x000fe40007fe0100 */
[----:B------:R-:W-:-:S07]  /*4e40*/  VIADDMNMX R3, R5, UR15, R3, PT ;  /* 0x0000000f05037c46 */ /* 0x000fce000b800103 */
.L_x_2324:
[----:B------:R-:W-:Y:S01]  /*4e50*/  BAR.SYNC.DEFER_BLOCKING 0xf, 0x100 ;  /* 0x03c4000000007b1d */ /* 0x000fe20000010000 */
[----:B------:R-:W-:Y:S02]  /*4e60*/  ISETP.GT.AND P2, PT, R6, 0x1, !P2 ;  /* 0x000000010600780c */ /* 0x000fe40005744270 */
[----:B------:R-:W-:Y:S02]  /*4e70*/  FMNMX.FTZ R4, R15, R25, !PT ;  /* 0x000000190f047209 */ /* 0x000fe40007810000 */
[----:B------:R-:W-:Y:S01]  /*4e80*/  ISETP.LT.OR P2, PT, R3, 0x2, P2 ;  /* 0x000000020300780c */ /* 0x000fe20001741670 */
[----:B------:R-:W-:Y:S01]  /*4e90*/  ULDC UR10, c[0x0][0x988] ;  /* 0x00026200000a7ab9 */ /* 0x000fe20000000800 */
[----:B------:R-:W-:Y:S02]  /*4ea0*/  FMNMX.FTZ R4, R21, R4, !PT ;  /* 0x0000000415047209 */ /* 0x000fe40007810000 */
[----:B------:R-:W-:Y:S02]  /*4eb0*/  FSEL R27, R27, -INF , !P2 ;  /* 0xff8000001b1b7808 */ /* 0x000fe40005000000 */
[----:B------:R-:W-:-:S02]  /*4ec0*/  ISETP.NE.AND P2, PT, R20, RZ, PT ;  /* 0x000000ff1400720c */ /* 0x000fc40003f45270 */
[----:B------:R-:W-:Y:S02]  /*4ed0*/  FMNMX.FTZ R4, R29, R4, !PT ;  /* 0x000000041d047209 */ /* 0x000fe40007810000 */
[----:B------:R-:W-:Y:S02]  /*4ee0*/  ISETP.GT.AND P2, PT, R6, 0x9, !P2 ;  /* 0x000000090600780c */ /* 0x000fe40005744270 */
[----:B------:R-:W-:Y:S02]  /*4ef0*/  FMNMX.FTZ R4, R57, R4, !PT ;  /* 0x0000000439047209 */ /* 0x000fe40007810000 */
[----:B------:R-:W-:Y:S02]  /*4f00*/  ISETP.LT.OR P2, PT, R3, 0xa, P2 ;  /* 0x0000000a0300780c */ /* 0x000fe40001741670 */
[----:B------:R-:W-:Y:S02]  /*4f10*/  FMNMX.FTZ R4, R33, R4, !PT ;  /* 0x0000000421047209 */ /* 0x000fe40007810000 */
        /* <DEDUP_REMOVED lines=8> */
[----:B------:R-:W-:Y:S02]  /*4fa0*/  ISETP.NE.AND P2, PT, R32, RZ, PT ;  /* 0x000000ff2000720c */ /* 0x000fe40003f45270 */
[----:B------:R-:W-:Y:S02]  /*4fb0*/  FMNMX.FTZ R4, R41, R4, !PT ;  /* 0x0000000429047209 */ /* 0x000fe40007810000 */
[----:B------:R-:W-:Y:S02]  /*4fc0*/  ISETP.GT.AND P2, PT, R6, 0x11, !P2 ;  /* 0x000000110600780c */ /* 0x000fe40005744270 */
[----:B------:R-:W-:Y:S02]  /*4fd0*/  FMNMX.FTZ R4, R63, R4, !PT ;  /* 0x000000043f047209 */ /* 0x000fe40007810000 */
        /* <DEDUP_REMOVED lines=8> */
[----:B------:R-:W-:Y:S02]  /*5060*/  ISETP.GT.AND P3, PT, R6, 0x8, !P3 ;  /* 0x000000080600780c */ /* 0x000fe40005f64270 */
[----:B------:R-:W-:Y:S02]  /*5070*/  FSEL R38, R38, -INF , !P2 ;  /* 0xff80000026267808 */ /* 0x000fe40005000000 */
[----:B------:R-:W-:Y:S02]  /*5080*/  ISETP.NE.AND P2, PT, R36, RZ, PT ;  /* 0x000000ff2400720c */ /* 0x000fe40003f45270 */
[----:B------:R-:W-:Y:S02]  /*5090*/  FMNMX.FTZ R4, R67, R4, !PT ;  /* 0x0000000443047209 */ /* 0x000fe40007810000 */
[----:B------:R-:W-:-:S02]  /*50a0*/  ISETP.GT.AND P2, PT, R6, 0x19, !P2 ;  /* 0x000000190600780c */ /* 0x000fc40005744270 */
[C---:B------:R-:W-:Y:S02]  /*50b0*/  ISETP.LT.OR P3, PT, R3.reuse, 0x9, P3 ;  /* 0x000000090300780c */ /* 0x040fe40001f61670 */
[----:B------:R-:W-:Y:S02]  /*50c0*/  ISETP.LT.OR P2, PT, R3, 0x1a, P2 ;  /* 0x0000001a0300780c */ /* 0x000fe40001741670 */
[----:B------:R-:W-:Y:S02]  /*50d0*/  FMNMX.FTZ R10, R53, R4, !PT ;  /* 0x00000004350a7209 */ /* 0x000fe40007810000 */
[----:B------:R-:W-:Y:S02]  /*50e0*/  FSEL R39, R39, -INF , !P2 ;  /* 0xff80000027277808 */ /* 0x000fe40005000000 */
[----:B------:R-:W-:Y:S01]  /*50f0*/  ISETP.NE.AND P2, PT, R58, RZ, PT ;  /* 0x000000ff3a00720c */ /* 0x000fe20003f45270 */
[----:B------:R-:W0:Y:S01]  /*5100*/  SHFL.BFLY PT, R5, R10, 0x2, 0x1f ;  /* 0x0c401f000a057f89 */ /* 0x000e2200000e0000 */
[----:B------:R-:W-:-:S02]  /*5110*/  FSEL R30, R30, -INF , !P3 ;  /* 0xff8000001e1e7808 */ /* 0x000fc40005800000 */
[----:B------:R-:W-:Y:S02]  /*5120*/  ISETP.GT.AND P2, PT, R6, 0x20, !P2 ;  /* 0x000000200600780c */ /* 0x000fe40005744270 */
[----:B------:R-:W-:Y:S02]  /*5130*/  ISETP.NE.AND P3, PT, R60, RZ, PT ;  /* 0x000000ff3c00720c */ /* 0x000fe40003f65270 */
[----:B------:R-:W-:Y:S02]  /*5140*/  ISETP.LT.OR P2, PT, R3, 0x21, P2 ;  /* 0x000000210300780c */ /* 0x000fe40001741670 */
[----:B------:R-:W-:Y:S02]  /*5150*/  ISETP.NE.AND P6, PT, R9, RZ, PT ;  /* 0x000000ff0900720c */ /* 0x000fe40003fc5270 */
[----:B------:R-:W-:Y:S02]  /*5160*/  FSEL R42, R42, -INF , !P2 ;  /* 0xff8000002a2a7808 */ /* 0x000fe40005000000 */
[----:B------:R-:W-:-:S02]  /*5170*/  ISETP.NE.AND P2, PT, R40, RZ, PT ;  /* 0x000000ff2800720c */ /* 0x000fc40003f45270 */
[C---:B------:R-:W-:Y:S02]  /*5180*/  ISETP.GT.AND P4, PT, R6.reuse, 0x31, !P4 ;  /* 0x000000310600780c */ /* 0x040fe40006784270 */
[C---:B------:R-:W-:Y:S02]  /*5190*/  ISETP.GT.AND P2, PT, R6.reuse, 0x21, !P2 ;  /* 0x000000210600780c */ /* 0x040fe40005744270 */
[----:B------:R-:W-:Y:S02]  /*51a0*/  ISETP.GT.AND P5, PT, R6, 0x38, !P5 ;  /* 0x000000380600780c */ /* 0x000fe40006fa4270 */
[C---:B------:R-:W-:Y:S02]  /*51b0*/  ISETP.LT.OR P2, PT, R3.reuse, 0x22, P2 ;  /* 0x000000220300780c */ /* 0x040fe40001741670 */
[----:B------:R-:W-:Y:S02]  /*51c0*/  ISETP.LT.OR P4, PT, R3, 0x32, P4 ;  /* 0x000000320300780c */ /* 0x000fe40002781670 */
[----:B------:R-:W-:-:S02]  /*51d0*/  FSEL R43, R43, -INF , !P2 ;  /* 0xff8000002b2b7808 */ /* 0x000fc40005000000 */
[----:B------:R-:W-:Y:S02]  /*51e0*/  ISETP.GT.AND P2, PT, R6, 0x28, !P3 ;  /* 0x000000280600780c */ /* 0x000fe40005f44270 */
[----:B0-----:R-:W-:Y:S02]  /*51f0*/  FMNMX.FTZ R11, R10, R5, !PT ;  /* 0x000000050a0b7209 */ /* 0x001fe40007810000 */
[----:B------:R-:W-:Y:S02]  /*5200*/  ISETP.LT.OR P2, PT, R3, 0x29, P2 ;  /* 0x000000290300780c */ /* 0x000fe40001741670 */
[----:B------:R-:W-:Y:S01]  /*5210*/  ISETP.NE.AND P3, PT, R62, RZ, PT ;  /* 0x000000ff3e00720c */ /* 0x000fe20003f65270 */
[----:B------:R-:W0:Y:S01]  /*5220*/  SHFL.BFLY PT, R12, R11, 0x1, 0x1f ;  /* 0x0c201f000b0c7f89 */ /* 0x000e2200000e0000 */
[----:B------:R-:W-:Y:S02]  /*5230*/  FSEL R46, R46, -INF , !P2 ;  /* 0xff8000002e2e7808 */ /* 0x000fe40005000000 */
[----:B------:R-:W-:-:S02]  /*5240*/  ISETP.GT.AND P2, PT, R6, RZ, !P6 ;  /* 0x000000ff0600720c */ /* 0x000fc40007744270 */
[----:B------:R-:W-:Y:S02]  /*5250*/  ISETP.GT.AND P3, PT, R6, 0x30, !P3 ;  /* 0x000000300600780c */ /* 0x000fe40005f64270 */
[C---:B------:R-:W-:Y:S02]  /*5260*/  ISETP.LT.OR P2, PT, R3.reuse, 0x1, P2 ;  /* 0x000000010300780c */ /* 0x040fe40001741670 */
[----:B------:R-:W-:Y:S02]  /*5270*/  ISETP.LT.OR P3, PT, R3, 0x31, P3 ;  /* 0x000000310300780c */ /* 0x000fe40001f61670 */
[----:B------:R-:W-:Y:S02]  /*5280*/  FSEL R26, R26, -INF , !P2 ;  /* 0xff8000001a1a7808 */ /* 0x000fe40005000000 */
[----:B------:R-:W-:Y:S02]  /*5290*/  ISETP.NE.AND P2, PT, R44, RZ, PT ;  /* 0x000000ff2c00720c */ /* 0x000fe40003f45270 */
[----:B------:R-:W-:-:S02]  /*52a0*/  FMNMX.FTZ R5, R26, R27, !PT ;  /* 0x0000001b1a057209 */ /* 0x000fc40007810000 */
[----:B------:R-:W-:Y:S02]  /*52b0*/  ISETP.GT.AND P2, PT, R6, 0x29, !P2 ;  /* 0x000000290600780c */ /* 0x000fe40005744270 */
[----:B------:R-:W-:Y:S02]  /*52c0*/  FMNMX.FTZ R4, R30, R5, !PT ;  /* 0x000000051e047209 */ /* 0x000fe40007810000 */
[----:B------:R-:W-:Y:S02]  /*52d0*/  ISETP.LT.OR P2, PT, R3, 0x2a, P2 ;  /* 0x0000002a0300780c */ /* 0x000fe40001741670 */
[----:B------:R-:W-:Y:S02]  /*52e0*/  FMNMX.FTZ R5, R31, R4, !PT ;  /* 0x000000041f057209 */ /* 0x000fe40007810000 */
[----:B------:R-:W-:Y:S02]  /*52f0*/  FSEL R47, R47, -INF , !P2 ;  /* 0xff8000002f2f7808 */ /* 0x000fe40005000000 */
[----:B------:R-:W-:-:S02]  /*5300*/  FMNMX.FTZ R4, R34, R5, !PT ;  /* 0x0000000522047209 */ /* 0x000fc40007810000 */
[----:B0-----:R-:W-:Y:S02]  /*5310*/  FMNMX.FTZ R5, R11, R12, !PT ;  /* 0x0000000c0b057209 */ /* 0x001fe40007810000 */
[----:B------:R-:W-:Y:S02]  /*5320*/  FMNMX.FTZ R9, R35, R4, !PT ;  /* 0x0000000423097209 */ /* 0x000fe40007810000 */
[C---:B------:R-:W-:Y:S01]  /*5330*/  FSETP.NEU.FTZ.AND P2, PT, R5.reuse, -INF , PT ;  /* 0xff8000000500780b */ /* 0x040fe20003f5d000 */
[----:B------:R-:W-:Y:S01]  /*5340*/  FMUL.FTZ R10, R5, UR10 ;  /* 0x0000000a050a7c20 */ /* 0x000fe20008410000 */
[----:B------:R-:W-:Y:S02]  /*5350*/  FMNMX.FTZ R4, R38, R9, !PT ;  /* 0x0000000926047209 */ /* 0x000fe40007810000 */
[----:B------:R-:W-:Y:S02]  /*5360*/  ISETP.NE.AND P6, PT, R14, RZ, PT ;  /* 0x000000ff0e00720c */ /* 0x000fe40003fc5270 */
[----:B------:R-:W-:-:S02]  /*5370*/  FMNMX.FTZ R9, R39, R4, !PT ;  /* 0x0000000427097209 */ /* 0x000fc40007810000 */
[----:B------:R-:W-:Y:S02]  /*5380*/  FSEL R50, R50, -INF , !P3 ;  /* 0xff80000032327808 */ /* 0x000fe40005800000 */
[----:B------:R-:W-:Y:S02]  /*5390*/  FMNMX.FTZ R4, R42, R9, !PT ;  /* 0x000000092a047209 */ /* 0x000fe40007810000 */
[----:B------:R-:W-:Y:S02]  /*53a0*/  FSEL R10, R10, RZ, P2 ;  /* 0x000000ff0a0a7208 */ /* 0x000fe40001000000 */
[----:B------:R-:W-:Y:S02]  /*53b0*/  FMNMX.FTZ R9, R43, R4, !PT ;  /* 0x000000042b097209 */ /* 0x000fe40007810000 */
[----:B------:R-:W-:Y:S01]  /*53c0*/  ISETP.GT.AND P2, PT, R6, 0x39, !P6 ;  /* 0x000000390600780c */ /* 0x000fe20007744270 */
[--C-:B------:R-:W-:Y:S01]  /*53d0*/  FFMA.FTZ R6, R15, UR10, -R10.reuse ;  /* 0x0000000a0f067c23 */ /* 0x100fe2000801080a */
[----:B------:R-:W-:Y:S01]  /*53e0*/  FMNMX.FTZ R4, R46, R9, !PT ;  /* 0x000000092e047209 */ /* 0x000fe20007810000 */
[--C-:B------:R-:W-:Y:S01]  /*53f0*/  FFMA.FTZ R11, R25, UR10, -R10.reuse ;  /* 0x0000000a190b7c23 */ /* 0x100fe2000801080a */
[----:B------:R-:W-:Y:S01]  /*5400*/  ISETP.LT.OR P5, PT, R3, 0x39, P5 ;  /* 0x000000390300780c */ /* 0x000fe20002fa1670 */
[----:B------:R0:W-:Y:S01]  /*5410*/  MUFU.EX2 R152, R6 ;  /* 0x0000000600987308 */ /* 0x0001e20000000800 */
[----:B------:R-:W-:Y:S01]  /*5420*/  FMNMX.FTZ R9, R47, R4, !PT ;  /* 0x000000042f097209 */ /* 0x000fe20007810000 */
[--C-:B------:R-:W-:Y:S01]  /*5430*/  FFMA.FTZ R12, R57, UR10, -R10.reuse ;  /* 0x0000000a390c7c23 */ /* 0x100fe2000801080a */
[----:B------:R-:W-:Y:S01]  /*5440*/  FSEL R51, R51, -INF , !P4 ;  /* 0xff80000033337808 */ /* 0x000fe20006000000 */
[--C-:B------:R-:W-:Y:S01]  /*5450*/  FFMA.FTZ R13, R33, UR10, -R10.reuse ;  /* 0x0000000a210d7c23 */ /* 0x100fe2000801080a */
[----:B------:R-:W-:Y:S01]  /*5460*/  FMNMX.FTZ R4, R50, R9, !PT ;  /* 0x0000000932047209 */ /* 0x000fe20007810000 */
[--C-:B------:R-:W-:Y:S01]  /*5470*/  FFMA.FTZ R9, R29, UR10, -R10.reuse ;  /* 0x0000000a1d097c23 */ /* 0x100fe2000801080a */
[----:B------:R-:W-:Y:S01]  /*5480*/  ISETP.LT.OR P2, PT, R3, 0x3a, P2 ;  /* 0x0000003a0300780c */ /* 0x000fe20001741670 */
[----:B------:R-:W3:Y:S01]  /*5490*/  MUFU.EX2 R11, R11 ;  /* 0x0000000b000b7308 */ /* 0x000ee20000000800 */
[----:B------:R-:W-:Y:S01]  /*54a0*/  FSEL R54, R54, -INF , !P5 ;  /* 0xff80000036367808 */ /* 0x000fe20006800000 */
[--C-:B0-----:R-:W-:Y:S01]  /*54b0*/  FFMA.FTZ R6, R21, UR10, -R10.reuse ;  /* 0x0000000a15067c23 */ /* 0x101fe2000801080a */
[----:B------:R-:W-:Y:S01]  /*54c0*/  FMNMX.FTZ R3, R51, R4, !PT ;  /* 0x0000000433037209 */ /* 0x000fe20007810000 */
[--C-:B------:R-:W-:Y:S01]  /*54d0*/  FFMA.FTZ R14, R59, UR10, -R10.reuse ;  /* 0x0000000a3b0e7c23 */ /* 0x100fe2000801080a */
[----:B------:R-:W-:Y:S01]  /*54e0*/  FSEL R55, R55, -INF , !P2 ;  /* 0xff80000037377808 */ /* 0x000fe20005000000 */
[--C-:B------:R-:W-:Y:S01]  /*54f0*/  FFMA.FTZ R15, R37, UR10, -R10.reuse ;  /* 0x0000000a250f7c23 */ /* 0x100fe2000801080a */
[----:B------:R-:W-:Y:S01]  /*5500*/  FMNMX.FTZ R4, R54, R3, !PT ;  /* 0x0000000336047209 */ /* 0x000fe20007810000 */
[----:B------:R-:W0:Y:S01]  /*5510*/  MUFU.EX2 R154, R6 ;  /* 0x00000006009a7308 */ /* 0x000e220000000800 */
[--C-:B------:R-:W-:Y:S01]  /*5520*/  FFMA.FTZ R20, R61, UR10, -R10.reuse ;  /* 0x0000000a3d147c23 */ /* 0x100fe2000801080a */
[--C-:B------:R-:W-:Y:S01]  /*5530*/  FFMA.FTZ R24, R63, UR10, -R10.reuse ;  /* 0x0000000a3f187c23 */ /* 0x100fe2000801080a */
[----:B------:R-:W-:Y:S01]  /*5540*/  FMNMX.FTZ R4, R55, R4, !PT ;  /* 0x0000000437047209 */ /* 0x000fe20007810000 */
[--C-:B------:R-:W-:Y:S01]  /*5550*/  FFMA.FTZ R25, R45, UR10, -R10.reuse ;  /* 0x0000000a2d197c23 */ /* 0x100fe2000801080a */
[--C-:B------:R-:W-:Y:S01]  /*5560*/  FFMA.FTZ R28, R65, UR10, -R10.reuse ;  /* 0x0000000a411c7c23 */ /* 0x100fe2000801080a */
[----:B------:R-:W-:-:S02]  /*5570*/  FFMA.FTZ R29, R49, UR10, -R10 ;  /* 0x0000000a311d7c23 */ /* 0x000fc4000801080a */
[----:B------:R-:W4:Y:S01]  /*5580*/  SHFL.BFLY PT, R3, R4, 0x2, 0x1f ;  /* 0x0c401f0004037f89 */ /* 0x000f2200000e0000 */
[----:B------:R-:W5:Y:S01]  /*5590*/  MUFU.EX2 R9, R9 ;  /* 0x0000000900097308 */ /* 0x000f620000000800 */
[----:B---3--:R-:W-:Y:S01]  /*55a0*/  FADD.FTZ R33, R152, R11 ;  /* 0x0000000b98217221 */ /* 0x008fe20000010000 */
[----:B------:R-:W-:-:S06]  /*55b0*/  F2FP.BF16.F32.PACK_AB R152, R11, R152 ;  /* 0x000000980b98723e */ /* 0x000fcc00000010ff */
[----:B------:R-:W3:Y:S01]  /*55c0*/  MUFU.EX2 R12, R12 ;  /* 0x0000000c000c7308 */ /* 0x000ee20000000800 */
[----:B0-----:R-:W-:-:S07]  /*55d0*/  FADD.FTZ R32, R154, R33 ;  /* 0x000000219a207221 */ /* 0x001fce0000010000 */
[----:B------:R-:W0:Y:S01]  /*55e0*/  MUFU.EX2 R13, R13 ;  /* 0x0000000d000d7308 */ /* 0x000e220000000800 */
[C---:B-----5:R-:W-:Y:S01]  /*55f0*/  FADD.FTZ R37, R9.reuse, R32 ;  /* 0x0000002009257221 */ /* 0x060fe20000010000 */
[----:B------:R-:W-:Y:S02]  /*5600*/  F2FP.BF16.F32.PACK_AB R154, R9, R154 ;  /* 0x0000009a099a723e */ /* 0x000fe400000010ff */
[----:B----4-:R-:W-:Y:S01]  /*5610*/  FMNMX.FTZ R3, R4, R3, !PT ;  /* 0x0000000304037209 */ /* 0x010fe20007810000 */
[----:B------:R-:W-:-:S03]  /*5620*/  FFMA.FTZ R4, R41, UR10, -R10 ;  /* 0x0000000a29047c23 */ /* 0x000fc6000801080a */
[----:B------:R-:W4:Y:S01]  /*5630*/  MUFU.EX2 R14, R14 ;  /* 0x0000000e000e7308 */ /* 0x000f220000000800 */
[----:B---3--:R-:W-:Y:S01]  /*5640*/  FADD.FTZ R36, R12, R37 ;  /* 0x000000250c247221 */ /* 0x008fe20000010000 */
[----:B------:R-:W3:Y:S06]  /*5650*/  SHFL.BFLY PT, R6, R3, 0x1, 0x1f ;  /* 0x0c201f0003067f89 */ /* 0x000eec00000e0000 */
[----:B------:R5:W-:Y:S01]  /*5660*/  MUFU.EX2 R21, R4 ;  /* 0x0000000400157308 */ /* 0x000be20000000800 */
[C---:B0-----:R-:W-:Y:S01]  /*5670*/  FADD.FTZ R37, R13.reuse, R36 ;  /* 0x000000240d257221 */ /* 0x041fe20000010000 */
[----:B------:R-:W-:-:S06]  /*5680*/  F2FP.BF16.F32.PACK_AB R156, R13, R12 ;  /* 0x0000000c0d9c723e */ /* 0x000fcc00000010ff */
[----:B------:R-:W0:Y:S01]  /*5690*/  MUFU.EX2 R15, R15 ;  /* 0x0000000f000f7308 */ /* 0x000e220000000800 */
[----:B----4-:R-:W-:-:S07]  /*56a0*/  FADD.FTZ R36, R14, R37 ;  /* 0x000000250e247221 */ /* 0x010fce0000010000 */
[----:B------:R-:W-:Y:S01]  /*56b0*/  MUFU.EX2 R20, R20 ;  /* 0x0000001400147308 */ /* 0x000fe20000000800 */
[----:B---3--:R-:W-:Y:S01]  /*56c0*/  FMNMX.FTZ R6, R3, R6, !PT ;  /* 0x0000000603067209 */ /* 0x008fe20007810000 */
[--C-:B------:R-:W-:Y:S01]  /*56d0*/  FFMA.FTZ R3, R67, UR10, -R10.reuse ;  /* 0x0000000a43037c23 */ /* 0x100fe2000801080a */
[----:B------:R-:W-:Y:S02]  /*56e0*/  FFMA.FTZ R10, R53, UR10, -R10 ;  /* 0x0000000a350a7c23 */ /* 0x000fe4000801080a */
[C---:B------:R-:W-:Y:S01]  /*56f0*/  FSETP.NEU.FTZ.AND P2, PT, R6.reuse, -INF , PT ;  /* 0xff8000000600780b */ /* 0x040fe20003f5d000 */
[----:B-----5:R-:W-:Y:S02]  /*5700*/  FMUL.FTZ R4, R6, UR10 ;  /* 0x0000000a06047c20 */ /* 0x020fe40008410000 */
[----:B------:R-:W-:Y:S01]  /*5710*/  MUFU.EX2 R24, R24 ;  /* 0x0000001800187308 */ /* 0x000fe20000000800 */
[----:B0-----:R-:W-:Y:S02]  /*5720*/  F2FP.BF16.F32.PACK_AB R158, R15, R14 ;  /* 0x0000000e0f9e723e */ /* 0x001fe400000010ff */
[----:B------:R-:W-:-:S05]  /*5730*/  FSEL R4, R4, RZ, P2 ;  /* 0x000000ff04047208 */ /* 0x000fca0001000000 */
        /* <DEDUP_REMOVED lines=16> */
[----:B------:R-:W3:Y:S01]  /*5840*/  MUFU.EX2 R27, R27 ;  /* 0x0000001b001b7308 */ /* 0x000ee20000000800 */
[--C-:B------:R-:W-:Y:S01]  /*5850*/  FFMA.FTZ R54, R54, UR10, -R4.reuse ;  /* 0x0000000a36367c23 */ /* 0x100fe20008010804 */
[----:B------:R-:W-:Y:S01]  /*5860*/  FFMA.FTZ R4, R55, UR10, -R4 ;  /* 0x0000000a37047c23 */ /* 0x000fe20008010804 */
[----:B0-----:R-:W-:-:S02]  /*5870*/  F2FP.BF16.F32.PACK_AB R162, R25, R24 ;  /* 0x0000001819a2723e */ /* 0x001fc400000010ff */
[----:B------:R-:W-:-:S03]  /*5880*/  F2FP.BF16.F32.PACK_AB R160, R21, R20 ;  /* 0x0000001415a0723e */ /* 0x000fc600000010ff */
[----:B------:R-:W0:Y:S08]  /*5890*/  MUFU.EX2 R30, R30 ;  /* 0x0000001e001e7308 */ /* 0x000e300000000800 */
[----:B------:R-:W4:Y:S01]  /*58a0*/  MUFU.EX2 R31, R31 ;  /* 0x0000001f001f7308 */ /* 0x000f220000000800 */
[----:B---3--:R-:W-:Y:S01]  /*58b0*/  FADD.FTZ R33, R26, R27 ;  /* 0x0000001b1a217221 */ /* 0x008fe20000010000 */
[----:B------:R-:W-:-:S06]  /*58c0*/  F2FP.BF16.F32.PACK_AB R153, R27, R26 ;  /* 0x0000001a1b99723e */ /* 0x000fcc00000010ff */
[----:B------:R-:W3:Y:S01]  /*58d0*/  MUFU.EX2 R34, R34 ;  /* 0x0000002200227308 */ /* 0x000ee20000000800 */
[----:B0-----:R-:W-:-:S07]  /*58e0*/  FADD.FTZ R32, R30, R33 ;  /* 0x000000211e207221 */ /* 0x001fce0000010000 */
[----:B------:R-:W0:Y:S01]  /*58f0*/  MUFU.EX2 R35, R35 ;  /* 0x0000002300237308 */ /* 0x000e220000000800 */
[C---:B----4-:R-:W-:Y:S01]  /*5900*/  FADD.FTZ R33, R31.reuse, R32 ;  /* 0x000000201f217221 */ /* 0x050fe20000010000 */
[----:B------:R-:W-:-:S05]  /*5910*/  F2FP.BF16.F32.PACK_AB R155, R31, R30 ;  /* 0x0000001e1f9b723e */ /* 0x000fca00000010ff */
[----:B------:R4:W-:Y:S01]  /*5920*/  STSM.16.M88.4 [R18+0x26800], R152 ;  /* 0x0268009812007844 */ /* 0x0009e20000000200 */
[----:B------:R-:W5:Y:S01]  /*5930*/  MUFU.EX2 R38, R38 ;  /* 0x0000002600267308 */ /* 0x000f620000000800 */
[----:B---3--:R-:W-:Y:S01]  /*5940*/  FADD.FTZ R32, R34, R33 ;  /* 0x0000002122207221 */ /* 0x008fe20000010000 */
[----:B------:R-:W-:-:S06]  /*5950*/  FADD.FTZ R33, R15, R36 ;  /* 0x000000240f217221 */ /* 0x000fcc0000010000 */
[----:B------:R-:W3:Y:S01]  /*5960*/  MUFU.EX2 R39, R39 ;  /* 0x0000002700277308 */ /* 0x000ee20000000800 */
[C---:B0-----:R-:W-:Y:S01]  /*5970*/  FADD.FTZ R11, R35.reuse, R32 ;  /* 0x00000020230b7221 */ /* 0x041fe20000010000 */
[----:B------:R-:W-:Y:S01]  /*5980*/  FADD.FTZ R32, R20, R33 ;  /* 0x0000002114207221 */ /* 0x000fe20000010000 */
[----:B------:R-:W-:-:S03]  /*5990*/  F2FP.BF16.F32.PACK_AB R157, R35, R34 ;  /* 0x00000022239d723e */ /* 0x000fc600000010ff */
[----:B------:R-:W-:Y:S02]  /*59a0*/  FADD.FTZ R13, R21, R32 ;  /* 0x00000020150d7221 */ /* 0x000fe40000010000 */
[----:B------:R-:W0:Y:S01]  /*59b0*/  MUFU.EX2 R42, R42 ;  /* 0x0000002a002a7308 */ /* 0x000e220000000800 */
[----:B-----5:R-:W-:-:S07]  /*59c0*/  FADD.FTZ R12, R38, R11 ;  /* 0x0000000b260c7221 */ /* 0x020fce0000010000 */
[----:B------:R-:W5:Y:S01]  /*59d0*/  MUFU.EX2 R43, R43 ;  /* 0x0000002b002b7308 */ /* 0x000f620000000800 */
[C---:B---3--:R-:W-:Y:S01]  /*59e0*/  FADD.FTZ R11, R39.reuse, R12 ;  /* 0x0000000c270b7221 */ /* 0x048fe20000010000 */
[----:B------:R-:W-:-:S05]  /*59f0*/  F2FP.BF16.F32.PACK_AB R159, R39, R38 ;  /* 0x00000026279f723e */ /* 0x000fca00000010ff */
[----:B------:R4:W-:Y:S01]  /*5a00*/  STSM.16.M88.4 [R19], R156 ;  /* 0x0000009c13007844 */ /* 0x0009e20000000200 */
[----:B------:R-:W3:Y:S01]  /*5a10*/  MUFU.EX2 R46, R46 ;  /* 0x0000002e002e7308 */ /* 0x000ee20000000800 */
[----:B0-----:R-:W-:-:S07]  /*5a20*/  FADD.FTZ R12, R42, R11 ;  /* 0x0000000b2a0c7221 */ /* 0x001fce0000010000 */
[----:B------:R-:W0:Y:S01]  /*5a30*/  MUFU.EX2 R47, R47 ;  /* 0x0000002f002f7308 */ /* 0x000e220000000800 */
[C---:B-----5:R-:W-:Y:S01]  /*5a40*/  FADD.FTZ R11, R43.reuse, R12 ;  /* 0x0000000c2b0b7221 */ /* 0x060fe20000010000 */
[----:B------:R-:W-:-:S06]  /*5a50*/  F2FP.BF16.F32.PACK_AB R161, R43, R42 ;  /* 0x0000002a2ba1723e */ /* 0x000fcc00000010ff */
[----:B------:R-:W-:Y:S01]  /*5a60*/  MUFU.EX2 R28, R28 ;  /* 0x0000001c001c7308 */ /* 0x000fe20000000800 */
[----:B---3--:R-:W-:-:S07]  /*5a70*/  FADD.FTZ R12, R46, R11 ;  /* 0x0000000b2e0c7221 */ /* 0x008fce0000010000 */
[----:B------:R-:W3:Y:S01]  /*5a80*/  MUFU.EX2 R29, R29 ;  /* 0x0000001d001d7308 */ /* 0x000ee20000000800 */
[C---:B0-----:R-:W-:Y:S01]  /*5a90*/  F2FP.BF16.F32.PACK_AB R163, R47.reuse, R46 ;  /* 0x0000002e2fa3723e */ /* 0x041fe200000010ff */
[----:B------:R-:W-:-:S04]  /*5aa0*/  FADD.FTZ R47, R47, R12 ;  /* 0x0000000c2f2f7221 */ /* 0x000fc80000010000 */
[----:B------:R4:W-:Y:S02]  /*5ab0*/  STSM.16.M88.4 [R23], R160 ;  /* 0x000000a017007844 */ /* 0x0009e40000000200 */
[----:B------:R-:W-:Y:S08]  /*5ac0*/  MUFU.EX2 R50, R50 ;  /* 0x0000003200327308 */ /* 0x000ff00000000800 */
[----:B------:R-:W0:Y:S01]  /*5ad0*/  MUFU.EX2 R51, R51 ;  /* 0x0000003300337308 */ /* 0x000e220000000800 */
[----:B---3--:R-:W-:-:S07]  /*5ae0*/  F2FP.BF16.F32.PACK_AB R164, R29, R28 ;  /* 0x0000001c1da4723e */ /* 0x008fce00000010ff */
[----:B------:R-:W-:Y:S08]  /*5af0*/  MUFU.EX2 R3, R3 ;  /* 0x0000000300037308 */ /* 0x000ff00000000800 */
[----:B------:R-:W3:Y:S01]  /*5b00*/  MUFU.EX2 R10, R10 ;  /* 0x0000000a000a7308 */ /* 0x000ee20000000800 */
[----:B0-----:R-:W-:Y:S01]  /*5b10*/  F2FP.BF16.F32.PACK_AB R165, R51, R50 ;  /* 0x0000003233a5723e */ /* 0x001fe200000010ff */
[----:B------:R-:W-:-:S04]  /*5b20*/  FADD.FTZ R50, R50, R47 ;  /* 0x0000002f32327221 */ /* 0x000fc80000010000 */
[----:B------:R-:W-:Y:S02]  /*5b30*/  FADD.FTZ R51, R51, R50 ;  /* 0x0000003233337221 */ /* 0x000fe40000010000 */
[----:B------:R-:W0:Y:S08]  /*5b40*/  MUFU.EX2 R54, R54 ;  /* 0x0000003600367308 */ /* 0x000e300000000800 */
[----:B------:R5:W1:Y:S01]  /*5b50*/  MUFU.EX2 R9, R4 ;  /* 0x0000000400097308 */ /* 0x000a620000000800 */
[----:B---3--:R-:W-:Y:S01]  /*5b60*/  F2FP.BF16.F32.PACK_AB R166, R10, R3 ;  /* 0x000000030aa6723e */ /* 0x008fe200000010ff */
[----:B-----5:R-:W-:-:S04]  /*5b70*/  FADD.FTZ R4, R24, R13 ;  /* 0x0000000d18047221 */ /* 0x020fc80000010000 */
[----:B------:R-:W-:Y:S01]  /*5b80*/  FADD.FTZ R25, R25, R4 ;  /* 0x0000000419197221 */ /* 0x000fe20000010000 */
[----:B0-----:R-:W-:-:S03]  /*5b90*/  FADD.FTZ R4, R54, R51 ;  /* 0x0000003336047221 */ /* 0x001fc60000010000 */
[----:B------:R-:W-:Y:S01]  /*5ba0*/  FADD.FTZ R28, R28, R25 ;  /* 0x000000191c1c7221 */ /* 0x000fe20000010000 */
[C---:B-1----:R-:W-:Y:S01]  /*5bb0*/  F2FP.BF16.F32.PACK_AB R167, R9.reuse, R54 ;  /* 0x0000003609a7723e */ /* 0x042fe200000010ff */
[----:B------:R-:W-:Y:S02]  /*5bc0*/  FADD.FTZ R4, R9, R4 ;  /* 0x0000000409047221 */ /* 0x000fe40000010000 */
[----:B------:R-:W-:Y:S02]  /*5bd0*/  FADD.FTZ R28, R29, R28 ;  /* 0x0000001c1d1c7221 */ /* 0x000fe40000010000 */
[----:B------:R4:W-:Y:S02]  /*5be0*/  STSM.16.M88.4 [R22], R164 ;  /* 0x000000a416007844 */ /* 0x0009e40000000200 */
[----:B------:R-:W-:-:S04]  /*5bf0*/  FADD.FTZ R3, R3, R28 ;  /* 0x0000001c03037221 */ /* 0x000fc80000010000 */
[----:B------:R-:W-:Y:S01]  /*5c00*/  FADD.FTZ R3, R10, R3 ;  /* 0x000000030a037221 */ /* 0x000fe20000010000 */
[----:B------:R-:W-:Y:S06]  /*5c10*/  @!P0 BRA `(.L_x_2328) ;  /* 0x0000000000048947 */ /* 0x000fec0003800000 */
[----:B------:R-:W-:Y:S01]  /*5c20*/  BPT.TRAP 0x1 ;  /* 0x000000040000795c */ /* 0x000fe20000300000 */
.L_x_2328:
[----:B------:R0:W1:Y:S01]  /*5c30*/  SYNCS.PHASECHK.TRANS64.TRYWAIT P2, [R7+URZ+0x28c50], R8 ;  /* 0x028c5008070075a7 */ /* 0x000062000804017f */
[----:B------:R-:W-:Y:S05]  /*5c40*/  @!P0 BRA `(.L_x_2329) ;  /* 0x0000000000048947 */ /* 0x000fea0003800000 */
[----:B------:R-:W-:Y:S01]  /*5c50*/  BPT.TRAP 0x1 ;  /* 0x000000040000795c */ /* 0x000fe20000300000 */
.L_x_2329:
[----:B-1----:R-:W-:Y:S05]  /*5c60*/  @P2 BRA `(.L_x_2330) ;  /* 0x0000000000082947 */ /* 0x002fea0003800000 */
[----:B------:R-:W1:Y:S02]  /*5c70*/  SYNCS.PHASECHK.TRANS64.TRYWAIT P2, [R7+URZ+0x28c50], R8 ;  /* 0x028c5008070075a7 */ /* 0x000e64000804017f */
[----:B-1----:R-:W-:Y:S05]  /*5c80*/  @!P2 BRA `(.L_x_2331) ;  /* 0x000001140028a947 */ /* 0x002fea0003800000 */
.L_x_2330:
[----:B------:R-:W-:Y:S01]  /*5c90*/  ULEA UR18, UR37, UR50, 0xc ;  /* 0x0000003225127291 */ /* 0x000fe2000f8e603f */
[----:B------:R-:W-:Y:S01]  /*5ca0*/  WARPGROUP.ARRIVE ;  /* 0x00000000000079c5 */ /* 0x000fe20000000000 */
[----:B------:R-:W-:Y:S01]  /*5cb0*/  UMOV UR7, 0x40000040 ;  /* 0x4000004000077882 */ /* 0x000fe20000000000 */
[----:B------:R-:W-:Y:S01]  /*5cc0*/  PLOP3.LUT P2, PT, PT, PT, UP1, 0x40, 0x0 ;  /* 0x000000000000781c */ /* 0x000fe20003f4e818 */
[----:B------:R-:W-:Y:S01]  /*5cd0*/  @UP0 ULDC UR19, c[0x0][0x450] ;  /* 0x0001140000130ab9 */ /* 0x000fe20000000800 */
[----:B012---:R-:W-:Y:S02]  /*5ce0*/  @!P1 VIADD R7, R7, 0x28c60 ;  /* 0x00028c6007079836 */ /* 0x007fe40000000000 */
        /* <DEDUP_REMOVED lines=16> */
[----:B------:R-:W-:Y:S02]  /*5df0*/  UMOV UR7, 0x40000040 ;  /* 0x4000004000077882 */ /* 0x000fe40000000000 */
[----:B------:R-:W-:Y:S01]  /*5e00*/  UMOV UR18, UR42 ;  /* 0x0000002a00127c82 */ /* 0x000fe20008000000 */
[----:B------:R-:W-:Y:S02]  /*5e10*/  WARPGROUP.DEPBAR.LE gsb0, 0x0 ;  /* 0x00008000000079c5 */ /* 0x000fe40000010000 */
[----:B------:R-:W-:-:S15]  /*5e20*/  WARPGROUP.ARRIVE ;  /* 0x00000000000079c5 */ /* 0x000fde0000000000 */
[----:B------:R-:W-:-:S06]  /*5e30*/  NOP ;  /* 0x0000000000007918 */ /* 0x000fcc0000000000 */
[----:B------:R-:W-:Y:S01]  /*5e40*/  HGMMA.64x256x16.F32.BF16 R24, R164, gdesc[UR4].tnspB, R24, gsb0 ;  /* 0x43e00004a4187df0 */ /* 0x000fe20008001818 */
[----:B------:R-:W-:Y:S02]  /*5e50*/  @UP0 ULDC UR6, c[0x0][0x44c] ;  /* 0x0001130000060ab9 */ /* 0x000fe40000000800 */
[----:B------:R-:W-:-:S04]  /*5e60*/  UIMAD.WIDE.U32 UR6, UR42, UR6, URZ ;  /* 0x000000062a0672a5 */ /* 0x000fc8000f8e003f */
[----:B------:R-:W-:-:S04]  /*5e70*/  @UP0 USHF.R.U32.HI UR18, URZ, UR19, UR7 ;  /* 0x000000133f120299 */ /* 0x000fc80008011607 */
[----:B------:R-:W-:-:S04]  /*5e80*/  UIADD3 UR6, UR18, UR49, -UR51 ;  /* 0x0000003112067290 */ /* 0x000fc8000fffe833 */
[----:B------:R-:W-:Y:S01]  /*5e90*/  UIADD3 UR14, UR6, UR14, URZ ;  /* 0x0000000e060e7290 */ /* 0x000fe2000fffe03f */
        /* <DEDUP_REMOVED lines=10> */
[----:B0-----:R-:W-:Y:S01]  /*5f40*/  VIADD R7, R168, 0xfffffffe ;  /* 0xfffffffea8077836 */ /* 0x001fe20000000000 */
[----:B------:R-:W-:Y:S06]  /*5f50*/  @P2 BRA `(.L_x_2332) ;  /* 0x0000000000442947 */ /* 0x000fec0003800000 */
        /* <DEDUP_REMOVED lines=10> */
.L_x_2333:
[----:B------:R-:W-:-:S11]  /*6000*/  UISETP.NE.AND UP2, UPT, UR15, 0x1, UPT ;  /* 0x000000010f00788c */ /* 0x000fd6000bf45270 */
[----:B------:R-:W-:Y:S02]  /*6010*/  @UP2 ULDC.64 UR20, c[0x0][0x9e8] ;  /* 0x00027a0000142ab9 */ /* 0x000fe40000000a00 */
[----:B------:R-:W-:-:S04]  /*6020*/  UIMAD.WIDE.U32 UR6, UR18, UR20, URZ ;  /* 0x00000014120672a5 */ /* 0x000fc8000f8e003f */
[----:B------:R-:W-:-:S12]  /*6030*/  @UP2 USHF.R.U32.HI UR18, URZ, UR21, UR7 ;  /* 0x000000153f122299 */ /* 0x000fd80008011607 */
.L_x_2334:
[----:B------:R-:W-:-:S04]  /*6040*/  UIMAD UR15, UR18, UR15, UR15 ;  /* 0x0000000f120f72a4 */ /* 0x000fc8000f8e020f */
[----:B------:R-:W-:-:S04]  /*6050*/  UISETP.LT.AND UP2, UPT, UR14, UR15, UPT ;  /* 0x0000000f0e00728c */ /* 0x000fc8000bf41270 */
[----:B------:R-:W-:-:S12]  /*6060*/  USEL UR14, UR14, UR15, UP2 ;  /* 0x0000000f0e0e7287 */ /* 0x000fd80009000000 */
.L_x_2332:
[----:B------:R-:W-:Y:S01]  /*6070*/  USHF.R.S32.HI UR6, URZ, 0x1f, UR14 ;  /* 0x0000001f3f067899 */ /* 0x000fe2000801140e */
[----:B------:R-:W-:Y:S01]  /*6080*/  ULDC UR24, c[0x0][0x9e4] ;  /* 0x0002790000187ab9 */ /* 0x000fe20000000800 */
[----:B------:R-:W-:Y:S02]  /*6090*/  ULDC UR21, c[0x0][0x9dc] ;  /* 0x0002770000157ab9 */ /* 0x000fe40000000800 */
[----:B------:R-:W-:Y:S01]  /*60a0*/  ULEA.HI UR6, UR6, UR14, URZ, 0x6 ;  /* 0x0000000e06067291 */ /* 0x000fe2000f8f303f */
[----:B------:R-:W-:Y:S01]  /*60b0*/  ULDC UR22, c[0x0][0x988] ;  /* 0x0002620000167ab9 */ /* 0x000fe20000000800 */
[----:B------:R-:W-:Y:S02]  /*60c0*/  ULDC UR25, c[0x0][0x9e0] ;  /* 0x0002780000197ab9 */ /* 0x000fe40000000800 */
[----:B------:R-:W-:-:S04]  /*60d0*/  USHF.R.S32.HI UR6, URZ, 0x6, UR6 ;  /* 0x000000063f067899 */ /* 0x000fc80008011406 */
[----:B------:R-:W-:-:S04]  /*60e0*/  UISETP.LT.AND UP2, UPT, UR48, UR6, UPT ;  /* 0x000000063000728c */ /* 0x000fc8000bf41270 */
[----:B------:R-:W-:-:S06]  /*60f0*/  USEL UR20, UR48, UR6, !UP2 ;  /* 0x0000000630147287 */ /* 0x000fcc000d000000 */
[----:B------:R-:W-:-:S13]  /*6100*/  ISETP.GE.AND P2, PT, R7, UR20, PT ;  /* 0x0000001407007c0c */ /* 0x000fda000bf46270 */
[----:B------:R-:W-:Y:S05]  /*6110*/  @!P2 BRA `(.L_x_2335) ;  /* 0x0000002000e0a947 */ /* 0x000fea0003800000 */
.L_x_2352:
[----:B------:R-:W-:-:S04]  /*6120*/  UIADD3 UR23, UR37, 0x1, URZ ;  /* 0x0000000125177890 */ /* 0x000fc8000fffe03f */
[----:B------:R-:W-:-:S04]  /*6130*/  UISETP.NE.AND UP2, UPT, UR23, 0x2, UPT ;  /* 0x000000021700788c */ /* 0x000fc8000bf45270 */
[----:B------:R-:W-:Y:S02]  /*6140*/  USEL UR6, URZ, 0x1, UP2 ;  /* 0x000000013f067887 */ /* 0x000fe40009000000 */
[----:B------:R-:W-:Y:S02]  /*6150*/  USEL UR23, UR23, URZ, UP2 ;  /* 0x0000003f17177287 */ /* 0x000fe40009000000 */
[----:B------:R-:W-:Y:S01]  /*6160*/  ULOP3.LUT UR38, UR38, UR6, URZ, 0x3c, !UPT ;  /* 0x0000000626267292 */ /* 0x000fe2000f8e3c3f */
[----:B012---:R-:W-:Y:S11]  /*6170*/  @!P0 BRA `(.L_x_2336) ;  /* 0x0000000000048947 */ /* 0x007ff60003800000 */
[----:B------:R-:W-:Y:S01]  /*6180*/  BPT.TRAP 0x1 ;  /* 0x000000040000795c */ /* 0x000fe20000300000 */
.L_x_2336:
[----:B------:R-:W-:Y:S01]  /*6190*/  ULEA UR26, UR23, UR46, 0x3 ;  /* 0x0000002e171a7291 */ /* 0x000fe2000f8e183f */
[----:B------:R-:W-:-:S05]  /*61a0*/  IMAD.U32 R11, RZ, RZ, UR38 ;  /* 0x00000026ff0b7e24 */ /* 0x000fca000f8e00ff */
[----:B------:R-:W-:-:S04]  /*61b0*/  SHF.L.U32 R11, R11, 0x1f, RZ ;  /* 0x0000001f0b0b7819 */ /* 0x000fc800000006ff */
[----:B------:R0:W1:Y:S01]  /*61c0*/  SYNCS.PHASECHK.TRANS64.TRYWAIT P2, [UR26+0x28c30], R11 ;  /* 0x028c300bff0075a7 */ /* 0x000062000804015a */
[----:B------:R-:W-:Y:S05]  /*61d0*/  @!P0 BRA `(.L_x_2337) ;  /* 0x0000000000048947 */ /* 0x000fea0003800000 */
[----:B------:R-:W-:Y:S01]  /*61e0*/  BPT.TRAP 0x1 ;  /* 0x000000040000795c */ /* 0x000fe20000300000 */
.L_x_2337:
[----:B-1----:R-:W-:Y:S05]  /*61f0*/  @P2 BRA `(.L_x_2338) ;  /* 0x0000000000082947 */ /* 0x002fea0003800000 */
[----:B------:R-:W1:Y:S02]  /*6200*/  SYNCS.PHASECHK.TRANS64.TRYWAIT P2, [UR26+0x28c30], R11 ;  /* 0x028c300bff0075a7 */ /* 0x000e64000804015a */
[----:B-1----:R-:W-:Y:S05]  /*6210*/  @!P2 BRA `(.L_x_2339) ;  /* 0x0000010c00d8a947 */ /* 0x002fea0003800000 */
.L_x_2338:
[----:B------:R-:W-:Y:S01]  /*6220*/  R2UR UR18, R0 ;  /* 0x00000000001272ca */ /* 0x000fe200000e0000 */
[----:B----4-:R-:W-:Y:S01]  /*6230*/  WARPGROUP.ARRIVE ;  /* 0x00000000000079c5 */ /* 0x010fe20000000000 */
[----:B------:R-:W-:Y:S01]  /*6240*/  UMOV UR19, 0x40000040 ;  /* 0x4000004000137882 */ /* 0x000fe20000000000 */
[----:B------:R-:W-:Y:S01]  /*6250*/  UMOV UR7, 0x40000040 ;  /* 0x4000004000077882 */ /* 0x000fe20000000000 */
[----:B------:R-:W-:Y:S01]  /*6260*/  UMOV UR11, 0x40000040 ;  /* 0x40000040000b7882 */ /* 0x000fe20000000000 */
[----:B------:R-:W-:Y:S01]  /*6270*/  UMOV UR15, 0x40000040 ;  /* 0x40000040000f7882 */ /* 0x000fe20000000000 */
[----:B------:R-:W-:Y:S01]  /*6280*/  PLOP3.LUT P2, PT, PT, PT, UP0, 0x80, 0x0 ;  /* 0x000000000000781c */ /* 0x000fe20003f4f008 */
[----:B------:R-:W-:Y:S01]  /*6290*/  VIADD R12, R185, UR42 ;  /* 0x0000002ab90c7c36 */ /* 0x000fe20008000000 */
[----:B------:R-:W-:Y:S01]  /*62a0*/  PLOP3.LUT P3, PT, PT, PT, UP0, 0x80, 0x0 ;  /* 0x000000000000781c */ /* 0x000fe20003f6f008 */
[----:B------:R-:W-:Y:S02]  /*62b0*/  IMAD.U32 R10, RZ, RZ, UR26 ;  /* 0x0000001aff0a7e24 */ /* 0x000fe4000f8e00ff */
[----:B------:R-:W-:-:S02]  /*62c0*/  IMAD.SHL.U32 R13, R7, 0x40, RZ ;  /* 0x00000040070d7824 */ /* 0x000fc400078e00ff */
[----:B------:R-:W-:Y:S01]  /*62d0*/  ULEA UR18, UR23, UR18, 0x9 ;  /* 0x0000001217127291 */ /* 0x000fe2000f8e483f */
[----:B------:R-:W-:-:S03]  /*62e0*/  IMAD.U32 R9, RZ, RZ, UR51 ;  /* 0x00000033ff097e24 */ /* 0x000fc6000f8e00ff */
[----:B------:R-:W-:Y:S02]  /*62f0*/  UIADD3 UR6, UR18, 0x2, URZ ;  /* 0x0000000212067890 */ /* 0x000fe4000fffe03f */
[----:B------:R-:W-:Y:S02]  /*6300*/  UIADD3 UR10, UR18, 0x4, URZ ;  /* 0x00000004120a7890 */ /* 0x000fe4000fffe03f */
[----:B------:R-:W-:Y:S02]  /*6310*/  UIADD3 UR14, UR18, 0x6, URZ ;  /* 0x00000006120e7890 */ /* 0x000fe4000fffe03f */
[----:B------:R-:W-:Y:S03]  /*6320*/  HGMMA.64x64x16.F32.BF16 R152, gdesc[UR16], RZ, !UPT, gsb0 ;  /* 0x00e00000109879f0 */ /* 0x000fe6000c0018ff */
[----:B------:R-:W-:Y:S02]  /*6330*/  WARPGROUP.DEPBAR.LE gsb0, 0x0 ;  /* 0x00008000000079c5 */ /* 0x000fe40000010000 */
[----:B------:R-:W-:-:S06]  /*6340*/  WARPGROUP.ARRIVE ;  /* 0x00000000000079c5 */ /* 0x000fcc0000000000 */
[----:B------:R-:W-:Y:S01]  /*6350*/  HGMMA.64x64x16.F32.BF16 R152, gdesc[UR4], R152, gsb0 ;  /* 0x00e00000049879f0 */ /* 0x000fe20008001898 */
[----:B------:R-:W-:Y:S02]  /*6360*/  @UP0 ULDC UR6, c[0x0][0x44c] ;  /* 0x0001130000060ab9 */ /* 0x000fe40000000800 */
[----:B-1----:R-:W-:Y:S01]  /*6370*/  @P2 IMAD.HI.U32 R8, R12, UR6, RZ ;  /* 0x000000060c082c27 */ /* 0x002fe2000f8e00ff */
[----:B------:R-:W-:Y:S01]  /*6380*/  @UP0 ULDC UR6, c[0x0][0x450] ;  /* 0x0001140000060ab9 */ /* 0x000fe20000000800 */
[----:B------:R-:W-:-:S03]  /*6390*/  PLOP3.LUT P2, PT, PT, PT, UP1, 0x40, 0x0 ;  /* 0x000000000000781c */ /* 0x000fc60003f4e818 */
[----:B------:R-:W-:Y:S01]  /*63a0*/  @P3 SHF.R.U32.HI R12, RZ, UR6, R8 ;  /* 0x00000006ff0c3c19 */ /* 0x000fe20008011608 */
[----:B------:R-:W-:-:S04]  /*63b0*/  @!P1 VIADD R8, R10, 0x28c40 ;  /* 0x00028c400a089836 */ /* 0x000fc80000000000 */
[----:B------:R-:W1:Y:S01]  /*63c0*/  SHFL.IDX PT, R20, R12, RZ, 0x1c1f ;  /* 0x001c1fff0c147589 */ /* 0x000e6200000e0000 */
[----:B------:R-:W-:Y:S01]  /*63d0*/  @!P1 PRMT R8, RZ, 0x654, R8 ;  /* 0x00000654ff089816 */ /* 0x000fe20000000008 */
[----:B------:R-:W-:Y:S02]  /*63e0*/  WARPGROUP.DEPBAR.LE gsb0, 0x0 ;  /* 0x00008000000079c5 */ /* 0x000fe40000010000 */
[----:B------:R-:W-:-:S06]  /*63f0*/  WARPGROUP.ARRIVE ;  /* 0x00000000000079c5 */ /* 0x000fcc0000000000 */
[----:B------:R-:W-:Y:S01]  /*6400*/  HGMMA.64x64x16.F32.BF16 R152, gdesc[UR8], R152, gsb0 ;  /* 0x00e00000089879f0 */ /* 0x000fe20008001898 */
[----:B------:R-:W-:Y:S02]  /*6410*/  UMOV UR11, UR21 ;  /* 0x00000015000b7c82 */ /* 0x000fe40008000000 */
[----:B------:R-:W-:Y:S01]  /*6420*/  ULOP3.LUT UR6, URZ, UR11, URZ, 0x33, !UPT ;  /* 0x0000000b3f067292 */ /* 0x000fe2000f8e333f */
[----:B------:R-:W-:Y:S02]  /*6430*/  WARPGROUP.DEPBAR.LE gsb0, 0x0 ;  /* 0x00008000000079c5 */ /* 0x000fe40000010000 */
[----:B------:R-:W-:-:S06]  /*6440*/  WARPGROUP.ARRIVE ;  /* 0x00000000000079c5 */ /* 0x000fcc0000000000 */
[----:B------:R-:W-:Y:S03]  /*6450*/  HGMMA.64x64x16.F32.BF16 R152, gdesc[UR12], R152, gsb0 ;  /* 0x00e000000c9879f0 */ /* 0x000fe60008001898 */
[----:B------:R-:W-:Y:S02]  /*6460*/  WARPGROUP.DEPBAR.LE gsb0, 0x0 ;  /* 0x00008000000079c5 */ /* 0x000fe40000010000 */
[----:B------:R2:W-:Y:S02]  /*6470*/  @!P1 SYNCS.ARRIVE.TRANS64.RED.A1T0 RZ, [R8+URZ], RZ ;  /* 0x000000ff08ff99a7 */ /* 0x0005e4000810043f */
[----:B--2---:R-:W-:-:S04]  /*6480*/  IADD3 R8, -R2, 0x1, -R13 ;  /* 0x0000000102087810 */ /* 0x004fc80007ffe90d */
[----:B------:R-:W-:-:S05]  /*6490*/  IADD3 R8, -R9, UR49, R8 ;  /* 0x0000003109087c10 */ /* 0x000fca000fffe108 */
[C---:B------:R-:W-:Y:S02]  /*64a0*/  VIADD R205, R8.reuse, UR25 ;  /* 0x0000001908cd7c36 */ /* 0x040fe40008000000 */
[----:B------:R-:W-:Y:S02]  /*64b0*/  VIADD R207, R8, UR6 ;  /* 0x0000000608cf7c36 */ /* 0x000fe40008000000 */
[C---:B-1----:R-:W-:Y:S02]  /*64c0*/  IMAD.IADD R14, R20.reuse, 0x1, R205 ;  /* 0x00000001140e7824 */ /* 0x042fe400078e02cd */
[----:B------:R-:W-:Y:S01]  /*64d0*/  IMAD.IADD R15, R20, 0x1, R207 ;  /* 0x00000001140f7824 */ /* 0x000fe200078e02cf */
[----:B------:R-:W-:Y:S06]  /*64e0*/  @P2 BRA `(.L_x_2340) ;  /* 0x00000000005c2947 */ /* 0x000fec0003800000 */
[----:B------:R-:W-:Y:S01]  /*64f0*/  IMAD.U32 R9, RZ, RZ, UR51 ;  /* 0x00000033ff097e24 */ /* 0x000fe2000f8e00ff */
[----:B------:R-:W-:Y:S04]  /*6500*/  BSSY B0, `(.L_x_2341) ;  /* 0x0000011000007945 */ /* 0x000fe80003800000 */
[----:B------:R-:W-:-:S04]  /*6510*/  IADD3 R20, -R9, UR49, R20 ;  /* 0x0000003109147c10 */ /* 0x000fc8000fffe114 */
        /* <DEDUP_REMOVED lines=10> */
.L_x_2342:
[----:B------:R-:W-:-:S05]  /*65c0*/  IMAD.U32 R206, RZ, RZ, UR24 ;  /* 0x00000018ffce7e24 */ /* 0x000fca000f8e00ff */
[----:B------:R-:W-:-:S13]  /*65d0*/  ISETP.NE.AND P2, PT, R206, 0x1, PT ;  /* 0x00000001ce00780c */ /* 0x000fda0003f45270 */
[----:B------:R-:W1:Y:S02]  /*65e0*/  @P2 LDC.64 R8, c[0x0][0x9e8] ;  /* 0x00027a00ff082b82 */ /* 0x000e640000000a00 */
[----:B-1----:R-:W-:-:S05]  /*65f0*/  @P2 IMAD.HI.U32 R8, R20, R8, RZ ;  /* 0x0000000814082227 */ /* 0x002fca00078e00ff */
[----:B------:R-:W-:-:S07]  /*6600*/  @P2 SHF.R.U32.HI R20, RZ, R9, R8 ;  /* 0x00000009ff142219 */ /* 0x000fce0000011608 */
.L_x_2343:
[----:B------:R-:W-:Y:S05]  /*6610*/  BSYNC B0 ;  /* 0x0000000000007941 */ /* 0x000fea0003800000 */
.L_x_2341:
[----:B------:R-:W-:-:S04]  /*6620*/  IMAD R9, R20, R206, -R13 ;  /* 0x000000ce14097224 */ /* 0x000fc800078e0a0d */
[----:B------:R-:W-:-:S05]  /*6630*/  IMAD.IADD R9, R9, 0x1, -R2 ;  /* 0x0000000109097824 */ /* 0x000fca00078e0a02 */
[----:B------:R-:W-:Y:S02]  /*6640*/  VIADDMNMX R14, R9, R206, R14, PT ;  /* 0x000000ce090e7246 */ /* 0x000fe4000380010e */
[----:B------:R-:W-:-:S07]  /*6650*/  VIMNMX R15, R15, R9, !PT ;  /* 0x000000090f0f7248 */ /* 0x000fce0007fe0100 */
.L_x_2340:
[----:B------:R-:W-:Y:S01]  /*6660*/  ISETP.GT.AND P2, PT, R7, -0x1, PT ;  /* 0xffffffff0700780c */ /* 0x000fe20003f44270 */
[----:B------:R-:W1:Y:S03]  /*6670*/  SHFL.IDX PT, R8, R12, 0x1, 0x1c1f ;  /* 0x003c1f000c087f89 */ /* 0x000e6600000e0000 */
        /* <DEDUP_REMOVED lines=11> */
[----:B-1----:R-:W-:Y:S01]  /*6730*/  IMAD.IADD R12, R205, 0x1, R8 ;  /* 0x00000001cd0c7824 */ /* 0x002fe200078e0208 */
        /* <DEDUP_REMOVED lines=8> */
[C---:B------:R-:W-:Y:S02]  /*67c0*/  ISETP.GT.AND P3, PT, R15.reuse, 0x19, P2 ;  /* 0x000000190f00780c */ /* 0x040fe40001764270 */
        /* <DEDUP_REMOVED lines=22> */
[----:B------:R-:W-:Y:S02]  /*6930*/  ISETP.GT.AND P3, PT, R15, 0x39, P2 ;  /* 0x000000390f00780c */ /* 0x000fe40001764270 */
[C---:B------:R-:W-:Y:S02]  /*6940*/  ISETP.LT.OR P4, PT, R14.reuse, 0x32, P4 ;  /* 0x000000320e00780c */ /* 0x040fe40002781670 */
[C---:B------:R-:W-:Y:S02]  /*6950*/  ISETP.LT.OR P6, PT, R14.reuse, 0x39, P6 ;  /* 0x000000390e00780c */ /* 0x040fe400037c1670 */
[----:B------:R-:W-:Y:S01]  /*6960*/  ISETP.LT.OR P3, PT, R14, 0x3a, P3 ;  /* 0x0000003a0e00780c */ /* 0x000fe20001f61670 */
[----:B------:R-:W-:Y:S01]  /*6970*/  IMAD.IADD R14, R207, 0x1, R8 ;  /* 0x00000001cf0e7824 */ /* 0x000fe200078e0208 */
[----:B------:R-:W-:-:S02]  /*6980*/  FSEL R177, R177, -INF , !P4 ;  /* 0xff800000b1b17808 */ /* 0x000fc40006000000 */
[----:B------:R-:W-:Y:S02]  /*6990*/  FSEL R180, R180, -INF , !P6 ;  /* 0xff800000b4b47808 */ /* 0x000fe40007000000 */
[----:B------:R-:W-:Y:S01]  /*69a0*/  FSEL R181, R181, -INF , !P3 ;  /* 0xff800000b5b57808 */ /* 0x000fe20005800000 */
        /* <DEDUP_REMOVED lines=14> */
.L_x_2346:
[----:B------:R-:W-:-:S05]  /*6a90*/  IMAD.U32 R20, RZ, RZ, UR24 ;  /* 0x00000018ff147e24 */ /* 0x000fca000f8e00ff */
[----:B------:R-:W-:-:S13]  /*6aa0*/  ISETP.NE.AND P3, PT, R20, 0x1, PT ;  /* 0x000000011400780c */ /* 0x000fda0003f65270 */
[----:B------:R-:W1:Y:S02]  /*6ab0*/  @P3 LDC.64 R8, c[0x0][0x9e8] ;  /* 0x00027a00ff083b82 */ /* 0x000e640000000a00 */
[----:B-1----:R-:W-:-:S05]  /*6ac0*/  @P3 IMAD.HI.U32 R8, R15, R8, RZ ;  /* 0x000000080f083227 */ /* 0x002fca00078e00ff */
[----:B------:R-:W-:-:S07]  /*6ad0*/  @P3 SHF.R.U32.HI R15, RZ, R9, R8 ;  /* 0x00000009ff0f3219 */ /* 0x000fce0000011608 */
.L_x_2347:
[----:B------:R-:W-:Y:S05]  /*6ae0*/  BSYNC B0 ;  /* 0x0000000000007941 */ /* 0x000fea0003800000 */
.L_x_2345:
[----:B------:R-:W-:-:S04]  /*6af0*/  IMAD R13, R15, R20, -R13 ;  /* 0x000000140f0d7224 */ /* 0x000fc800078e0a0d */
[----:B------:R-:W-:-:S05]  /*6b00*/  IMAD.IADD R13, R13, 0x1, -R2 ;  /* 0x000000010d0d7824 */ /* 0x000fca00078e0a02 */
[----:B------:R-:W-:Y:S02]  /*6b10*/  VIADDMNMX R12, R13, R20, R12, PT ;  /* 0x000000140d0c7246 */ /* 0x000fe4000380010c */
[----:B------:R-:W-:-:S07]  /*6b20*/  VIMNMX R14, R14, R13, !PT ;  /* 0x0000000d0e0e7248 */ /* 0x000fce0007fe0100 */
.L_x_2344:
[----:B------:R-:W-:Y:S01]  /*6b30*/  FMNMX.FTZ R8, R152, R5, !PT ;  /* 0x0000000598087209 */ /* 0x000fe20007810000 */
[----:B------:R-:W-:Y:S01]  /*6b40*/  UMOV UR10, UR22 ;  /* 0x00000016000a7c82 */ /* 0x000fe20008000000 */
[C---:B------:R-:W-:Y:S02]  /*6b50*/  ISETP.GT.AND P4, PT, R14.reuse, RZ, P2 ;  /* 0x000000ff0e00720c */ /* 0x040fe40001784270 */
[----:B------:R-:W-:Y:S02]  /*6b60*/  FMNMX.FTZ R9, R153, R8, !PT ;  /* 0x0000000899097209 */ /* 0x000fe40007810000 */
[----:B------:R-:W-:Y:S02]  /*6b70*/  ISETP.GT.AND P3, PT, R14, 0x1, P2 ;  /* 0x000000010e00780c */ /* 0x000fe40001764270 */
[----:B------:R-:W-:Y:S02]  /*6b80*/  FMNMX.FTZ R8, R156, R9, !PT ;  /* 0x000000099c087209 */ /* 0x000fe40007810000 */
[----:B------:R-:W-:-:S02]  /*6b90*/  ISETP.LT.OR P4, PT, R12, 0x1, P4 ;  /* 0x000000010c00780c */ /* 0x000fc40002781670 */
[----:B------:R-:W-:Y:S02]  /*6ba0*/  FMNMX.FTZ R9, R157, R8, !PT ;  /* 0x000000089d097209 */ /* 0x000fe40007810000 */
[----:B------:R-:W-:Y:S02]  /*6bb0*/  ISETP.GT.AND P5, PT, R14, 0x8, P2 ;  /* 0x000000080e00780c */ /* 0x000fe400017a4270 */
[----:B------:R-:W-:Y:S02]  /*6bc0*/  FMNMX.FTZ R8, R160, R9, !PT ;  /* 0x00000009a0087209 */ /* 0x000fe40007810000 */
[----:B------:R-:W-:Y:S02]  /*6bd0*/  ISETP.LT.OR P3, PT, R12, 0x2, P3 ;  /* 0x000000020c00780c */ /* 0x000fe40001f61670 */
[----:B------:R-:W-:Y:S02]  /*6be0*/  FMNMX.FTZ R9, R161, R8, !PT ;  /* 0x00000008a1097209 */ /* 0x000fe40007810000 */
[----:B------:R-:W-:-:S02]  /*6bf0*/  ISETP.GT.AND P6, PT, R14, 0x9, P2 ;  /* 0x000000090e00780c */ /* 0x000fc400017c4270 */
[----:B------:R-:W-:Y:S02]  /*6c00*/  FMNMX.FTZ R8, R164, R9, !PT ;  /* 0x00000009a4087209 */ /* 0x000fe40007810000 */
[----:B------:R-:W-:Y:S02]  /*6c10*/  ISETP.LT.OR P5, PT, R12, 0x9, P5 ;  /* 0x000000090c00780c */ /* 0x000fe40002fa1670 */
[----:B------:R-:W-:Y:S02]  /*6c20*/  FMNMX.FTZ R9, R165, R8, !PT ;  /* 0x00000008a5097209 */ /* 0x000fe40007810000 */
[----:B------:R-:W-:Y:S02]  /*6c30*/  FSEL R155, R155, -INF , !P3 ;  /* 0xff8000009b9b7808 */ /* 0x000fe40005800000 */
        /* <DEDUP_REMOVED lines=11> */
[----:B------:R-:W-:Y:S02]  /*6cf0*/  ISETP.LT.OR P3, PT, R12, 0x11, P3 ;  /* 0x000000110c00780c */ /* 0x000fe40001f61670 */
[----:B------:R-:W-:Y:S02]  /*6d00*/  FMNMX.FTZ R8, R180, R9, !PT ;  /* 0x00000009b4087209 */ /* 0x000fe40007810000 */
[----:B------:R-:W-:-:S02]  /*6d10*/  ISETP.GT.AND P6, PT, R14, 0x18, P2 ;  /* 0x000000180e00780c */ /* 0x000fc400017c4270 */
[----:B------:R-:W-:Y:S02]  /*6d20*/  FMNMX.FTZ R9, R181, R8, !PT ;  /* 0x00000008b5097209 */ /* 0x000fe40007810000 */
[----:B------:R-:W-:Y:S02]  /*6d30*/  ISETP.LT.OR P5, PT, R12, 0x12, P5 ;  /* 0x000000120c00780c */ /* 0x000fe40002fa1670 */
[----:B------:R-:W-:Y:S01]  /*6d40*/  FSEL R162, R162, -INF , !P3 ;  /* 0xff800000a2a27808 */ /* 0x000fe20005800000 */
[----:B------:R-:W1:Y:S01]  /*6d50*/  SHFL.BFLY PT, R8, R9, 0x2, 0x1f ;  /* 0x0c401f0009087f89 */ /* 0x000e6200000e0000 */
[----:B------:R-:W-:Y:S02]  /*6d60*/  ISETP.LT.OR P6, PT, R12, 0x19, P6 ;  /* 0x000000190c00780c */ /* 0x000fe400037c1670 */
[----:B------:R-:W-:Y:S02]  /*6d70*/  FSEL R163, R163, -INF , !P5 ;  /* 0xff800000a3a37808 */ /* 0x000fe40006800000 */
[----:B------:R-:W-:-:S02]  /*6d80*/  ISETP.GT.AND P3, PT, R14, 0x20, P2 ;  /* 0x000000200e00780c */ /* 0x000fc40001764270 */
[----:B------:R-:W-:Y:S02]  /*6d90*/  FSEL R166, R166, -INF , !P6 ;  /* 0xff800000a6a67808 */ /* 0x000fe40007000000 */
[----:B------:R-:W-:Y:S02]  /*6da0*/  ISETP.GT.AND P5, PT, R14, 0x21, P2 ;  /* 0x000000210e00780c */ /* 0x000fe400017a4270 */
[----:B------:R-:W-:Y:S02]  /*6db0*/  ISETP.LT.OR P3, PT, R12, 0x21, P3 ;  /* 0x000000210c00780c */ /* 0x000fe40001f61670 */
[----:B------:R-:W-:Y:S02]  /*6dc0*/  ISETP.GT.AND P6, PT, R14, 0x28, P2 ;  /* 0x000000280e00780c */ /* 0x000fe400017c4270 */
[----:B------:R-:W-:Y:S02]  /*6dd0*/  ISETP.LT.OR P5, PT, R12, 0x22, P5 ;  /* 0x000000220c00780c */ /* 0x000fe40002fa1670 */
[----:B------:R-:W-:-:S02]  /*6de0*/  FSEL R170, R170, -INF , !P3 ;  /* 0xff800000aaaa7808 */ /* 0x000fc40005800000 */
[----:B------:R-:W-:Y:S02]  /*6df0*/  ISETP.GT.AND P3, PT, R14, 0x29, P2 ;  /* 0x000000290e00780c */ /* 0x000fe40001764270 */
[----:B------:R-:W-:Y:S02]  /*6e00*/  FSEL R171, R171, -INF , !P5 ;  /* 0xff800000abab7808 */ /* 0x000fe40006800000 */
[----:B------:R-:W-:Y:S02]  /*6e10*/  ISETP.LT.OR P6, PT, R12, 0x29, P6 ;  /* 0x000000290c00780c */ /* 0x000fe400037c1670 */
[----:B-1----:R-:W-:Y:S02]  /*6e20*/  FMNMX.FTZ R13, R9, R8, !PT ;  /* 0x00000008090d7209 */ /* 0x002fe40007810000 */
[----:B------:R-:W-:Y:S02]  /*6e30*/  FSEL R9, R154, -INF , !P4 ;  /* 0xff8000009a097808 */ /* 0x000fe40006000000 */
[----:B------:R-:W-:Y:S01]  /*6e40*/  ISETP.GT.AND P4, PT, R14, 0x19, P2 ;  /* 0x000000190e00780c */ /* 0x000fe20001784270 */
[----:B------:R-:W1:Y:S01]  /*6e50*/  SHFL.BFLY PT, R8, R13, 0x1, 0x1f ;  /* 0x0c201f000d087f89 */ /* 0x000e6200000e0000 */
[----:B------:R-:W-:-:S02]  /*6e60*/  FMNMX.FTZ R20, R9, R6, !PT ;  /* 0x0000000609147209 */ /* 0x000fc40007810000 */
[C---:B------:R-:W-:Y:S02]  /*6e70*/  ISETP.LT.OR P4, PT, R12.reuse, 0x1a, P4 ;  /* 0x0000001a0c00780c */ /* 0x040fe40002781670 */
[----:B------:R-:W-:Y:S02]  /*6e80*/  ISETP.LT.OR P3, PT, R12, 0x2a, P3 ;  /* 0x0000002a0c00780c */ /* 0x000fe40001f61670 */
[----:B------:R-:W-:Y:S02]  /*6e90*/  FSEL R167, R167, -INF , !P4 ;  /* 0xff800000a7a77808 */ /* 0x000fe40006000000 */
[----:B------:R-:W-:Y:S02]  /*6ea0*/  ISETP.GT.AND P5, PT, R14, 0x30, P2 ;  /* 0x000000300e00780c */ /* 0x000fe400017a4270 */
[----:B------:R-:W-:Y:S02]  /*6eb0*/  FSEL R174, R174, -INF , !P6 ;  /* 0xff800000aeae7808 */ /* 0x000fe40007000000 */
[----:B------:R-:W-:-:S02]  /*6ec0*/  FSEL R175, R175, -INF , !P3 ;  /* 0xff800000afaf7808 */ /* 0x000fc40005800000 */
[C---:B------:R-:W-:Y:S02]  /*6ed0*/  ISETP.GT.AND P6, PT, R14.reuse, 0x31, P2 ;  /* 0x000000310e00780c */ /* 0x040fe400017c4270 */
[C---:B------:R-:W-:Y:S02]  /*6ee0*/  ISETP.GT.AND P3, PT, R14.reuse, 0x38, P2 ;  /* 0x000000380e00780c */ /* 0x040fe40001764270 */
[----:B------:R-:W-:Y:S02]  /*6ef0*/  ISETP.GT.AND P2, PT, R14, 0x39, P2 ;  /* 0x000000390e00780c */ /* 0x000fe40001744270 */
[C---:B------:R-:W-:Y:S02]  /*6f00*/  ISETP.LT.OR P5, PT, R12.reuse, 0x31, P5 ;  /* 0x000000310c00780c */ /* 0x040fe40002fa1670 */
[----:B------:R-:W-:Y:S02]  /*6f10*/  ISETP.LT.OR P6, PT, R12, 0x32, P6 ;  /* 0x000000320c00780c */ /* 0x000fe400037c1670 */
[----:B-1----:R-:W-:-:S02]  /*6f20*/  FMNMX.FTZ R8, R13, R8, !PT ;  /* 0x000000080d087209 */ /* 0x002fc40007810000 */
[----:B------:R-:W-:Y:S02]  /*6f30*/  FMNMX.FTZ R13, R155, R20, !PT ;  /* 0x000000149b0d7209 */ /* 0x000fe40007810000 */
[----:B------:R-:W-:Y:S02]  /*6f40*/  FSETP.NEU.FTZ.AND P4, PT, R8, -INF , PT ;  /* 0xff8000000800780b */ /* 0x000fe40003f9d000 */
[----:B------:R-:W-:Y:S02]  /*6f50*/  FMNMX.FTZ R20, R158, R13, !PT ;  /* 0x0000000d9e147209 */ /* 0x000fe40007810000 */
[----:B------:R-:W-:Y:S02]  /*6f60*/  FSEL R178, R178, -INF , !P5 ;  /* 0xff800000b2b27808 */ /* 0x000fe40006800000 */
[----:B------:R-:W-:Y:S02]  /*6f70*/  FMNMX.FTZ R13, R159, R20, !PT ;  /* 0x000000149f0d7209 */ /* 0x000fe40007810000 */
[----:B------:R-:W-:-:S02]  /*6f80*/  ISETP.LT.OR P3, PT, R12, 0x39, P3 ;  /* 0x000000390c00780c */ /* 0x000fc40001f61670 */
[----:B------:R-:W-:Y:S01]  /*6f90*/  FMNMX.FTZ R20, R162, R13, !PT ;  /* 0x0000000da2147209 */ /* 0x000fe20007810000 */
[----:B------:R-:W-:Y:S01]  /*6fa0*/  FMUL.FTZ R13, R8, UR10 ;  /* 0x0000000a080d7c20 */ /* 0x000fe20008410000 */
[----:B------:R-:W-:Y:S02]  /*6fb0*/  FSEL R179, R179, -INF , !P6 ;  /* 0xff800000b3b37808 */ /* 0x000fe40007000000 */
[----:B------:R-:W-:Y:S02]  /*6fc0*/  FMNMX.FTZ R15, R163, R20, !PT ;  /* 0x00000014a30f7209 */ /* 0x000fe40007810000 */
        /* <DEDUP_REMOVED lines=10> */
[----:B------:R-:W-:Y:S01]  /*7070*/  FSEL R183, R183, -INF , !P2 ;  /* 0xff800000b7b77808 */ /* 0x000fe20005000000 */
[----:B------:R-:W-:Y:S01]  /*7080*/  MUFU.EX2 R152, R152 ;  /* 0x0000009800987308 */ /* 0x000fe20000000800 */
[----:B------:R-:W-:Y:S01]  /*7090*/  FMNMX.FTZ R21, R171, R20, !PT ;  /* 0x00000014ab157209 */ /* 0x000fe20007810000 */
[----:B------:R-:W-:-:S03]  /*70a0*/  FFMA.FTZ R160, R168, UR10, -R13 ;  /* 0x0000000aa8a07c23 */ /* 0x000fc6000801080d */
[----:B------:R-:W-:-:S03]  /*70b0*/  FMNMX.FTZ R14, R174, R21, !PT ;  /* 0x00000015ae0e7209 */ /* 0x000fc60007810000 */
[----:B------:R-:W-:Y:S01]  /*70c0*/  MUFU.EX2 R15, R15 ;  /* 0x0000000f000f7308 */ /* 0x000fe20000000800 */
[----:B------:R-:W-:-:S04]  /*70d0*/  FMNMX.FTZ R21, R175, R14, !PT ;  /* 0x0000000eaf157209 */ /* 0x000fc80007810000 */
[----:B------:R-:W-:Y:S01]  /*70e0*/  FMNMX.FTZ R14, R178, R21, !PT ;  /* 0x00000015b20e7209 */ /* 0x000fe20007810000 */
[--C-:B------:R-:W-:Y:S01]  /*70f0*/  FFMA.FTZ R21, R157, UR10, -R13.reuse ;  /* 0x0000000a9d157c23 */ /* 0x100fe2000801080d */
[--C-:B------:R-:W-:Y:S01]  /*7100*/  FFMA.FTZ R157, R165, UR10, -R13.reuse ;  /* 0x0000000aa59d7c23 */ /* 0x100fe2000801080d */
[----:B------:R-:W-:Y:S01]  /*7110*/  MUFU.EX2 R154, R154 ;  /* 0x0000009a009a7308 */ /* 0x000fe20000000800 */
[----:B------:R-:W-:Y:S01]  /*7120*/  FMNMX.FTZ R153, R179, R14, !PT ;  /* 0x0000000eb3997209 */ /* 0x000fe20007810000 */
[----:B------:R-:W-:Y:S01]  /*7130*/  FFMA.FTZ R165, R173, UR10, -R13 ;  /* 0x0000000aada57c23 */ /* 0x000fe2000801080d */
[----:B------:R-:W-:Y:S02]  /*7140*/  IMAD.MOV R173, RZ, RZ, -R17 ;  /* 0x000000ffffad7224 */ /* 0x000fe400078e0a11 */
[----:B------:R-:W-:Y:S01]  /*7150*/  FMNMX.FTZ R12, R182, R153, !PT ;  /* 0x00000099b60c7209 */ /* 0x000fe20007810000 */
[--C-:B------:R-:W-:Y:S01]  /*7160*/  FFMA.FTZ R153, R161, UR10, -R13.reuse ;  /* 0x0000000aa1997c23 */ /* 0x100fe2000801080d */
[--C-:B------:R-:W-:Y:S01]  /*7170*/  FFMA.FTZ R161, R169, UR10, -R13.reuse ;  /* 0x0000000aa9a17c23 */ /* 0x100fe2000801080d */
[----:B------:R-:W-:Y:S01]  /*7180*/  MUFU.EX2 R21, R21 ;  /* 0x0000001500157308 */ /* 0x000fe20000000800 */
[----:B------:R-:W-:Y:S01]  /*7190*/  FMNMX.FTZ R14, R183, R12, !PT ;  /* 0x0000000cb70e7209 */ /* 0x000fe20007810000 */
[--C-:B------:R-:W-:Y:S01]  /*71a0*/  FFMA.FTZ R12, R164, UR10, -R13.reuse ;  /* 0x0000000aa40c7c23 */ /* 0x100fe2000801080d */
[----:B------:R-:W-:Y:S01]  /*71b0*/  FSEL R164, R8, RZ, P4 ;  /* 0x000000ff08a47208 */ /* 0x000fe20002000000 */
[----:B------:R-:W-:Y:S01]  /*71c0*/  FFMA.FTZ R169, R177, UR10, -R13 ;  /* 0x0000000ab1a97c23 */ /* 0x000fe2000801080d */
[----:B------:R-:W-:Y:S01]  /*71d0*/  ISETP.NE.AND P2, PT, R2, R173, PT ;  /* 0x000000ad0200720c */ /* 0x000fe20003f45270 */
[----:B------:R-:W1:Y:S01]  /*71e0*/  SHFL.BFLY PT, R205, R14, 0x2, 0x1f ;  /* 0x0c401f000ecd7f89 */ /* 0x000e6200000e0000 */
[----:B------:R-:W-:-:S02]  /*71f0*/  IMAD.U32 R177, RZ, RZ, UR37 ;  /* 0x00000025ffb17e24 */ /* 0x000fc4000f8e00ff */
[----:B------:R-:W-:Y:S01]  /*7200*/  FADD.FTZ R164, -R164, R5 ;  /* 0x00000005a4a47221 */ /* 0x000fe20000010100 */
[----:B------:R-:W-:Y:S03]  /*7210*/  MUFU.EX2 R156, R156 ;  /* 0x0000009c009c7308 */ /* 0x000fe60000000800 */
[----:B------:R-:W-:Y:S01]  /*7220*/  FMUL.FTZ R5, R164, UR10 ;  /* 0x0000000aa4057c20 */ /* 0x000fe20008410000 */
[----:B------:R-:W-:-:S04]  /*7230*/  FFMA.FTZ R164, R176, UR10, -R13 ;  /* 0x0000000ab0a47c23 */ /* 0x000fc8000801080d */
[----:B------:R-:W-:Y:S08]  /*7240*/  MUFU.EX2 R153, R153 ;  /* 0x0000009900997308 */ /* 0x000ff00000000800 */
[----:B------:R-:W2:Y:S01]  /*7250*/  MUFU.EX2 R5, R5 ;  /* 0x0000000500057308 */ /* 0x000ea20000000800 */
[----:B-1----:R-:W-:Y:S01]  /*7260*/  FMNMX.FTZ R205, R14, R205, !PT ;  /* 0x000000cd0ecd7209 */ /* 0x002fe20007810000 */
[--C-:B------:R-:W-:Y:S01]  /*7270*/  FFMA.FTZ R14, R172, UR10, -R13.reuse ;  /* 0x0000000aac0e7c23 */ /* 0x100fe2000801080d */
[----:B------:R-:W-:-:S05]  /*7280*/  FFMA.FTZ R172, R180, UR10, -R13 ;  /* 0x0000000ab4ac7c23 */ /* 0x000fca000801080d */
[----:B------:R-:W1:Y:S01]  /*7290*/  MUFU.EX2 R12, R12 ;  /* 0x0000000c000c7308 */ /* 0x000e620000000800 */
[----:B------:R-:W-:Y:S01]  /*72a0*/  FFMA.FTZ R13, R181, UR10, -R13 ;  /* 0x0000000ab50d7c23 */ /* 0x000fe2000801080d */
[----:B------:R-:W3:Y:S06]  /*72b0*/  SHFL.BFLY PT, R20, R205, 0x1, 0x1f ;  /* 0x0c201f00cd147f89 */ /* 0x000eec00000e0000 */
[----:B------:R-:W4:Y:S01]  /*72c0*/  MUFU.EX2 R157, R157 ;  /* 0x0000009d009d7308 */ /* 0x000f220000000800 */
[----:B--2---:R-:W-:Y:S01]  /*72d0*/  FFMA.FTZ R168, R5, R3, R152 ;  /* 0x0000000305a87223 */ /* 0x004fe20000010098 */
[----:B------:R-:W-:Y:S01]  /*72e0*/  F2FP.BF16.F32.PACK_AB R152, R15, R152 ;  /* 0x000000980f98723e */ /* 0x000fe200000010ff */
[-C--:B------:R-:W-:Y:S01]  /*72f0*/  FMUL.FTZ R24, R24, R5.reuse ;  /* 0x0000000518187220 */ /* 0x080fe20000410000 */
[-C--:B------:R-:W-:Y:S01]  /*7300*/  FMUL.FTZ R25, R25, R5.reuse ;  /* 0x0000000519197220 */ /* 0x080fe20000410000 */
[----:B------:R-:W-:Y:S01]  /*7310*/  FADD.FTZ R173, R15, R168 ;  /* 0x000000a80fad7221 */ /* 0x000fe20000010000 */
[-C--:B------:R-:W-:Y:S01]  /*7320*/  FMUL.FTZ R28, R28, R5.reuse ;  /* 0x000000051c1c7220 */ /* 0x080fe20000410000 */
[-C--:B------:R-:W-:Y:S01]  /*7330*/  FMUL.FTZ R29, R29, R5.reuse ;  /* 0x000000051d1d7220 */ /* 0x080fe20000410000 */
[----:B------:R-:W2:Y:S01]  /*7340*/  MUFU.EX2 R160, R160 ;  /* 0x000000a000a07308 */ /* 0x000ea20000000800 */
[----:B------:R-:W-:Y:S01]  /*7350*/  FADD.FTZ R168, R154, R173 ;  /* 0x000000ad9aa87221 */ /* 0x000fe20000010000 */
[----:B------:R-:W-:Y:S01]  /*7360*/  F2FP.BF16.F32.PACK_AB R154, R21, R154 ;  /* 0x0000009a159a723e */ /* 0x000fe200000010ff */
[-C--:B------:R-:W-:Y:S01]  /*7370*/  FMUL.FTZ R32, R32, R5.reuse ;  /* 0x0000000520207220 */ /* 0x080fe20000410000 */
[----:B------:R-:W-:Y:S01]  /*7380*/  FMUL.FTZ R33, R33, R5 ;  /* 0x0000000521217220 */ /* 0x000fe20000410000 */
[----:B------:R-:W-:Y:S01]  /*7390*/  FADD.FTZ R173, R21, R168 ;  /* 0x000000a815ad7221 */ /* 0x000fe20000010000 */
[----:B------:R-:W-:-:S02]  /*73a0*/  @!P2 IMAD R168, R177, 0x40, R16 ;  /* 0x00000040b1a8a824 */ /* 0x000fc400078e0210 */
[-C--:B------:R-:W-:Y:S01]  /*73b0*/  FMUL.FTZ R36, R36, R5.reuse ;  /* 0x0000000524247220 */ /* 0x080fe20000410000 */
[----:B------:R-:W5:Y:S01]  /*73c0*/  MUFU.EX2 R161, R161 ;  /* 0x000000a100a17308 */ /* 0x000f620000000800 */
[----:B------:R-:W-:Y:S01]  /*73d0*/  FADD.FTZ R180, R156, R173 ;  /* 0x000000ad9cb47221 */ /* 0x000fe20000010000 */
[----:B---3--:R-:W-:Y:S01]  /*73e0*/  FMNMX.FTZ R20, R205, R20, !PT ;  /* 0x00000014cd147209 */ /* 0x008fe20007810000 */
[-C--:B------:R-:W-:Y:S01]  /*73f0*/  FMUL.FTZ R37, R37, R5.reuse ;  /* 0x0000000525257220 */ /* 0x080fe20000410000 */
[----:B------:R-:W-:Y:S01]  /*7400*/  @!P2 LEA R173, R168, UR46, 0x2 ;  /* 0x0000002ea8adac11 */ /* 0x000fe2000f8e10ff */
[C---:B------:R-:W-:Y:S01]  /*7410*/  FADD.FTZ R177, R153.reuse, R180 ;  /* 0x000000b499b17221 */ /* 0x040fe20000010000 */
[C---:B------:R-:W-:Y:S01]  /*7420*/  FSETP.NEU.FTZ.AND P3, PT, R20.reuse, -INF , PT ;  /* 0xff8000001400780b */ /* 0x040fe20003f7d000 */
[----:B------:R-:W-:Y:S01]  /*7430*/  FMUL.FTZ R3, R20, UR10 ;  /* 0x0000000a14037c20 */ /* 0x000fe20008410000 */
[----:B------:R-:W3:Y:S01]  /*7440*/  MUFU.EX2 R14, R14 ;  /* 0x0000000e000e7308 */ /* 0x000ee20000000800 */
[----:B------:R0:W-:Y:S01]  /*7450*/  @!P2 STS [R173+0x28800], R5 ;  /* 0x02880005ad00a388 */ /* 0x0001e20000000800 */
[----:B------:R-:W-:Y:S01]  /*7460*/  F2FP.BF16.F32.PACK_AB R156, R153, R156 ;  /* 0x0000009c999c723e */ /* 0x000fe200000010ff */
[-C--:B------:R-:W-:Y:S01]  /*7470*/  FMUL.FTZ R40, R40, R5.reuse ;  /* 0x0000000528287220 */ /* 0x080fe20000410000 */
[----:B------:R-:W-:Y:S01]  /*7480*/  FSEL R176, R3, RZ, P3 ;  /* 0x000000ff03b07208 */ /* 0x000fe20001800000 */
[-C--:B------:R-:W-:Y:S01]  /*7490*/  FMUL.FTZ R41, R41, R5.reuse ;  /* 0x0000000529297220 */ /* 0x080fe20000410000 */
[----:B------:R-:W-:Y:S01]  /*74a0*/  FSEL R3, R20, RZ, P3 ;  /* 0x000000ff14037208 */ /* 0x000fe20001800000 */
[-C--:B------:R-:W-:Y:S01]  /*74b0*/  FMUL.FTZ R44, R44, R5.reuse ;  /* 0x000000052c2c7220 */ /* 0x080fe20000410000 */
[----:B------:R-:W0:Y:S01]  /*74c0*/  MUFU.EX2 R165, R165 ;  /* 0x000000a500a57308 */ /* 0x000e220000000800 */
[--C-:B------:R-:W-:Y:S01]  /*74d0*/  FFMA.FTZ R9, R9, UR10, -R176.reuse ;  /* 0x0000000a09097c23 */ /* 0x100fe200080108b0 */
[----:B------:R-:W-:Y:S01]  /*74e0*/  FFMA.FTZ R155, R155, UR10, -R176 ;  /* 0x0000000a9b9b7c23 */ /* 0x000fe200080108b0 */
[----:B------:R-:W-:Y:S01]  /*74f0*/  FADD.FTZ R3, -R3, R6 ;  /* 0x0000000603037221 */ /* 0x000fe20000010100 */
[----:B-1----:R-:W-:Y:S01]  /*7500*/  FADD.FTZ R6, R12, R177 ;  /* 0x000000b10c067221 */ /* 0x002fe20000010000 */
[--C-:B------:R-:W-:Y:S01]  /*7510*/  FFMA.FTZ R177, R162, UR10, -R176.reuse ;  /* 0x0000000aa2b17c23 */ /* 0x100fe200080108b0 */
[----:B------:R-:W-:Y:S01]  /*7520*/  FFMA.FTZ R158, R158, UR10, -R176 ;  /* 0x0000000a9e9e7c23 */ /* 0x000fe200080108b0 */
[----:B------:R-:W-:Y:S01]  /*7530*/  FMUL.FTZ R3, R3, UR10 ;  /* 0x0000000a03037c20 */ /* 0x000fe20008410000 */
[----:B----4-:R-:W-:Y:S01]  /*7540*/  FADD.FTZ R181, R157, R6 ;  /* 0x000000069db57221 */ /* 0x010fe20000010000 */
[----:B------:R-:W-:Y:S01]  /*7550*/  MUFU.EX2 R164, R164 ;  /* 0x000000a400a47308 */ /* 0x000fe20000000800 */
[--C-:B------:R-:W-:Y:S01]  /*7560*/  FFMA.FTZ R159, R159, UR10, -R176.reuse ;  /* 0x0000000a9f9f7c23 */ /* 0x100fe200080108b0 */
[--C-:B------:R-:W-:Y:S01]  /*7570*/  FFMA.FTZ R180, R166, UR10, -R176.reuse ;  /* 0x0000000aa6b47c23 */ /* 0x100fe200080108b0 */
[----:B--2---:R-:W-:Y:S01]  /*7580*/  FADD.FTZ R162, R160, R181 ;  /* 0x000000b5a0a27221 */ /* 0x004fe20000010000 */
[--C-:B------:R-:W-:Y:S01]  /*7590*/  FFMA.FTZ R181, R170, UR10, -R176.reuse ;  /* 0x0000000aaab57c23 */ /* 0x100fe200080108b0 */
[--C-:B------:R-:W-:Y:S01]  /*75a0*/  FFMA.FTZ R163, R163, UR10, -R176.reuse ;  /* 0x0000000aa3a37c23 */ /* 0x100fe200080108b0 */
[----:B------:R-:W-:Y:S01]  /*75b0*/  FFMA.FTZ R167, R167, UR10, -R176 ;  /* 0x0000000aa7a77c23 */ /* 0x000fe200080108b0 */
[C---:B-----5:R-:W-:Y:S01]  /*75c0*/  FADD.FTZ R205, R161.reuse, R162 ;  /* 0x000000a2a1cd7221 */ /* 0x060fe20000010000 */
[----:B------:R-:W-:Y:S01]  /*75d0*/  MUFU.EX2 R169, R169 ;  /* 0x000000a900a97308 */ /* 0x000fe20000000800 */
[----:B------:R-:W-:Y:S01]  /*75e0*/  F2FP.BF16.F32.PACK_AB R160, R161, R160 ;  /* 0x000000a0a1a0723e */ /* 0x000fe200000010ff */
[--C-:B------:R-:W-:Y:S01]  /*75f0*/  FFMA.FTZ R171, R171, UR10, -R176.reuse ;  /* 0x0000000aabab7c23 */ /* 0x100fe200080108b0 */
[----:B---3--:R-:W-:Y:S01]  /*7600*/  FADD.FTZ R162, R14, R205 ;  /* 0x000000cd0ea27221 */ /* 0x008fe20000010000 */
[--C-:B------:R-:W-:Y:S01]  /*7610*/  FFMA.FTZ R174, R174, UR10, -R176.reuse ;  /* 0x0000000aaeae7c23 */ /* 0x100fe200080108b0 */
[--C-:B------:R-:W-:Y:S01]  /*7620*/  FFMA.FTZ R175, R175, UR10, -R176.reuse ;  /* 0x0000000aafaf7c23 */ /* 0x100fe200080108b0 */
[--C-:B------:R-:W-:Y:S01]  /*7630*/  FFMA.FTZ R178, R178, UR10, -R176.reuse ;  /* 0x0000000ab2b27c23 */ /* 0x100fe200080108b0 */
[--C-:B------:R-:W-:Y:S01]  /*7640*/  FFMA.FTZ R179, R179, UR10, -R176.reuse ;  /* 0x0000000ab3b37c23 */ /* 0x100fe200080108b0 */
[----:B------:R-:W-:Y:S01]  /*7650*/  MUFU.EX2 R172, R172 ;  /* 0x000000ac00ac7308 */ /* 0x000fe20000000800 */
[--C-:B------:R-:W-:Y:S01]  /*7660*/  FFMA.FTZ R182, R182, UR10, -R176.reuse ;  /* 0x0000000ab6b67c23 */ /* 0x100fe200080108b0 */
[----:B------:R-:W-:Y:S01]  /*7670*/  FFMA.FTZ R176, R183, UR10, -R176 ;  /* 0x0000000ab7b07c23 */ /* 0x000fe200080108b0 */
        /* <DEDUP_REMOVED lines=13> */
[----:B------:R0:W2:Y:S01]  /*7750*/  MUFU.EX2 R6, R3 ;  /* 0x0000000300067308 */ /* 0x0000a20000000800 */
        /* <DEDUP_REMOVED lines=8> */
[----:B0-----:R-:W-:Y:S01]  /*77e0*/  FADD.FTZ R3, R165, R162 ;  /* 0x000000a2a5037221 */ /* 0x001fe20000010000 */
[----:B-1----:R-:W-:Y:S01]  /*77f0*/  F2FP.BF16.F32.PACK_AB R166, R13, R172 ;  /* 0x000000ac0da6723e */ /* 0x002fe200000010ff */
[-C--:B------:R-:W-:Y:S01]  /*7800*/  FMUL.FTZ R84, R84, R5.reuse ;  /* 0x0000000554547220 */ /* 0x080fe20000410000 */
[-C--:B------:R-:W-:Y:S01]  /*7810*/  FMUL.FTZ R85, R85, R5.reuse ;  /* 0x0000000555557220 */ /* 0x080fe20000410000 */
[----:B------:R-:W-:Y:S01]  /*7820*/  FADD.FTZ R162, R164, R3 ;  /* 0x00000003a4a27221 */ /* 0x000fe20000010000 */
[-C--:B------:R-:W-:Y:S01]  /*7830*/  FMUL.FTZ R88, R88, R5.reuse ;  /* 0x0000000558587220 */ /* 0x080fe20000410000 */
[-C--:B------:R-:W-:Y:S01]  /*7840*/  FMUL.FTZ R89, R89, R5.reuse ;  /* 0x0000000559597220 */ /* 0x080fe20000410000 */
[----:B------:R-:W0:Y:S01]  /*7850*/  MUFU.EX2 R168, R155 ;  /* 0x0000009b00a87308 */ /* 0x000e220000000800 */
[----:B------:R-:W-:Y:S01]  /*7860*/  FADD.FTZ R3, R169, R162 ;  /* 0x000000a2a9037221 */ /* 0x000fe20000010000 */
[----:B------:R-:W-:Y:S01]  /*7870*/  F2FP.BF16.F32.PACK_AB R162, R165, R14 ;  /* 0x0000000ea5a2723e */ /* 0x000fe200000010ff */
[----:B--2---:R1:W-:Y:S01]  /*7880*/  @!P2 STS [R173+0x28820], R6 ;  /* 0x02882006ad00a388 */ /* 0x0043e20000000800 */
        /* <DEDUP_REMOVED lines=11> */
[----:B------:R-:W-:Y:S01]  /*7940*/  FMUL.FTZ R112, R112, R5 ;  /* 0x0000000570707220 */ /* 0x000fe20000410000 */
[----:B------:R-:W4:Y:S01]  /*7950*/  MUFU.EX2 R170, R159 ;  /* 0x0000009f00aa7308 */ /* 0x000f220000000800 */
[----:B--2---:R-:W-:Y:S01]  /*7960*/  F2FP.BF16.F32.PACK_AB R158, R157, R12 ;  /* 0x0000000c9d9e723e */ /* 0x004fe200000010ff */
[----:B------:R-:W-:Y:S01]  /*7970*/  FADD.FTZ R12, R172, R3 ;  /* 0x00000003ac0c7221 */ /* 0x000fe20000010000 */
[----:B0-----:R-:W-:Y:S01]  /*7980*/  F2FP.BF16.F32.PACK_AB R153, R168, R9 ;  /* 0x00000009a899723e */ /* 0x001fe200000010ff */
[-C--:B------:R-:W-:Y:S01]  /*7990*/  FMUL.FTZ R113, R113, R5.reuse ;  /* 0x0000000571717220 */ /* 0x080fe20000410000 */
[-C--:B------:R-:W-:Y:S01]  /*79a0*/  FMUL.FTZ R116, R116, R5.reuse ;  /* 0x0000000574747220 */ /* 0x080fe20000410000 */
[----:B------:R-:W-:Y:S01]  /*79b0*/  FADD.FTZ R3, R13, R12 ;  /* 0x0000000c0d037221 */ /* 0x000fe20000010000 */
[----:B------:R-:W-:Y:S01]  /*79c0*/  FFMA.FTZ R13, R6, R4, R9 ;  /* 0x00000004060d7223 */ /* 0x000fe20000010009 */
[----:B------:R-:W-:Y:S01]  /*79d0*/  MUFU.EX2 R177, R177 ;  /* 0x000000b100b17308 */ /* 0x000fe20000000800 */
[-C--:B------:R-:W-:Y:S01]  /*79e0*/  FMUL.FTZ R117, R117, R5.reuse ;  /* 0x0000000575757220 */ /* 0x080fe20000410000 */
[-C--:B------:R-:W-:Y:S01]  /*79f0*/  FMUL.FTZ R120, R120, R5.reuse ;  /* 0x0000000578787220 */ /* 0x080fe20000410000 */
[----:B------:R-:W-:Y:S01]  /*7a00*/  FADD.FTZ R4, R168, R13 ;  /* 0x0000000da8047221 */ /* 0x000fe20000010000 */
[-C--:B------:R-:W-:Y:S01]  /*7a10*/  FMUL.FTZ R121, R121, R5.reuse ;  /* 0x0000000579797220 */ /* 0x080fe20000410000 */
[-C--:B------:R-:W-:Y:S01]  /*7a20*/  FMUL.FTZ R124, R124, R5.reuse ;  /* 0x000000057c7c7220 */ /* 0x080fe20000410000 */
[----:B------:R-:W-:Y:S01]  /*7a30*/  FMUL.FTZ R125, R125, R5 ;  /* 0x000000057d7d7220 */ /* 0x000fe20000410000 */
[----:B---3--:R-:W-:Y:S01]  /*7a40*/  FADD.FTZ R13, R155, R4 ;  /* 0x000000049b0d7221 */ /* 0x008fe20000010000 */
[----:B------:R-:W0:Y:S01]  /*7a50*/  MUFU.EX2 R12, R163 ;  /* 0x000000a3000c7308 */ /* 0x000e220000000800 */
[----:B----4-:R-:W-:Y:S01]  /*7a60*/  F2FP.BF16.F32.PACK_AB R155, R170, R155 ;  /* 0x0000009baa9b723e */ /* 0x010fe200000010ff */
[----:B------:R-:W-:Y:S01]  /*7a70*/  BAR.SYNC.DEFER_BLOCKING 0xf, 0x100 ;  /* 0x03c4000000007b1d */ /* 0x000fe20000010000 */
        /* <DEDUP_REMOVED lines=14> */
[----:B--2---:R-:W-:Y:S01]  /*7b60*/  FADD.FTZ R180, R170, R13 ;  /* 0x0000000daab47221 */ /* 0x004fe20000010000 */
[----:B0-----:R-:W-:Y:S01]  /*7b70*/  F2FP.BF16.F32.PACK_AB R157, R12, R177 ;  /* 0x000000b10c9d723e */ /* 0x001fe200000010ff */
[----:B------:R-:W-:Y:S01]  /*7b80*/  FMUL.FTZ R26, R26, R6 ;  /* 0x000000061a1a7220 */ /* 0x000fe20000410000 */
[----:B------:R-:W-:Y:S01]  /*7b90*/  F2FP.BF16.F32.PACK_AB R164, R169, R164 ;  /* 0x000000a4a9a4723e */ /* 0x000fe200000010ff */
[----:B------:R-:W-:Y:S01]  /*7ba0*/  FADD.FTZ R13, R177, R180 ;  /* 0x000000b4b10d7221 */ /* 0x000fe20000010000 */
[-C--:B------:R-:W-:Y:S01]  /*7bb0*/  FMUL.FTZ R27, R27, R6.reuse ;  /* 0x000000061b1b7220 */ /* 0x080fe20000410000 */
[-C--:B------:R-:W-:Y:S01]  /*7bc0*/  FMUL.FTZ R30, R30, R6.reuse ;  /* 0x000000061e1e7220 */ /* 0x080fe20000410000 */
[----:B------:R-:W0:Y:S01]  /*7bd0*/  MUFU.EX2 R161, R181 ;  /* 0x000000b500a17308 */ /* 0x000e220000000800 */
[-C--:B------:R-:W-:Y:S01]  /*7be0*/  FMUL.FTZ R31, R31, R6.reuse ;  /* 0x000000061f1f7220 */ /* 0x080fe20000410000 */
[----:B------:R1:W-:Y:S01]  /*7bf0*/  STSM.16.M88.4 [R18+0x26800], R152 ;  /* 0x0268009812007844 */ /* 0x0003e20000000200 */
        /* <DEDUP_REMOVED lines=22> */
[----:B-----5:R-:W-:Y:S01]  /*7d60*/  FADD.FTZ R174, R12, R13 ;  /* 0x0000000d0cae7221 */ /* 0x020fe20000010000 */
[-C--:B------:R-:W-:Y:S01]  /*7d70*/  FMUL.FTZ R71, R71, R6.reuse ;  /* 0x0000000647477220 */ /* 0x080fe20000410000 */
[-C--:B------:R-:W-:Y:S01]  /*7d80*/  FMUL.FTZ R74, R74, R6.reuse ;  /* 0x000000064a4a7220 */ /* 0x080fe20000410000 */
[-C--:B------:R-:W-:Y:S01]  /*7d90*/  FMUL.FTZ R75, R75, R6.reuse ;  /* 0x000000064b4b7220 */ /* 0x080fe20000410000 */
[----:B---3--:R-:W-:Y:S01]  /*7da0*/  FADD.FTZ R13, R159, R174 ;  /* 0x000000ae9f0d7221 */ /* 0x008fe20000010000 */
[----:B----4-:R-:W-:Y:S01]  /*7db0*/  F2FP.BF16.F32.PACK_AB R159, R14, R159 ;  /* 0x0000009f0e9f723e */ /* 0x010fe200000010ff */
[-C--:B------:R-:W-:Y:S01]  /*7dc0*/  FMUL.FTZ R78, R78, R6.reuse ;  /* 0x000000064e4e7220 */ /* 0x080fe20000410000 */
[----:B------:R3:W4:Y:S01]  /*7dd0*/  MUFU.EX2 R165, R178 ;  /* 0x000000b200a57308 */ /* 0x0007220000000800 */
[----:B------:R-:W-:Y:S01]  /*7de0*/  FADD.FTZ R180, R14, R13 ;  /* 0x0000000d0eb47221 */ /* 0x000fe20000010000 */
[-C--:B------:R-:W-:Y:S01]  /*7df0*/  FMUL.FTZ R79, R79, R6.reuse ;  /* 0x000000064f4f7220 */ /* 0x080fe20000410000 */
[----:B------:R4:W-:Y:S01]  /*7e00*/  STSM.16.M88.4 [R19], R156 ;  /* 0x0000009c13007844 */ /* 0x0009e20000000200 */
[-C--:B------:R-:W-:Y:S01]  /*7e10*/  FMUL.FTZ R82, R82, R6.reuse ;  /* 0x0000000652527220 */ /* 0x080fe20000410000 */
[----:B0-----:R-:W-:Y:S01]  /*7e20*/  FADD.FTZ R13, R161, R180 ;  /* 0x000000b4a10d7221 */ /* 0x001fe20000010000 */
[C---:B--2---:R-:W-:Y:S01]  /*7e30*/  F2FP.BF16.F32.PACK_AB R161, R172.reuse, R161 ;  /* 0x000000a1aca1723e */ /* 0x044fe200000010ff */
[-C--:B------:R-:W-:Y:S01]  /*7e40*/  FMUL.FTZ R83, R83, R6.reuse ;  /* 0x0000000653537220 */ /* 0x080fe20000410000 */
[----:B------:R-:W0:Y:S01]  /*7e50*/  MUFU.EX2 R174, R179 ;  /* 0x000000b300ae7308 */ /* 0x000e220000000800 */
[----:B---3--:R-:W-:Y:S01]  /*7e60*/  FADD.FTZ R178, R172, R13 ;  /* 0x0000000dacb27221 */ /* 0x008fe20000010000 */
[-C--:B------:R-:W-:Y:S01]  /*7e70*/  FMUL.FTZ R86, R86, R6.reuse ;  /* 0x0000000656567220 */ /* 0x080fe20000410000 */
[-C--:B------:R-:W-:Y:S01]  /*7e80*/  FMUL.FTZ R87, R87, R6.reuse ;  /* 0x0000000657577220 */ /* 0x080fe20000410000 */
[-C--:B------:R-:W-:Y:S01]  /*7e90*/  FMUL.FTZ R90, R90, R6.reuse ;  /* 0x000000065a5a7220 */ /* 0x080fe20000410000 */
[----:B-1----:R-:W-:Y:S01]  /*7ea0*/  FADD.FTZ R13, R163, R178 ;  /* 0x000000b2a30d7221 */ /* 0x002fe20000010000 */
[C---:B------:R-:W-:Y:S01]  /*7eb0*/  F2FP.BF16.F32.PACK_AB R163, R4.reuse, R163 ;  /* 0x000000a304a3723e */ /* 0x040fe200000010ff */
[-C--:B------:R-:W-:Y:S01]  /*7ec0*/  FMUL.FTZ R91, R91, R6.reuse ;  /* 0x000000065b5b7220 */ /* 0x080fe20000410000 */
[----:B------:R-:W1:Y:S01]  /*7ed0*/  MUFU.EX2 R167, R182 ;  /* 0x000000b600a77308 */ /* 0x000e620000000800 */
[----:B------:R-:W-:Y:S01]  /*7ee0*/  FADD.FTZ R178, R4, R13 ;  /* 0x0000000d04b27221 */ /* 0x000fe20000010000 */
[-C--:B------:R-:W-:Y:S01]  /*7ef0*/  FMUL.FTZ R94, R94, R6.reuse ;  /* 0x000000065e5e7220 */ /* 0x080fe20000410000 */
[----:B------:R2:W-:Y:S01]  /*7f00*/  STSM.16.M88.4 [R23], R160 ;  /* 0x000000a017007844 */ /* 0x0005e20000000200 */
[-C--:B------:R-:W-:Y:S01]  /*7f10*/  FMUL.FTZ R95, R95, R6.reuse ;  /* 0x000000065f5f7220 */ /* 0x080fe20000410000 */
[----:B----4-:R-:W-:Y:S01]  /*7f20*/  FADD.FTZ R13, R165, R178 ;  /* 0x000000b2a50d7221 */ /* 0x010fe20000010000 */
[-C--:B------:R-:W-:Y:S01]  /*7f30*/  FMUL.FTZ R98, R98, R6.reuse ;  /* 0x0000000662627220 */ /* 0x080fe20000410000 */
[-C--:B------:R-:W-:Y:S01]  /*7f40*/  FMUL.FTZ R99, R99, R6.reuse ;  /* 0x0000000663637220 */ /* 0x080fe20000410000 */
[----:B------:R-:W3:Y:S01]  /*7f50*/  MUFU.EX2 R176, R176 ;  /* 0x000000b000b07308 */ /* 0x000ee20000000800 */
[C---:B0-----:R-:W-:Y:S01]  /*7f60*/  FADD.FTZ R168, R174.reuse, R13 ;  /* 0x0000000daea87221 */ /* 0x041fe20000010000 */
[----:B------:R-:W-:Y:S01]  /*7f70*/  F2FP.BF16.F32.PACK_AB R165, R174, R165 ;  /* 0x000000a5aea5723e */ /* 0x000fe200000010ff */
[-C--:B------:R-:W-:Y:S01]  /*7f80*/  FMUL.FTZ R102, R102, R6.reuse ;  /* 0x0000000666667220 */ /* 0x080fe20000410000 */
[-C--:B------:R-:W-:Y:S01]  /*7f90*/  FMUL.FTZ R103, R103, R6.reuse ;  /* 0x0000000667677220 */ /* 0x080fe20000410000 */
[-C--:B------:R-:W-:Y:S01]  /*7fa0*/  FMUL.FTZ R106, R106, R6.reuse ;  /* 0x000000066a6a7220 */ /* 0x080fe20000410000 */
[-C--:B------:R-:W-:Y:S01]  /*7fb0*/  FMUL.FTZ R107, R107, R6.reuse ;  /* 0x000000066b6b7220 */ /* 0x080fe20000410000 */
[-C--:B------:R-:W-:Y:S01]  /*7fc0*/  FMUL.FTZ R110, R110, R6.reuse ;  /* 0x000000066e6e7220 */ /* 0x080fe20000410000 */
[-C--:B------:R-:W-:Y:S01]  /*7fd0*/  FMUL.FTZ R111, R111, R6.reuse ;  /* 0x000000066f6f7220 */ /* 0x080fe20000410000 */
[----:B-1----:R-:W-:Y:S01]  /*7fe0*/  FADD.FTZ R5, R167, R168 ;  /* 0x000000a8a7057221 */ /* 0x002fe20000010000 */
        /* <DEDUP_REMOVED lines=25> */
.L_x_2348:
[----:B------:R0:W1:Y:S01]  /*8180*/  SYNCS.PHASECHK.TRANS64.TRYWAIT P2, [UR26+0x28c50], R11 ;  /* 0x028c500bff0075a7 */ /* 0x000062000804015a */
[----:B------:R-:W-:Y:S05]  /*8190*/  @!P0 BRA `(.L_x_2349) ;  /* 0x0000000000048947 */ /* 0x000fea0003800000 */
[----:B------:R-:W-:Y:S01]  /*81a0*/  BPT.TRAP 0x1 ;  /* 0x000000040000795c */ /* 0x000fe20000300000 */
.L_x_2349:
[----:B-1----:R-:W-:Y:S05]  /*81b0*/  @P2 BRA `(.L_x_2350) ;  /* 0x0000000000082947 */ /* 0x002fea0003800000 */
[----:B------:R-:W1:Y:S02]  /*81c0*/  SYNCS.PHASECHK.TRANS64.TRYWAIT P2, [UR26+0x28c50], R11 ;  /* 0x028c500bff0075a7 */ /* 0x000e64000804015a */
[----:B-1----:R-:W-:Y:S05]  /*81d0*/  @!P2 BRA `(.L_x_2351) ;  /* 0x000000f00000a947 */ /* 0x002fea0003800000 */
.L_x_2350:
[----:B------:R-:W-:Y:S01]  /*81e0*/  ULEA UR14, UR23, UR50, 0xc ;  /* 0x00000032170e7291 */ /* 0x000fe2000f8e603f */
[----:B------:R-:W-:Y:S01]  /*81f0*/  WARPGROUP.ARRIVE ;  /* 0x00000000000079c5 */ /* 0x000fe20000000000 */
[----:B------:R-:W-:Y:S01]  /*8200*/  UMOV UR7, 0x40000040 ;  /* 0x4000004000077882 */ /* 0x000fe20000000000 */
[C---:B------:R-:W-:Y:S01]  /*8210*/  ISETP.GT.AND P2, PT, R7.reuse, UR20, PT ;  /* 0x0000001407007c0c */ /* 0x040fe2000bf44270 */
[----:B-1----:R-:W-:Y:S01]  /*8220*/  @!P1 VIADD R10, R10, 0x28c60 ;  /* 0x00028c600a0a9836 */ /* 0x002fe20000000000 */
[----:B------:R-:W-:Y:S01]  /*8230*/  UMOV UR37, UR23 ;  /* 0x0000001700257c82 */ /* 0x000fe20008000000 */
[----:B------:R-:W-:Y:S01]  /*8240*/  VIADD R7, R7, 0xffffffff ;  /* 0xffffffff07077836 */ /* 0x000fe20000000000 */
[----:B------:R-:W-:Y:S01]  /*8250*/  UMOV UR6, UR14 ;  /* 0x0000000e00067c82 */ /* 0x000fe20008000000 */
[----:B------:R-:W-:Y:S01]  /*8260*/  IMAD.MOV.U32 R6, RZ, RZ, R20 ;  /* 0x000000ffff067224 */ /* 0x000fe200078e0014 */
        /* <DEDUP_REMOVED lines=35> */
.L_x_2335:
[----:B------:R-:W-:Y:S01]  /*84a0*/  ULDC UR6, c[0x0][0x448] ;  /* 0x0001120000067ab9 */ /* 0x000fe20000000800 */
[----:B------:R-:W-:Y:S01]  /*84b0*/  ULDC UR18, c[0x0][0x9e4] ;  /* 0x0002790000127ab9 */ /* 0x000fe20000000800 */
[----:B------:R-:W-:Y:S02]  /*84c0*/  UISETP.NE.AND UP0, UPT, UR6, 0x1, UPT ;  /* 0x000000010600788c */ /* 0x000fe4000bf05270 */
[----:B------:R-:W-:Y:S02]  /*84d0*/  UISETP.GE.AND UP1, UPT, UR18, 0x1, UPT ;  /* 0x000000011200788c */ /* 0x000fe4000bf26270 */
[----:B------:R-:W-:Y:S02]  /*84e0*/  UIADD3 UR14, UR42, 0x3f, URZ ;  /* 0x0000003f2a0e7890 */ /* 0x000fe4000fffe03f */
[----:B------:R-:W-:Y:S02]  /*84f0*/  UIADD3 UR15, UR49, 0x1, -UR51 ;  /* 0x00000001310f7890 */ /* 0x000fe4000fffe833 */
[----:B------:R-:W-:-:S03]  /*8500*/  PLOP3.LUT P6, PT, PT, PT, UP1, 0x80, 0x0 ;  /* 0x000000000000781c */ /* 0x000fc60003fcf018 */
[----:B------:R-:W-:Y:S01]  /*8510*/  @UP0 ULDC UR6, c[0x0][0x44c] ;  /* 0x0001130000060ab9 */ /* 0x000fe20000000800 */
[----:B------:R-:W-:Y:S01]  /*8520*/  @UP0 ULDC UR19, c[0x0][0x450] ;  /* 0x0001140000130ab9 */ /* 0x000fe20000000800 */
[----:B------:R-:W-:-:S04]  /*8530*/  UIMAD.WIDE.U32 UR6, UR14, UR6, URZ ;  /* 0x000000060e0672a5 */ /* 0x000fc8000f8e003f */
[----:B------:R-:W-:-:S04]  /*8540*/  @UP0 USHF.R.U32.HI UR14, URZ, UR19, UR7 ;  /* 0x000000133f0e0299 */ /* 0x000fc80008011607 */
[----:B------:R-:W-:-:S04]  /*8550*/  UIADD3 UR14, UR15, UR14, URZ ;  /* 0x0000000e0f0e7290 */ /* 0x000fc8000fffe03f */
        /* <DEDUP_REMOVED lines=12> */
.L_x_2354:
[----:B------:R-:W-:-:S11]  /*8620*/  UISETP.NE.AND UP1, UPT, UR18, 0x1, UPT ;  /* 0x000000011200788c */ /* 0x000fd6000bf25270 */
[----:B------:R-:W-:Y:S02]  /*8630*/  @UP1 ULDC.64 UR20, c[0x0][0x9e8] ;  /* 0x00027a0000141ab9 */ /* 0x000fe40000000a00 */
[----:B------:R-:W-:-:S04]  /*8640*/  UIMAD.WIDE.U32 UR6, UR14, UR20, URZ ;  /* 0x000000140e0672a5 */ /* 0x000fc8000f8e003f */
[----:B------:R-:W-:-:S12]  /*8650*/  @UP1 USHF.R.U32.HI UR14, URZ, UR21, UR7 ;  /* 0x000000153f0e1299 */ /* 0x000fd80008011607 */
.L_x_2355:
[----:B------:R-:W-:-:S04]  /*8660*/  UIMAD UR14, UR14, UR18, URZ ;  /* 0x000000120e0e72a4 */ /* 0x000fc8000f8e023f */
[----:B------:R-:W-:-:S04]  /*8670*/  UISETP.LT.AND UP1, UPT, UR11, UR14, UPT ;  /* 0x0000000e0b00728c */ /* 0x000fc8000bf21270 */
[----:B------:R-:W-:-:S12]  /*8680*/  USEL UR11, UR11, UR14, !UP1 ;  /* 0x0000000e0b0b7287 */ /* 0x000fd8000c800000 */
.L_x_2353:
[----:B------:R-:W-:-:S04]  /*8690*/  UIADD3 UR11, UR11, 0x3f, URZ ;  /* 0x0000003f0b0b7890 */ /* 0x000fc8000fffe03f */
[----:B------:R-:W-:-:S04]  /*86a0*/  USHF.R.S32.HI UR6, URZ, 0x1f, UR11 ;  /* 0x0000001f3f067899 */ /* 0x000fc8000801140b */
[----:B------:R-:W-:-:S04]  /*86b0*/  ULEA.HI UR6, UR6, UR11, URZ, 0x6 ;  /* 0x0000000b06067291 */ /* 0x000fc8000f8f303f */
[----:B------:R-:W-:-:S04]  /*86c0*/  USHF.R.S32.HI UR6, URZ, 0x6, UR6 ;  /* 0x000000063f067899 */ /* 0x000fc80008011406 */
[----:B------:R-:W-:-:S04]  /*86d0*/  UISETP.LT.AND UP1, UPT, UR48, UR6, UPT ;  /* 0x000000063000728c */ /* 0x000fc8000bf21270 */
[----:B------:R-:W-:-:S06]  /*86e0*/  USEL UR20, UR48, UR6, !UP1 ;  /* 0x0000000630147287 */ /* 0x000fcc000c800000 */
[----:B------:R-:W-:-:S13]  /*86f0*/  ISETP.GE.AND P2, PT, R7, UR20, PT ;  /* 0x0000001407007c0c */ /* 0x000fda000bf46270 */
[----:B------:R-:W-:Y:S05]  /*8700*/  @!P2 BRA `(.L_x_2356) ;  /* 0x000000180034a947 */ /* 0x000fea0003800000 */
[----:B------:R-:W-:Y:S01]  /*8710*/  IMAD.MOV.U32 R9, RZ, RZ, R6 ;  /* 0x000000ffff097224 */ /* 0x000fe200078e0006 */
[----:B------:R-:W-:Y:S01]  /*8720*/  UMOV UR22, UR37 ;  /* 0x0000002500167c82 */ /* 0x000fe20008000000 */
[----:B-1----:R-:W-:Y:S01]  /*8730*/  IMAD.MOV.U32 R10, RZ, RZ, R5 ;  /* 0x000000ffff0a7224 */ /* 0x002fe200078e0005 */
[----:B------:R-:W-:Y:S01]  /*8740*/  ULDC UR21, c[0x0][0x988] ;  /* 0x0002620000157ab9 */ /* 0x000fe20000000800 */
[----:B------:R-:W-:-:S07]  /*8750*/  IMAD.MOV.U32 R8, RZ, RZ, R7 ;  /* 0x000000ffff087224 */ /* 0x000fce00078e0007 */
.L_x_2365:
[----:B------:R-:W-:Y:S01]  /*8760*/  UIADD3 UR37, UR22, 0x1, URZ ;  /* 0x0000000116257890 */ /* 0x000fe2000fffe03f */
[C---:B------:R-:W-:Y:S01]  /*8770*/  ISETP.GT.AND P2, PT, R8.reuse, UR20, PT ;  /* 0x0000001408007c0c */ /* 0x040fe2000bf44270 */
[----:B------:R-:W-:Y:S02]  /*8780*/  VIADD R8, R8, 0xffffffff ;  /* 0xffffffff08087836 */ /* 0x000fe40000000000 */
[----:B------:R-:W-:-:S04]  /*8790*/  UISETP.NE.AND UP1, UPT, UR37, 0x2, UPT ;  /* 0x000000022500788c */ /* 0x000fc8000bf25270 */
[----:B------:R-:W-:Y:S02]  /*87a0*/  USEL UR6, URZ, 0x1, UP1 ;  /* 0x000000013f067887 */ /* 0x000fe40008800000 */
[----:B------:R-:W-:Y:S02]  /*87b0*/  USEL UR37, UR37, URZ, UP1 ;  /* 0x0000003f25257287 */ /* 0x000fe40008800000 */
[----:B------:R-:W-:Y:S01]  /*87c0*/  ULOP3.LUT UR38, UR38, UR6, URZ, 0x3c, !UPT ;  /* 0x0000000626267292 */ /* 0x000fe2000f8e3c3f */
[----:B0123--:R-:W-:Y:S11]  /*87d0*/  @!P0 BRA `(.L_x_2357) ;  /* 0x0000000000048947 */ /* 0x00fff60003800000 */
[----:B------:R-:W-:Y:S01]  /*87e0*/  BPT.TRAP 0x1 ;  /* 0x000000040000795c */ /* 0x000fe20000300000 */
.L_x_2357:
[----:B------:R-:W-:Y:S01]  /*87f0*/  ULEA UR23, UR37, UR46, 0x3 ;  /* 0x0000002e25177291 */ /* 0x000fe2000f8e183f */
[----:B------:R-:W-:-:S05]  /*8800*/  IMAD.U32 R7, RZ, RZ, UR38 ;  /* 0x00000026ff077e24 */ /* 0x000fca000f8e00ff */
[----:B------:R-:W-:-:S04]  /*8810*/  SHF.L.U32 R7, R7, 0x1f, RZ ;  /* 0x0000001f07077819 */ /* 0x000fc800000006ff */
[----:B------:R1:W3:Y:S01]  /*8820*/  SYNCS.PHASECHK.TRANS64.TRYWAIT P3, [UR23+0x28c30], R7 ;  /* 0x028c3007ff0075a7 */ /* 0x0002e20008060157 */
[----:B------:R-:W-:Y:S05]  /*8830*/  @!P0 BRA `(.L_x_2358) ;  /* 0x0000000000048947 */ /* 0x000fea0003800000 */
[----:B------:R-:W-:Y:S01]  /*8840*/  BPT.TRAP 0x1 ;  /* 0x000000040000795c */ /* 0x000fe20000300000 */
.L_x_2358:
[----:B---3--:R-:W-:Y:S05]  /*8850*/  @P3 BRA `(.L_x_2359) ;  /* 0x0000000000083947 */ /* 0x008fea0003800000 */
[----:B------:R-:W3:Y:S02]  /*8860*/  SYNCS.PHASECHK.TRANS64.TRYWAIT P3, [UR23+0x28c30], R7 ;  /* 0x028c3007ff0075a7 */ /* 0x000ee40008060157 */
[----:B---3--:R-:W-:Y:S05]  /*8870*/  @!P3 BRA `(.L_x_2360) ;  /* 0x000000e8006cb947 */ /* 0x008fea0003800000 */
.L_x_2359:
[----:B------:R-:W-:Y:S01]  /*8880*/  R2UR UR18, R0 ;  /* 0x00000000001272ca */ /* 0x000fe200000e0000 */
[----:B--2-4-:R-:W-:Y:S01]  /*8890*/  WARPGROUP.ARRIVE ;  /* 0x00000000000079c5 */ /* 0x014fe20000000000 */
        /* <DEDUP_REMOVED lines=20> */
[----:B---3--:R-:W-:-:S04]  /*89e0*/  FMNMX.FTZ R6, R152, R10, !PT ;  /* 0x0000000a98067209 */ /* 0x008fc80007810000 */
        /* <DEDUP_REMOVED lines=16> */
[----:B------:R-:W2:Y:S02]  /*8af0*/  SHFL.BFLY PT, R5, R12, 0x2, 0x1f ;  /* 0x0c401f000c057f89 */ /* 0x000ea400000e0000 */
[----:B--2---:R-:W-:Y:S02]  /*8b00*/  FMNMX.FTZ R13, R12, R5, !PT ;  /* 0x000000050c0d7209 */ /* 0x004fe40007810000 */
[----:B------:R-:W-:-:S03]  /*8b10*/  FMNMX.FTZ R5, R155, R6, !PT ;  /* 0x000000069b057209 */ /* 0x000fc60007810000 */
[----:B------:R-:W2:Y:S01]  /*8b20*/  SHFL.BFLY PT, R14, R13, 0x1, 0x1f ;  /* 0x0c201f000d0e7f89 */ /* 0x000ea200000e0000 */
[----:B------:R-:W-:-:S04]  /*8b30*/  FMNMX.FTZ R6, R158, R5, !PT ;  /* 0x000000059e067209 */ /* 0x000fc80007810000 */
[----:B------:R-:W-:-:S04]  /*8b40*/  FMNMX.FTZ R5, R159, R6, !PT ;  /* 0x000000069f057209 */ /* 0x000fc80007810000 */
[----:B------:R-:W-:-:S04]  /*8b50*/  FMNMX.FTZ R6, R162, R5, !PT ;  /* 0x00000005a2067209 */ /* 0x000fc80007810000 */
[----:B0-----:R-:W-:-:S04]  /*8b60*/  FMNMX.FTZ R11, R163, R6, !PT ;  /* 0x00000006a30b7209 */ /* 0x001fc80007810000 */
[----:B------:R-:W-:-:S04]  /*8b70*/  FMNMX.FTZ R6, R166, R11, !PT ;  /* 0x0000000ba6067209 */ /* 0x000fc80007810000 */
[----:B------:R-:W-:Y:S02]  /*8b80*/  FMNMX.FTZ R11, R167, R6, !PT ;  /* 0x00000006a70b7209 */ /* 0x000fe40007810000 */
[----:B--2---:R-:W-:Y:S02]  /*8b90*/  FMNMX.FTZ R5, R13, R14, !PT ;  /* 0x0000000e0d057209 */ /* 0x004fe40007810000 */
        /* <DEDUP_REMOVED lines=15> */
[----:B------:R-:W0:Y:S01]  /*8c90*/  MUFU.EX2 R10, R10 ;  /* 0x0000000a000a7308 */ /* 0x000e220000000800 */
        /* <DEDUP_REMOVED lines=10> */
[----:B------:R-:W-:Y:S01]  /*8d40*/  FFMA.FTZ R164, R173, UR10, -R20 ;  /* 0x0000000aada47c23 */ /* 0x000fe20008010814 */
[----:B------:R-:W-:-:S03]  /*8d50*/  IMAD.MOV R173, RZ, RZ, -R17 ;  /* 0x000000ffffad7224 */ /* 0x000fc600078e0a11 */
[----:B------:R-:W3:Y:S01]  /*8d60*/  SHFL.BFLY PT, R153, R6, 0x2, 0x1f ;  /* 0x0c401f0006997f89 */ /* 0x000ee200000e0000 */
[----:B------:R-:W4:Y:S01]  /*8d70*/  MUFU.EX2 R152, R152 ;  /* 0x0000009800987308 */ /* 0x000f220000000800 */
[----:B------:R-:W-:Y:S01]  /*8d80*/  ISETP.NE.AND P3, PT, R2, R173, PT ;  /* 0x000000ad0200720c */ /* 0x000fe20003f65270 */
[-C--:B0-----:R-:W-:Y:S01]  /*8d90*/  FMUL.FTZ R24, R24, R10.reuse ;  /* 0x0000000a18187220 */ /* 0x081fe20000410000 */
[-C--:B------:R-:W-:Y:S01]  /*8da0*/  FMUL.FTZ R25, R25, R10.reuse ;  /* 0x0000000a19197220 */ /* 0x080fe20000410000 */
[-C--:B------:R-:W-:Y:S01]  /*8db0*/  FMUL.FTZ R28, R28, R10.reuse ;  /* 0x0000000a1c1c7220 */ /* 0x080fe20000410000 */
[-C--:B------:R-:W-:Y:S01]  /*8dc0*/  FMUL.FTZ R29, R29, R10.reuse ;  /* 0x0000000a1d1d7220 */ /* 0x080fe20000410000 */
[-C--:B------:R-:W-:Y:S01]  /*8dd0*/  FMUL.FTZ R32, R32, R10.reuse ;  /* 0x0000000a20207220 */ /* 0x080fe20000410000 */
[-C--:B------:R-:W-:Y:S01]  /*8de0*/  FMUL.FTZ R33, R33, R10.reuse ;  /* 0x0000000a21217220 */ /* 0x080fe20000410000 */
[----:B------:R-:W0:Y:S01]  /*8df0*/  MUFU.EX2 R12, R12 ;  /* 0x0000000c000c7308 */ /* 0x000e220000000800 */
        /* <DEDUP_REMOVED lines=18> */
[-C--:B------:R-:W-:Y:S01]  /*8f20*/  FMUL.FTZ R57, R57, R10.reuse ;  /* 0x0000000a39397220 */ /* 0x080fe20000410000 */
[----:B------:R-:W2:Y:S01]  /*8f30*/  SHFL.BFLY PT, R6, R165, 0x1, 0x1f ;  /* 0x0c201f00a5067f89 */ /* 0x000ea200000e0000 */
        /* <DEDUP_REMOVED lines=23> */
[----:B--2---:R-:W-:Y:S01]  /*90b0*/  FMNMX.FTZ R6, R165, R6, !PT ;  /* 0x00000006a5067209 */ /* 0x004fe20007810000 */
        /* <DEDUP_REMOVED lines=13> */
[----:B------:R-:W-:Y:S01]  /*9190*/  FFMA.FTZ R169, R158, UR10, -R177 ;  /* 0x0000000a9ea97c23 */ /* 0x000fe200080108b1 */
[----:B------:R-:W-:Y:S01]  /*91a0*/  MUFU.EX2 R9, R9 ;  /* 0x0000000900097308 */ /* 0x000fe20000000800 */
[----:B------:R-:W-:-:S02]  /*91b0*/  IMAD.U32 R170, RZ, RZ, UR23 ;  /* 0x00000017ffaa7e24 */ /* 0x000fc4000f8e00ff */
[--C-:B------:R-:W-:Y:S01]  /*91c0*/  FFMA.FTZ R176, R159, UR10, -R177.reuse ;  /* 0x0000000a9fb07c23 */ /* 0x100fe200080108b1 */
[--C-:B------:R-:W-:Y:S01]  /*91d0*/  FFMA.FTZ R159, R162, UR10, -R177.reuse ;  /* 0x0000000aa29f7c23 */ /* 0x100fe200080108b1 */
[--C-:B--2---:R-:W-:Y:S01]  /*91e0*/  FFMA.FTZ R180, R163, UR10, -R177.reuse ;  /* 0x0000000aa3b47c23 */ /* 0x104fe200080108b1 */
[----:B------:R-:W-:Y:S02]  /*91f0*/  @!P1 VIADD R154, R170, 0x28c40 ;  /* 0x00028c40aa9a9836 */ /* 0x000fe40000000000 */
[--C-:B------:R-:W-:Y:S01]  /*9200*/  FFMA.FTZ R163, R166, UR10, -R177.reuse ;  /* 0x0000000aa6a37c23 */ /* 0x100fe200080108b1 */
[--C-:B------:R-:W-:Y:S01]  /*9210*/  FFMA.FTZ R208, R171, UR10, -R177.reuse ;  /* 0x0000000aabd07c23 */ /* 0x100fe200080108b1 */
[----:B------:R-:W2:Y:S01]  /*9220*/  MUFU.EX2 R172, R172 ;  /* 0x000000ac00ac7308 */ /* 0x000ea20000000800 */
[--C-:B------:R-:W-:Y:S01]  /*9230*/  FFMA.FTZ R171, R174, UR10, -R177.reuse ;  /* 0x0000000aaeab7c23 */ /* 0x100fe200080108b1 */
[----:B------:R-:W-:Y:S01]  /*9240*/  @!P1 PRMT R154, RZ, 0x654, R154 ;  /* 0x00000654ff9a9816 */ /* 0x000fe2000000009a */
[----:B------:R-:W-:Y:S01]  /*9250*/  FFMA.FTZ R174, R175, UR10, -R177 ;  /* 0x0000000aafae7c23 */ /* 0x000fe200080108b1 */
[----:B------:R-:W-:-:S02]  /*9260*/  IMAD.U32 R175, RZ, RZ, UR22 ;  /* 0x00000016ffaf7e24 */ /* 0x000fc4000f8e00ff */
[--C-:B------:R-:W-:Y:S01]  /*9270*/  FFMA.FTZ R173, R178, UR10, -R177.reuse ;  /* 0x0000000ab2ad7c23 */ /* 0x100fe200080108b1 */
[----:B------:R0:W-:Y:S01]  /*9280*/  @!P1 SYNCS.ARRIVE.TRANS64.RED.A1T0 RZ, [R154+URZ], RZ ;  /* 0x000000ff9aff99a7 */ /* 0x0001e2000810043f */
[--C-:B------:R-:W-:Y:S01]  /*9290*/  FFMA.FTZ R178, R179, UR10, -R177.reuse ;  /* 0x0000000ab3b27c23 */ /* 0x100fe200080108b1 */
[----:B------:R-:W3:Y:S01]  /*92a0*/  MUFU.EX2 R155, R155 ;  /* 0x0000009b009b7308 */ /* 0x000ee20000000800 */
[----:B------:R-:W-:Y:S02]  /*92b0*/  @!P3 IMAD R158, R175, 0x40, R16 ;  /* 0x00000040af9eb824 */ /* 0x000fe400078e0210 */
[--C-:B------:R-:W-:Y:S01]  /*92c0*/  FFMA.FTZ R182, R182, UR10, -R177.reuse ;  /* 0x0000000ab6b67c23 */ /* 0x100fe200080108b1 */
[----:B------:R-:W-:Y:S01]  /*92d0*/  FFMA.FTZ R177, R183, UR10, -R177 ;  /* 0x0000000ab7b17c23 */ /* 0x000fe200080108b1 */
[-C--:B------:R-:W-:Y:S01]  /*92e0*/  FMUL.FTZ R109, R109, R10.reuse ;  /* 0x0000000a6d6d7220 */ /* 0x080fe20000410000 */
[----:B------:R-:W-:Y:S01]  /*92f0*/  FMUL.FTZ R112, R112, R10 ;  /* 0x0000000a70707220 */ /* 0x000fe20000410000 */
[----:B0-----:R-:W-:Y:S01]  /*9300*/  FADD.FTZ R154, R12, R3 ;  /* 0x000000030c9a7221 */ /* 0x001fe20000010000 */
[----:B------:R-:W-:Y:S01]  /*9310*/  @!P3 LEA R158, R158, UR46, 0x2 ;  /* 0x0000002e9e9ebc11 */ /* 0x000fe2000f8e10ff */
[----:B------:R-:W0:Y:S01]  /*9320*/  MUFU.EX2 R169, R169 ;  /* 0x000000a900a97308 */ /* 0x000e220000000800 */
[----:B--2---:R-:W-:Y:S01]  /*9330*/  FFMA.FTZ R4, R9, R4, R172 ;  /* 0x0000000409047223 */ /* 0x004fe200000100ac */
[----:B------:R-:W-:Y:S01]  /*9340*/  FADD.FTZ R3, R13, R154 ;  /* 0x0000009a0d037221 */ /* 0x000fe20000010000 */
[-C--:B------:R-:W-:Y:S01]  /*9350*/  FMUL.FTZ R113, R113, R10.reuse ;  /* 0x0000000a71717220 */ /* 0x080fe20000410000 */
[----:B------:R-:W-:Y:S01]  /*9360*/  @!P3 STS [R158+0x28800], R10 ;  /* 0x0288000a9e00b388 */ /* 0x000fe20000000800 */
[-C--:B------:R-:W-:Y:S01]  /*9370*/  FMUL.FTZ R116, R116, R10.reuse ;  /* 0x0000000a74747220 */ /* 0x080fe20000410000 */
[----:B------:R-:W-:Y:S01]  /*9380*/  FADD.FTZ R154, R156, R3 ;  /* 0x000000039c9a7221 */ /* 0x000fe20000010000 */
[-C--:B------:R-:W-:Y:S01]  /*9390*/  FMUL.FTZ R117, R117, R10.reuse ;  /* 0x0000000a75757220 */ /* 0x080fe20000410000 */
[----:B------:R-:W2:Y:S01]  /*93a0*/  MUFU.EX2 R176, R176 ;  /* 0x000000b000b07308 */ /* 0x000ea20000000800 */
[----:B---3--:R-:W-:Y:S01]  /*93b0*/  FADD.FTZ R4, R155, R4 ;  /* 0x000000049b047221 */ /* 0x008fe20000010000 */
[----:B------:R-:W-:Y:S01]  /*93c0*/  FADD.FTZ R175, R15, R154 ;  /* 0x0000009a0faf7221 */ /* 0x000fe20000010000 */
[----:B------:R3:W-:Y:S01]  /*93d0*/  @!P3 STS [R158+0x28820], R9 ;  /* 0x028820099e00b388 */ /* 0x0007e20000000800 */
[-C--:B------:R-:W-:Y:S01]  /*93e0*/  FMUL.FTZ R120, R120, R10.reuse ;  /* 0x0000000a78787220 */ /* 0x080fe20000410000 */
[-C--:B------:R-:W-:Y:S01]  /*93f0*/  FMUL.FTZ R121, R121, R10.reuse ;  /* 0x0000000a79797220 */ /* 0x080fe20000410000 */
[----:B------:R-:W-:Y:S01]  /*9400*/  FADD.FTZ R154, R14, R175 ;  /* 0x000000af0e9a7221 */ /* 0x000fe20000010000 */
[-C--:B------:R-:W-:Y:S01]  /*9410*/  FMUL.FTZ R124, R124, R10.reuse ;  /* 0x0000000a7c7c7220 */ /* 0x080fe20000410000 */
[----:B------:R-:W4:Y:S01]  /*9420*/  MUFU.EX2 R159, R159 ;  /* 0x0000009f009f7308 */ /* 0x000f220000000800 */
        /* <DEDUP_REMOVED lines=16> */
[----:B----4-:R-:W-:Y:S01]  /*9530*/  FADD.FTZ R3, R159, R4 ;  /* 0x000000049f037221 */ /* 0x010fe20000010000 */
[-C--:B------:R-:W-:Y:S01]  /*9540*/  FMUL.FTZ R148, R148, R10.reuse ;  /* 0x0000000a94947220 */ /* 0x080fe20000410000 */
[----:B------:R-:W-:Y:S01]  /*9550*/  FMUL.FTZ R149, R149, R10 ;  /* 0x0000000a95957220 */ /* 0x000fe20000410000 */
[----:B------:R-:W-:Y:S01]  /*9560*/  F2FP.BF16.F32.PACK_AB R152, R152, R11 ;  /* 0x0000000b9898723e */ /* 0x000fe200000010ff */
[-C--:B------:R-:W-:Y:S01]  /*9570*/  FMUL.FTZ R26, R26, R9.reuse ;  /* 0x000000091a1a7220 */ /* 0x080fe20000410000 */
[----:B------:R-:W-:Y:S01]  /*9580*/  F2FP.BF16.F32.PACK_AB R156, R15, R156 ;  /* 0x0000009c0f9c723e */ /* 0x000fe200000010ff */
[-C--:B------:R-:W-:Y:S01]  /*9590*/  FMUL.FTZ R27, R27, R9.reuse ;  /* 0x000000091b1b7220 */ /* 0x080fe20000410000 */
[----:B------:R-:W4:Y:S01]  /*95a0*/  MUFU.EX2 R160, R160 ;  /* 0x000000a000a07308 */ /* 0x000f220000000800 */
[----:B0-----:R-:W-:Y:S01]  /*95b0*/  FADD.FTZ R4, R180, R3 ;  /* 0x00000003b4047221 */ /* 0x001fe20000010000 */
[----:B---3--:R-:W-:Y:S01]  /*95c0*/  F2FP.BF16.F32.PACK_AB R158, R21, R14 ;  /* 0x0000000e159e723e */ /* 0x008fe200000010ff */
        /* <DEDUP_REMOVED lines=16> */
[-C--:B------:R-:W-:Y:S01]  /*96d0*/  FMUL.FTZ R54, R54, R9.reuse ;  /* 0x0000000936367220 */ /* 0x080fe20000410000 */
[-C--:B------:R-:W-:Y:S01]  /*96e0*/  FMUL.FTZ R55, R55, R9.reuse ;  /* 0x0000000937377220 */ /* 0x080fe20000410000 */
[-C--:B------:R-:W-:Y:S01]  /*96f0*/  FMUL.FTZ R58, R58, R9.reuse ;  /* 0x000000093a3a7220 */ /* 0x080fe20000410000 */
        /* <DEDUP_REMOVED lines=14> */
[----:B------:R-:W-:Y:S01]  /*97e0*/  F2FP.BF16.F32.PACK_AB R153, R155, R172 ;  /* 0x000000ac9b99723e */ /* 0x000fe200000010ff */
[----:B------:R-:W-:Y:S01]  /*97f0*/  FMUL.FTZ R78, R78, R9 ;  /* 0x000000094e4e7220 */ /* 0x000fe20000410000 */
[----:B------:R-:W-:Y:S01]  /*9800*/  F2FP.BF16.F32.PACK_AB R155, R176, R169 ;  /* 0x000000a9b09b723e */ /* 0x000fe200000010ff */
        /* <DEDUP_REMOVED lines=27> */
[C---:B---3--:R-:W-:Y:S01]  /*99c0*/  FADD.FTZ R10, R164.reuse, R175 ;  /* 0x000000afa40a7221 */ /* 0x048fe20000010000 */
[----:B------:R-:W-:Y:S01]  /*99d0*/  F2FP.BF16.F32.PACK_AB R162, R164, R157 ;  /* 0x0000009da4a2723e */ /* 0x000fe200000010ff */
[----:B------:R-:W-:Y:S01]  /*99e0*/  FMUL.FTZ R115, R115, R9 ;  /* 0x0000000973737220 */ /* 0x000fe20000410000 */
[----:B------:R-:W-:Y:S01]  /*99f0*/  F2FP.BF16.F32.PACK_AB R157, R180, R159 ;  /* 0x0000009fb49d723e */ /* 0x000fe200000010ff */
[----:B------:R-:W-:Y:S01]  /*9a00*/  FMUL.FTZ R118, R118, R9 ;  /* 0x0000000976767220 */ /* 0x000fe20000410000 */
[----:B------:R-:W-:Y:S01]  /*9a10*/  F2FP.BF16.F32.PACK_AB R159, R206, R163 ;  /* 0x000000a3ce9f723e */ /* 0x000fe200000010ff */
[-C--:B------:R-:W-:Y:S01]  /*9a20*/  FMUL.FTZ R119, R119, R9.reuse ;  /* 0x0000000977777220 */ /* 0x080fe20000410000 */
[----:B------:R-:W3:Y:S01]  /*9a30*/  MUFU.EX2 R174, R174 ;  /* 0x000000ae00ae7308 */ /* 0x000ee20000000800 */
[----:B0-----:R-:W-:Y:S01]  /*9a40*/  FADD.FTZ R3, R171, R4 ;  /* 0x00000004ab037221 */ /* 0x001fe20000010000 */
[----:B------:R0:W-:Y:S01]  /*9a50*/  STSM.16.M88.4 [R18+0x26800], R152 ;  /* 0x0268009812007844 */ /* 0x0001e20000000200 */
[-C--:B------:R-:W-:Y:S01]  /*9a60*/  FMUL.FTZ R122, R122, R9.reuse ;  /* 0x000000097a7a7220 */ /* 0x080fe20000410000 */
[-C--:B------:R-:W-:Y:S01]  /*9a70*/  FMUL.FTZ R123, R123, R9.reuse ;  /* 0x000000097b7b7220 */ /* 0x080fe20000410000 */
[-C--:B------:R-:W-:Y:S01]  /*9a80*/  FMUL.FTZ R126, R126, R9.reuse ;  /* 0x000000097e7e7220 */ /* 0x080fe20000410000 */
[----:B------:R0:W-:Y:S01]  /*9a90*/  STSM.16.M88.4 [R19], R156 ;  /* 0x0000009c13007844 */ /* 0x0001e20000000200 */
        /* <DEDUP_REMOVED lines=12> */
[-C--:B------:R-:W-:Y:S01]  /*9b60*/  FMUL.FTZ R142, R142, R9.reuse ;  /* 0x000000098e8e7220 */ /* 0x080fe20000410000 */
[-C--:B------:R-:W-:Y:S01]  /*9b70*/  FMUL.FTZ R143, R143, R9.reuse ;  /* 0x000000098f8f7220 */ /* 0x080fe20000410000 */
[-C--:B------:R-:W-:Y:S01]  /*9b80*/  FMUL.FTZ R146, R146, R9.reuse ;  /* 0x0000000992927220 */ /* 0x080fe20000410000 */
[-C--:B------:R-:W-:Y:S01]  /*9b90*/  FMUL.FTZ R147, R147, R9.reuse ;  /* 0x0000000993937220 */ /* 0x080fe20000410000 */
[----:B------:R-:W-:Y:S01]  /*9ba0*/  FMUL.FTZ R150, R150, R9 ;  /* 0x0000000996967220 */ /* 0x000fe20000410000 */
[----:B------:R-:W3:Y:S01]  /*9bb0*/  MUFU.EX2 R20, R20 ;  /* 0x0000001400147308 */ /* 0x000ee20000000800 */
[C---:B----4-:R-:W-:Y:S01]  /*9bc0*/  FADD.FTZ R10, R168.reuse, R11 ;  /* 0x0000000ba80a7221 */ /* 0x050fe20000010000 */
[----:B------:R-:W-:Y:S01]  /*9bd0*/  F2FP.BF16.F32.PACK_AB R164, R168, R161 ;  /* 0x000000a1a8a4723e */ /* 0x000fe200000010ff */
[----:B------:R-:W-:Y:S01]  /*9be0*/  FMUL.FTZ R151, R151, R9 ;  /* 0x0000000997977220 */ /* 0x000fe20000410000 */
[----:B------:R-:W-:Y:S01]  /*9bf0*/  F2FP.BF16.F32.PACK_AB R161, R208, R167 ;  /* 0x000000a7d0a1723e */ /* 0x000fe200000010ff */
[----:B------:R-:W-:-:S03]  /*9c00*/  FADD.FTZ R3, R165, R10 ;  /* 0x0000000aa5037221 */ /* 0x000fc60000010000 */
[----:B------:R-:W4:Y:S01]  /*9c10*/  MUFU.EX2 R178, R178 ;  /* 0x000000b200b27308 */ /* 0x000f220000000800 */
[----:B--2---:R-:W-:Y:S01]  /*9c20*/  FADD.FTZ R11, R173, R4 ;  /* 0x00000004ad0b7221 */ /* 0x004fe20000010000 */
[----:B------:R0:W-:Y:S06]  /*9c30*/  STSM.16.M88.4 [R23], R160 ;  /* 0x000000a017007844 */ /* 0x0001ec0000000200 */
[----:B------:R-:W2:Y:S01]  /*9c40*/  MUFU.EX2 R182, R182 ;  /* 0x000000b600b67308 */ /* 0x000ea20000000800 */
[C---:B---3--:R-:W-:Y:S01]  /*9c50*/  F2FP.BF16.F32.PACK_AB R166, R20.reuse, R165 ;  /* 0x000000a514a6723e */ /* 0x048fe200000010ff */
[----:B------:R-:W-:-:S06]  /*9c60*/  FADD.FTZ R3, R20, R3 ;  /* 0x0000000314037221 */ /* 0x000fcc0000010000 */
[----:B------:R-:W3:Y:S01]  /*9c70*/  MUFU.EX2 R177, R177 ;  /* 0x000000b100b17308 */ /* 0x000ee20000000800 */
[C---:B----4-:R-:W-:Y:S01]  /*9c80*/  FADD.FTZ R11, R178.reuse, R11 ;  /* 0x0000000bb20b7221 */ /* 0x050fe20000010000 */
[----:B------:R-:W-:-:S03]  /*9c90*/  F2FP.BF16.F32.PACK_AB R165, R178, R173 ;  /* 0x000000adb2a5723e */ /* 0x000fc600000010ff */
[----:B--2---:R-:W-:Y:S01]  /*9ca0*/  FADD.FTZ R4, R182, R11 ;  /* 0x0000000bb6047221 */ /* 0x004fe20000010000 */
[----:B---3--:R-:W-:-:S03]  /*9cb0*/  F2FP.BF16.F32.PACK_AB R167, R177, R182 ;  /* 0x000000b6b1a7723e */ /* 0x008fc600000010ff */
[----:B------:R-:W-:Y:S02]  /*9cc0*/  FADD.FTZ R4, R177, R4 ;  /* 0x00000004b1047221 */ /* 0x000fe40000010000 */
[----:B------:R0:W-:Y:S01]  /*9cd0*/  STSM.16.M88.4 [R22], R164 ;  /* 0x000000a416007844 */ /* 0x0001e20000000200 */
[----:B------:R-:W-:Y:S05]  /*9ce0*/  @!P0 BRA `(.L_x_2361) ;  /* 0x0000000000048947 */ /* 0x000fea0003800000 */
[----:B------:R-:W-:Y:S01]  /*9cf0*/  BPT.TRAP 0x1 ;  /* 0x000000040000795c */ /* 0x000fe20000300000 */
.L_x_2361:
[----:B------:R2:W3:Y:S01]  /*9d00*/  SYNCS.PHASECHK.TRANS64.TRYWAIT P3, [UR23+0x28c50], R7 ;  /* 0x028c5007ff0075a7 */ /* 0x0004e20008060157 */
[----:B------:R-:W-:Y:S05]  /*9d10*/  @!P0 BRA `(.L_x_2362) ;  /* 0x0000000000048947 */ /* 0x000fea0003800000 */
[----:B------:R-:W-:Y:S01]  /*9d20*/  BPT.TRAP 0x1 ;  /* 0x000000040000795c */ /* 0x000fe20000300000 */
.L_x_2362:
[----:B---3--:R-:W-:Y:S05]  /*9d30*/  @P3 BRA `(.L_x_2363) ;  /* 0x0000000000083947 */ /* 0x008fea0003800000 */
[----:B------:R-:W3:Y:S02]  /*9d40*/  SYNCS.PHASECHK.TRANS64.TRYWAIT P3, [UR23+0x28c50], R7 ;  /* 0x028c5007ff0075a7 */ /* 0x000ee40008060157 */
[----:B---3--:R-:W-:Y:S05]  /*9d50*/  @!P3 BRA `(.L_x_2364) ;  /* 0x000000d4004cb947 */ /* 0x008fea0003800000 */
.L_x_2363:
        /* <DEDUP_REMOVED lines=39> */
[----:B-12---:R-:W-:-:S07]  /*9fd0*/  IMAD.MOV.U32 R7, RZ, RZ, R8 ;  /* 0x000000ffff077224 */ /* 0x006fce00078e0008 */
.L_x_2356:
[----:B------:R-:W-:-:S13]  /*9fe0*/  ISETP.GE.AND P2, PT, R7, UR48, PT ;  /* 0x0000003007007c0c */ /* 0x000fda000bf46270 */
[----:B------:R-:W-:Y:S05]  /*9ff0*/  @!P2 BRA `(.L_x_2366) ;  /* 0x0000002000e0a947 */ /* 0x000fea0003800000 */
[----:B------:R-:W-:Y:S01]  /*a000*/  IMAD.MOV.U32 R12, RZ, RZ, R6 ;  /* 0x000000ffff0c7224 */ /* 0x000fe200078e0006 */
[----:B------:R-:W-:Y:S01]  /*a010*/  UMOV UR21, UR37 ;  /* 0x0000002500157c82 */ /* 0x000fe20008000000 */
[----:B------:R-:W-:Y:S01]  /*a020*/  IMAD.MOV.U32 R13, RZ, RZ, R5 ;  /* 0x000000ffff0d7224 */ /* 0x000fe200078e0005 */
[----:B------:R-:W-:Y:S01]  /*a030*/  ULDC UR22, c[0x0][0x9e4] ;  /* 0x0002790000167ab9 */ /* 0x000fe20000000800 */
[----:B------:R-:W-:Y:S01]  /*a040*/  ULDC UR23, c[0x0][0x9dc] ;  /* 0x0002770000177ab9 */ /* 0x000fe20000000800 */
[----:B------:R-:W-:Y:S01]  /*a050*/  ULDC UR20, c[0x0][0x988] ;  /* 0x0002620000147ab9 */ /* 0x000fe20000000800 */
[----:B------:R-:W-:-:S05]  /*a060*/  ULDC UR24, c[0x0][0x9e0] ;  /* 0x0002780000187ab9 */ /* 0x000fca0000000800 */
.L_x_2383:
[----:B------:R-:W-:-:S04]  /*a070*/  UIADD3 UR37, UR21, 0x1, URZ ;  /* 0x0000000115257890 */ /* 0x000fc8000fffe03f */
[----:B------:R-:W-:-:S04]  /*a080*/  UISETP.NE.AND UP1, UPT, UR37, 0x2, UPT ;  /* 0x000000022500788c */ /* 0x000fc8000bf25270 */
[----:B------:R-:W-:Y:S02]  /*a090*/  USEL UR6, URZ, 0x1, UP1 ;  /* 0x000000013f067887 */ /* 0x000fe40008800000 */
[----:B------:R-:W-:Y:S02]  /*a0a0*/  USEL UR37, UR37, URZ, UP1 ;  /* 0x0000003f25257287 */ /* 0x000fe40008800000 */
[----:B------:R-:W-:Y:S01]  /*a0b0*/  ULOP3.LUT UR38, UR38, UR6, URZ, 0x3c, !UPT ;  /* 0x0000000626267292 */ /* 0x000fe2000f8e3c3f */
[----:B-12---:R-:W-:Y:S11]  /*a0c0*/  @!P0 BRA `(.L_x_2367) ;  /* 0x0000000000048947 */ /* 0x006ff60003800000 */
[----:B------:R-:W-:Y:S01]  /*a0d0*/  BPT.TRAP 0x1 ;  /* 0x000000040000795c */ /* 0x000fe20000300000 */
.L_x_2367:
[----:B------:R-:W-:Y:S01]  /*a0e0*/  ULEA UR25, UR37, UR46, 0x3 ;  /* 0x0000002e25197291 */ /* 0x000fe2000f8e183f */
[----:B0-----:R-:W-:-:S05]  /*a0f0*/  IMAD.U32 R11, RZ, RZ, UR38 ;  /* 0x00000026ff0b7e24 */ /* 0x001fca000f8e00ff */
[----:B------:R-:W-:-:S04]  /*a100*/  SHF.L.U32 R11, R11, 0x1f, RZ ;  /* 0x0000001f0b0b7819 */ /* 0x000fc800000006ff */
[----:B------:R0:W0:Y:S01]  /*a110*/  SYNCS.PHASECHK.TRANS64.TRYWAIT P2, [UR25+0x28c30], R11 ;  /* 0x028c300bff0075a7 */ /* 0x0000220008040159 */
[----:B------:R-:W-:Y:S05]  /*a120*/  @!P0 BRA `(.L_x_2368) ;  /* 0x0000000000048947 */ /* 0x000fea0003800000 */
[----:B------:R-:W-:Y:S01]  /*a130*/  BPT.TRAP 0x1 ;  /* 0x000000040000795c */ /* 0x000fe20000300000 */
.L_x_2368:
[----:B0-----:R-:W-:Y:S05]  /*a140*/  @P2 BRA `(.L_x_2369) ;  /* 0x0000000000082947 */ /* 0x001fea0003800000 */
[----:B------:R-:W0:Y:S02]  /*a150*/  SYNCS.PHASECHK.TRANS64.TRYWAIT P2, [UR25+0x28c30], R11 ;  /* 0x028c300bff0075a7 */ /* 0x000e240008040159 */
[----:B0-----:R-:W-:Y:S05]  /*a160*/  @!P2 BRA `(.L_x_2370) ;  /* 0x000000d0005ca947 */ /* 0x001fea0003800000 */
.L_x_2369:
[----:B------:R-:W-:Y:S01]  /*a170*/  R2UR UR18, R0 ;  /* 0x00000000001272ca */ /* 0x000fe200000e0000 */
[----:B--234-:R-:W-:Y:S01]  /*a180*/  WARPGROUP.ARRIVE ;  /* 0x00000000000079c5 */ /* 0x01cfe20000000000 */
[----:B------:R-:W-:Y:S01]  /*a190*/  UMOV UR19, 0x40000040 ;  /* 0x4000004000137882 */ /* 0x000fe20000000000 */
[----:B------:R-:W-:Y:S01]  /*a1a0*/  UMOV UR7, 0x40000040 ;  /* 0x4000004000077882 */ /* 0x000fe20000000000 */
[----:B------:R-:W-:Y:S01]  /*a1b0*/  UMOV UR11, 0x40000040 ;  /* 0x40000040000b7882 */ /* 0x000fe20000000000 */
[----:B------:R-:W-:Y:S01]  /*a1c0*/  UMOV UR15, 0x40000040 ;  /* 0x40000040000f7882 */ /* 0x000fe20000000000 */
[----:B------:R-:W-:Y:S01]  /*a1d0*/  PLOP3.LUT P2, PT, PT, PT, UP0, 0x80, 0x0 ;  /* 0x000000000000781c */ /* 0x000fe20003f4f008 */
[----:B------:R-:W-:Y:S02]  /*a1e0*/  VIADD R14, R185, UR42 ;  /* 0x0000002ab90e7c36 */ /* 0x000fe40008000000 */
[----:B-1----:R-:W-:Y:S02]  /*a1f0*/  IMAD.U32 R10, RZ, RZ, UR25 ;  /* 0x00000019ff0a7e24 */ /* 0x002fe4000f8e00ff */
[----:B------:R-:W-:-:S02]  /*a200*/  IMAD.U32 R9, RZ, RZ, UR51 ;  /* 0x00000033ff097e24 */ /* 0x000fc4000f8e00ff */
[----:B------:R-:W-:-:S04]  /*a210*/  ULEA UR18, UR37, UR18, 0x9 ;  /* 0x0000001225127291 */ /* 0x000fc8000f8e483f */
        /* <DEDUP_REMOVED lines=8> */
[----:B------:R-:W-:Y:S01]  /*a2a0*/  @P2 IMAD.HI.U32 R5, R14, UR6, RZ ;  /* 0x000000060e052c27 */ /* 0x000fe2000f8e00ff */
[----:B------:R-:W-:-:S04]  /*a2b0*/  @UP0 ULDC UR6, c[0x0][0x450] ;  /* 0x0001140000060ab9 */ /* 0x000fc80000000800 */
[----:B------:R-:W-:Y:S01]  /*a2c0*/  @P2 SHF.R.U32.HI R14, RZ, UR6, R5 ;  /* 0x00000006ff0e2c19 */ /* 0x000fe20008011605 */
[----:B------:R-:W-:Y:S01]  /*a2d0*/  @!P1 VIADD R5, R10, 0x28c40 ;  /* 0x00028c400a059836 */ /* 0x000fe20000000000 */
[----:B------:R-:W-:-:S03]  /*a2e0*/  ULOP3.LUT UR6, URZ, UR23, URZ, 0x33, !UPT ;  /* 0x000000173f067292 */ /* 0x000fc6000f8e333f */
[----:B------:R-:W0:Y:S01]  /*a2f0*/  SHFL.IDX PT, R20, R14, RZ, 0x1c1f ;  /* 0x001c1fff0e147589 */ /* 0x000e2200000e0000 */
[----:B------:R-:W-:Y:S01]  /*a300*/  @!P1 PRMT R6, RZ, 0x654, R5 ;  /* 0x00000654ff069816 */ /* 0x000fe20000000005 */
[----:B------:R-:W-:Y:S01]  /*a310*/  IMAD.SHL.U32 R5, R7, 0x40, RZ ;  /* 0x0000004007057824 */ /* 0x000fe200078e00ff */
[----:B------:R-:W-:Y:S02]  /*a320*/  WARPGROUP.DEPBAR.LE gsb0, 0x0 ;  /* 0x00008000000079c5 */ /* 0x000fe40000010000 */
[----:B------:R-:W-:-:S06]  /*a330*/  WARPGROUP.ARRIVE ;  /* 0x00000000000079c5 */ /* 0x000fcc0000000000 */
[----:B------:R-:W-:Y:S03]  /*a340*/  HGMMA.64x64x16.F32.BF16 R152, gdesc[UR8], R152, gsb0 ;  /* 0x00e00000089879f0 */ /* 0x000fe60008001898 */
[----:B------:R-:W-:Y:S02]  /*a350*/  WARPGROUP.DEPBAR.LE gsb0, 0x0 ;  /* 0x00008000000079c5 */ /* 0x000fe40000010000 */
[----:B------:R-:W-:-:S06]  /*a360*/  WARPGROUP.ARRIVE ;  /* 0x00000000000079c5 */ /* 0x000fcc0000000000 */
[----:B------:R-:W-:Y:S03]  /*a370*/  HGMMA.64x64x16.F32.BF16 R152, gdesc[UR12], R152, gsb0 ;  /* 0x00e000000c9879f0 */ /* 0x000fe60008001898 */
[----:B------:R-:W-:Y:S02]  /*a380*/  WARPGROUP.DEPBAR.LE gsb0, 0x0 ;  /* 0x00008000000079c5 */ /* 0x000fe40000010000 */
[----:B------:R1:W-:Y:S02]  /*a390*/  @!P1 SYNCS.ARRIVE.TRANS64.RED.A1T0 RZ, [R6+URZ], RZ ;  /* 0x000000ff06ff99a7 */ /* 0x0003e4000810043f */
[----:B-1----:R-:W-:-:S04]  /*a3a0*/  IADD3 R6, -R2, 0x1, -R5 ;  /* 0x0000000102067810 */ /* 0x002fc80007ffe905 */
[----:B------:R-:W-:-:S05]  /*a3b0*/  IADD3 R6, -R9, UR49, R6 ;  /* 0x0000003109067c10 */ /* 0x000fca000fffe106 */
[C---:B------:R-:W-:Y:S02]  /*a3c0*/  VIADD R205, R6.reuse, UR24 ;  /* 0x0000001806cd7c36 */ /* 0x040fe40008000000 */
[----:B------:R-:W-:Y:S02]  /*a3d0*/  VIADD R206, R6, UR6 ;  /* 0x0000000606ce7c36 */ /* 0x000fe40008000000 */
[--C-:B0-----:R-:W-:Y:S02]  /*a3e0*/  IMAD.IADD R6, R205, 0x1, R20.reuse ;  /* 0x00000001cd067824 */ /* 0x101fe400078e0214 */
[----:B------:R-:W-:Y:S01]  /*a3f0*/  IMAD.IADD R15, R206, 0x1, R20 ;  /* 0x00000001ce0f7824 */ /* 0x000fe200078e0214 */
[----:B------:R-:W-:Y:S06]  /*a400*/  @!P6 BRA `(.L_x_2371) ;  /* 0x00000000005ce947 */ /* 0x000fec0003800000 */
        /* <DEDUP_REMOVED lines=13> */
.L_x_2373:
[----:B------:R-:W-:-:S05]  /*a4e0*/  IMAD.U32 R207, RZ, RZ, UR22 ;  /* 0x00000016ffcf7e24 */ /* 0x000fca000f8e00ff */
[----:B------:R-:W-:-:S13]  /*a4f0*/  ISETP.NE.AND P2, PT, R207, 0x1, PT ;  /* 0x00000001cf00780c */ /* 0x000fda0003f45270 */
[----:B------:R-:W0:Y:S02]  /*a500*/  @P2 LDC.64 R8, c[0x0][0x9e8] ;  /* 0x00027a00ff082b82 */ /* 0x000e240000000a00 */
[----:B0-----:R-:W-:-:S05]  /*a510*/  @P2 IMAD.HI.U32 R8, R20, R8, RZ ;  /* 0x0000000814082227 */ /* 0x001fca00078e00ff */
[----:B------:R-:W-:-:S07]  /*a520*/  @P2 SHF.R.U32.HI R20, RZ, R9, R8 ;  /* 0x00000009ff142219 */ /* 0x000fce0000011608 */
.L_x_2374:
[----:B------:R-:W-:Y:S05]  /*a530*/  BSYNC B0 ;  /* 0x0000000000007941 */ /* 0x000fea0003800000 */
.L_x_2372:
[----:B------:R-:W-:-:S04]  /*a540*/  IMAD R9, R20, R207, -R5 ;  /* 0x000000cf14097224 */ /* 0x000fc800078e0a05 */
[----:B------:R-:W-:-:S05]  /*a550*/  IMAD.IADD R9, R9, 0x1, -R2 ;  /* 0x0000000109097824 */ /* 0x000fca00078e0a02 */
[----:B------:R-:W-:Y:S02]  /*a560*/  VIADDMNMX R6, R9, R207, R6, PT ;  /* 0x000000cf09067246 */ /* 0x000fe40003800106 */
[----:B------:R-:W-:-:S07]  /*a570*/  VIMNMX R15, R15, R9, !PT ;  /* 0x000000090f0f7248 */ /* 0x000fce0007fe0100 */
.L_x_2371:
[----:B------:R-:W-:Y:S01]  /*a580*/  ISETP.GT.AND P2, PT, R7, -0x1, PT ;  /* 0xffffffff0700780c */ /* 0x000fe20003f44270 */
[----:B------:R-:W0:Y:S03]  /*a590*/  SHFL.IDX PT, R8, R14, 0x1, 0x1c1f ;  /* 0x003c1f000e087f89 */ /* 0x000e2600000e0000 */
[C---:B------:R-:W-:Y:S02]  /*a5a0*/  ISETP.GT.AND P3, PT, R15.reuse, RZ, P2 ;  /* 0x000000ff0f00720c */ /* 0x040fe40001764270 */
[C---:B------:R-:W-:Y:S02]  /*a5b0*/  ISETP.GT.AND P5, PT, R15.reuse, 0x1, P2 ;  /* 0x000000010f00780c */ /* 0x040fe400017a4270 */
[----:B------:R-:W-:Y:S02]  /*a5c0*/  ISETP.LT.OR P4, PT, R6, 0x1, P3 ;  /* 0x000000010600780c */ /* 0x000fe40001f81670 */
[----:B------:R-:W-:-:S02]  /*a5d0*/  ISETP.GT.AND P3, PT, R15, 0x8, P2 ;  /* 0x000000080f00780c */ /* 0x000fc40001764270 */
[----:B------:R-:W-:Y:S02]  /*a5e0*/  FSEL R152, R152, -INF , !P4 ;  /* 0xff80000098987808 */ /* 0x000fe40006000000 */
[----:B------:R-:W-:Y:S02]  /*a5f0*/  ISETP.GT.AND P4, PT, R15, 0x9, P2 ;  /* 0x000000090f00780c */ /* 0x000fe40001784270 */
[C---:B------:R-:W-:Y:S02]  /*a600*/  ISETP.LT.OR P5, PT, R6.reuse, 0x2, P5 ;  /* 0x000000020600780c */ /* 0x040fe40002fa1670 */
[C---:B------:R-:W-:Y:S02]  /*a610*/  ISETP.LT.OR P3, PT, R6.reuse, 0x9, P3 ;  /* 0x000000090600780c */ /* 0x040fe40001f61670 */
[----:B------:R-:W-:Y:S02]  /*a620*/  ISETP.LT.OR P4, PT, R6, 0xa, P4 ;  /* 0x0000000a0600780c */ /* 0x000fe40002781670 */
[----:B------:R-:W-:-:S02]  /*a630*/  FSEL R153, R153, -INF , !P5 ;  /* 0xff80000099997808 */ /* 0x000fc40006800000 */
[----:B------:R-:W-:Y:S01]  /*a640*/  FSEL R156, R156, -INF , !P3 ;  /* 0xff8000009c9c7808 */ /* 0x000fe20005800000 */
[----:B0-----:R-:W-:Y:S01]  /*a650*/  IMAD.IADD R14, R206, 0x1, R8 ;  /* 0x00000001ce0e7824 */ /* 0x001fe200078e0208 */
[----:B------:R-:W-:Y:S02]  /*a660*/  FSEL R157, R157, -INF , !P4 ;  /* 0xff8000009d9d7808 */ /* 0x000fe40006000000 */
        /* <DEDUP_REMOVED lines=9> */
[----:B------:R-:W-:-:S02]  /*a700*/  ISETP.GT.AND P5, PT, R15, 0x19, P2 ;  /* 0x000000190f00780c */ /* 0x000fc400017a4270 */
[C---:B------:R-:W-:Y:S02]  /*a710*/  ISETP.GT.AND P3, PT, R15.reuse, 0x20, P2 ;  /* 0x000000200f00780c */ /* 0x040fe40001764270 */
[----:B------:R-:W-:Y:S02]  /*a720*/  ISETP.GT.AND P4, PT, R15, 0x21, P2 ;  /* 0x000000210f00780c */ /* 0x000fe40001784270 */
[C---:B------:R-:W-:Y:S02]  /*a730*/  ISETP.LT.OR P5, PT, R6.reuse, 0x1a, P5 ;  /* 0x0000001a0600780c */ /* 0x040fe40002fa1670 */
[C---:B------:R-:W-:Y:S02]  /*a740*/  ISETP.LT.OR P3, PT, R6.reuse, 0x21, P3 ;  /* 0x000000210600780c */ /* 0x040fe40001f61670 */
[----:B------:R-:W-:Y:S02]  /*a750*/  ISETP.LT.OR P4, PT, R6, 0x22, P4 ;  /* 0x000000220600780c */ /* 0x000fe40002781670 */
[----:B------:R-:W-:-:S02]  /*a760*/  FSEL R165, R165, -INF , !P5 ;  /* 0xff800000a5a57808 */ /* 0x000fc40006800000 */
[----:B------:R-:W-:Y:S02]  /*a770*/  FSEL R168, R168, -INF , !P3 ;  /* 0xff800000a8a87808 */ /* 0x000fe40005800000 */
        /* <DEDUP_REMOVED lines=34> */
.L_x_2377:
[----:B------:R-:W-:-:S05]  /*a9a0*/  IMAD.U32 R20, RZ, RZ, UR22 ;  /* 0x00000016ff147e24 */ /* 0x000fca000f8e00ff */
[----:B------:R-:W-:-:S13]  /*a9b0*/  ISETP.NE.AND P3, PT, R20, 0x1, PT ;  /* 0x000000011400780c */ /* 0x000fda0003f65270 */
[----:B------:R-:W0:Y:S02]  /*a9c0*/  @P3 LDC.64 R8, c[0x0][0x9e8] ;  /* 0x00027a00ff083b82 */ /* 0x000e240000000a00 */
[----:B0-----:R-:W-:-:S05]  /*a9d0*/  @P3 IMAD.HI.U32 R8, R15, R8, RZ ;  /* 0x000000080f083227 */ /* 0x001fca00078e00ff */
[----:B------:R-:W-:-:S07]  /*a9e0*/  @P3 SHF.R.U32.HI R15, RZ, R9, R8 ;  /* 0x00000009ff0f3219 */ /* 0x000fce0000011608 */
.L_x_2378:
[----:B------:R-:W-:Y:S05]  /*a9f0*/  BSYNC B0 ;  /* 0x0000000000007941 */ /* 0x000fea0003800000 */
.L_x_2376:
[----:B------:R-:W-:-:S04]  /*aa00*/  IMAD R5, R15, R20, -R5 ;  /* 0x000000140f057224 */ /* 0x000fc800078e0a05 */
[----:B------:R-:W-:-:S05]  /*aa10*/  IMAD.IADD R5, R5, 0x1, -R2 ;  /* 0x0000000105057824 */ /* 0x000fca00078e0a02 */
[----:B------:R-:W-:Y:S02]  /*aa20*/  VIADDMNMX R6, R5, R20, R6, PT ;  /* 0x0000001405067246 */ /* 0x000fe40003800106 */
[----:B------:R-:W-:-:S07]  /*aa30*/  VIMNMX R14, R14, R5, !PT ;  /* 0x000000050e0e7248 */ /* 0x000fce0007fe0100 */
.L_x_2375:
        /* <DEDUP_REMOVED lines=8> */
[----:B------:R-:W-:Y:S02]  /*aac0*/  ISETP.GT.AND P3, PT, R14, RZ, P2 ;  /* 0x000000ff0e00720c */ /* 0x000fe40001764270 */
        /* <DEDUP_REMOVED lines=9> */
[----:B------:R-:W-:-:S02]  /*ab60*/  ISETP.LT.OR P4, PT, R6, 0x9, P4 ;  /* 0x000000090600780c */ /* 0x000fc40002781670 */
[----:B------:R-:W-:Y:S02]  /*ab70*/  FMNMX.FTZ R5, R169, R8, !PT ;  /* 0x00000008a9057209 */ /* 0x000fe40007810000 */
[----:B------:R-:W-:Y:S02]  /*ab80*/  FSEL R159, R159, -INF , !P5 ;  /* 0xff8000009f9f7808 */ /* 0x000fe40006800000 */
[----:B------:R-:W-:Y:S02]  /*ab90*/  FMNMX.FTZ R8, R172, R5, !PT ;  /* 0x00000005ac087209 */ /* 0x000fe40007810000 */
[----:B------:R-:W-:Y:S02]  /*aba0*/  ISETP.GT.AND P5, PT, R14, 0x11, P2 ;  /* 0x000000110e00780c */ /* 0x000fe400017a4270 */
[----:B------:R-:W-:Y:S02]  /*abb0*/  FMNMX.FTZ R5, R173, R8, !PT ;  /* 0x00000008ad057209 */ /* 0x000fe40007810000 */
[----:B------:R-:W-:-:S02]  /*abc0*/  FSEL R158, R158, -INF , !P4 ;  /* 0xff8000009e9e7808 */ /* 0x000fc40006000000 */
        /* <DEDUP_REMOVED lines=8> */
[----:B------:R-:W-:Y:S01]  /*ac50*/  ISETP.GT.AND P5, PT, R14, 0x20, P2 ;  /* 0x000000200e00780c */ /* 0x000fe200017a4270 */
[----:B------:R-:W0:Y:S01]  /*ac60*/  SHFL.BFLY PT, R5, R8, 0x2, 0x1f ;  /* 0x0c401f0008057f89 */ /* 0x000e2200000e0000 */
[----:B------:R-:W-:Y:S02]  /*ac70*/  FSEL R162, R162, -INF , !P4 ;  /* 0xff800000a2a27808 */ /* 0x000fe40006000000 */
[----:B------:R-:W-:Y:S02]  /*ac80*/  ISETP.LT.OR P5, PT, R6, 0x21, P5 ;  /* 0x000000210600780c */ /* 0x000fe40002fa1670 */
[----:B------:R-:W-:-:S02]  /*ac90*/  ISETP.GT.AND P4, PT, R14, 0x19, P2 ;  /* 0x000000190e00780c */ /* 0x000fc40001784270 */
[----:B------:R-:W-:Y:S02]  /*aca0*/  FSEL R170, R170, -INF , !P5 ;  /* 0xff800000aaaa7808 */ /* 0x000fe40006800000 */
[----:B------:R-:W-:-:S04]  /*acb0*/  ISETP.LT.OR P4, PT, R6, 0x1a, P4 ;  /* 0x0000001a0600780c */ /* 0x000fc80002781670 */
[----:B------:R-:W-:Y:S02]  /*acc0*/  FSEL R167, R167, -INF , !P4 ;  /* 0xff800000a7a77808 */ /* 0x000fe40006000000 */
[----:B------:R-:W-:-:S04]  /*acd0*/  ISETP.GT.AND P4, PT, R14, 0x28, P2 ;  /* 0x000000280e00780c */ /* 0x000fc80001784270 */
[----:B------:R-:W-:-:S04]  /*ace0*/  ISETP.LT.OR P4, PT, R6, 0x29, P4 ;  /* 0x000000290600780c */ /* 0x000fc80002781670 */
[----:B------:R-:W-:Y:S02]  /*acf0*/  FSEL R174, R174, -INF , !P4 ;  /* 0xff800000aeae7808 */ /* 0x000fe40006000000 */
[----:B0-----:R-:W-:Y:S02]  /*ad00*/  FMNMX.FTZ R9, R8, R5, !PT ;  /* 0x0000000508097209 */ /* 0x001fe40007810000 */
[----:B------:R-:W-:-:S03]  /*ad10*/  ISETP.GT.AND P4, PT, R14, 0x30, P2 ;  /* 0x000000300e00780c */ /* 0x000fc60001784270 */
[----:B------:R-:W0:Y:S01]  /*ad20*/  SHFL.BFLY PT, R20, R9, 0x1, 0x1f ;  /* 0x0c201f0009147f89 */ /* 0x000e2200000e0000 */
[----:B------:R-:W-:-:S04]  /*ad30*/  ISETP.LT.OR P4, PT, R6, 0x31, P4 ;  /* 0x000000310600780c */ /* 0x000fc80002781670 */
[----:B------:R-:W-:Y:S02]  /*ad40*/  FSEL R178, R178, -INF , !P4 ;  /* 0xff800000b2b27808 */ /* 0x000fe40006000000 */
[----:B------:R-:W-:-:S04]  /*ad50*/  ISETP.GT.AND P4, PT, R14, 0x38, P2 ;  /* 0x000000380e00780c */ /* 0x000fc80001784270 */
[----:B------:R-:W-:-:S04]  /*ad60*/  ISETP.LT.OR P4, PT, R6, 0x39, P4 ;  /* 0x000000390600780c */ /* 0x000fc80002781670 */
[----:B------:R-:W-:Y:S02]  /*ad70*/  FSEL R182, R182, -INF , !P4 ;  /* 0xff800000b6b67808 */ /* 0x000fe40006000000 */
[----:B0-----:R-:W-:Y:S02]  /*ad80*/  FMNMX.FTZ R5, R9, R20, !PT ;  /* 0x0000001409057209 */ /* 0x001fe40007810000 */
[----:B------:R-:W-:Y:S02]  /*ad90*/  FSEL R9, R154, -INF , !P3 ;  /* 0xff8000009a097808 */ /* 0x000fe40005800000 */
[----:B------:R-:W-:Y:S01]  /*ada0*/  ISETP.GT.AND P3, PT, R14, 0x18, P2 ;  /* 0x000000180e00780c */ /* 0x000fe20001764270 */
[----:B------:R-:W-:Y:S01]  /*adb0*/  FMUL.FTZ R20, R5, UR10 ;  /* 0x0000000a05147c20 */ /* 0x000fe20008410000 */
[----:B------:R-:W-:Y:S02]  /*adc0*/  FMNMX.FTZ R8, R9, R12, !PT ;  /* 0x0000000c09087209 */ /* 0x000fe40007810000 */
[----:B------:R-:W-:-:S02]  /*add0*/  ISETP.LT.OR P3, PT, R6, 0x19, P3 ;  /* 0x000000190600780c */ /* 0x000fc40001f61670 */
[----:B------:R-:W-:Y:S02]  /*ade0*/  FMNMX.FTZ R15, R155, R8, !PT ;  /* 0x000000089b0f7209 */ /* 0x000fe40007810000 */
[----:B------:R-:W-:Y:S02]  /*adf0*/  FSETP.NEU.FTZ.AND P5, PT, R5, -INF , PT ;  /* 0xff8000000500780b */ /* 0x000fe40003fbd000 */
[----:B------:R-:W-:Y:S02]  /*ae00*/  FMNMX.FTZ R8, R158, R15, !PT ;  /* 0x0000000f9e087209 */ /* 0x000fe40007810000 */
[----:B------:R-:W-:Y:S02]  /*ae10*/  FSEL R166, R166, -INF , !P3 ;  /* 0xff800000a6a67808 */ /* 0x000fe40005800000 */
[----:B------:R-:W-:Y:S02]  /*ae20*/  FMNMX.FTZ R15, R159, R8, !PT ;  /* 0x000000089f0f7209 */ /* 0x000fe40007810000 */
[----:B------:R-:W-:-:S02]  /*ae30*/  ISETP.GT.AND P3, PT, R14, 0x21, P2 ;  /* 0x000000210e00780c */ /* 0x000fc40001764270 */
[----:B------:R-:W-:Y:S02]  /*ae40*/  FMNMX.FTZ R8, R162, R15, !PT ;  /* 0x0000000fa2087209 */ /* 0x000fe40007810000 */
[----:B------:R-:W-:Y:S02]  /*ae50*/  ISETP.LT.OR P3, PT, R6, 0x22, P3 ;  /* 0x000000220600780c */ /* 0x000fe40001f61670 */
[----:B------:R-:W-:Y:S02]  /*ae60*/  FMNMX.FTZ R15, R163, R8, !PT ;  /* 0x00000008a30f7209 */ /* 0x000fe40007810000 */
[----:B------:R-:W-:Y:S02]  /*ae70*/  FSEL R8, R20, RZ, P5 ;  /* 0x000000ff14087208 */ /* 0x000fe40002800000 */
[----:B------:R-:W-:Y:S02]  /*ae80*/  FMNMX.FTZ R20, R166, R15, !PT ;  /* 0x0000000fa6147209 */ /* 0x000fe40007810000 */
[----:B------:R-:W-:Y:S01]  /*ae90*/  FSEL R171, R171, -INF , !P3 ;  /* 0xff800000abab7808 */ /* 0x000fe20005800000 */
[--C-:B------:R-:W-:Y:S01]  /*aea0*/  FFMA.FTZ R152, R152, UR10, -R8.reuse ;  /* 0x0000000a98987c23 */ /* 0x100fe20008010808 */
[----:B------:R-:W-:Y:S01]  /*aeb0*/  FMNMX.FTZ R15, R167, R20, !PT ;  /* 0x00000014a70f7209 */ /* 0x000fe20007810000 */
[--C-:B------:R-:W-:Y:S01]  /*aec0*/  FFMA.FTZ R154, R156, UR10, -R8.reuse ;  /* 0x0000000a9c9a7c23 */ /* 0x100fe20008010808 */
[----:B------:R-:W-:Y:S01]  /*aed0*/  ISETP.GT.AND P3, PT, R14, 0x29, P2 ;  /* 0x000000290e00780c */ /* 0x000fe20001764270 */
[--C-:B------:R-:W-:Y:S01]  /*aee0*/  FFMA.FTZ R156, R160, UR10, -R8.reuse ;  /* 0x0000000aa09c7c23 */ /* 0x100fe20008010808 */
[----:B------:R-:W-:Y:S01]  /*aef0*/  FMNMX.FTZ R20, R170, R15, !PT ;  /* 0x0000000faa147209 */ /* 0x000fe20007810000 */
[--C-:B------:R-:W-:Y:S01]  /*af00*/  FFMA.FTZ R15, R153, UR10, -R8.reuse ;  /* 0x0000000a990f7c23 */ /* 0x100fe20008010808 */
[----:B------:R-:W-:Y:S01]  /*af10*/  ISETP.LT.OR P3, PT, R6, 0x2a, P3 ;  /* 0x0000002a0600780c */ /* 0x000fe20001f61670 */
[----:B------:R-:W-:Y:S01]  /*af20*/  MUFU.EX2 R152, R152 ;  /* 0x0000009800987308 */ /* 0x000fe20000000800 */
[----:B------:R-:W-:Y:S01]  /*af30*/  FMNMX.FTZ R21, R171, R20, !PT ;  /* 0x00000014ab157209 */ /* 0x000fe20007810000 */
[--C-:B------:R-:W-:Y:S01]  /*af40*/  FFMA.FTZ R160, R168, UR10, -R8.reuse ;  /* 0x0000000aa8a07c23 */ /* 0x100fe20008010808 */
[----:B------:R-:W-:Y:S01]  /*af50*/  FSEL R175, R175, -INF , !P3 ;  /* 0xff800000afaf7808 */ /* 0x000fe20005800000 */
[----:B------:R-:W-:Y:S01]  /*af60*/  FFMA.FTZ R168, R180, UR10, -R8 ;  /* 0x0000000ab4a87c23 */ /* 0x000fe20008010808 */
[----:B------:R-:W-:-:S02]  /*af70*/  ISETP.GT.AND P3, PT, R14, 0x31, P2 ;  /* 0x000000310e00780c */ /* 0x000fc40001764270 */
[----:B------:R-:W-:Y:S01]  /*af80*/  FMNMX.FTZ R20, R174, R21, !PT ;  /* 0x00000015ae147209 */ /* 0x000fe20007810000 */
[----:B------:R-:W-:Y:S01]  /*af90*/  MUFU.EX2 R15, R15 ;  /* 0x0000000f000f7308 */ /* 0x000fe20000000800 */
[----:B------:R-:W-:Y:S02]  /*afa0*/  ISETP.LT.OR P3, PT, R6, 0x32, P3 ;  /* 0x000000320600780c */ /* 0x000fe40001f61670 */
[----:B------:R-:W-:Y:S01]  /*afb0*/  FMNMX.FTZ R21, R175, R20, !PT ;  /* 0x00000014af157209 */ /* 0x000fe20007810000 */
[--C-:B------:R-:W-:Y:S01]  /*afc0*/  FFMA.FTZ R20, R172, UR10, -R8.reuse ;  /* 0x0000000aac147c23 */ /* 0x100fe20008010808 */
[----:B------:R-:W-:Y:S02]  /*afd0*/  ISETP.GT.AND P2, PT, R14, 0x39, P2 ;  /* 0x000000390e00780c */ /* 0x000fe40001744270 */
[----:B------:R-:W-:Y:S01]  /*afe0*/  FSEL R179, R179, -INF , !P3 ;  /* 0xff800000b3b37808 */ /* 0x000fe20005800000 */
[----:B------:R-:W-:Y:S01]  /*aff0*/  MUFU.EX2 R154, R154 ;  /* 0x0000009a009a7308 */ /* 0x000fe20000000800 */
[----:B------:R-:W-:Y:S01]  /*b000*/  FMNMX.FTZ R14, R178, R21, !PT ;  /* 0x00000015b20e7209 */ /* 0x000fe20007810000 */
[--C-:B------:R-:W-:Y:S01]  /*b010*/  FFMA.FTZ R21, R157, UR10, -R8.reuse ;  /* 0x0000000a9d157c23 */ /* 0x100fe20008010808 */
[----:B------:R-:W-:Y:S01]  /*b020*/  ISETP.LT.OR P2, PT, R6, 0x3a, P2 ;  /* 0x0000003a0600780c */ /* 0x000fe20001741670 */
[--C-:B------:R-:W-:Y:S01]  /*b030*/  FFMA.FTZ R157, R165, UR10, -R8.reuse ;  /* 0x0000000aa59d7c23 */ /* 0x100fe20008010808 */
[----:B------:R-:W-:Y:S01]  /*b040*/  FMNMX.FTZ R153, R179, R14, !PT ;  /* 0x0000000eb3997209 */ /* 0x000fe20007810000 */
[--C-:B------:R-:W-:Y:S01]  /*b050*/  FFMA.FTZ R14, R164, UR10, -R8.reuse ;  /* 0x0000000aa40e7c23 */ /* 0x100fe20008010808 */
[----:B------:R-:W-:Y:S01]  /*b060*/  FSEL R183, R183, -INF , !P2 ;  /* 0xff800000b7b77808 */ /* 0x000fe20005000000 */
[----:B------:R-:W-:Y:S01]  /*b070*/  MUFU.EX2 R21, R21 ;  /* 0x0000001500157308 */ /* 0x000fe20000000800 */
[----:B------:R-:W-:Y:S01]  /*b080*/  FMNMX.FTZ R6, R182, R153, !PT ;  /* 0x00000099b6067209 */ /* 0x000fe20007810000 */
[--C-:B------:R-:W-:Y:S01]  /*b090*/  FFMA.FTZ R153, R161, UR10, -R8.reuse ;  /* 0x0000000aa1997c23 */ /* 0x100fe20008010808 */
[----:B------:R-:W-:Y:S01]  /*b0a0*/  FSEL R164, R5, RZ, P5 ;  /* 0x000000ff05a47208 */ /* 0x000fe20002800000 */
[----:B------:R-:W-:Y:S01]  /*b0b0*/  FFMA.FTZ R165, R173, UR10, -R8 ;  /* 0x0000000aada57c23 */ /* 0x000fe20008010808 */
[----:B------:R-:W-:Y:S01]  /*b0c0*/  FMNMX.FTZ R6, R183, R6, !PT ;  /* 0x00000006b7067209 */ /* 0x000fe20007810000 */
[----:B------:R-:W-:-:S02]  /*b0d0*/  IMAD.MOV R173, RZ, RZ, -R17 ;  /* 0x000000ffffad7224 */ /* 0x000fc400078e0a11 */
[--C-:B------:R-:W-:Y:S01]  /*b0e0*/  FFMA.FTZ R161, R169, UR10, -R8.reuse ;  /* 0x0000000aa9a17c23 */ /* 0x100fe20008010808 */
[----:B------:R-:W-:Y:S01]  /*b0f0*/  FADD.FTZ R164, -R164, R13 ;  /* 0x0000000da4a47221 */ /* 0x000fe20000010100 */
[----:B------:R-:W-:Y:S01]  /*b100*/  MUFU.EX2 R156, R156 ;  /* 0x0000009c009c7308 */ /* 0x000fe20000000800 */
[----:B------:R-:W0:Y:S01]  /*b110*/  SHFL.BFLY PT, R205, R6, 0x2, 0x1f ;  /* 0x0c401f0006cd7f89 */ /* 0x000e2200000e0000 */
[----:B------:R-:W-:Y:S01]  /*b120*/  ISETP.NE.AND P3, PT, R2, R173, PT ;  /* 0x000000ad0200720c */ /* 0x000fe20003f65270 */
[----:B------:R-:W-:Y:S01]  /*b130*/  FMUL.FTZ R13, R164, UR10 ;  /* 0x0000000aa40d7c20 */ /* 0x000fe20008410000 */
[--C-:B------:R-:W-:Y:S01]  /*b140*/  FFMA.FTZ R164, R176, UR10, -R8.reuse ;  /* 0x0000000ab0a47c23 */ /* 0x100fe20008010808 */
[--C-:B------:R-:W-:Y:S01]  /*b150*/  FFMA.FTZ R169, R177, UR10, -R8.reuse ;  /* 0x0000000ab1a97c23 */ /* 0x100fe20008010808 */
[----:B------:R-:W-:Y:S01]  /*b160*/  FFMA.FTZ R173, R181, UR10, -R8 ;  /* 0x0000000ab5ad7c23 */ /* 0x000fe20008010808 */
[----:B------:R-:W-:Y:S01]  /*b170*/  IMAD.U32 R181, RZ, RZ, UR21 ;  /* 0x00000015ffb57e24 */ /* 0x000fe2000f8e00ff */
[----:B------:R-:W-:Y:S08]  /*b180*/  MUFU.EX2 R153, R153 ;  /* 0x0000009900997308 */ /* 0x000ff00000000800 */
[----:B------:R-:W1:Y:S08]  /*b190*/  MUFU.EX2 R13, R13 ;  /* 0x0000000d000d7308 */ /* 0x000e700000000800 */
[----:B------:R-:W2:Y:S01]  /*b1a0*/  MUFU.EX2 R14, R14 ;  /* 0x0000000e000e7308 */ /* 0x000ea20000000800 */
[----:B0-----:R-:W-:-:S05]  /*b1b0*/  FMNMX.FTZ R205, R6, R205, !PT ;  /* 0x000000cd06cd7209 */ /* 0x001fca0007810000 */
[----:B------:R-:W0:Y:S02]  /*b1c0*/  SHFL.BFLY PT, R6, R205, 0x1, 0x1f ;  /* 0x0c201f00cd067f89 */ /* 0x000e2400000e0000 */
[----:B------:R-:W3:Y:S01]  /*b1d0*/  MUFU.EX2 R157, R157 ;  /* 0x0000009d009d7308 */ /* 0x000ee20000000800 */
[----:B-1----:R-:W-:Y:S01]  /*b1e0*/  FFMA.FTZ R172, R13, R3, R152 ;  /* 0x000000030dac7223 */ /* 0x002fe20000010098 */
[----:B------:R-:W-:Y:S01]  /*b1f0*/  F2FP.BF16.F32.PACK_AB R152, R15, R152 ;  /* 0x000000980f98723e */ /* 0x000fe200000010ff */
[-C--:B------:R-:W-:Y:S01]  /*b200*/  FMUL.FTZ R24, R24, R13.reuse ;  /* 0x0000000d18187220 */ /* 0x080fe20000410000 */
[-C--:B------:R-:W-:Y:S01]  /*b210*/  FMUL.FTZ R25, R25, R13.reuse ;  /* 0x0000000d19197220 */ /* 0x080fe20000410000 */
[----:B------:R-:W-:Y:S01]  /*b220*/  FADD.FTZ R3, R15, R172 ;  /* 0x000000ac0f037221 */ /* 0x000fe20000010000 */
[-C--:B------:R-:W-:Y:S01]  /*b230*/  FMUL.FTZ R28, R28, R13.reuse ;  /* 0x0000000d1c1c7220 */ /* 0x080fe20000410000 */
[-C--:B------:R-:W-:Y:S01]  /*b240*/  FMUL.FTZ R29, R29, R13.reuse ;  /* 0x0000000d1d1d7220 */ /* 0x080fe20000410000 */
[----:B------:R-:W1:Y:S01]  /*b250*/  MUFU.EX2 R160, R160 ;  /* 0x000000a000a07308 */ /* 0x000e620000000800 */
[----:B------:R-:W-:Y:S01]  /*b260*/  FADD.FTZ R8, R154, R3 ;  /* 0x000000039a087221 */ /* 0x000fe20000010000 */
[----:B------:R-:W-:Y:S01]  /*b270*/  F2FP.BF16.F32.PACK_AB R154, R21, R154 ;  /* 0x0000009a159a723e */ /* 0x000fe200000010ff */
[-C--:B------:R-:W-:Y:S01]  /*b280*/  FMUL.FTZ R32, R32, R13.reuse ;  /* 0x0000000d20207220 */ /* 0x080fe20000410000 */
[----:B------:R-:W-:Y:S01]  /*b290*/  FMUL.FTZ R33, R33, R13 ;  /* 0x0000000d21217220 */ /* 0x000fe20000410000 */
[----:B------:R-:W-:Y:S01]  /*b2a0*/  FADD.FTZ R177, R21, R8 ;  /* 0x0000000815b17221 */ /* 0x000fe20000010000 */
[----:B------:R-:W-:-:S02]  /*b2b0*/  @!P3 IMAD R8, R181, 0x40, R16 ;  /* 0x00000040b508b824 */ /* 0x000fc400078e0210 */
[-C--:B------:R-:W-:Y:S01]  /*b2c0*/  FMUL.FTZ R36, R36, R13.reuse ;  /* 0x0000000d24247220 */ /* 0x080fe20000410000 */
[----:B------:R-:W4:Y:S01]  /*b2d0*/  MUFU.EX2 R161, R161 ;  /* 0x000000a100a17308 */ /* 0x000f220000000800 */
[----:B------:R-:W-:Y:S01]  /*b2e0*/  FADD.FTZ R172, R156, R177 ;  /* 0x000000b19cac7221 */ /* 0x000fe20000010000 */
[----:B------:R-:W-:Y:S01]  /*b2f0*/  F2FP.BF16.F32.PACK_AB R156, R153, R156 ;  /* 0x0000009c999c723e */ /* 0x000fe200000010ff */
[-C--:B------:R-:W-:Y:S01]  /*b300*/  FMUL.FTZ R37, R37, R13.reuse ;  /* 0x0000000d25257220 */ /* 0x080fe20000410000 */
[-C--:B------:R-:W-:Y:S01]  /*b310*/  FMUL.FTZ R40, R40, R13.reuse ;  /* 0x0000000d28287220 */ /* 0x080fe20000410000 */
[----:B------:R-:W-:Y:S01]  /*b320*/  FADD.FTZ R177, R153, R172 ;  /* 0x000000ac99b17221 */ /* 0x000fe20000010000 */
[----:B0-----:R-:W-:Y:S01]  /*b330*/  FMNMX.FTZ R6, R205, R6, !PT ;  /* 0x00000006cd067209 */ /* 0x001fe20007810000 */
[-C--:B------:R-:W-:Y:S01]  /*b340*/  FMUL.FTZ R41, R41, R13.reuse ;  /* 0x0000000d29297220 */ /* 0x080fe20000410000 */
[----:B------:R-:W0:Y:S01]  /*b350*/  MUFU.EX2 R20, R20 ;  /* 0x0000001400147308 */ /* 0x000e220000000800 */
[----:B------:R-:W-:Y:S01]  /*b360*/  @!P3 LEA R172, R8, UR46, 0x2 ;  /* 0x0000002e08acbc11 */ /* 0x000fe2000f8e10ff */
[----:B--2---:R-:W-:Y:S01]  /*b370*/  FADD.FTZ R8, R14, R177 ;  /* 0x000000b10e087221 */ /* 0x004fe20000010000 */
[C---:B------:R-:W-:Y:S01]  /*b380*/  FMUL.FTZ R176, R6.reuse, UR10 ;  /* 0x0000000a06b07c20 */ /* 0x040fe20008410000 */
[----:B------:R-:W-:Y:S01]  /*b390*/  FSETP.NEU.FTZ.AND P2, PT, R6, -INF , PT ;  /* 0xff8000000600780b */ /* 0x000fe20003f5d000 */
[-C--:B------:R-:W-:Y:S01]  /*b3a0*/  FMUL.FTZ R44, R44, R13.reuse ;  /* 0x0000000d2c2c7220 */ /* 0x080fe20000410000 */
[----:B---3--:R-:W-:Y:S01]  /*b3b0*/  FADD.FTZ R181, R157, R8 ;  /* 0x000000089db57221 */ /* 0x008fe20000010000 */
[----:B------:R-:W-:Y:S01]  /*b3c0*/  @!P3 STS [R172+0x28800], R13 ;  /* 0x0288000dac00b388 */ /* 0x000fe20000000800 */
[----:B------:R-:W-:Y:S01]  /*b3d0*/  FSEL R176, R176, RZ, P2 ;  /* 0x000000ffb0b07208 */ /* 0x000fe20001000000 */
[----:B------:R-:W2:Y:S01]  /*b3e0*/  MUFU.EX2 R165, R165 ;  /* 0x000000a500a57308 */ /* 0x000ea20000000800 */
[----:B------:R-:W-:Y:S01]  /*b3f0*/  FSEL R3, R6, RZ, P2 ;  /* 0x000000ff06037208 */ /* 0x000fe20001000000 */
[-C--:B------:R-:W-:Y:S01]  /*b400*/  FMUL.FTZ R45, R45, R13.reuse ;  /* 0x0000000d2d2d7220 */ /* 0x080fe20000410000 */
[-C--:B------:R-:W-:Y:S01]  /*b410*/  FMUL.FTZ R48, R48, R13.reuse ;  /* 0x0000000d30307220 */ /* 0x080fe20000410000 */
[----:B------:R-:W-:Y:S01]  /*b420*/  FFMA.FTZ R177, R162, UR10, -R176 ;  /* 0x0000000aa2b17c23 */ /* 0x000fe200080108b0 */
[----:B-1----:R-:W-:Y:S01]  /*b430*/  FADD.FTZ R162, R160, R181 ;  /* 0x000000b5a0a27221 */ /* 0x002fe20000010000 */
[----:B------:R-:W-:Y:S01]  /*b440*/  FADD.FTZ R3, -R3, R12 ;  /* 0x0000000c03037221 */ /* 0x000fe20000010100 */
[----:B------:R-:W-:Y:S01]  /*b450*/  FFMA.FTZ R9, R9, UR10, -R176 ;  /* 0x0000000a09097c23 */ /* 0x000fe200080108b0 */
[----:B------:R-:W1:Y:S01]  /*b460*/  MUFU.EX2 R164, R164 ;  /* 0x000000a400a47308 */ /* 0x000e620000000800 */
[----:B----4-:R-:W-:Y:S01]  /*b470*/  FADD.FTZ R205, R161, R162 ;  /* 0x000000a2a1cd7221 */ /* 0x010fe20000010000 */
[----:B------:R-:W-:Y:S01]  /*b480*/  FMUL.FTZ R3, R3, UR10 ;  /* 0x0000000a03037c20 */ /* 0x000fe20008410000 */
[--C-:B------:R-:W-:Y:S01]  /*b490*/  FFMA.FTZ R155, R155, UR10, -R176.reuse ;  /* 0x0000000a9b9b7c23 */ /* 0x100fe200080108b0 */
[--C-:B------:R-:W-:Y:S01]  /*b4a0*/  FFMA.FTZ R158, R158, UR10, -R176.reuse ;  /* 0x0000000a9e9e7c23 */ /* 0x100fe200080108b0 */
[----:B0-----:R-:W-:Y:S01]  /*b4b0*/  FADD.FTZ R162, R20, R205 ;  /* 0x000000cd14a27221 */ /* 0x001fe20000010000 */
[--C-:B------:R-:W-:Y:S01]  /*b4c0*/  FFMA.FTZ R159, R159, UR10, -R176.reuse ;  /* 0x0000000a9f9f7c23 */ /* 0x100fe200080108b0 */
[--C-:B------:R-:W-:Y:S01]  /*b4d0*/  FFMA.FTZ R181, R170, UR10, -R176.reuse ;  /* 0x0000000aaab57c23 */ /* 0x100fe200080108b0 */
[----:B------:R-:W0:Y:S01]  /*b4e0*/  MUFU.EX2 R169, R169 ;  /* 0x000000a900a97308 */ /* 0x000e220000000800 */
[--C-:B------:R-:W-:Y:S01]  /*b4f0*/  FFMA.FTZ R163, R163, UR10, -R176.reuse ;  /* 0x0000000aa3a37c23 */ /* 0x100fe200080108b0 */
[--C-:B------:R-:W-:Y:S01]  /*b500*/  FFMA.FTZ R180, R166, UR10, -R176.reuse ;  /* 0x0000000aa6b47c23 */ /* 0x100fe200080108b0 */
[--C-:B------:R-:W-:Y:S01]  /*b510*/  FFMA.FTZ R167, R167, UR10, -R176.reuse ;  /* 0x0000000aa7a77c23 */ /* 0x100fe200080108b0 */
[----:B------:R-:W-:Y:S01]  /*b520*/  F2FP.BF16.F32.PACK_AB R160, R161, R160 ;  /* 0x000000a0a1a0723e */ /* 0x000fe200000010ff */
[--C-:B------:R-:W-:Y:S01]  /*b530*/  FFMA.FTZ R171, R171, UR10, -R176.reuse ;  /* 0x0000000aabab7c23 */ /* 0x100fe200080108b0 */
[--C-:B------:R-:W-:Y:S01]  /*b540*/  FFMA.FTZ R174, R174, UR10, -R176.reuse ;  /* 0x0000000aaeae7c23 */ /* 0x100fe200080108b0 */
[--C-:B------:R-:W-:Y:S01]  /*b550*/  FFMA.FTZ R175, R175, UR10, -R176.reuse ;  /* 0x0000000aafaf7c23 */ /* 0x100fe200080108b0 */
[----:B------:R-:W-:Y:S01]  /*b560*/  MUFU.EX2 R168, R168 ;  /* 0x000000a800a87308 */ /* 0x000fe20000000800 */
[--C-:B------:R-:W-:Y:S01]  /*b570*/  FFMA.FTZ R178, R178, UR10, -R176.reuse ;  /* 0x0000000ab2b27c23 */ /* 0x100fe200080108b0 */
[--C-:B------:R-:W-:Y:S01]  /*b580*/  FFMA.FTZ R179, R179, UR10, -R176.reuse ;  /* 0x0000000ab3b37c23 */ /* 0x100fe200080108b0 */
[--C-:B------:R-:W-:Y:S01]  /*b590*/  FFMA.FTZ R182, R182, UR10, -R176.reuse ;  /* 0x0000000ab6b67c23 */ /* 0x100fe200080108b0 */
[----:B------:R-:W-:Y:S01]  /*b5a0*/  FFMA.FTZ R176, R183, UR10, -R176 ;  /* 0x0000000ab7b07c23 */ /* 0x000fe200080108b0 */
        /* <DEDUP_REMOVED lines=24> */
[----:B-1----:R-:W-:Y:S01]  /*b730*/  FADD.FTZ R162, R164, R3 ;  /* 0x00000003a4a27221 */ /* 0x002fe20000010000 */
[----:B0-----:R-:W-:Y:S01]  /*b740*/  F2FP.BF16.F32.PACK_AB R164, R169, R164 ;  /* 0x000000a4a9a4723e */ /* 0x001fe200000010ff */
        /* <DEDUP_REMOVED lines=51> */
[C---:B--2---:R-:W-:Y:S01]  /*ba80*/  FADD.FTZ R172, R14.reuse, R15 ;  /* 0x0000000f0eac7221 */ /* 0x044fe20000010000 */
[----:B------:R-:W-:Y:S01]  /*ba90*/  F2FP.BF16.F32.PACK_AB R157, R14, R177 ;  /* 0x000000b10e9d723e */ /* 0x000fe200000010ff */
[-C--:B------:R-:W-:Y:S01]  /*baa0*/  FMUL.FTZ R148, R148, R13.reuse ;  /* 0x0000000d94947220 */ /* 0x080fe20000410000 */
[----:B------:R-:W-:Y:S01]  /*bab0*/  FMUL.FTZ R149, R149, R13 ;  /* 0x0000000d95957220 */ /* 0x000fe20000410000 */
        /* <DEDUP_REMOVED lines=93> */
.L_x_2379:
[----:B------:R0:W2:Y:S01]  /*c090*/  SYNCS.PHASECHK.TRANS64.TRYWAIT P2, [UR25+0x28c50], R11 ;  /* 0x028c500bff0075a7 */ /* 0x0000a20008040159 */
[----:B------:R-:W-:Y:S05]  /*c0a0*/  @!P0 BRA `(.L_x_2380) ;  /* 0x0000000000048947 */ /* 0x000fea0003800000 */
[----:B------:R-:W-:Y:S01]  /*c0b0*/  BPT.TRAP 0x1 ;  /* 0x000000040000795c */ /* 0x000fe20000300000 */
.L_x_2380:
[----:B--2---:R-:W-:Y:S05]  /*c0c0*/  @P2 BRA `(.L_x_2381) ;  /* 0x0000000000082947 */ /* 0x004fea0003800000 */
[----:B------:R-:W2:Y:S02]  /*c0d0*/  SYNCS.PHASECHK.TRANS64.TRYWAIT P2, [UR25+0x28c50], R11 ;  /* 0x028c500bff0075a7 */ /* 0x000ea40008040159 */
[----:B--2---:R-:W-:Y:S05]  /*c0e0*/  @!P2 BRA `(.L_x_2382) ;  /* 0x000000b00094a947 */ /* 0x004fea0003800000 */
.L_x_2381:
[----:B------:R-:W-:Y:S01]  /*c0f0*/  ULEA UR11, UR37, UR50, 0xc ;  /* 0x00000032250b7291 */ /* 0x000fe2000f8e603f */
[----:B------:R-:W-:Y:S01]  /*c100*/  WARPGROUP.ARRIVE ;  /* 0x00000000000079c5 */ /* 0x000fe20000000000 */
[----:B------:R-:W-:Y:S01]  /*c110*/  UMOV UR7, 0x40000040 ;  /* 0x4000004000077882 */ /* 0x000fe20000000000 */
[C---:B------:R-:W-:Y:S01]  /*c120*/  ISETP.GT.AND P2, PT, R7.reuse, UR48, PT ;  /* 0x0000003007007c0c */ /* 0x040fe2000bf44270 */
[----:B--2---:R-:W-:Y:S01]  /*c130*/  @!P1 VIADD R10, R10, 0x28c60 ;  /* 0x00028c600a0a9836 */ /* 0x004fe20000000000 */
        /* <DEDUP_REMOVED lines=36> */
.L_x_2366:
[----:B------:R-:W5:Y:S01]  /*c380*/  SHFL.BFLY PT, R0, R3, 0x2, 0x1f ;  /* 0x0c401f0003007f89 */ /* 0x000f6200000e0000 */
[----:B------:R-:W-:Y:S01]  /*c390*/  IMAD.U32 R20, RZ, RZ, UR10 ;  /* 0x0000000aff147e24 */ /* 0x000fe2000f8e00ff */
[----:B------:R-:W-:Y:S02]  /*c3a0*/  UIADD3 UR39, UR39, 0x1, URZ ;  /* 0x0000000127277890 */ /* 0x000fe4000fffe03f */
        /* <DEDUP_REMOVED lines=10> */
[----:B------:R-:W5:Y:S02]  /*c450*/  SHFL.BFLY PT, R8, R9, 0x1, 0x1f ;  /* 0x0c201f0009087f89 */ /* 0x000f6400000e0000 */
[----:B------:R-:W-:Y:S02]  /*c460*/  USEL UR4, URZ, 0x1, UP0 ;  /* 0x000000013f047887 */ /* 0x000fe40008000000 */
[----:B------:R-:W-:Y:S02]  /*c470*/  USEL UR37, UR37, URZ, UP0 ;  /* 0x0000003f25257287 */ /* 0x000fe40008000000 */
[----:B------:R-:W-:Y:S01]  /*c480*/  ULOP3.LUT UR38, UR38, UR4, URZ, 0x3c, !UPT ;  /* 0x0000000426267292 */ /* 0x000fe2000f8e3c3f */
[----:B0-----:R-:W-:Y:S01]  /*c490*/  FADD.FTZ R13, R0, R7 ;  /* 0x00000007000d7221 */ /* 0x001fe20000010000 */
[----:B------:R-:W-:-:S02]  /*c4a0*/  IMAD.MOV R7, RZ, RZ, -R17 ;  /* 0x000000ffff077224 */ /* 0x000fc400078e0a11 */
[----:B-----5:R-:W-:Y:S02]  /*c4b0*/  FADD.FTZ R11, R9, R8 ;  /* 0x00000008090b7221 */ /* 0x020fe40000010000 */
[----:B------:R-:W-:Y:S02]  /*c4c0*/  FSETP.NE.FTZ.AND P1, PT, R13, RZ, PT ;  /* 0x000000ff0d00720b */ /* 0x000fe40003f35000 */
[----:B------:R-:W-:Y:S01]  /*c4d0*/  ISETP.NE.AND P0, PT, R2, R7, PT ;  /* 0x000000070200720c */ /* 0x000fe20003f05270 */
[----:B------:R-:W-:Y:S01]  /*c4e0*/  IMAD.MOV.U32 R7, RZ, RZ, RZ ;  /* 0x000000ffff077224 */ /* 0x000fe200078e00ff */
[----:B------:R-:W-:-:S09]  /*c4f0*/  FSETP.NE.FTZ.AND P2, PT, R11, RZ, PT ;  /* 0x000000ff0b00720b */ /* 0x000fd20003f55000 */
[----:B------:R-:W3:Y:S01]  /*c500*/  @P1 MUFU.RCP R7, R13 ;  /* 0x0000000d00071308 */ /* 0x000ee20000001000 */
[----:B------:R-:W-:Y:S01]  /*c510*/  @P1 FMUL.FTZ R20, R20, 0.69314718246459960938 ;  /* 0x3f31721814141820 */ /* 0x000fe20000410000 */
[----:B------:R-:W-:Y:S02]  /*c520*/  @!P0 IMAD R0, R3, 0x40, R16 ;  /* 0x0000004003008824 */ /* 0x000fe400078e0210 */
[----:B------:R-:W-:-:S03]  /*c530*/  IMAD.MOV.U32 R3, RZ, RZ, -0x800000 ;  /* 0xff800000ff037424 */ /* 0x000fc600078e00ff */
[----:B------:R-:W-:Y:S01]  /*c540*/  @!P0 LEA R9, R0, UR46, 0x2 ;  /* 0x0000002e00098c11 */ /* 0x000fe2000f8e10ff */
[----:B------:R-:W-:Y:S01]  /*c550*/  @P2 MUFU.RCP R4, R11 ;  /* 0x0000000b00042308 */ /* 0x000fe20000001000 */
[----:B------:R-:W-:-:S07]  /*c560*/  IMAD.MOV.U32 R0, RZ, RZ, -0x800000 ;  /* 0xff800000ff007424 */ /* 0x000fce00078e00ff */
[----:B------:R-:W0:Y:S01]  /*c570*/  @P1 MUFU.LG2 R13, R13 ;  /* 0x0000000d000d1308 */ /* 0x000e220000000c00 */
[-C--:B---3--:R-:W-:Y:S01]  /*c580*/  FMUL.FTZ R170, R24, R7.reuse ;  /* 0x0000000718aa7220 */ /* 0x088fe20000410000 */
[-C--:B------:R-:W-:Y:S01]  /*c590*/  FMUL.FTZ R14, R25, R7.reuse ;  /* 0x00000007190e7220 */ /* 0x080fe20000410000 */
[-C--:B------:R-:W-:Y:S01]  /*c5a0*/  FMUL.FTZ R169, R28, R7.reuse ;  /* 0x000000071ca97220 */ /* 0x080fe20000410000 */
[-C--:B------:R-:W-:Y:S01]  /*c5b0*/  FMUL.FTZ R12, R29, R7.reuse ;  /* 0x000000071d0c7220 */ /* 0x080fe20000410000 */
[-C--:B-12-4-:R-:W-:Y:S01]  /*c5c0*/  FMUL.FTZ R167, R32, R7.reuse ;  /* 0x0000000720a77220 */ /* 0x096fe20000410000 */
        /* <DEDUP_REMOVED lines=60> */
[----:B------:R-:W-:-:S02]  /*c990*/  IMAD.U32 R24, RZ, RZ, UR10 ;  /* 0x0000000aff187e24 */ /* 0x000fc4000f8e00ff */
[----:B0-----:R-:W-:Y:S01]  /*c9a0*/  @P1 FMUL.FTZ R13, R13, 0.69314718246459960938 ;  /* 0x3f3172180d0d1820 */ /* 0x001fe20000410000 */
[-C--:B------:R-:W-:Y:S01]  /*c9b0*/  FMUL.FTZ R26, R26, R4.reuse ;  /* 0x000000041a1a7220 */ /* 0x080fe20000410000 */
[----:B------:R0:W-:Y:S01]  /*c9c0*/  @!P0 STS [R9+0x28820], R4 ;  /* 0x0288200409008388 */ /* 0x0001e20000000800 */
[----:B------:R-:W-:Y:S01]  /*c9d0*/  @P2 FMUL.FTZ R24, R24, 0.69314718246459960938 ;  /* 0x3f31721818182820 */ /* 0x000fe20000410000 */
[----:B------:R-:W-:Y:S01]  /*c9e0*/  PLOP3.LUT P0, PT, PT, PT, PT, 0x8, 0x0 ;  /* 0x000000000000781c */ /* 0x000fe20003f0e170 */
[-C--:B------:R-:W-:Y:S01]  /*c9f0*/  FMUL.FTZ R27, R27, R4.reuse ;  /* 0x000000041b1b7220 */ /* 0x080fe20000410000 */
[-C--:B------:R-:W-:Y:S01]  /*ca00*/  FMUL.FTZ R30, R30, R4.reuse ;  /* 0x000000041e1e7220 */ /* 0x080fe20000410000 */
[-C--:B------:R-:W-:Y:S01]  /*ca10*/  FMUL.FTZ R31, R31, R4.reuse ;  /* 0x000000041f1f7220 */ /* 0x080fe20000410000 */
[----:B-1----:R1:W2:Y:S01]  /*ca20*/  @P2 MUFU.LG2 R7, R11 ;  /* 0x0000000b00072308 */ /* 0x0022a20000000c00 */
        /* <DEDUP_REMOVED lines=16> */
[----:B--2---:R-:W-:Y:S01]  /*cb30*/  @P2 FMUL.FTZ R7, R7, 0.69314718246459960938 ;  /* 0x3f31721807072820 */ /* 0x004fe20000410000 */
        /* <DEDUP_REMOVED lines=47> */
.L_x_2299:
[----:B------:R-:W0:Y:S08]  /*ce30*/  S2UR UR4, SR_CgaCtaId ;  /* 0x00000000000479c3 */ /* 0x000e300000008800 */
[----:B------:R-:W-:Y:S06]  /*ce40*/  BAR.SYNC.DEFER_BLOCKING 0x5, 0x180 ;  /* 0x0146000000007b1d */ /* 0x000fec0000010000 */
[----:B------:R-:W-:Y:S01]  /*ce50*/  UMOV UR46, 0x400 ;  /* 0x00000400002e7882 */ /* 0x000fe20000000000 */
[----:B------:R-:W-:Y:S01]  /*ce60*/  BSSY B0, `(.L_x_2384) ;  /* 0x00002f2000007945 */ /* 0x000fe20003800000 */
[----:B0-----:R-:W-:-:S09]  /*ce70*/  ULEA UR46, UR4, UR46, 0x18 ;  /* 0x0000002e042e7291 */ /* 0x001fd2000f8ec03f */
[----:B------:R-:W0:Y:S02]  /*ce80*/  LDS.128 R4, [UR46+0x28cd0] ;  /* 0x028cd02eff047984 */ /* 0x000e240008000c00 */
[----:B0-----:R-:W-:Y:S02]  /*ce90*/  R2UR UR5, R5 ;  /* 0x00000000050572ca */ /* 0x001fe400000e0000 */
[----:B------:R-:W-:Y:S02]  /*cea0*/  R2UR UR7, R6 ;  /* 0x00000000060772ca */ /* 0x000fe400000e0000 */
[----:B------:R-:W-:Y:S01]  /*ceb0*/  R2UR UR6, R7 ;  /* 0x00000000070672ca */ /* 0x000fe200000e0000 */
[----:B------:R-:W-:Y:S06]  /*cec0*/  BAR.ARV 0x4, 0x180 ;  /* 0x0106000000007b1d */ /* 0x000fec0000002000 */
[----:B------:R-:W-:Y:S08]  /*ced0*/  @P0 BRA `(.L_x_2385) ;  /* 0x0000002000240947 */ /* 0x000ff00003800000 */
[----:B------:R-:W0:Y:S08]  /*cee0*/  S2UR UR4, SR_SWINHI ;  /* 0x00000000000479c3 */ /* 0x000e300000002f00 */
[----:B------:R-:W-:Y:S01]  /*cef0*/  BAR.SYNC.DEFER_BLOCKING 0x1, 0x100 ;  /* 0x0044000000007b1d */ /* 0x000fe20000010000 */
        /* <DEDUP_REMOVED lines=23> */
[----:B------:R-:W-:-:S02]  /*d070*/  F2FP.BF16.F32.PACK_AB R67, R71, R70 ;  /* 0x000000464743723e */ /* 0x000fc400000010ff */
[C---:B------:R-:W-:Y:S01]  /*d080*/  IADD3 R175, P1, R4.reuse, 0x20, RZ ;  /* 0x0000002004af7810 */ /* 0x040fe20007f3e0ff */
[----:B------:R-:W-:Y:S01]  /*d090*/  UISETP.NE.AND.EX UP0, UPT, UR9, URZ, UPT, UP0 ;  /* 0x0000003f0900728c */ /* 0x000fe2000bf05300 */
[C---:B------:R-:W-:Y:S02]  /*d0a0*/  LOP3.LUT R7, R4.reuse, 0x380, RZ, 0xc0, !PT ;  /* 0x0000038004077812 */ /* 0x040fe400078ec0ff */
        /* <DEDUP_REMOVED lines=14> */
[----:B------:R-:W-:Y:S01]  /*d190*/  SHF.R.U64 R7, R7, 0x3, RZ ;  /* 0x0000000307077819 */ /* 0x000fe200000012ff */
[--C-:B------:R-:W-:Y:S01]  /*d1a0*/  IMAD.X R91, RZ, RZ, R5.reuse, P2 ;  /* 0x000000ffff5b7224 */ /* 0x100fe200010e0605 */
[C---:B------:R-:W-:Y:S01]  /*d1b0*/  IADD3 R207, P0, R4.reuse, 0x4020, RZ ;  /* 0x0000402004cf7810 */ /* 0x040fe20007f1e0ff */
[--C-:B------:R-:W-:Y:S01]  /*d1c0*/  IMAD.X R95, RZ, RZ, R5.reuse, P1 ;  /* 0x000000ffff5f7224 */ /* 0x100fe200008e0605 */
[C---:B------:R-:W-:Y:S01]  /*d1d0*/  IADD3 R102, P4, R4.reuse, 0x4040, RZ ;  /* 0x0000404004667810 */ /* 0x040fe20007f9e0ff */
[----:B------:R-:W-:Y:S01]  /*d1e0*/  UIMAD.WIDE UR8, UR43, 0x4, UR8 ;  /* 0x000000042b0878a5 */ /* 0x000fe2000f8e0208 */
        /* <DEDUP_REMOVED lines=12> */
[----:B------:R-:W-:Y:S01]  /*d2b0*/  LOP3.LUT R7, R24, 0x380, RZ, 0xc0, !PT ;  /* 0x0000038018077812 */ /* 0x000fe200078ec0ff */
[----:B------:R-:W-:Y:S01]  /*d2c0*/  IMAD.X R15, RZ, RZ, R5, P1 ;  /* 0x000000ffff0f7224 */ /* 0x000fe200008e0605 */
[----:B------:R-:W-:-:S02]  /*d2d0*/  LOP3.LUT R6, R175, 0x380, RZ, 0xc0, !PT ;  /* 0x00000380af067812 */ /* 0x000fc400078ec0ff */
[----:B------:R-:W-:Y:S02]  /*d2e0*/  SHF.R.U64 R7, R7, 0x3, RZ ;  /* 0x0000000307077819 */ /* 0x000fe400000012ff */
[----:B------:R-:W-:Y:S02]  /*d2f0*/  SHF.R.U64 R6, R6, 0x3, RZ ;  /* 0x0000000306067819 */ /* 0x000fe400000012ff */
[----:B------:R-:W-:Y:S02]  /*d300*/  LOP3.LUT R24, R7, R24, RZ, 0x3c, !PT ;  /* 0x0000001807187212 */ /* 0x000fe400078e3cff */
[----:B------:R-:W-:Y:S02]  /*d310*/  LOP3.LUT R7, R40, 0x380, RZ, 0xc0, !PT ;  /* 0x0000038028077812 */ /* 0x000fe400078ec0ff */
[----:B------:R-:W-:Y:S02]  /*d320*/  LOP3.LUT R20, R6, R175, RZ, 0x3c, !PT ;  /* 0x000000af06147212 */ /* 0x000fe400078e3cff */
        /* <DEDUP_REMOVED lines=10> */
[----:B------:R-:W-:Y:S02]  /*d3d0*/  MOV R174, R4 ;  /* 0x0000000400ae7202 */ /* 0x000fe40000000f00 */
[----:B------:R-:W-:Y:S02]  /*d3e0*/  LOP3.LUT R7, R168, 0x380, RZ, 0xc0, !PT ;  /* 0x00000380a8077812 */ /* 0x000fe400078ec0ff */
[----:B------:R-:W-:-:S02]  /*d3f0*/  LOP3.LUT R28, R177, 0x380, RZ, 0xc0, !PT ;  /* 0x00000380b11c7812 */ /* 0x000fc400078ec0ff */
[----:B------:R-:W-:Y:S02]  /*d400*/  F2FP.BF16.F32.PACK_AB R5, R27, R26 ;  /* 0x0000001a1b05723e */ /* 0x000fe400000010ff */
[----:B------:R-:W-:Y:S02]  /*d410*/  LOP3.LUT R32, R179, 0x380, RZ, 0xc0, !PT ;  /* 0x00000380b3207812 */ /* 0x000fe400078ec0ff */
[----:B------:R-:W-:Y:S02]  /*d420*/  LOP3.LUT R98, R6, R207, RZ, 0x3c, !PT ;  /* 0x000000cf06627212 */ /* 0x000fe400078e3cff */
[----:B------:R-:W-:Y:S02]  /*d430*/  LOP3.LUT R27, R114, 0x380, RZ, 0xc0, !PT ;  /* 0x00000380721b7812 */ /* 0x000fe400078ec0ff */
[----:B------:R-:W-:Y:S02]  /*d440*/  F2FP.BF16.F32.PACK_AB R6, R12, R169 ;  /* 0x000000a90c06723e */ /* 0x000fe400000010ff */
[----:B------:R-:W-:-:S02]  /*d450*/  SHF.R.U64 R169, R7, 0x3, RZ ;  /* 0x0000000307a97819 */ /* 0x000fc400000012ff */
[----:B------:R-:W-:Y:S02]  /*d460*/  SHF.R.U64 R28, R28, 0x3, RZ ;  /* 0x000000031c1c7819 */ /* 0x000fe400000012ff */
[----:B------:R-:W-:Y:S02]  /*d470*/  LOP3.LUT R90, R183, 0x380, RZ, 0xc0, !PT ;  /* 0x00000380b75a7812 */ /* 0x000fe400078ec0ff */
[----:B------:R-:W-:Y:S02]  /*d480*/  F2FP.BF16.F32.PACK_AB R4, R14, R170 ;  /* 0x000000aa0e04723e */ /* 0x000fe400000010ff */
[----:B------:R-:W-:Y:S02]  /*d490*/  F2FP.BF16.F32.PACK_AB R7, R31, R30 ;  /* 0x0000001e1f07723e */ /* 0x000fe400000010ff */
[----:B------:R-:W-:Y:S02]  /*d4a0*/  SHF.R.U64 R32, R32, 0x3, RZ ;  /* 0x0000000320207819 */ /* 0x000fe400000012ff */
[----:B------:R-:W-:Y:S01]  /*d4b0*/  LOP3.LUT R94, R205, 0x380, RZ, 0xc0, !PT ;  /* 0x00000380cd5e7812 */ /* 0x000fe200078ec0ff */
[----:B------:R0:W-:Y:S01]  /*d4c0*/  STSM.16.M88.4 [R174], R4 ;  /* 0x00000004ae007844 */ /* 0x0001e20000000200 */
[----:B------:R-:W-:-:S02]  /*d4d0*/  SHF.R.U64 R27, R27, 0x3, RZ ;  /* 0x000000031b1b7819 */ /* 0x000fc400000012ff */
[----:B------:R-:W-:Y:S02]  /*d4e0*/  LOP3.LUT R106, R209, 0x380, RZ, 0xc0, !PT ;  /* 0x00000380d16a7812 */ /* 0x000fe400078ec0ff */
[----:B------:R-:W-:Y:S02]  /*d4f0*/  LOP3.LUT R28, R28, R177, RZ, 0x3c, !PT ;  /* 0x000000b11c1c7212 */ /* 0x000fe400078e3cff */
[----:B------:R-:W-:Y:S02]  /*d500*/  SHF.R.U64 R90, R90, 0x3, RZ ;  /* 0x000000035a5a7819 */ /* 0x000fe400000012ff */
[----:B------:R-:W-:Y:S02]  /*d510*/  LOP3.LUT R32, R32, R179, RZ, 0x3c, !PT ;  /* 0x000000b320207212 */ /* 0x000fe400078e3cff */
[----:B------:R-:W-:Y:S02]  /*d520*/  SHF.R.U64 R94, R94, 0x3, RZ ;  /* 0x000000035e5e7819 */ /* 0x000fe400000012ff */
[----:B------:R-:W-:-:S02]  /*d530*/  LOP3.LUT R110, R211, 0x380, RZ, 0xc0, !PT ;  /* 0x00000380d36e7812 */ /* 0x000fc400078ec0ff */
[----:B------:R-:W-:Y:S02]  /*d540*/  LOP3.LUT R114, R27, R114, RZ, 0x3c, !PT ;  /* 0x000000721b727212 */ /* 0x000fe400078e3cff */
[----:B------:R-:W-:Y:S02]  /*d550*/  SHF.R.U64 R106, R106, 0x3, RZ ;  /* 0x000000036a6a7819 */ /* 0x000fe400000012ff */
[----:B------:R-:W-:Y:S02]  /*d560*/  MOV R27, R20 ;  /* 0x00000014001b7202 */ /* 0x000fe40000000f00 */
[----:B0-----:R-:W-:Y:S02]  /*d570*/  F2FP.BF16.F32.PACK_AB R4, R163, R167 ;  /* 0x000000a7a304723e */ /* 0x001fe400000010ff */
[----:B------:R-:W-:Y:S02]  /*d580*/  F2FP.BF16.F32.PACK_AB R5, R35, R34 ;  /* 0x000000222305723e */ /* 0x000fe400000010ff */
[----:B------:R-:W-:-:S02]  /*d590*/  F2FP.BF16.F32.PACK_AB R6, R154, R165 ;  /* 0x000000a59a06723e */ /* 0x000fc400000010ff */
[----:B------:R-:W-:Y:S02]  /*d5a0*/  F2FP.BF16.F32.PACK_AB R7, R39, R38 ;  /* 0x000000262707723e */ /* 0x000fe400000010ff */
[----:B------:R-:W-:Y:S02]  /*d5b0*/  MOV R26, R24 ;  /* 0x00000018001a7202 */ /* 0x000fe40000000f00 */
[----:B------:R-:W-:Y:S01]  /*d5c0*/  LOP3.LUT R90, R90, R183, RZ, 0x3c, !PT ;  /* 0x000000b75a5a7212 */ /* 0x000fe200078e3cff */
[----:B------:R0:W-:Y:S01]  /*d5d0*/  STSM.16.M88.4 [R27], R4 ;  /* 0x000000041b007844 */ /* 0x0001e20000000200 */
[----:B------:R-:W-:Y:S02]  /*d5e0*/  LOP3.LUT R14, R171, 0x380, RZ, 0xc0, !PT ;  /* 0x00000380ab0e7812 */ /* 0x000fe400078ec0ff */
[----:B------:R-:W-:Y:S01]  /*d5f0*/  MOV R28, R28 ;  /* 0x0000001c001c7202 */ /* 0x000fe20000000f00 */
[----:B------:R-:W-:Y:S01]  /*d600*/  STSM.16.M88.4 [R26], R8 ;  /* 0x000000081a007844 */ /* 0x000fe20000000200 */
[----:B------:R-:W-:-:S02]  /*d610*/  LOP3.LUT R94, R94, R205, RZ, 0x3c, !PT ;  /* 0x000000cd5e5e7212 */ /* 0x000fc400078e3cff */
[----:B------:R-:W-:Y:S01]  /*d620*/  SHF.R.U64 R110, R110, 0x3, RZ ;  /* 0x000000036e6e7819 */ /* 0x000fe200000012ff */
[----:B------:R-:W-:Y:S01]  /*d630*/  STSM.16.M88.4 [R28], R48 ;  /* 0x000000301c007844 */ /* 0x000fe20000000200 */
[----:B------:R-:W-:Y:S02]  /*d640*/  MOV R32, R32 ;  /* 0x0000002000207202 */ /* 0x000fe40000000f00 */
[----:B------:R-:W-:Y:S02]  /*d650*/  LOP3.LUT R106, R106, R209, RZ, 0x3c, !PT ;  /* 0x000000d16a6a7212 */ /* 0x000fe400078e3cff */
[----:B------:R-:W-:Y:S01]  /*d660*/  MOV R36, R36 ;  /* 0x0000002400247202 */ /* 0x000fe20000000f00 */
[----:B------:R-:W-:Y:S01]  /*d670*/  STSM.16.M88.4 [R32], R56 ;  /* 0x0000003820007844 */ /* 0x000fe20000000200 */
[----:B------:R-:W-:Y:S01]  /*d680*/  F2FP.BF16.F32.PACK_AB R73, R75, R74 ;  /* 0x0000004a4b49723e */ /* 0x000fe200000010ff */
[----:B0-----:R-:W-:Y:S01]  /*d690*/  IMAD.U32 R4, RZ, RZ, UR8 ;  /* 0x00000008ff047e24 */ /* 0x001fe2000f8e00ff */
[----:B------:R-:W-:Y:S01]  /*d6a0*/  F2FP.BF16.F32.PACK_AB R80, R81, R80 ;  /* 0x000000505150723e */ /* 0x000fe200000010ff */
[----:B------:R-:W-:Y:S01]  /*d6b0*/  STSM.16.M88.4 [R36], R64 ;  /* 0x0000004024007844 */ /* 0x000fe20000000200 */
[----:B------:R-:W-:Y:S01]  /*d6c0*/  MOV R40, R40 ;  /* 0x0000002800287202 */ /* 0x000fe20000000f00 */
[----:B------:R-:W-:Y:S01]  /*d6d0*/  IMAD.U32 R5, RZ, RZ, UR9 ;  /* 0x00000009ff057e24 */ /* 0x000fe2000f8e00ff */
[----:B------:R-:W-:Y:S01]  /*d6e0*/  F2FP.BF16.F32.PACK_AB R74, R77, R76 ;  /* 0x0000004c4d4a723e */ /* 0x000fe200000010ff */
[----:B------:R-:W-:Y:S01]  /*d6f0*/  ULDC.64 UR8, c[0x0][0xc08] ;  /* 0x0003020000087ab9 */ /* 0x000fe20000000a00 */
[----:B------:R-:W-:-:S02]  /*d700*/  F2FP.BF16.F32.PACK_AB R75, R79, R78 ;  /* 0x0000004e4f4b723e */ /* 0x000fc400000010ff */
[----:B------:R-:W-:Y:S02]  /*d710*/  F2FP.BF16.F32.PACK_AB R81, R83, R82 ;  /* 0x000000525351723e */ /* 0x000fe400000010ff */
[----:B------:R-:W-:Y:S01]  /*d720*/  SHF.R.U64 R14, R14, 0x3, RZ ;  /* 0x000000030e0e7819 */ /* 0x000fe200000012ff */
[----:B------:R-:W-:Y:S01]  /*d730*/  STSM.16.M88.4 [R40], R72 ;  /* 0x0000004828007844 */ /* 0x000fe20000000200 */
[----:B------:R-:W-:Y:S02]  /*d740*/  MOV R25, R90 ;  /* 0x0000005a00197202 */ /* 0x000fe40000000f00 */
        /* <DEDUP_REMOVED lines=27> */
[----:B------:R-:W-:Y:S02]  /*d900*/  LOP3.LUT R14, R14, R171, RZ, 0x3c, !PT ;  /* 0x000000ab0e0e7212 */ /* 0x000fe400078e3cff */
[----:B------:R-:W-:Y:S02]  /*d910*/  F2FP.BF16.F32.PACK_AB R113, R166, R164 ;  /* 0x000000a4a671723e */ /* 0x000fe400000010ff */
[----:B------:R-:W-:Y:S02]  /*d920*/  F2FP.BF16.F32.PACK_AB R114, R117, R116 ;  /* 0x000000747572723e */ /* 0x000fe400000010ff */
[----:B------:R-:W-:-:S02]  /*d930*/  F2FP.BF16.F32.PACK_AB R115, R119, R118 ;  /* 0x000000767773723e */ /* 0x000fc400000010ff */
[----:B------:R-:W-:Y:S02]  /*d940*/  F2FP.BF16.F32.PACK_AB R121, R123, R122 ;  /* 0x0000007a7b79723e */ /* 0x000fe400000010ff */
[----:B------:R-:W-:Y:S01]  /*d950*/  F2FP.BF16.F32.PACK_AB R128, R129, R128 ;  /* 0x000000808180723e */ /* 0x000fe200000010ff */
[----:B------:R-:W-:Y:S01]  /*d960*/  STSM.16.M88.4 [R21], R112 ;  /* 0x0000007015007844 */ /* 0x000fe20000000200 */
[----:B------:R-:W-:Y:S02]  /*d970*/  MOV R110, R110 ;  /* 0x0000006e006e7202 */ /* 0x000fe40000000f00 */
[----:B------:R-:W-:Y:S02]  /*d980*/  F2FP.BF16.F32.PACK_AB R122, R125, R124 ;  /* 0x0000007c7d7a723e */ /* 0x000fe400000010ff */
[----:B------:R-:W-:Y:S02]  /*d990*/  F2FP.BF16.F32.PACK_AB R123, R127, R126 ;  /* 0x0000007e7f7b723e */ /* 0x000fe400000010ff */
[----:B------:R-:W-:-:S02]  /*d9a0*/  F2FP.BF16.F32.PACK_AB R129, R131, R130 ;  /* 0x000000828381723e */ /* 0x000fc400000010ff */
[----:B------:R-:W-:Y:S01]  /*d9b0*/  F2FP.BF16.F32.PACK_AB R136, R137, R136 ;  /* 0x000000888988723e */ /* 0x000fe200000010ff */
[----:B------:R-:W-:Y:S01]  /*d9c0*/  STSM.16.M88.4 [R110], R120 ;  /* 0x000000786e007844 */ /* 0x000fe20000000200 */
        /* <DEDUP_REMOVED lines=9> */
[----:B------:R-:W-:Y:S01]  /*da60*/  MOV R14, R14 ;  /* 0x0000000e000e7202 */ /* 0x000fe20000000f00 */
[----:B------:R-:W-:Y:S01]  /*da70*/  STSM.16.M88.4 [R12], R136 ;  /* 0x000000880c007844 */ /* 0x000fe20000000200 */
[----:B------:R-:W-:Y:S02]  /*da80*/  F2FP.BF16.F32.PACK_AB R146, R149, R148 ;  /* 0x000000949592723e */ /* 0x000fe400000010ff */
[----:B------:R-:W-:Y:S01]  /*da90*/  F2FP.BF16.F32.PACK_AB R147, R151, R150 ;  /* 0x000000969793723e */ /* 0x000fe200000010ff */
[----:B------:R-:W-:Y:S01]  /*daa0*/  UISETP.NE.U32.AND UP1, UPT, UR8, URZ, UPT ;  /* 0x0000003f0800728c */ /* 0x000fe2000bf25070 */
[----:B------:R-:W-:-:S03]  /*dab0*/  PLOP3.LUT P0, PT, PT, PT, UP0, 0x80, 0x0 ;  /* 0x000000000000781c */ /* 0x000fc60003f0f008 */
[----:B------:R0:W-:Y:S01]  /*dac0*/  STSM.16.M88.4 [R14], R144 ;  /* 0x000000900e007844 */ /* 0x0001e20000000200 */
[----:B------:R-:W-:Y:S01]  /*dad0*/  BAR.SYNC.DEFER_BLOCKING 0x1, 0x100 ;  /* 0x0044000000007b1d */ /* 0x000fe20000010000 */
[----:B------:R-:W-:-:S06]  /*dae0*/  UISETP.NE.AND.EX UP1, UPT, UR9, URZ, UPT, UP1 ;  /* 0x0000003f0900728c */ /* 0x000fcc000bf25310 */
[----:B------:R-:W-:-:S05]  /*daf0*/  PLOP3.LUT P6, PT, PT, PT, UP1, 0x80, 0x0 ;  /* 0x000000000000781c */ /* 0x000fca0003fcf018 */
[----:B------:R-:W-:Y:S02]  /*db00*/  @UP1 ULDC.64 UR8, c[0x0][0xc08] ;  /* 0x0003020000081ab9 */ /* 0x000fe40000000a00 */
[----:B------:R-:W-:Y:S01]  /*db10*/  @UP1 UIMAD.WIDE UR8, UR43, 0x4, UR8 ;  /* 0x000000042b0818a5 */ /* 0x000fe2000f8e0208 */
[----:B------:R-:W-:Y:S02]  /*db20*/  ULDC UR4, c[0x0][0xa88] ;  /* 0x0002a20000047ab9 */ /* 0x000fe40000000800 */
[----:B------:R-:W-:-:S03]  /*db30*/  IMAD.U32 R76, RZ, RZ, UR4 ;  /* 0x00000004ff4c7e24 */ /* 0x000fc6000f8e00ff */
[----:B0-----:R-:W-:Y:S02]  /*db40*/  IMAD.U32 R14, RZ, RZ, UR8 ;  /* 0x00000008ff0e7e24 */ /* 0x001fe4000f8e00ff */
[----:B------:R-:W-:Y:S01]  /*db50*/  IMAD.U32 R15, RZ, RZ, UR9 ;  /* 0x00000009ff0f7e24 */ /* 0x000fe2000f8e00ff */
[----:B------:R-:W2:Y:S01]  /*db60*/  @P0 LDG.E R6, desc[UR40][R4.64] ;  /* 0x0000002804060981 */ /* 0x000ea2000c1e1900 */
        /* <DEDUP_REMOVED lines=29> */
[----:B--2---:R-:W-:Y:S01]  /*dd40*/  @P0 R2UR UR4, R6 ;  /* 0x00000000060402ca */ /* 0x004fe200000e0000 */
[----:B0-----:R-:W-:-:S14]  /*dd50*/  @P6 BRA `(.L_x_2386) ;  /* 0x0000000000106947 */ /* 0x001fdc0003800000 */
[----:B------:R-:W-:Y:S05]  /*dd60*/  @!P0 BRA `(.L_x_2386) ;  /* 0x00000000000c8947 */ /* 0x000fea0003800000 */
[----:B------:R-:W2:Y:S04]  /*dd70*/  LDG.E R7, desc[UR40][R4.64] ;  /* 0x0000002804077981 */ /* 0x000ea8000c1e1900 */
[----:B-----5:R-:W2:Y:S02]  /*dd80*/  LDG.E R76, desc[UR40][R4.64+0x4] ;  /* 0x00000428044c7981 */ /* 0x020ea4000c1e1900 */
[----:B--2---:R-:W-:-:S07]  /*dd90*/  IMAD.IADD R76, R76, 0x1, -R7 ;  /* 0x000000014c4c7824 */ /* 0x004fce00078e0a07 */
.L_x_2386:
        /* <DEDUP_REMOVED lines=18> */
[----:B------:R-:W-:Y:S01]  /*dec0*/  USHF.R.S32.HI UR17, URZ, 0x1f, UR44 ;  /* 0x0000001f3f117899 */ /* 0x000fe2000801142c */
[----:B------:R-:W-:Y:S01]  /*ded0*/  SHF.R.U64 R44, R44, 0x3, RZ ;  /* 0x000000032c2c7819 */ /* 0x000fe200000012ff */
[----:B------:R-:W-:Y:S01]  /*dee0*/  USEL UR8, UR43, URZ, !UP0 ;  /* 0x0000003f2b087287 */ /* 0x000fe2000c000000 */
[----:B------:R-:W-:Y:S01]  /*def0*/  LOP3.LUT R48, R48, R49, RZ, 0x3c, !PT ;  /* 0x0000003130307212 */ /* 0x000fe200078e3cff */
[--C-:B------:R-:W-:Y:S01]  /*df00*/  IMAD.X R49, RZ, RZ, R173.reuse, P6 ;  /* 0x000000ffff317224 */ /* 0x100fe200030e06ad */
[----:B------:R-:W-:Y:S01]  /*df10*/  LOP3.LUT R40, R40, R41, RZ, 0x3c, !PT ;  /* 0x0000002928287212 */ /* 0x000fe200078e3cff */
[--C-:B------:R-:W-:Y:S01]  /*df20*/  IMAD.X R41, RZ, RZ, R173.reuse, P0 ;  /* 0x000000ffff297224 */ /* 0x100fe200000e06ad */
[----:B0-----:R-:W-:Y:S01]  /*df30*/  ISETP.NE.AND P6, PT, R4, RZ, PT ;  /* 0x000000ff0400720c */ /* 0x001fe20003fc5270 */
[----:B------:R-:W-:Y:S01]  /*df40*/  USEL UR18, UR9, URZ, !UP0 ;  /* 0x0000003f09127287 */ /* 0x000fe2000c000000 */
[----:B------:R-:W-:Y:S01]  /*df50*/  LOP3.LUT R44, R44, R45, RZ, 0x3c, !PT ;  /* 0x0000002d2c2c7212 */ /* 0x000fe200078e3cff */
[----:B------:R-:W-:Y:S01]  /*df60*/  IMAD.X R45, RZ, RZ, R173, P1 ;  /* 0x000000ffff2d7224 */ /* 0x000fe200008e06ad */
[----:B------:R-:W-:-:S02]  /*df70*/  IADD3 R57, P2, R172, 0xa000, RZ ;  /* 0x0000a000ac397810 */ /* 0x000fc40007f5e0ff */
[C---:B------:R-:W-:Y:S02]  /*df80*/  IADD3 R53, P3, R172.reuse, 0xb000, RZ ;  /* 0x0000b000ac357810 */ /* 0x040fe40007f7e0ff */
[C---:B------:R-:W-:Y:S02]  /*df90*/  IADD3 R65, P4, R172.reuse, 0xc000, RZ ;  /* 0x0000c000ac417810 */ /* 0x040fe40007f9e0ff */
[C---:B------:R-:W-:Y:S02]  /*dfa0*/  IADD3 R61, P5, R172.reuse, 0xd000, RZ ;  /* 0x0000d000ac3d7810 */ /* 0x040fe40007fbe0ff */
[C---:B------:R-:W-:Y:S02]  /*dfb0*/  IADD3 R73, P0, R172.reuse, 0xe000, RZ ;  /* 0x0000e000ac497810 */ /* 0x040fe40007f1e0ff */
[----:B------:R-:W-:Y:S02]  /*dfc0*/  IADD3 R5, P1, R172, 0xf000, RZ ;  /* 0x0000f000ac057810 */ /* 0x000fe40007f3e0ff */
[----:B------:R-:W-:-:S02]  /*dfd0*/  LOP3.LUT R56, R57, 0x380, RZ, 0xc0, !PT ;  /* 0x0000038039387812 */ /* 0x000fc400078ec0ff */
[----:B------:R-:W-:Y:S01]  /*dfe0*/  LOP3.LUT R52, R53, 0x380, RZ, 0xc0, !PT ;  /* 0x0000038035347812 */ /* 0x000fe200078ec0ff */
[----:B------:R-:W-:Y:S01]  /*dff0*/  IMAD.X R69, RZ, RZ, R173, P1 ;  /* 0x000000ffff457224 */ /* 0x000fe200008e06ad */
[----:B------:R-:W-:Y:S02]  /*e000*/  LOP3.LUT R64, R65, 0x380, RZ, 0xc0, !PT ;  /* 0x0000038041407812 */ /* 0x000fe400078ec0ff */
[----:B------:R-:W-:Y:S02]  /*e010*/  LOP3.LUT R60, R61, 0x380, RZ, 0xc0, !PT ;  /* 0x000003803d3c7812 */ /* 0x000fe400078ec0ff */
[----:B------:R-:W-:Y:S02]  /*e020*/  LOP3.LUT R72, R73, 0x380, RZ, 0xc0, !PT ;  /* 0x0000038049487812 */ /* 0x000fe400078ec0ff */
[----:B------:R-:W-:Y:S02]  /*e030*/  LOP3.LUT R7, R172, 0x380, RZ, 0xc0, !PT ;  /* 0x00000380ac077812 */ /* 0x000fe400078ec0ff */
[----:B------:R-:W-:-:S02]  /*e040*/  LOP3.LUT R4, R5, 0x380, RZ, 0xc0, !PT ;  /* 0x0000038005047812 */ /* 0x000fc400078ec0ff */
[----:B------:R-:W-:Y:S02]  /*e050*/  SHF.R.U64 R56, R56, 0x3, RZ ;  /* 0x0000000338387819 */ /* 0x000fe400000012ff */
[----:B------:R-:W-:Y:S02]  /*e060*/  SHF.R.U64 R52, R52, 0x3, RZ ;  /* 0x0000000334347819 */ /* 0x000fe400000012ff */
[----:B------:R-:W-:Y:S02]  /*e070*/  SHF.R.U64 R64, R64, 0x3, RZ ;  /* 0x0000000340407819 */ /* 0x000fe400000012ff */
[----:B------:R-:W-:Y:S02]  /*e080*/  SHF.R.U64 R60, R60, 0x3, RZ ;  /* 0x000000033c3c7819 */ /* 0x000fe400000012ff */
        /* <DEDUP_REMOVED lines=17> */
[----:B------:R-:W-:Y:S01]  /*e1a0*/  VIADD R10, R185, UR42 ;  /* 0x0000002ab90a7c36 */ /* 0x000fe20008000000 */
[----:B------:R-:W-:Y:S01]  /*e1b0*/  ULDC.64 UR12, c[0x0][0xb90] ;  /* 0x0002e400000c7ab9 */ /* 0x000fe20000000a00 */
[----:B------:R-:W-:Y:S01]  /*e1c0*/  UMOV UR10, UR4 ;  /* 0x00000004000a7c82 */ /* 0x000fe20008000000 */
[----:B------:R-:W-:Y:S01]  /*e1d0*/  UIMAD UR9, UR17, UR12, URZ ;  /* 0x0000000c110972a4 */ /* 0x000fe2000f8e023f */
[----:B------:R-:W-:Y:S01]  /*e1e0*/  IMAD.MOV.U32 R4, RZ, RZ, R10 ;  /* 0x000000ffff047224 */ /* 0x000fe200078e000a */
[----:B------:R-:W-:Y:S01]  /*e1f0*/  UMOV UR11, UR16 ;  /* 0x00000010000b7c82 */ /* 0x000fe20008000000 */
[----:B------:R-:W-:Y:S01]  /*e200*/  ULDC.64 UR14, c[0x0][0xb98] ;  /* 0x0002e600000e7ab9 */ /* 0x000fe20000000a00 */
[----:B------:R-:W-:Y:S01]  /*e210*/  UIMAD.WIDE.U32 UR10, UR44, UR12, UR10 ;  /* 0x0000000c2c0a72a5 */ /* 0x000fe2000f8e000a */
[----:B------:R-:W-:Y:S01]  /*e220*/  IMAD.MOV R21, RZ, RZ, -R17 ;  /* 0x000000ffff157224 */ /* 0x000fe200078e0a11 */
[----:B------:R-:W-:Y:S01]  /*e230*/  UIMAD UR9, UR44, UR13, UR9 ;  /* 0x0000000d2c0972a4 */ /* 0x000fe2000f8e0209 */
[----:B------:R-:W-:Y:S01]  /*e240*/  VIADD R20, R16, UR42 ;  /* 0x0000002a10147c36 */ /* 0x000fe20008000000 */
[----:B------:R-:W-:-:S02]  /*e250*/  UIMAD UR12, UR18, UR14, URZ ;  /* 0x0000000e120c72a4 */ /* 0x000fc4000f8e023f */
[----:B------:R-:W-:Y:S02]  /*e260*/  UIADD3 UR11, UR11, UR9, URZ ;  /* 0x000000090b0b7290 */ /* 0x000fe4000fffe03f */
        /* <DEDUP_REMOVED lines=15> */
[----:B------:R-:W-:Y:S01]  /*e360*/  ULDC.64 UR10, c[0x0][0xb88] ;  /* 0x0002e200000a7ab9 */ /* 0x000fe20000000a00 */
[----:B------:R-:W-:Y:S02]  /*e370*/  VIADD R10, R20, 0x8 ;  /* 0x00000008140a7836 */ /* 0x000fe40000000000 */
        /* <DEDUP_REMOVED lines=9> */
[----:B------:R-:W-:Y:S03]  /*e410*/  SHFL.IDX PT, R4, R14, RZ, 0x1c1f ;  /* 0x001c1fff0e047589 */ /* 0x000fe600000e0000 */
[-C--:B------:R-:W-:Y:S01]  /*e420*/  ISETP.GE.OR P1, PT, R20, R11.reuse, P0 ;  /* 0x0000000b1400720c */ /* 0x080fe20000726670 */
[----:B------:R-:W0:Y:S01]  /*e430*/  SHFL.IDX PT, R5, R15, RZ, 0x1c1f ;  /* 0x001c1fff0f057589 */ /* 0x000e2200000e0000 */
[----:B------:R-:W-:-:S03]  /*e440*/  ISETP.GE.OR P0, PT, R10, R11, P0 ;  /* 0x0000000b0a00720c */ /* 0x000fc60000706670 */
[----:B------:R-:W1:Y:S08]  /*e450*/  SHFL.IDX PT, R7, R15, 0x1, 0x1c1f ;  /* 0x003c1f000f077f89 */ /* 0x000e7000000e0000 */
[----:B0-----:R0:W-:Y:S04]  /*e460*/  @!P1 ST.E desc[UR40][R4.64], R3 ;  /* 0x0000000304009985 */ /* 0x0011e8000c101928 */
[----:B-1----:R0:W-:Y:S02]  /*e470*/  @!P0 ST.E desc[UR40][R6.64], R0 ;  /* 0x0000000006008985 */ /* 0x0021e4000c101928 */
.L_x_2387:
        /* <DEDUP_REMOVED lines=8> */
[----:B------:R-:W-:-:S03]  /*e500*/  SEL R0, RZ, 0x1, P1 ;  /* 0x00000001ff007807 */ /* 0x000fc60000800000 */
[----:B------:R-:W-:Y:S01]  /*e510*/  IMAD.SHL.U32 R3, R3, 0x2, RZ ;  /* 0x0000000203037824 */ /* 0x000fe200078e00ff */
[----:B------:R-:W-:Y:S01]  /*e520*/  ISETP.GE.AND P0, PT, R189, UR14, PT ;  /* 0x0000000ebd007c0c */ /* 0x000fe2000bf06270 */
[----:B------:R-:W5:Y:S04]  /*e530*/  LD.E.128 R12, desc[UR40][R12.64] ;  /* 0x000000280c0c7980 */ /* 0x000f68000c101d00 */
[----:B------:R-:W5:Y:S04]  /*e540*/  LD.E.128 R24, desc[UR40][R24.64] ;  /* 0x0000002818187980 */ /* 0x000f68000c101d00 */
[----:B------:R-:W5:Y:S01]  /*e550*/  LD.E.128 R28, desc[UR40][R28.64] ;  /* 0x000000281c1c7980 */ /* 0x000f62000c101d00 */
[----:B-1----:R-:W-:-:S02]  /*e560*/  ISETP.NE.AND P2, PT, R81, 0x1, PT ;  /* 0x000000015100780c */ /* 0x002fc40003f45270 */
[----:B------:R-:W-:Y:S01]  /*e570*/  LOP3.LUT R0, R3, 0x2, R0, 0xe2, !PT ;  /* 0x0000000203007812 */ /* 0x000fe200078ee200 */
[----:B------:R-:W5:Y:S01]  /*e580*/  LD.E.128 R32, desc[UR40][R32.64] ;  /* 0x0000002820207980 */ /* 0x000f62000c101d00 */
[----:B------:R-:W-:Y:S01]  /*e590*/  SEL R3, RZ, 0xffffffff, P0 ;  /* 0xffffffffff037807 */ /* 0x000fe20000000000 */
[----:B------:R-:W-:Y:S02]  /*e5a0*/  UIMAD UR9, UR16, UR12, URZ ;  /* 0x0000000c100972a4 */ /* 0x000fe4000f8e023f */
[----:B------:R-:W5:Y:S04]  /*e5b0*/  LD.E.128 R36, desc[UR40][R36.64] ;  /* 0x0000002824247980 */ /* 0x000f68000c101d00 */
[----:B------:R-:W5:Y:S02]  /*e5c0*/  LD.E.128 R40, desc[UR40][R40.64] ;  /* 0x0000002828287980 */ /* 0x000f64000c101d00 */
[----:B------:R-:W1:Y:S01]  /*e5d0*/  @P2 LDC R21, c[0x0][0xbec] ;  /* 0x0002fb00ff152b82 */ /* 0x000e620000000800 */
[----:B------:R-:W-:Y:S01]  /*e5e0*/  IMAD.SHL.U32 R3, R3, 0x4, RZ ;  /* 0x0000000403037824 */ /* 0x000fe200078e00ff */
[----:B------:R-:W-:Y:S01]  /*e5f0*/  ISETP.GE.AND P0, PT, R188, UR14, PT ;  /* 0x0000000ebc007c0c */ /* 0x000fe2000bf06270 */
[----:B------:R-:W5:Y:S04]  /*e600*/  LD.E.128 R48, desc[UR40][R48.64] ;  /* 0x0000002830307980 */ /* 0x000f68000c101d00 */
[----:B------:R-:W5:Y:S01]  /*e610*/  LD.E.128 R44, desc[UR40][R44.64] ;  /* 0x000000282c2c7980 */ /* 0x000f62000c101d00 */
[----:B------:R-:W2:Y:S01]  /*e620*/  @P2 LDC R77, c[0x0][0xbf0] ;  /* 0x0002fc00ff4d2b82 */ /* 0x000ea20000000800 */
[----:B------:R-:W-:Y:S01]  /*e630*/  UIMAD.WIDE.U32 UR10, UR4, UR12, URZ ;  /* 0x0000000c040a72a5 */ /* 0x000fe2000f8e003f */
[----:B------:R-:W-:Y:S01]  /*e640*/  LOP3.LUT R3, R3, 0x4, R0, 0xe2, !PT ;  /* 0x0000000403037812 */ /* 0x000fe200078ee200 */
[----:B------:R-:W-:Y:S01]  /*e650*/  UIMAD UR9, UR4, UR13, UR9 ;  /* 0x0000000d040972a4 */ /* 0x000fe2000f8e0209 */
[----:B------:R-:W-:Y:S01]  /*e660*/  SEL R20, RZ, 0xffffffff, P0 ;  /* 0xffffffffff147807 */ /* 0x000fe20000000000 */
[----:B------:R-:W-:Y:S01]  /*e670*/  IMAD R0, R191, 0x20, R192 ;  /* 0x00000020bf007824 */ /* 0x000fe200078e02c0 */
[----:B------:R-:W-:Y:S01]  /*e680*/  ULDC.64 UR12, c[0x0][0xae8] ;  /* 0x0002ba00000c7ab9 */ /* 0x000fe20000000a00 */
[----:B------:R-:W-:Y:S01]  /*e690*/  ISETP.GE.AND P0, PT, R187, UR14, PT ;  /* 0x0000000ebb007c0c */ /* 0x000fe2000bf06270 */
[----:B------:R-:W-:Y:S01]  /*e6a0*/  UIADD3 UR11, UR11, UR9, URZ ;  /* 0x000000090b0b7290 */ /* 0x000fe2000fffe03f */
[----:B------:R-:W5:Y:S01]  /*e6b0*/  LD.E.128 R56, desc[UR40][R56.64] ;  /* 0x0000002838387980 */ /* 0x000f62000c101d00 */
[----:B------:R-:W-:Y:S01]  /*e6c0*/  UIMAD UR4, UR17, UR12, URZ ;  /* 0x0000000c110472a4 */ /* 0x000fe2000f8e023f */
[----:B------:R-:W-:Y:S01]  /*e6d0*/  VIADD R82, R0, UR42 ;  /* 0x0000002a00527c36 */ /* 0x000fe20008000000 */
[----:B------:R-:W-:Y:S01]  /*e6e0*/  SEL R0, RZ, 0xffffffff, P0 ;  /* 0xffffffffff007807 */ /* 0x000fe20000000000 */
[----:B------:R-:W-:Y:S01]  /*e6f0*/  UIMAD.WIDE.U32 UR10, UR44, UR12, UR10 ;  /* 0x0000000c2c0a72a5 */ /* 0x000fe2000f8e000a */
[----:B------:R-:W5:Y:S01]  /*e700*/  LD.E.128 R52, desc[UR40][R52.64] ;  /* 0x0000002834347980 */ /* 0x000f62000c101d00 */
[----:B------:R-:W-:Y:S01]  /*e710*/  UIMAD UR4, UR44, UR13, UR4 ;  /* 0x0000000d2c0472a4 */ /* 0x000fe2000f8e0204 */
[----:B------:R-:W-:-:S02]  /*e720*/  IMAD.SHL.U32 R20, R20, 0x8, RZ ;  /* 0x0000000814147824 */ /* 0x000fc400078e00ff */
[----:B------:R-:W-:Y:S01]  /*e730*/  ULDC.64 UR12, c[0x0][0xaf0] ;  /* 0x0002bc00000c7ab9 */ /* 0x000fe20000000a00 */
[----:B------:R-:W-:Y:S01]  /*e740*/  UIADD3 UR11, UR11, UR4, URZ ;  /* 0x000000040b0b7290 */ /* 0x000fe2000fffe03f */
[----:B------:R-:W-:Y:S01]  /*e750*/  IMAD.SHL.U32 R79, R0, 0x10, RZ ;  /* 0x00000010004f7824 */ /* 0x000fe200078e00ff */
[----:B------:R-:W-:Y:S01]  /*e760*/  UIMAD UR4, UR18, UR12, URZ ;  /* 0x0000000c120472a4 */ /* 0x000fe2000f8e023f */
[----:B-1----:R-:W-:Y:S01]  /*e770*/  @P2 IMAD.HI.U32 R0, R82, R21, RZ ;  /* 0x0000001552002227 */ /* 0x002fe200078e00ff */
[----:B------:R-:W-:Y:S01]  /*e780*/  LOP3.LUT R20, R20, 0x8, R3, 0xe2, !PT ;  /* 0x0000000814147812 */ /* 0x000fe200078ee203 */
[----:B------:R-:W5:Y:S01]  /*e790*/  LD.E.128 R64, desc[UR40][R64.64] ;  /* 0x0000002840407980 */ /* 0x000f62000c101d00 */
[----:B------:R-:W-:Y:S01]  /*e7a0*/  UIMAD UR4, UR8, UR13, UR4 ;  /* 0x0000000d080472a4 */ /* 0x000fe2000f8e0204 */
[----:B------:R-:W-:Y:S01]  /*e7b0*/  IMAD.MOV.U32 R3, RZ, RZ, R82 ;  /* 0x000000ffff037224 */ /* 0x000fe200078e0052 */
[----:B------:R-:W-:Y:S01]  /*e7c0*/  UIMAD.WIDE.U32 UR8, UR8, UR12, UR10 ;  /* 0x0000000c080872a5 */ /* 0x000fe2000f8e000a */
[----:B--2---:R-:W-:Y:S01]  /*e7d0*/  @P2 SHF.R.U32.HI R3, RZ, R77, R0 ;  /* 0x0000004dff032219 */ /* 0x004fe20000011600 */
[----:B------:R-:W5:Y:S01]  /*e7e0*/  LD.E.128 R60, desc[UR40][R60.64] ;  /* 0x000000283c3c7980 */ /* 0x000f62000c101d00 */
[----:B------:R-:W-:-:S02]  /*e7f0*/  LOP3.LUT R78, R79, 0x10, R20, 0xe2, !PT ;  /* 0x000000104f4e7812 */ /* 0x000fc400078ee214 */
        /* <DEDUP_REMOVED lines=10> */
[----:B------:R-:W5:Y:S01]  /*e8a0*/  LD.E.128 R68, desc[UR40][R68.64] ;  /* 0x0000002844447980 */ /* 0x000f62000c101d00 */
[----:B------:R-:W-:Y:S01]  /*e8b0*/  IMAD R77, R81, R79, R82 ;  /* 0x0000004f514d7224 */ /* 0x000fe200078e0252 */
[----:B------:R-:W-:Y:S01]  /*e8c0*/  ISETP.GE.AND P0, PT, R195, UR14, PT ;  /* 0x0000000ec3007c0c */ /* 0x000fe2000bf06270 */
[----:B------:R-:W-:Y:S01]  /*e8d0*/  IMAD.U32 R21, RZ, RZ, UR4 ;  /* 0x00000004ff157e24 */ /* 0x000fe2000f8e00ff */
[----:B------:R-:W-:Y:S01]  /*e8e0*/  @!PT LDS RZ, [RZ] ;  /* 0x00000000fffff984 */ /* 0x000fe20000000800 */
[----:B------:R-:W-:Y:S01]  /*e8f0*/  @!PT LDS RZ, [RZ] ;  /* 0x00000000fffff984 */ /* 0x000fe20000000800 */
[----:B------:R-:W-:Y:S01]  /*e900*/  @!PT LDS RZ, [RZ] ;  /* 0x00000000fffff984 */ /* 0x000fe20000000800 */
[----:B------:R-:W-:Y:S01]  /*e910*/  @!PT LDS RZ, [RZ] ;  /* 0x00000000fffff984 */ /* 0x000fe20000000800 */
[----:B------:R1:W-:Y:S06]  /*e920*/  MEMBAR.ALL.CTA ;  /* 0x0000000000007992 */ /* 0x0003ec0000008000 */
[----:B-1----:R-:W1:Y:S01]  /*e930*/  FENCE.VIEW.ASYNC.S ;  /* 0x00000000000073c6 */ /* 0x002e620000000000 */
[----:B------:R-:W-:Y:S01]  /*e940*/  IMAD.SHL.U32 R83, R0, 0x20, RZ ;  /* 0x0000002000537824 */ /* 0x000fe200078e00ff */
        /* <DEDUP_REMOVED lines=11> */
[----:B-----5:R-:W-:Y:S01]  /*ea00*/  IMAD R87, R76, R81, RZ ;  /* 0x000000514c577224 */ /* 0x020fe200078e02ff */
[----:B------:R-:W-:Y:S01]  /*ea10*/  BSSY B1, `(.L_x_2388) ;  /* 0x000002f000017945 */ /* 0x000fe20003800000 */
[----:B------:R-:W-:Y:S01]  /*ea20*/  VIADD R86, R192, UR42 ;  /* 0x0000002ac0567c36 */ /* 0x000fe20008000000 */
[----:B------:R-:W-:Y:S01]  /*ea30*/  LOP3.LUT R3, R78, R3, RZ, 0xfc, !PT ;  /* 0x000000034e037212 */ /* 0x000fe200078efcff */
[C---:B------:R-:W-:Y:S01]  /*ea40*/  IMAD R79, R77.reuse, UR9, R0 ;  /* 0x000000094d4f7c24 */ /* 0x040fe2000f8e0200 */
[----:B------:R-:W-:Y:S01]  /*ea50*/  SEL R0, RZ, 0x80, P0 ;  /* 0x00000080ff007807 */ /* 0x000fe20000000000 */
[----:B------:R-:W-:Y:S01]  /*ea60*/  IMAD.WIDE.U32 R20, R77, UR8, R20 ;  /* 0x000000084d147c25 */ /* 0x000fe2000f8e0014 */
[----:B------:R-:W-:Y:S01]  /*ea70*/  ISETP.GE.AND P0, PT, R86, R87, PT ;  /* 0x000000575600720c */ /* 0x000fe20003f06270 */
[----:B------:R-:W-:Y:S01]  /*ea80*/  ULDC.64 UR8, c[0x0][0xa80] ;  /* 0x0002a00000087ab9 */ /* 0x000fe20000000a00 */
[----:B------:R-:W-:Y:S01]  /*ea90*/  LOP3.LUT R0, R3, R0, RZ, 0xfc, !PT ;  /* 0x0000000003007212 */ /* 0x000fe200078efcff */
[----:B------:R-:W-:Y:S01]  /*eaa0*/  IMAD.IADD R21, R21, 0x1, R79 ;  /* 0x0000000115157824 */ /* 0x000fe200078e024f */
[C---:B------:R-:W-:Y:S01]  /*eab0*/  LEA R84, P1, R20.reuse, UR8, 0x1 ;  /* 0x0000000814547c11 */ /* 0x040fe2000f8208ff */
[----:B-1----:R-:W-:Y:S03]  /*eac0*/  SYNCS.ARRIVE.TRANS64.RED.A1T0 RZ, [UR4], RZ ;  /* 0x000000ffffff79a7 */ /* 0x002fe60008100404 */
        /* <DEDUP_REMOVED lines=25> */
[-C--:B--2---:R-:W-:Y:S02]  /*ec60*/  @P0 LEA R12, P3, R195, R76.reuse, 0x1 ;  /* 0x0000004cc30c0211 */ /* 0x084fe400078608ff */
        /* <DEDUP_REMOVED lines=9> */
.L_x_2389:
[----:B------:R-:W-:Y:S05]  /*ed00*/  BSYNC B1 ;  /* 0x0000000000017941 */ /* 0x000fea0003800000 */
.L_x_2388:
[----:B---3--:R-:W-:Y:S01]  /*ed10*/  VIADD R4, R86, 0x20 ;  /* 0x0000002056047836 */ /* 0x008fe20000000000 */
        /* <DEDUP_REMOVED lines=11> */
[----:B------:R-:W-:Y:S01]  /*edd0*/  @!P3 LEA R14, P6, R189, R6, 0x1 ;  /* 0x00000006bd0eb211 */ /* 0x000fe200078c08ff */
[----:B------:R0:W-:Y:S01]  /*ede0*/  @!P0 ST.E.128 desc[UR40][R4.64], R8 ;  /* 0x0000000804008985 */ /* 0x0001e2000c101d28 */
[----:B------:R-:W-:Y:S02]  /*edf0*/  ISETP.GE.AND P0, PT, R186, UR14, PT ;  /* 0x0000000eba007c0c */ /* 0x000fe4000bf06270 */
[----:B------:R-:W-:Y:S02]  /*ee00*/  @!P5 LEA.HI.X R13, R190, R7, R204, 0x1, P4 ;  /* 0x00000007be0dd211 */ /* 0x000fe400020f0ccc */
[----:B------:R-:W-:-:S02]  /*ee10*/  LOP3.LUT P4, RZ, R3, 0x40, RZ, 0xc0, !PT ;  /* 0x0000004003ff7812 */ /* 0x000fc4000788c0ff */
[----:B------:R-:W-:Y:S01]  /*ee20*/  @!P3 LEA.HI.X R15, R189, R7, R203, 0x1, P6 ;  /* 0x00000007bd0fb211 */ /* 0x000fe200030f0ccb */
        /* <DEDUP_REMOVED lines=16> */
[----:B---3--:R-:W-:-:S04]  /*ef30*/  LEA R4, P0, R194, R6, 0x1 ;  /* 0x00000006c2047211 */ /* 0x008fc800078008ff */
[----:B------:R-:W-:-:S05]  /*ef40*/  LEA.HI.X R5, R194, R7, R198, 0x1, P0 ;  /* 0x00000007c2057211 */ /* 0x000fca00000f0cc6 */
[----:B------:R0:W-:Y:S01]  /*ef50*/  ST.E.128 desc[UR40][R4.64], R68 ;  /* 0x0000004404007985 */ /* 0x0001e2000c101d28 */
[----:B------:R-:W-:Y:S05]  /*ef60*/  BRA `(.L_x_2390) ;  /* 0x0000000c00847947 */ /* 0x000fea0003800000 */
.L_x_2385:
        /* <DEDUP_REMOVED lines=11> */
[----:B------:R-:W-:Y:S01]  /*f020*/  UISETP.NE.U32.AND UP1, UPT, UR8, URZ, UPT ;  /* 0x0000003f0800728c */ /* 0x000fe2000bf25070 */
[----:B------:R-:W-:Y:S02]  /*f030*/  IMAD.U32 R0, RZ, RZ, UR4 ;  /* 0x00000004ff007e24 */ /* 0x000fe4000f8e00ff */
[----:B------:R-:W2:Y:S01]  /*f040*/  @P1 LDG.E R3, desc[UR40][R4.64] ;  /* 0x0000002804031981 */ /* 0x000ea2000c1e1900 */
[----:B------:R-:W-:-:S06]  /*f050*/  UISETP.NE.AND.EX UP1, UPT, UR9, URZ, UPT, UP1 ;  /* 0x0000003f0900728c */ /* 0x000fcc000bf25310 */
        /* <DEDUP_REMOVED lines=9> */
[----:B--2---:R-:W-:Y:S01]  /*f0f0*/  @P1 R2UR UR4, R3 ;  /* 0x00000000030412ca */ /* 0x004fe200000e0000 */
[----:B01----:R-:W-:-:S14]  /*f100*/  @P2 BRA `(.L_x_2391) ;  /* 0x0000000000102947 */ /* 0x003fdc0003800000 */
[----:B------:R-:W-:Y:S05]  /*f110*/  @!P1 BRA `(.L_x_2391) ;  /* 0x00000000000c9947 */ /* 0x000fea0003800000 */
[----:B------:R-:W2:Y:S04]  /*f120*/  LDG.E R3, desc[UR40][R4.64] ;  /* 0x0000002804037981 */ /* 0x000ea8000c1e1900 */
[----:B-----5:R-:W2:Y:S02]  /*f130*/  LDG.E R0, desc[UR40][R4.64+0x4] ;  /* 0x0000042804007981 */ /* 0x020ea4000c1e1900 */
[----:B--2---:R-:W-:-:S07]  /*f140*/  IMAD.IADD R0, R0, 0x1, -R3 ;  /* 0x0000000100007824 */ /* 0x004fce00078e0a03 */
.L_x_2391:
[----:B------:R-:W-:Y:S01]  /*f150*/  USHF.R.S32.HI UR9, URZ, 0x1f, UR43 ;  /* 0x0000001f3f097899 */ /* 0x000fe2000801142b */
[----:B------:R-:W-:Y:S01]  /*f160*/  BSSY B1, `(.L_x_2392) ;  /* 0x000002e000017945 */ /* 0x000fe20003800000 */
[----:B------:R-:W-:Y:S02]  /*f170*/  USHF.R.S32.HI UR12, URZ, 0x1f, UR4 ;  /* 0x0000001f3f0c7899 */ /* 0x000fe40008011404 */
[----:B------:R-:W-:Y:S02]  /*f180*/  USEL UR8, UR43, URZ, !UP0 ;  /* 0x0000003f2b087287 */ /* 0x000fe4000c000000 */
[----:B------:R-:W-:Y:S01]  /*f190*/  USEL UR14, UR9, URZ, !UP0 ;  /* 0x0000003f090e7287 */ /* 0x000fe2000c000000 */
[----:B------:R-:W-:Y:S11]  /*f1a0*/  @P0 BRA `(.L_x_2393) ;  /* 0x0000000000a40947 */ /* 0x000ff60003800000 */
[----:B------:R-:W0:Y:S01]  /*f1b0*/  S2R R6, SR_TID.X ;  /* 0x0000000000067919 */ /* 0x000e220000002100 */
[----:B------:R-:W1:Y:S01]  /*f1c0*/  LDC R5, c[0x0][0xbe8] ;  /* 0x0002fa00ff057b82 */ /* 0x000e620000000800 */
[----:B------:R-:W-:Y:S02]  /*f1d0*/  IMAD.U32 R7, RZ, RZ, UR42 ;  /* 0x0000002aff077e24 */ /* 0x000fe4000f8e00ff */
[----:B-1---5:R-:W-:-:S03]  /*f1e0*/  IMAD R3, R0, R5, RZ ;  /* 0x0000000500037224 */ /* 0x022fc600078e02ff */
[----:B0-----:R-:W-:-:S04]  /*f1f0*/  IADD3 R6, R7, -0x80, R6 ;  /* 0xffffff8007067810 */ /* 0x001fc80007ffe006 */
[----:B------:R-:W-:-:S13]  /*f200*/  ISETP.GE.AND P0, PT, R6, R3, PT ;  /* 0x000000030600720c */ /* 0x000fda0003f06270 */
[----:B------:R-:W-:Y:S05]  /*f210*/  @P0 BRA `(.L_x_2393) ;  /* 0x0000000000880947 */ /* 0x000fea0003800000 */
[----:B------:R-:W-:Y:S01]  /*f220*/  ISETP.NE.AND P0, PT, R5, 0x1, PT ;  /* 0x000000010500780c */ /* 0x000fe20003f05270 */
[----:B------:R-:W-:Y:S01]  /*f230*/  ULDC.64 UR16, c[0x0][0xb90] ;  /* 0x0002e40000107ab9 */ /* 0x000fe20000000a00 */
[----:B------:R-:W-:Y:S01]  /*f240*/  UMOV UR10, UR4 ;  /* 0x00000004000a7c82 */ /* 0x000fe20008000000 */
[----:B------:R-:W-:Y:S01]  /*f250*/  UIMAD UR9, UR13, UR16, URZ ;  /* 0x000000100d0972a4 */ /* 0x000fe2000f8e023f */
[----:B------:R-:W-:Y:S01]  /*f260*/  IMAD.MOV.U32 R4, RZ, RZ, R6 ;  /* 0x000000ffff047224 */ /* 0x000fe200078e0006 */
[----:B------:R-:W-:Y:S02]  /*f270*/  UMOV UR11, UR12 ;  /* 0x0000000c000b7c82 */ /* 0x000fe40008000000 */
[----:B------:R-:W-:Y:S02]  /*f280*/  UIMAD.WIDE.U32 UR10, UR44, UR16, UR10 ;  /* 0x000000102c0a72a5 */ /* 0x000fe4000f8e000a */
[----:B------:R-:W-:-:S03]  /*f290*/  UIMAD UR9, UR44, UR17, UR9 ;  /* 0x000000112c0972a4 */ /* 0x000fc6000f8e0209 */
[----:B------:R-:W-:Y:S01]  /*f2a0*/  ULDC.64 UR16, c[0x0][0xb98] ;  /* 0x0002e60000107ab9 */ /* 0x000fe20000000a00 */
[----:B------:R-:W0:Y:S01]  /*f2b0*/  @P0 LDC R3, c[0x0][0xbec] ;  /* 0x0002fb00ff030b82 */ /* 0x000e220000000800 */
[----:B------:R-:W-:Y:S02]  /*f2c0*/  UIADD3 UR11, UR11, UR9, URZ ;  /* 0x000000090b0b7290 */ /* 0x000fe4000fffe03f */
[----:B------:R-:W-:Y:S02]  /*f2d0*/  UIMAD UR9, UR14, UR16, URZ ;  /* 0x000000100e0972a4 */ /* 0x000fe4000f8e023f */
[----:B------:R-:W-:Y:S02]  /*f2e0*/  UIMAD.WIDE.U32 UR10, UR8, UR16, UR10 ;  /* 0x00000010080a72a5 */ /* 0x000fe4000f8e000a */
[----:B------:R-:W-:Y:S01]  /*f2f0*/  UIMAD UR9, UR8, UR17, UR9 ;  /* 0x00000011080972a4 */ /* 0x000fe2000f8e0209 */
[----:B------:R-:W1:Y:S02]  /*f300*/  @P0 LDC R8, c[0x0][0xbf0] ;  /* 0x0002fc00ff080b82 */ /* 0x000e640000000800 */
[----:B------:R-:W-:Y:S01]  /*f310*/  ULDC.64 UR16, c[0x0][0xb88] ;  /* 0x0002e20000107ab9 */ /* 0x000fe20000000a00 */
[----:B0-----:R-:W-:-:S05]  /*f320*/  @P0 IMAD.HI.U32 R3, R6, R3, RZ ;  /* 0x0000000306030227 */ /* 0x001fca00078e00ff */
        /* <DEDUP_REMOVED lines=17> */
.L_x_2393:
[----:B------:R-:W-:Y:S05]  /*f440*/  BSYNC B1 ;  /* 0x0000000000017941 */ /* 0x000fea0003800000 */
.L_x_2392:
        /* <DEDUP_REMOVED lines=10> */
[----:B-----5:R-:W-:Y:S01]  /*f4f0*/  IMAD R25, R0, R11, RZ ;  /* 0x0000000b00197224 */ /* 0x020fe200078e02ff */
[----:B------:R-:W-:Y:S01]  /*f500*/  ULDC.64 UR16, c[0x0][0xae8] ;  /* 0x0002ba0000107ab9 */ /* 0x000fe20000000a00 */
[----:B------:R-:W-:Y:S01]  /*f510*/  IMAD.SHL.U32 R4, R4, 0x2, RZ ;  /* 0x0000000204047824 */ /* 0x000fe200078e00ff */
[----:B------:R-:W0:Y:S01]  /*f520*/  @P0 LDC R5, c[0x0][0xbec] ;  /* 0x0002fb00ff050b82 */ /* 0x000e220000000800 */
[----:B------:R-:W-:Y:S01]  /*f530*/  UIADD3 UR11, UR11, UR9, URZ ;  /* 0x000000090b0b7290 */ /* 0x000fe2000fffe03f */
[----:B------:R-:W-:Y:S01]  /*f540*/  ISETP.GE.AND P2, PT, R189, UR15, PT ;  /* 0x0000000fbd007c0c */ /* 0x000fe2000bf46270 */
[----:B------:R-:W-:Y:S01]  /*f550*/  UIMAD UR4, UR13, UR16, URZ ;  /* 0x000000100d0472a4 */ /* 0x000fe2000f8e023f */
[----:B------:R-:W-:Y:S01]  /*f560*/  LOP3.LUT R4, R4, 0x2, R3, 0xe2, !PT ;  /* 0x0000000204047812 */ /* 0x000fe200078ee203 */
[----:B------:R-:W-:Y:S01]  /*f570*/  IMAD R3, R191, 0x20, R192 ;  /* 0x00000020bf037824 */ /* 0x000fe200078e02c0 */
[----:B------:R-:W-:Y:S01]  /*f580*/  UIMAD.WIDE.U32 UR10, UR44, UR16, UR10 ;  /* 0x000000102c0a72a5 */ /* 0x000fe2000f8e000a */
[----:B------:R-:W-:Y:S01]  /*f590*/  SEL R6, RZ, 0xffffffff, P2 ;  /* 0xffffffffff067807 */ /* 0x000fe20001000000 */
[----:B------:R-:W1:Y:S01]  /*f5a0*/  @P0 LDC R7, c[0x0][0xbf0] ;  /* 0x0002fc00ff070b82 */ /* 0x000e620000000800 */
[----:B------:R-:W-:Y:S01]  /*f5b0*/  UIMAD UR4, UR44, UR17, UR4 ;  /* 0x000000112c0472a4 */ /* 0x000fe2000f8e0204 */
[----:B------:R-:W-:Y:S01]  /*f5c0*/  VIADD R8, R3, UR42 ;  /* 0x0000002a03087c36 */ /* 0x000fe20008000000 */
[----:B------:R-:W-:Y:S01]  /*f5d0*/  ULDC.64 UR12, c[0x0][0xaf0] ;  /* 0x0002bc00000c7ab9 */ /* 0x000fe20000000a00 */
[----:B------:R-:W-:Y:S01]  /*f5e0*/  ISETP.GE.AND P1, PT, R188, UR15, PT ;  /* 0x0000000fbc007c0c */ /* 0x000fe2000bf26270 */
[----:B------:R-:W-:Y:S01]  /*f5f0*/  UIADD3 UR11, UR11, UR4, URZ ;  /* 0x000000040b0b7290 */ /* 0x000fe2000fffe03f */
[----:B------:R-:W-:Y:S01]  /*f600*/  IMAD.SHL.U32 R9, R6, 0x4, RZ ;  /* 0x0000000406097824 */ /* 0x000fe200078e00ff */
[----:B------:R-:W-:Y:S01]  /*f610*/  UIMAD UR4, UR14, UR12, URZ ;  /* 0x0000000c0e0472a4 */ /* 0x000fe2000f8e023f */
[----:B------:R-:W-:Y:S01]  /*f620*/  SEL R10, RZ, 0xffffffff, P1 ;  /* 0xffffffffff0a7807 */ /* 0x000fe20000800000 */
[----:B------:R-:W-:Y:S01]  /*f630*/  IMAD.MOV.U32 R3, RZ, RZ, R8 ;  /* 0x000000ffff037224 */ /* 0x000fe200078e0008 */
[----:B------:R-:W-:Y:S01]  /*f640*/  ISETP.GE.AND P2, PT, R194, UR15, PT ;  /* 0x0000000fc2007c0c */ /* 0x000fe2000bf46270 */
[----:B------:R-:W-:Y:S01]  /*f650*/  UIMAD UR4, UR8, UR13, UR4 ;  /* 0x0000000d080472a4 */ /* 0x000fe2000f8e0204 */
[----:B------:R-:W-:Y:S01]  /*f660*/  LOP3.LUT R9, R9, 0x4, R4, 0xe2, !PT ;  /* 0x0000000409097812 */ /* 0x000fe200078ee204 */
[----:B------:R-:W-:Y:S01]  /*f670*/  UIMAD.WIDE.U32 UR8, UR8, UR12, UR10 ;  /* 0x0000000c080872a5 */ /* 0x000fe2000f8e000a */
[----:B------:R-:W-:Y:S01]  /*f680*/  IMAD.SHL.U32 R10, R10, 0x8, RZ ;  /* 0x000000080a0a7824 */ /* 0x000fe200078e00ff */
[----:B------:R-:W-:Y:S01]  /*f690*/  SEL R0, RZ, 0x80, P2 ;  /* 0x00000080ff007807 */ /* 0x000fe20001000000 */
[----:B0-----:R-:W-:Y:S01]  /*f6a0*/  @P0 IMAD.HI.U32 R6, R8, R5, RZ ;  /* 0x0000000508060227 */ /* 0x001fe200078e00ff */
[----:B------:R-:W-:Y:S01]  /*f6b0*/  UIADD3 UR4, UR9, UR4, URZ ;  /* 0x0000000409047290 */ /* 0x000fe2000fffe03f */
[----:B------:R-:W-:Y:S01]  /*f6c0*/  BSSY B1, `(.L_x_2394) ;  /* 0x0000047000017945 */ /* 0x000fe20003800000 */
[----:B------:R-:W-:Y:S01]  /*f6d0*/  LOP3.LUT R10, R10, 0x8, R9, 0xe2, !PT ;  /* 0x000000080a0a7812 */ /* 0x000fe200078ee209 */
[----:B------:R-:W-:-:S02]  /*f6e0*/  IMAD.U32 R4, RZ, RZ, UR8 ;  /* 0x00000008ff047e24 */ /* 0x000fc4000f8e00ff */
[----:B------:R-:W-:Y:S01]  /*f6f0*/  IMAD.U32 R5, RZ, RZ, UR9 ;  /* 0x00000009ff057e24 */ /* 0x000fe2000f8e00ff */
[----:B------:R-:W-:Y:S01]  /*f700*/  ULDC.64 UR8, c[0x0][0xae0] ;  /* 0x0002b80000087ab9 */ /* 0x000fe20000000a00 */
[----:B-1----:R-:W-:Y:S01]  /*f710*/  @P0 SHF.R.U32.HI R3, RZ, R7, R6 ;  /* 0x00000007ff030219 */ /* 0x002fe20000011606 */
[----:B------:R-:W-:Y:S01]  /*f720*/  IMAD.U32 R5, RZ, RZ, UR4 ;  /* 0x00000004ff057e24 */ /* 0x000fe2000f8e00ff */
[----:B------:R-:W-:Y:S01]  /*f730*/  ISETP.GE.AND P0, PT, R187, UR15, PT ;  /* 0x0000000fbb007c0c */ /* 0x000fe2000bf06270 */
[----:B------:R-:W-:Y:S01]  /*f740*/  VIADD R26, R192, UR42 ;  /* 0x0000002ac01a7c36 */ /* 0x000fe20008000000 */
        /* <DEDUP_REMOVED lines=16> */
[----:B------:R-:W-:-:S04]  /*f850*/  IMAD.WIDE.U32 R4, R7, UR8, R4 ;  /* 0x0000000807047c25 */ /* 0x000fc8000f8e0004 */
[----:B------:R-:W-:Y:S01]  /*f860*/  IMAD R3, R7, UR9, R6 ;  /* 0x0000000907037c24 */ /* 0x000fe2000f8e0206 */
[----:B------:R-:W-:Y:S01]  /*f870*/  SEL R7, RZ, 0x40, P0 ;  /* 0x00000040ff077807 */ /* 0x000fe20000000000 */
[----:B------:R-:W-:Y:S01]  /*f880*/  ULDC.64 UR8, c[0x0][0xa80] ;  /* 0x0002a00000087ab9 */ /* 0x000fe20000000a00 */
[----:B------:R-:W-:Y:S01]  /*f890*/  ISETP.GE.AND P0, PT, R26, R25, PT ;  /* 0x000000191a00720c */ /* 0x000fe20003f06270 */
[----:B------:R-:W-:Y:S01]  /*f8a0*/  IMAD.SHL.U32 R13, R8, 0x20, RZ ;  /* 0x00000020080d7824 */ /* 0x000fe200078e00ff */
[----:B------:R-:W-:Y:S01]  /*f8b0*/  LEA R20, P1, R4, UR8, 0x1 ;  /* 0x0000000804147c11 */ /* 0x000fe2000f8208ff */
[----:B------:R-:W-:-:S03]  /*f8c0*/  IMAD.IADD R3, R5, 0x1, R3 ;  /* 0x0000000105037824 */ /* 0x000fc600078e0203 */
[----:B------:R-:W-:Y:S01]  /*f8d0*/  LOP3.LUT R10, R13, 0x20, R10, 0xe2, !PT ;  /* 0x000000200d0a7812 */ /* 0x000fe200078ee20a */
[----:B------:R0:W1:Y:S01]  /*f8e0*/  SHFL.IDX PT, R6, R20, RZ, 0x181f ;  /* 0x00181fff14067589 */ /* 0x00006200000e0000 */
[----:B------:R-:W-:Y:S02]  /*f8f0*/  LEA.HI.X R3, R4, UR9, R3, 0x1, P1 ;  /* 0x0000000904037c11 */ /* 0x000fe400088f0c03 */
[----:B------:R-:W-:-:S03]  /*f900*/  LOP3.LUT R21, R10, R7, RZ, 0xfc, !PT ;  /* 0x000000070a157212 */ /* 0x000fc600078efcff */
        /* <DEDUP_REMOVED lines=34> */
.L_x_2395:
[----:B------:R-:W-:Y:S05]  /*fb30*/  BSYNC B1 ;  /* 0x0000000000017941 */ /* 0x000fea0003800000 */
.L_x_2394:
        /* <DEDUP_REMOVED lines=36> */
.L_x_2390:
[----:B------:R-:W-:Y:S05]  /*fd80*/  BSYNC B0 ;  /* 0x0000000000007941 */ /* 0x000fea0003800000 */
.L_x_2384:
[----:B------:R-:W-:Y:S02]  /*fd90*/  ULDC UR4, c[0x0][0xc3c] ;  /* 0x00030f0000047ab9 */ /* 0x000fe40000000800 */
[----:B------:R-:W-:-:S06]  /*fda0*/  UISETP.GE.AND UP0, UPT, UR6, UR4, UPT ;  /* 0x000000040600728c */ /* 0x000fcc000bf06270 */
[----:B------:R-:W-:-:S13]  /*fdb0*/  PLOP3.LUT P0, PT, PT, PT, UP0, 0x80, 0x0 ;  /* 0x000000000000781c */ /* 0x000fda0003f0f008 */
[----:B------:R-:W-:Y:S05]  /*fdc0*/  @!P0 BRA `(.L_x_2396) ;  /* 0xffffff10009c8947 */ /* 0x000fea000383ffff */
[----:B------:R-:W-:Y:S05]  /*fdd0*/  EXIT ;  /* 0x000000000000794d */ /* 0x000fea0003800000 */
.L_x_2287:
[----:B------:R-:W-:-:S08]  /*fde0*/  NOP ;  /* 0x0000000000007918 */ /* 0x000fd00000000000 */
[----:B------:R-:W0:-:S00]  /*fdf0*/  USETMAXREG.DEALLOC.CTAPOOL 0x18 ;  /* 0x00000018000079c8 */ /* 0x000e0000080e0500 */
[----:B0-----:R-:W2:Y:S01]  /*fe00*/  LDL.LU R2, [R1+0x10] ;  /* 0x0000100001027983 */ /* 0x001ea20000300800 */
[----:B------:R-:W-:Y:S01]  /*fe10*/  LOP3.LUT R0, R0, 0x3, RZ, 0xc0, !PT ;  /* 0x0000000300007812 */ /* 0x000fe200078ec0ff */
[----:B------:R-:W-:-:S05]  /*fe20*/  IMAD.MOV.U32 R5, RZ, RZ, RZ ;  /* 0x000000ffff057224 */ /* 0x000fca00078e00ff */
[----:B------:R-:W0:Y:S02]  /*fe30*/  SHFL.IDX PT, R0, R0, RZ, 0x1f ;  /* 0x00001fff00007589 */ /* 0x000e2400000e0000 */
[----:B0-----:R-:W-:Y:S02]  /*fe40*/  ISETP.NE.AND P0, PT, R0, RZ, PT ;  /* 0x000000ff0000720c */ /* 0x001fe40003f05270 */
        /* <DEDUP_REMOVED lines=8> */
[----:B------:R-:W2:Y:S01]  /*fed0*/  LDS.128 R16, [UR4+0x28cd0] ;  /* 0x028cd004ff107984 */ /* 0x000ea20008000c00 */
[----:B------:R-:W-:Y:S06]  /*fee0*/  BAR.ARV 0x4, 0x180 ;  /* 0x0106000000007b1d */ /* 0x000fec0000002000 */
[----:B------:R-:W-:Y:S05]  /*fef0*/  BRA `(.L_x_2398) ;  /* 0x0000000800847947 */ /* 0x000fea0003800000 */
.L_x_2397:
[----:B------:R-:W-:Y:S01]  /*ff00*/  LOP3.LUT R0, R4, 0x1f, RZ, 0xc0, !PT ;  /* 0x0000001f04007812 */ /* 0x000fe200078ec0ff */
[----:B------:R-:W-:Y:S01]  /*ff10*/  ULDC UR4, c[0x0][0xc3c] ;  /* 0x00030f0000047ab9 */ /* 0x000fe20000000800 */
[----:B------:R-:W1:Y:S01]  /*ff20*/  S2UR UR6, SR_CTAID.X ;  /* 0x00000000000679c3 */ /* 0x000e620000002500 */
[----:B------:R-:W-:Y:S01]  /*ff30*/  ULDC UR5, c[0x0][0xc38] ;  /* 0x00030e0000057ab9 */ /* 0x000fe20000000800 */
[----:B------:R-:W-:-:S04]  /*ff40*/  ISETP.NE.AND P0, PT, R0, 0x1f, PT ;  /* 0x0000001f0000780c */ /* 0x000fc80003f05270 */
[----:B------:R-:W-:-:S13]  /*ff50*/  ISETP.GE.OR P1, PT, R0, UR4, !P0 ;  /* 0x0000000400007c0c */ /* 0x000fda000c726670 */
[----:B0-----:R-:W0:Y:S02]  /*ff60*/  @!P1 LDC.64 R2, c[0x0][0xc80] ;  /* 0x00032000ff029b82 */ /* 0x001e240000000a00 */
        /* <DEDUP_REMOVED lines=34> */
.L_x_2403:
        /* <DEDUP_REMOVED lines=12> */
.L_x_2402:
[----:B------:R-:W-:Y:S05]  /*10250*/  BSYNC B0 ;  /* 0x0000000000007941 */ /* 0x000fea0003800000 */
.L_x_2401:
        /* <DEDUP_REMOVED lines=20> */
[----:B------:R-:W-:-:S07]  /*103a0*/  IMAD.MOV.U32 R6, RZ, RZ, R10 ;  /* 0x000000ffff067224 */ /* 0x000fce00078e000a */
.L_x_2399:
[----:B------:R-:W-:-:S04]  /*103b0*/  IMAD.IADD R7, R7, 0x1, -R2 ;  /* 0x0000000107077824 */ /* 0x000fc800078e0a02 */
[----:B------:R-:W-:-:S05]  /*103c0*/  IMAD R2, R6, UR5, R7 ;  /* 0x0000000506027c24 */ /* 0x000fca000f8e0207 */
[----:B------:R-:W-:Y:S02]  /*103d0*/  ISETP.GT.AND P0, PT, R2, UR6, PT ;  /* 0x0000000602007c0c */ /* 0x000fe4000bf04270 */
[----:B------:R-:W0:Y:S11]  /*103e0*/  LDC.64 R2, c[0x0][0xc90] ;  /* 0x00032400ff027b82 */ /* 0x000e360000000a00 */
[----:B------:R-:W-:-:S04]  /*103f0*/  VOTE.ANY R12, PT, !P0 ;  /* 0x00000000000c7806 */ /* 0x000fc800040e0100 */
[----:B------:R-:W1:Y:S02]  /*10400*/  POPC R8, R12 ;  /* 0x0000000c00087309 */ /* 0x000e640000000000 */
[----:B-1----:R-:W-:-:S04]  /*10410*/  VIADD R19, R8, UR4 ;  /* 0x0000000408137c36 */ /* 0x002fc80008000000 */
[----:B0-----:R-:W-:-:S05]  /*10420*/  IMAD.WIDE R2, R19, 0x4, R2 ;  /* 0x0000000413027825 */ /* 0x001fca00078e0202 */
[----:B------:R-:W2:Y:S01]  /*10430*/  LDG.E R10, desc[UR40][R2.64] ;  /* 0x00000028020a7981 */ /* 0x000ea2000c1e1900 */
[----:B------:R-:W-:-:S03]  /*10440*/  ISETP.NE.AND P0, PT, R12, RZ, PT ;  /* 0x000000ff0c00720c */ /* 0x000fc60003f05270 */
[----:B------:R-:W2:Y:S02]  /*10450*/  SHFL.IDX PT, R5, R5, R8, 0x1f ;  /* 0x00001f0805057589 */ /* 0x000ea400000e0000 */
[----:B--2---:R-:W-:-:S05]  /*10460*/  IMAD R9, R5, R10, RZ ;  /* 0x0000000a05097224 */ /* 0x004fca00078e02ff */
[----:B------:R-:W-:-:S04]  /*10470*/  IABS R11, R9 ;  /* 0x00000009000b7213 */ /* 0x000fc80000000000 */
[----:B------:R-:W0:Y:S08]  /*10480*/  I2F.RP R13, R11 ;  /* 0x0000000b000d7306 */ /* 0x000e300000209400 */
[----:B0-----:R-:W0:Y:S02]  /*10490*/  MUFU.RCP R13, R13 ;  /* 0x0000000d000d7308 */ /* 0x001e240000001000 */
[----:B0-----:R-:W-:-:S06]  /*104a0*/  VIADD R14, R13, 0xffffffe ;  /* 0x0ffffffe0d0e7836 */ /* 0x001fcc0000000000 */
[----:B------:R0:W1:Y:S01]  /*104b0*/  F2I.FTZ.U32.TRUNC.NTZ R3, R14 ;  /* 0x0000000e00037305 */ /* 0x000062000021f000 */
[----:B------:R-:W-:Y:S05]  /*104c0*/  @!P0 BRA `(.L_x_2404) ;  /* 0x0000000000088947 */ /* 0x000fea0003800000 */
[----:B------:R-:W-:-:S05]  /*104d0*/  VIADD R13, R8, 0xffffffff ;  /* 0xffffffff080d7836 */ /* 0x000fca0000000000 */
[----:B------:R2:W3:Y:S02]  /*104e0*/  SHFL.IDX PT, R16, R6, R13, 0x1f ;  /* 0x00001f0d06107589 */ /* 0x0004e400000e0000 */
.L_x_2404:
[----:B-1----:R-:W-:Y:S02]  /*104f0*/  IMAD.MOV R2, RZ, RZ, -R3 ;  /* 0x000000ffff027224 */ /* 0x002fe400078e0a03 */
[----:B---3--:R-:W-:Y:S02]  /*10500*/  IMAD R16, R16, UR5, R7 ;  /* 0x0000000510107c24 */ /* 0x008fe4000f8e0207 */
[----:B------:R-:W-:Y:S02]  /*10510*/  IMAD R7, R2, R11, RZ ;  /* 0x0000000b02077224 */ /* 0x000fe400078e02ff */
[----:B------:R-:W-:-:S04]  /*10520*/  IMAD.MOV.U32 R2, RZ, RZ, RZ ;  /* 0x000000ffff027224 */ /* 0x000fc800078e00ff */
[----:B------:R-:W-:Y:S01]  /*10530*/  IMAD.HI.U32 R3, R3, R7, R2 ;  /* 0x0000000703037227 */ /* 0x000fe200078e0002 */
[----:B------:R-:W-:Y:S02]  /*10540*/  IADD3 R2, -R16, UR6, RZ ;  /* 0x0000000610027c10 */ /* 0x000fe4000fffe1ff */
[----:B------:R-:W-:Y:S02]  /*10550*/  IABS R7, R9 ;  /* 0x0000000900077213 */ /* 0x000fe40000000000 */
[----:B--2---:R-:W-:-:S03]  /*10560*/  IABS R6, R2 ;  /* 0x0000000200067213 */ /* 0x004fc60000000000 */
        /* <DEDUP_REMOVED lines=10> */
[----:B------:R-:W-:-:S04]  /*10610*/  @P0 VIADD R3, R3, 0x1 ;  /* 0x0000000103030836 */ /* 0x000fc80000000000 */
[----:B------:R-:W-:-:S04]  /*10620*/  IMAD.MOV.U32 R11, RZ, RZ, R3 ;  /* 0x000000ffff0b7224 */ /* 0x000fc800078e0003 */
[----:B------:R-:W-:Y:S01]  /*10630*/  @!P2 IMAD.MOV R11, RZ, RZ, -R11 ;  /* 0x000000ffff0ba224 */ /* 0x000fe200078e0a0b */
[----:B------:R-:W-:-:S05]  /*10640*/  @!P1 LOP3.LUT R11, RZ, R9, RZ, 0x33, !PT ;  /* 0x00000009ff0b9212 */ /* 0x000fca00078e33ff */
[----:B------:R-:W-:Y:S02]  /*10650*/  IMAD R6, R10, R11, RZ ;  /* 0x0000000b0a067224 */ /* 0x000fe400078e02ff */
[----:B------:R-:W-:Y:S02]  /*10660*/  IMAD.MOV R11, RZ, RZ, -R11 ;  /* 0x000000ffff0b7224 */ /* 0x000fe400078e0a0b */
[----:B------:R-:W-:Y:S02]  /*10670*/  IMAD.MOV R3, RZ, RZ, -R6 ;  /* 0x000000ffff037224 */ /* 0x000fe400078e0a06 */
[----:B------:R-:W-:-:S03]  /*10680*/  IMAD R9, R9, R11, R2 ;  /* 0x0000000b09097224 */ /* 0x000fc600078e0202 */
[----:B------:R-:W-:-:S04]  /*10690*/  VIADDMNMX R10, R3, UR5, R10, PT ;  /* 0x00000005030a7c46 */ /* 0x000fc8000b80010a */
[----:B------:R-:W-:-:S04]  /*106a0*/  IABS R7, R10 ;  /* 0x0000000a00077213 */ /* 0x000fc80000000000 */
[----:B------:R-:W1:Y:S08]  /*106b0*/  I2F.RP R8, R7 ;  /* 0x0000000700087306 */ /* 0x000e700000209400 */
[----:B-1----:R-:W1:Y:S02]  /*106c0*/  MUFU.RCP R8, R8 ;  /* 0x0000000800087308 */ /* 0x002e640000001000 */
[----:B-1----:R-:W-:Y:S01]  /*106d0*/  VIADD R3, R8, 0xffffffe ;  /* 0x0ffffffe08037836 */ /* 0x002fe20000000000 */
[----:B------:R-:W-:-:S05]  /*106e0*/  IABS R8, R10 ;  /* 0x0000000a00087213 */ /* 0x000fca0000000000 */
[----:B------:R-:W1:Y:S01]  /*106f0*/  F2I.FTZ.U32.TRUNC.NTZ R3, R3 ;  /* 0x0000000300037305 */ /* 0x000e62000021f000 */
[----:B------:R-:W-:Y:S02]  /*10700*/  IMAD.MOV R8, RZ, RZ, -R8 ;  /* 0x000000ffff087224 */ /* 0x000fe400078e0a08 */
[----:B-1----:R-:W-:-:S04]  /*10710*/  IMAD.MOV R2, RZ, RZ, -R3 ;  /* 0x000000ffff027224 */ /* 0x002fc800078e0a03 */
[----:B------:R-:W-:Y:S02]  /*10720*/  IMAD R11, R2, R7, RZ ;  /* 0x00000007020b7224 */ /* 0x000fe400078e02ff */
[----:B------:R-:W-:-:S04]  /*10730*/  IMAD.MOV.U32 R2, RZ, RZ, RZ ;  /* 0x000000ffff027224 */ /* 0x000fc800078e00ff */
[----:B------:R-:W-:Y:S01]  /*10740*/  IMAD.HI.U32 R2, R3, R11, R2 ;  /* 0x0000000b03027227 */ /* 0x000fe200078e0002 */
[----:B------:R-:W-:Y:S02]  /*10750*/  IABS R11, R9 ;  /* 0x00000009000b7213 */ /* 0x000fe40000000000 */
[C---:B------:R-:W-:Y:S01]  /*10760*/  LOP3.LUT R3, R9.reuse, R10, RZ, 0x3c, !PT ;  /* 0x0000000a09037212 */ /* 0x040fe200078e3cff */
[----:B------:R-:W-:Y:S02]  /*10770*/  IMAD.IADD R9, R9, 0x1, R6 ;  /* 0x0000000109097824 */ /* 0x000fe400078e0206 */
[----:B------:R-:W-:Y:S01]  /*10780*/  IMAD.HI.U32 R2, R2, R11, RZ ;  /* 0x0000000b02027227 */ /* 0x000fe200078e00ff */
[----:B------:R-:W-:-:S03]  /*10790*/  ISETP.GE.AND P2, PT, R3, RZ, PT ;  /* 0x000000ff0300720c */ /* 0x000fc60003f46270 */
[----:B------:R-:W-:-:S05]  /*107a0*/  IMAD R8, R2, R8, R11 ;  /* 0x0000000802087224 */ /* 0x000fca00078e020b */
[----:B------:R-:W-:-:S13]  /*107b0*/  ISETP.GT.U32.AND P1, PT, R7, R8, PT ;  /* 0x000000080700720c */ /* 0x000fda0003f24070 */
[----:B------:R-:W-:Y:S02]  /*107c0*/  @!P1 IMAD.IADD R8, R8, 0x1, -R7 ;  /* 0x0000000108089824 */ /* 0x000fe400078e0a07 */
[----:B------:R-:W-:Y:S01]  /*107d0*/  @!P1 VIADD R2, R2, 0x1 ;  /* 0x0000000102029836 */ /* 0x000fe20000000000 */
[----:B------:R-:W-:Y:S02]  /*107e0*/  ISETP.NE.AND P1, PT, R10, RZ, PT ;  /* 0x000000ff0a00720c */ /* 0x000fe40003f25270 */
[----:B------:R-:W-:-:S13]  /*107f0*/  ISETP.GE.U32.AND P0, PT, R8, R7, PT ;  /* 0x000000070800720c */ /* 0x000fda0003f06070 */
[----:B------:R-:W-:-:S04]  /*10800*/  @P0 VIADD R2, R2, 0x1 ;  /* 0x0000000102020836 */ /* 0x000fc80000000000 */
[----:B------:R-:W-:Y:S01]  /*10810*/  @!P2 IMAD.MOV R2, RZ, RZ, -R2 ;  /* 0x000000ffff02a224 */ /* 0x000fe200078e0a02 */
[----:B------:R-:W-:Y:S01]  /*10820*/  @!P1 LOP3.LUT R2, RZ, R10, RZ, 0x33, !PT ;  /* 0x0000000aff029212 */ /* 0x000fe200078e33ff */
[----:B------:R-:W-:-:S04]  /*10830*/  IMAD.MOV R10, RZ, RZ, -R10 ;  /* 0x000000ffff0a7224 */ /* 0x000fc800078e0a0a */
[----:B------:R-:W-:Y:S01]  /*10840*/  IMAD R18, R2, R10, R9 ;  /* 0x0000000a02127224 */ /* 0x000fe200078e0209 */
[----:B------:R-:W-:-:S05]  /*10850*/  LOP3.LUT R2, RZ, R2, RZ, 0x33, !PT ;  /* 0x00000002ff027212 */ /* 0x000fca00078e33ff */
[----:B------:R-:W-:Y:S01]  /*10860*/  IMAD.IADD R17, R5, 0x1, R2 ;  /* 0x0000000105117824 */ /* 0x000fe200078e0202 */
[----:B------:R-:W-:Y:S06]  /*10870*/  BRA `(.L_x_2405) ;  /* 0x00000000000c7947 */ /* 0x000fec0003800000 */
.L_x_2400:
[----:B------:R-:W-:Y:S02]  /*10880*/  IMAD.MOV.U32 R17, RZ, RZ, RZ ;  /* 0x000000ffff117224 */ /* 0x000fe400078e00ff */
[----:B------:R-:W-:Y:S02]  /*10890*/  IMAD.U32 R16, RZ, RZ, UR6 ;  /* 0x00000006ff107e24 */ /* 0x000fe4000f8e00ff */
[----:B------:R-:W-:-:S07]  /*108a0*/  IMAD.MOV.U32 R18, RZ, RZ, RZ ;  /* 0x000000ffff127224 */ /* 0x000fce00078e00ff */
.L_x_2405:
[----:B------:R-:W-:-:S13]  /*108b0*/  ISETP.NE.AND P0, PT, R0, RZ, PT ;  /* 0x000000ff0000720c */ /* 0x000fda0003f05270 */
[----:B------:R-:W1:Y:S01]  /*108c0*/  @!P0 S2R R3, SR_CgaCtaId ;  /* 0x0000000000038919 */ /* 0x000e620000008800 */
[----:B------:R-:W-:-:S04]  /*108d0*/  @!P0 MOV R0, 0x400 ;  /* 0x0000040000008802 */ /* 0x000fc80000000f00 */
[----:B-1----:R-:W-:-:S05]  /*108e0*/  @!P0 LEA R0, R3, R0, 0x18 ;  /* 0x0000000003008211 */ /* 0x002fca00078ec0ff */
[----:B------:R1:W-:Y:S01]  /*108f0*/  @!P0 STS.128 [R0+0x28cd0], R16 ;  /* 0x028cd01000008388 */ /* 0x0003e20000000c00 */
[----:B------:R-:W-:Y:S06]  /*10900*/  BAR.ARV 0x5, 0x180 ;  /* 0x0146000000007b1d */ /* 0x000fec0000002000 */
.L_x_2398:
[----:B-1----:R-:W-:Y:S01]  /*10910*/  IMAD.MOV.U32 R0, RZ, RZ, 0x1 ;  /* 0x00000001ff007424 */ /* 0x002fe200078e00ff */
[----:B------:R1:W-:Y:S01]  /*10920*/  STL [R1+0x4], RZ ;  /* 0x000004ff01007387 */ /* 0x0003e20000100800 */
[----:B------:R-:W-:Y:S02]  /*10930*/  ULDC UR4, c[0x0][0xc3c] ;  /* 0x00030f0000047ab9 */ /* 0x000fe40000000800 */
[----:B--2---:R-:W-:Y:S01]  /*10940*/  ISETP.GE.AND P0, PT, R19, UR4, PT ;  /* 0x0000000413007c0c */ /* 0x004fe2000bf06270 */
[----:B------:R1:W-:Y:S04]  /*10950*/  STL [R1+0xc], R0 ;  /* 0x00000c0001007387 */ /* 0x0003e80000100800 */
[----:B------:R1:W-:Y:S08]  /*10960*/  STL [R1+0x40], RZ ;  /* 0x000040ff01007387 */ /* 0x0003f00000100800 */
[----:B-1----:R-:W-:Y:S05]  /*10970*/  @P0 BRA `(.L_x_2406) ;  /* 0x00000060009c0947 */ /* 0x002fea0003800000 */
[----:B------:R-:W1:Y:S01]  /*10980*/  S2UR UR5, SR_CgaCtaId ;  /* 0x00000000000579c3 */ /* 0x000e620000008800 */
[C---:B------:R-:W-:Y:S01]  /*10990*/  IMAD.SHL.U32 R0, R4.reuse, 0x8, RZ ;  /* 0x0000000804007824 */ /* 0x040fe200078e00ff */
[----:B------:R-:W-:Y:S01]  /*109a0*/  LOP3.LUT R5, R4, 0x7f, RZ, 0xc0, !PT ;  /* 0x0000007f04057812 */ /* 0x000fe200078ec0ff */
[----:B------:R-:W-:Y:S01]  /*109b0*/  UMOV UR4, 0x400 ;  /* 0x0000040000047882 */ /* 0x000fe20000000000 */
[----:B------:R-:W-:Y:S01]  /*109c0*/  BSSY B8, `(.L_x_2406) ;  /* 0x0000622000087945 */ /* 0x000fe20003800000 */
[----:B------:R-:W-:Y:S01]  /*109d0*/  ULDC UR37, c[0x0][0xc] ;  /* 0x0000030000257ab9 */ /* 0x000fe20000000800 */
[----:B------:R-:W-:Y:S01]  /*109e0*/  LOP3.LUT R3, R0, 0x1f8, RZ, 0xc0, !PT ;  /* 0x000001f800037812 */ /* 0x000fe200078ec0ff */
[----:B0-----:R-:W-:Y:S01]  /*109f0*/  IMAD.SHL.U32 R2, R5, 0x8, RZ ;  /* 0x0000000805027824 */ /* 0x001fe200078e00ff */
[----:B------:R-:W-:Y:S01]  /*10a00*/  SHF.R.U32.HI R5, RZ, 0x3, R5 ;  /* 0x00000003ff057819 */ /* 0x000fe20000011605 */
[----:B------:R-:W-:Y:S01]  /*10a10*/  ULDC.64 UR38, c[0x0][0x198] ;  /* 0x0000660000267ab9 */ /* 0x000fe20000000a00 */
[----:B------:R-:W-:Y:S01]  /*10a20*/  LOP3.LUT R3, R3, 0x38, R4, 0x78, !PT ;  /* 0x0000003803037812 */ /* 0x000fe200078e7804 */
[----:B------:R-:W-:-:S03]  /*10a30*/  IMAD.SHL.U32 R4, R4, 0x10, RZ ;  /* 0x0000001004047824 */ /* 0x000fc600078e00ff */
[----:B------:R-:W-:Y:S02]  /*10a40*/  LOP3.LUT R2, R3, 0x200, R2, 0xf8, !PT ;  /* 0x0000020003027812 */ /* 0x000fe400078ef802 */
[----:B------:R-:W-:Y:S01]  /*10a50*/  LOP3.LUT R0, R5, 0x70, R4, 0xf8, !PT ;  /* 0x0000007005007812 */ /* 0x000fe200078ef804 */
[----:B------:R-:W-:Y:S01]  /*10a60*/  IMAD.MOV.U32 R0, RZ, RZ, 0x1 ;  /* 0x00000001ff007424 */ /* 0x000fe200078e00ff */
[----:B-1----:R-:W-:-:S06]  /*10a70*/  ULEA UR4, UR5, UR4, 0x18 ;  /* 0x0000000405047291 */ /* 0x002fcc000f8ec03f */
[----:B------:R-:W-:-:S04]  /*10a80*/  IMAD.U32 R3, RZ, RZ, UR4 ;  /* 0x00000004ff037e24 */ /* 0x000fc8000f8e00ff */
[----:B------:R-:W-:Y:S01]  /*10a90*/  IMAD R2, R2, 0x2, R3 ;  /* 0x0000000202027824 */ /* 0x000fe200078e0203 */
[----:B------:R0:W-:Y:S04]  /*10aa0*/  STL [R1], R3 ;  /* 0x0000000301007387 */ /* 0x0001e80000100800 */
[----:B------:R0:W-:Y:S04]  /*10ab0*/  STL [R1+0x44], R2 ;  /* 0x0000440201007387 */ /* 0x0001e80000100800 */
[----:B------:R0:W-:Y:S04]  /*10ac0*/  STL [R1+0x40], RZ ;  /* 0x000040ff01007387 */ /* 0x0001e80000100800 */
[----:B------:R0:W-:Y:S04]  /*10ad0*/  STL [R1+0xc], R0 ;  /* 0x00000c0001007387 */ /* 0x0001e80000100800 */
[----:B------:R0:W-:Y:S02]  /*10ae0*/  STL [R1+0x4], RZ ;  /* 0x000004ff01007387 */ /* 0x0001e40000100800 */
.L_x_2532:
[----:B------:R-:W-:Y:S05]  /*10af0*/  YIELD ;  /* 0x0000000000007946 */ /* 0x000fea0003800000 */
[----:B------:R-:W-:Y:S01]  /*10b00*/  ULDC.64 UR4, c[0x0][0xa28] ;  /* 0x00028a0000047ab9 */ /* 0x000fe20000000a00 */
[----:B0--3--:R-:W-:Y:S01]  /*10b10*/  IMAD.MOV.U32 R0, RZ, RZ, RZ ;  /* 0x000000ffff007224 */ /* 0x009fe200078e00ff */
[----:B------:R-:W-:Y:S01]  /*10b20*/  ISETP.NE.U32.AND P0, PT, RZ, UR4, PT ;  /* 0x00000004ff007c0c */ /* 0x000fe2000bf05070 */
[----:B------:R-:W0:Y:S01]  /*10b30*/  LDC.64 R4, c[0x0][0xa00] ;  /* 0x00028000ff047b82 */ /* 0x000e220000000a00 */
[----:B-1---5:R-:W-:Y:S01]  /*10b40*/  CS2R R8, SRZ ;  /* 0x0000000000087805 */ /* 0x022fe2000001ff00 */
[----:B------:R-:W-:Y:S01]  /*10b50*/  ULDC.64 UR6, c[0x0][0xa08] ;  /* 0x0002820000067ab9 */ /* 0x000fe20000000a00 */
[----:B------:R-:W-:Y:S01]  /*10b60*/  ISETP.NE.AND.EX P0, PT, RZ, UR5, PT, P0 ;  /* 0x00000005ff007c0c */ /* 0x000fe2000bf05300 */
[----:B------:R-:W-:-:S12]  /*10b70*/  ULDC.64 UR4, c[0x0][0xa18] ;  /* 0x0002860000047ab9 */ /* 0x000fd80000000a00 */
[----:B--2---:R-:W1:Y:S02]  /*10b80*/  @P0 LDC.64 R2, c[0x0][0xa28] ;  /* 0x00028a00ff020b82 */ /* 0x004e640000000a00 */
[----:B-1----:R-:W-:-:S05]  /*10b90*/  @P0 IMAD.WIDE R2, R19, 0x4, R2 ;  /* 0x0000000413020825 */ /* 0x002fca00078e0202 */
[----:B------:R1:W5:Y:S01]  /*10ba0*/  @P0 LDG.E R0, desc[UR40][R2.64] ;  /* 0x0000002802000981 */ /* 0x000362000c1e1900 */
[----:B------:R-:W-:Y:S01]  /*10bb0*/  ISETP.NE.U32.AND P0, PT, RZ, UR4, PT ;  /* 0x00000004ff007c0c */ /* 0x000fe2000bf05070 */
[----:B0-----:R-:W-:Y:S01]  /*10bc0*/  IMAD.WIDE R4, R19, 0x4, R4 ;  /* 0x0000000413047825 */ /* 0x001fe200078e0204 */
[----:B------:R-:W-:Y:S02]  /*10bd0*/  ISETP.NE.U32.AND P1, PT, RZ, UR6, PT ;  /* 0x00000006ff007c0c */ /* 0x000fe4000bf25070 */
[----:B------:R-:W-:Y:S01]  /*10be0*/  ISETP.NE.AND.EX P2, PT, RZ, UR5, PT, P0 ;  /* 0x00000005ff007c0c */ /* 0x000fe2000bf45300 */
[----:B------:R-:W-:Y:S01]  /*10bf0*/  ULDC.64 UR4, c[0x0][0xa00] ;  /* 0x0002800000047ab9 */ /* 0x000fe20000000a00 */
[----:B------:R-:W-:Y:S02]  /*10c00*/  ISETP.NE.AND.EX P1, PT, RZ, UR7, PT, P1 ;  /* 0x00000007ff007c0c */ /* 0x000fe4000bf25310 */
[----:B------:R-:W-:Y:S01]  /*10c10*/  ISETP.NE.U32.AND P0, PT, RZ, UR4, PT ;  /* 0x00000004ff007c0c */ /* 0x000fe2000bf05070 */
[----:B-1----:R-:W0:Y:S03]  /*10c20*/  LDC.64 R2, c[0x0][0xa08] ;  /* 0x00028200ff027b82 */ /* 0x002e260000000a00 */
[----:B------:R-:W-:-:S05]  /*10c30*/  ISETP.NE.AND.EX P0, PT, RZ, UR5, PT, P0 ;  /* 0x00000005ff007c0c */ /* 0x000fca000bf05300 */
[----:B------:R-:W1:Y:S08]  /*10c40*/  @P2 LDC.64 R6, c[0x0][0xa18] ;  /* 0x00028600ff062b82 */ /* 0x000e700000000a00 */
[----:B------:R-:W2:Y:S01]  /*10c50*/  @P0 LDG.E R9, desc[UR40][R4.64] ;  /* 0x0000002804090981 */ /* 0x000ea2000c1e1900 */
[----:B------:R-:W-:Y:S01]  /*10c60*/  ULDC UR4, c[0x0][0x288] ;  /* 0x0000a20000047ab9 */ /* 0x000fe20000000800 */
[----:B0-----:R-:W-:-:S05]  /*10c70*/  IMAD.WIDE R2, R19, 0x4, R2 ;  /* 0x0000000413027825 */ /* 0x001fca00078e0202 */
[----:B------:R-:W5:Y:S01]  /*10c80*/  @P1 LDG.E R8, desc[UR40][R2.64] ;  /* 0x0000002802081981 */ /* 0x000f62000c1e1900 */
[----:B-1----:R-:W-:-:S03]  /*10c90*/  @P2 IMAD.WIDE R6, R19, 0x4, R6 ;  /* 0x0000000413062825 */ /* 0x002fc600078e0206 */
        /* <DEDUP_REMOVED lines=14> */
[----:B------:R-:W0:Y:S04]  /*10d80*/  LDG.E R7, desc[UR40][R4.64] ;  /* 0x0000002804077981 */ /* 0x000e28000c1e1900 */
[----:B------:R-:W0:Y:S02]  /*10d90*/  LDG.E R4, desc[UR40][R4.64+0x4] ;  /* 0x0000042804047981 */ /* 0x000e24000c1e1900 */
[----:B0-----:R-:W-:-:S05]  /*10da0*/  IMAD.IADD R9, R4, 0x1, -R7 ;  /* 0x0000000104097824 */ /* 0x001fca00078e0a07 */
[----:B------:R1:W-:Y:S02]  /*10db0*/  STL [R1+0x2c], R9 ;  /* 0x00002c0901007387 */ /* 0x0003e40000100800 */
.L_x_2407:
[----:B-----5:R-:W-:Y:S01]  /*10dc0*/  IMAD.IADD R4, R8, 0x1, R0 ;  /* 0x0000000108047824 */ /* 0x020fe200078e0200 */
[----:B------:R-:W-:Y:S02]  /*10dd0*/  ULDC.64 UR4, c[0x0][0xa20] ;  /* 0x0002880000047ab9 */ /* 0x000fe40000000a00 */
[----:B------:R-:W-:Y:S02]  /*10de0*/  ISETP.NE.U32.AND P0, PT, RZ, UR4, PT ;  /* 0x00000004ff007c0c */ /* 0x000fe4000bf05070 */
[----:B------:R2:W-:Y:S02]  /*10df0*/  STL [R1+0x18], R4 ;  /* 0x0000180401007387 */ /* 0x0005e40000100800 */
[----:B------:R-:W-:-:S13]  /*10e00*/  ISETP.NE.AND.EX P0, PT, RZ, UR5, PT, P0 ;  /* 0x00000005ff007c0c */ /* 0x000fda000bf05300 */
[----:B--2---:R-:W-:Y:S05]  /*10e10*/  @!P0 BRA `(.L_x_2408) ;  /* 0x0000000000108947 */ /* 0x004fea0003800000 */
[----:B------:R-:W2:Y:S02]  /*10e20*/  LDC.64 R2, c[0x0][0xa20] ;  /* 0x00028800ff027b82 */ /* 0x000ea40000000a00 */
[----:B--2---:R-:W-:-:S05]  /*10e30*/  IMAD.WIDE R2, R19, 0x4, R2 ;  /* 0x0000000413027825 */ /* 0x004fca00078e0202 */
[----:B------:R2:W5:Y:S01]  /*10e40*/  LDG.E R6, desc[UR40][R2.64] ;  /* 0x0000002802067981 */ /* 0x000562000c1e1900 */
[----:B------:R-:W-:Y:S05]  /*10e50*/  BRA `(.L_x_2409) ;  /* 0x0000000000107947 */ /* 0x000fea0003800000 */
.L_x_2408:
[----:B------:R-:W-:Y:S05]  /*10e60*/  @!P1 BRA `(.L_x_2409) ;  /* 0x00000000000c9947 */ /* 0x000fea0003800000 */
[----:B------:R-:W2:Y:S04]  /*10e70*/  LDG.E R6, desc[UR40][R2.64] ;  /* 0x0000002802067981 */ /* 0x000ea8000c1e1900 */
[----:B------:R-:W2:Y:S02]  /*10e80*/  LDG.E R2, desc[UR40][R2.64+0x4] ;  /* 0x0000042802027981 */ /* 0x000ea4000c1e1900 */
[----:B--2---:R-:W-:-:S07]  /*10e90*/  IMAD.IADD R6, R2, 0x1, -R6 ;  /* 0x0000000102067824 */ /* 0x004fce00078e0a06 */
.L_x_2409:
[----:B--2---:R-:W2:Y:S01]  /*10ea0*/  LDC R2, c[0x0][0x448] ;  /* 0x00011200ff027b82 */ /* 0x004ea20000000800 */
[----:B------:R-:W-:Y:S02]  /*10eb0*/  IMAD.SHL.U32 R8, R17, 0x40, RZ ;  /* 0x0000004011087824 */ /* 0x000fe400078e00ff */
[----:B-----5:R-:W-:Y:S02]  /*10ec0*/  IMAD.IADD R0, R6, 0x1, -R0 ;  /* 0x0000000106007824 */ /* 0x020fe400078e0a00 */
[----:B------:R-:W-:Y:S01]  /*10ed0*/  VIADD R4, R8, 0x3f ;  /* 0x0000003f08047836 */ /* 0x000fe20000000000 */
[----:B------:R3:W-:Y:S03]  /*10ee0*/  STL [R1+0x28], R8 ;  /* 0x0000280801007387 */ /* 0x0007e60000100800 */
[----:B------:R-:W-:Y:S01]  /*10ef0*/  IMAD.MOV.U32 R6, RZ, RZ, R4 ;  /* 0x000000ffff067224 */ /* 0x000fe200078e0004 */
[----:B--2---:R-:W-:-:S13]  /*10f00*/  ISETP.NE.AND P1, PT, R2, 0x1, PT ;  /* 0x000000010200780c */ /* 0x004fda0003f25270 */
[----:B------:R-:W2:Y:S08]  /*10f10*/  @P1 LDC R3, c[0x0][0x44c] ;  /* 0x00011300ff031b82 */ /* 0x000eb00000000800 */
[----:B------:R-:W4:Y:S01]  /*10f20*/  @P1 LDC R2, c[0x0][0x450] ;  /* 0x00011400ff021b82 */ /* 0x000f220000000800 */
[----:B--2---:R-:W-:-:S05]  /*10f30*/  @P1 IMAD.HI.U32 R3, R4, R3, RZ ;  /* 0x0000000304031227 */ /* 0x004fca00078e00ff */
[----:B----4-:R-:W-:Y:S02]  /*10f40*/  @P1 SHF.R.U32.HI R6, RZ, R2, R3 ;  /* 0x00000002ff061219 */ /* 0x010fe40000011603 */
[----:B------:R-:W-:-:S05]  /*10f50*/  IADD3 R2, R0, 0x1, -R9 ;  /* 0x0000000100027810 */ /* 0x000fca0007ffe809 */
[----:B------:R-:W-:Y:S02]  /*10f60*/  IMAD.IADD R6, R2, 0x1, R6 ;  /* 0x0000000102067824 */ /* 0x000fe400078e0206 */
[----:B------:R-:W2:Y:S02]  /*10f70*/  LDC.64 R2, c[0x0][0x9e0] ;  /* 0x00027800ff027b82 */ /* 0x000ea40000000a00 */
[----:B--2---:R-:W-:Y:S01]  /*10f80*/  ISETP.GE.AND P2, PT, R3, 0x1, PT ;  /* 0x000000010300780c */ /* 0x004fe20003f46270 */
[----:B------:R-:W-:-:S12]  /*10f90*/  IMAD.IADD R2, R6, 0x1, R2 ;  /* 0x0000000106027824 */ /* 0x000fd800078e0202 */
[----:B---3--:R-:W-:Y:S05]  /*10fa0*/  @!P2 BRA `(.L_x_2410) ;  /* 0x000000000048a947 */ /* 0x008fea0003800000 */
[C---:B------:R-:W-:Y:S01]  /*10fb0*/  ISETP.GT.AND P0, PT, R6.reuse, RZ, PT ;  /* 0x000000ff0600720c */ /* 0x040fe20003f04270 */
[----:B------:R-:W-:Y:S01]  /*10fc0*/  BSSY B0, `(.L_x_2411) ;  /* 0x000000e000007945 */ /* 0x000fe20003800000 */
[----:B------:R-:W-:-:S11]  /*10fd0*/  VIADD R7, R6, 0xffffffff ;  /* 0xffffffff06077836 */ /* 0x000fd60000000000 */
[----:B------:R-:W-:Y:S05]  /*10fe0*/  @P0 BRA `(.L_x_2412) ;  /* 0x00000000001c0947 */ /* 0x000fea0003800000 */
[----:B------:R-:W-:Y:S01]  /*10ff0*/  ISETP.NE.AND P0, PT, R3, 0x1, PT ;  /* 0x000000010300780c */ /* 0x000fe20003f05270 */
[----:B------:R-:W-:-:S12]  /*11000*/  IMAD.MOV R6, RZ, RZ, -R6 ;  /* 0x000000ffff067224 */ /* 0x000fd800078e0a06 */
[----:B------:R-:W2:Y:S02]  /*11010*/  @P0 LDC.64 R4, c[0x0][0x9e8] ;  /* 0x00027a00ff040b82 */ /* 0x000ea40000000a00 */
[----:B--2---:R-:W-:-:S05]  /*11020*/  @P0 IMAD.HI.U32 R4, R6, R4, RZ ;  /* 0x0000000406040227 */ /* 0x004fca00078e00ff */
[----:B------:R-:W-:-:S04]  /*11030*/  @P0 SHF.R.U32.HI R6, RZ, R5, R4 ;  /* 0x00000005ff060219 */ /* 0x000fc80000011604 */
[----:B------:R-:W-:Y:S01]  /*11040*/  LOP3.LUT R7, RZ, R6, RZ, 0x33, !PT ;  /* 0x00000006ff077212 */ /* 0x000fe200078e33ff */
[----:B------:R-:W-:Y:S06]  /*11050*/  BRA `(.L_x_2413) ;  /* 0x0000000000107947 */ /* 0x000fec0003800000 */
.L_x_2412:
[----:B------:R-:W-:-:S13]  /*11060*/  ISETP.NE.AND P0, PT, R3, 0x1, PT ;  /* 0x000000010300780c */ /* 0x000fda0003f05270 */
[----:B------:R-:W2:Y:S02]  /*11070*/  @P0 LDC.64 R4, c[0x0][0x9e8] ;  /* 0x00027a00ff040b82 */ /* 0x000ea40000000a00 */
[----:B--2---:R-:W-:-:S05]  /*11080*/  @P0 IMAD.HI.U32 R4, R7, R4, RZ ;  /* 0x0000000407040227 */ /* 0x004fca00078e00ff */
[----:B------:R-:W-:-:S07]  /*11090*/  @P0 SHF.R.U32.HI R7, RZ, R5, R4 ;  /* 0x00000005ff070219 */ /* 0x000fce0000011604 */
.L_x_2413:
[----:B------:R-:W-:Y:S05]  /*110a0*/  BSYNC B0 ;  /* 0x0000000000007941 */ /* 0x000fea0003800000 */
.L_x_2411:
[----:B------:R-:W-:-:S05]  /*110b0*/  IMAD R7, R7, R3, R3 ;  /* 0x0000000307077224 */ /* 0x000fca00078e0203 */
[----:B------:R-:W-:-:S07]  /*110c0*/  VIMNMX R2, R2, R7, PT ;  /* 0x0000000702027248 */ /* 0x000fce0003fe0100 */
.L_x_2410:
[----:B------:R-:W2:Y:S01]  /*110d0*/  @P1 LDC R5, c[0x0][0x44c] ;  /* 0x00011300ff051b82 */ /* 0x000ea20000000800 */
[----:B------:R-:W-:Y:S01]  /*110e0*/  IMAD.MOV.U32 R6, RZ, RZ, R8 ;  /* 0x000000ffff067224 */ /* 0x000fe200078e0008 */
[----:B------:R-:W-:-:S06]  /*110f0*/  ULDC UR4, c[0x0][0x9dc] ;  /* 0x0002770000047ab9 */ /* 0x000fcc0000000800 */
[----:B------:R-:W3:Y:S01]  /*11100*/  @P1 LDC R4, c[0x0][0x450] ;  /* 0x00011400ff041b82 */ /* 0x000ee20000000800 */
[----:B--2---:R-:W-:-:S05]  /*11110*/  @P1 IMAD.HI.U32 R5, R8, R5, RZ ;  /* 0x0000000508051227 */ /* 0x004fca00078e00ff */
[----:B---3--:R-:W-:Y:S01]  /*11120*/  @P1 SHF.R.U32.HI R6, RZ, R4, R5 ;  /* 0x00000004ff061219 */ /* 0x008fe20000011605 */
[----:B------:R-:W-:-:S03]  /*11130*/  VIADD R4, R2, 0x3f ;  /* 0x0000003f02047836 */ /* 0x000fc60000000000 */
[----:B------:R-:W-:Y:S01]  /*11140*/  IADD3 R2, R6, R0, -R9 ;  /* 0x0000000006027210 */ /* 0x000fe20007ffe809 */
[----:B------:R-:W-:Y:S01]  /*11150*/  VIADD R0, R0, 0x3f ;  /* 0x0000003f00007836 */ /* 0x000fe20000000000 */
[----:B------:R-:W-:-:S04]  /*11160*/  SHF.R.S32.HI R5, RZ, 0x1f, R4 ;  /* 0x0000001fff057819 */ /* 0x000fc80000011404 */
[----:B------:R-:W-:Y:S02]  /*11170*/  LEA.HI R5, R5, R4, RZ, 0x6 ;  /* 0x0000000405057211 */ /* 0x000fe400078f30ff */
[----:B------:R-:W-:Y:S02]  /*11180*/  SHF.R.S32.HI R4, RZ, 0x1f, R0 ;  /* 0x0000001fff047819 */ /* 0x000fe40000011400 */
[----:B------:R-:W-:Y:S02]  /*11190*/  SHF.R.S32.HI R5, RZ, 0x6, R5 ;  /* 0x00000006ff057819 */ /* 0x000fe40000011405 */
[----:B------:R-:W-:Y:S01]  /*111a0*/  LEA.HI R4, R4, R0, RZ, 0x6 ;  /* 0x0000000004047211 */ /* 0x000fe200078f30ff */
[----:B------:R-:W-:-:S03]  /*111b0*/  VIADD R0, R2, -UR4 ;  /* 0x8000000402007c36 */ /* 0x000fc60008000000 */
[----:B------:R-:W-:-:S04]  /*111c0*/  SHF.R.S32.HI R4, RZ, 0x6, R4 ;  /* 0x00000006ff047819 */ /* 0x000fc80000011404 */
[----:B------:R-:W-:-:S05]  /*111d0*/  VIMNMX R7, R4, R5, PT ;  /* 0x0000000504077248 */ /* 0x000fca0003fe0100 */
[----:B------:R2:W-:Y:S01]  /*111e0*/  STL [R1+0x20], R7 ;  /* 0x0000200701007387 */ /* 0x0005e20000100800 */
[----:B------:R-:W-:Y:S05]  /*111f0*/  @!P2 BRA `(.L_x_2414) ;  /* 0x000000000044a947 */ /* 0x000fea0003800000 */
[----:B------:R-:W-:Y:S01]  /*11200*/  ISETP.GT.AND P0, PT, R2, -0x1, PT ;  /* 0xffffffff0200780c */ /* 0x000fe20003f04270 */
[----:B------:R-:W-:-:S12]  /*11210*/  BSSY B0, `(.L_x_2415) ;  /* 0x000000d000007945 */ /* 0x000fd80003800000 */
[----:B------:R-:W-:Y:S05]  /*11220*/  @P0 BRA `(.L_x_2416) ;  /* 0x00000000001c0947 */ /* 0x000fea0003800000 */
[----:B------:R-:W-:Y:S02]  /*11230*/  ISETP.NE.AND P0, PT, R3, 0x1, PT ;  /* 0x000000010300780c */ /* 0x000fe40003f05270 */
[----:B------:R-:W-:-:S11]  /*11240*/  LOP3.LUT R2, RZ, R2, RZ, 0x33, !PT ;  /* 0x00000002ff027212 */ /* 0x000fd600078e33ff */
[----:B------:R-:W3:Y:S02]  /*11250*/  @P0 LDC.64 R4, c[0x0][0x9e8] ;  /* 0x00027a00ff040b82 */ /* 0x000ee40000000a00 */
[----:B---3--:R-:W-:-:S05]  /*11260*/  @P0 IMAD.HI.U32 R4, R2, R4, RZ ;  /* 0x0000000402040227 */ /* 0x008fca00078e00ff */
[----:B------:R-:W-:-:S04]  /*11270*/  @P0 SHF.R.U32.HI R2, RZ, R5, R4 ;  /* 0x00000005ff020219 */ /* 0x000fc80000011604 */
[----:B------:R-:W-:Y:S01]  /*11280*/  LOP3.LUT R2, RZ, R2, RZ, 0x33, !PT ;  /* 0x00000002ff027212 */ /* 0x000fe200078e33ff */
[----:B------:R-:W-:Y:S06]  /*11290*/  BRA `(.L_x_2417) ;  /* 0x0000000000107947 */ /* 0x000fec0003800000 */
.L_x_2416:
[----:B------:R-:W-:-:S13]  /*112a0*/  ISETP.NE.AND P0, PT, R3, 0x1, PT ;  /* 0x000000010300780c */ /* 0x000fda0003f05270 */
[----:B------:R-:W3:Y:S02]  /*112b0*/  @P0 LDC.64 R4, c[0x0][0x9e8] ;  /* 0x00027a00ff040b82 */ /* 0x000ee40000000a00 */
[----:B---3--:R-:W-:-:S05]  /*112c0*/  @P0 IMAD.HI.U32 R4, R2, R4, RZ ;  /* 0x0000000402040227 */ /* 0x008fca00078e00ff */
[----:B------:R-:W-:-:S07]  /*112d0*/  @P0 SHF.R.U32.HI R2, RZ, R5, R4 ;  /* 0x00000005ff020219 */ /* 0x000fce0000011604 */
.L_x_2417:
[----:B------:R-:W-:Y:S05]  /*112e0*/  BSYNC B0 ;  /* 0x0000000000007941 */ /* 0x000fea0003800000 */
.L_x_2415:
[----:B------:R-:W-:-:S05]  /*112f0*/  IMAD R2, R2, R3, RZ ;  /* 0x0000000302027224 */ /* 0x000fca00078e02ff */
[----:B------:R-:W-:-:S07]  /*11300*/  VIMNMX R0, R0, R2, !PT ;  /* 0x0000000200007248 */ /* 0x000fce0007fe0100 */
.L_x_2414:
[----:B------:R-:W-:Y:S01]  /*11310*/  SHF.R.S32.HI R2, RZ, 0x1f, R0 ;  /* 0x0000001fff027819 */ /* 0x000fe20000011400 */
[----:B------:R-:W-:Y:S03]  /*11320*/  BSSY B7, `(.L_x_2418) ;  /* 0x00004c6000077945 */ /* 0x000fe60003800000 */
[----:B------:R-:W-:-:S04]  /*11330*/  LEA.HI R2, R2, R0, RZ, 0x6 ;  /* 0x0000000002027211 */ /* 0x000fc800078f30ff */
[----:B------:R-:W-:-:S04]  /*11340*/  SHF.R.S32.HI R2, RZ, 0x6, R2 ;  /* 0x00000006ff027819 */ /* 0x000fc80000011402 */
[----:B------:R-:W-:-:S04]  /*11350*/  VIMNMX R3, RZ, R2, !PT ;  /* 0x00000002ff037248 */ /* 0x000fc80007fe0100 */
[----:B------:R-:W-:Y:S01]  /*11360*/  ISETP.GT.AND P0, PT, R7, R3, PT ;  /* 0x000000030700720c */ /* 0x000fe20003f04270 */
[----:B------:R3:W-:-:S12]  /*11370*/  STL [R1+0x1c], R3 ;  /* 0x00001c0301007387 */ /* 0x0007d80000100800 */
[----:B---3--:R-:W-:Y:S05]  /*11380*/  @P0 BRA `(.L_x_2419) ;  /* 0x0000000000440947 */ /* 0x008fea0003800000 */
[----:B------:R-:W3:Y:S02]  /*11390*/  S2R R3, SR_TID.X ;  /* 0x0000000000037919 */ /* 0x000ee40000002100 */
[----:B---3--:R-:W-:-:S04]  /*113a0*/  LOP3.LUT R3, R3, 0x7f, RZ, 0xc0, !PT ;  /* 0x0000007f03037812 */ /* 0x008fc800078ec0ff */
[----:B------:R-:W-:-:S13]  /*113b0*/  ISETP.NE.AND P0, PT, R3, RZ, PT ;  /* 0x000000ff0300720c */ /* 0x000fda0003f05270 */
[----:B------:R-:W-:Y:S05]  /*113c0*/  @P0 BRA `(.L_x_2420) ;  /* 0x0000004800ec0947 */ /* 0x000fea0003800000 */
[----:B------:R-:W3:Y:S01]  /*113d0*/  S2R R5, SR_LANEID ;  /* 0x0000000000057919 */ /* 0x000ee20000000000 */
[----:B------:R-:W-:Y:S01]  /*113e0*/  VOTEU.ANY UR4, UPT, PT ;  /* 0x0000000000047886 */ /* 0x000fe200038e0100 */
[----:B------:R-:W4:Y:S01]  /*113f0*/  LDC.64 R2, c[0x0][0xc60] ;  /* 0x00031800ff027b82 */ /* 0x000f220000000a00 */
[----:B------:R-:W3:Y:S02]  /*11400*/  FLO.U32 R0, UR4 ;  /* 0x0000000400007d00 */ /* 0x000ee400080e0000 */
[----:B---3--:R-:W-:-:S06]  /*11410*/  ISETP.EQ.U32.AND P0, PT, R0, R5, PT ;  /* 0x000000050000720c */ /* 0x008fcc0003f02070 */
[----:B------:R-:W4:Y:S07]  /*11420*/  POPC R5, UR4 ;  /* 0x0000000400057d09 */ /* 0x000f2e0008000000 */
[----:B----4-:R-:W3:Y:S01]  /*11430*/  @P0 ATOMG.E.ADD.STRONG.GPU PT, R3, desc[UR40][R2.64], R5 ;  /* 0x00000005020309a8 */ /* 0x010ee200081ee1e8 */
[----:B------:R-:W4:Y:S02]  /*11440*/  S2R R4, SR_LTMASK ;  /* 0x0000000000047919 */ /* 0x000f240000003900 */
[----:B----4-:R-:W-:-:S04]  /*11450*/  LOP3.LUT R4, R4, UR4, RZ, 0xc0, !PT ;  /* 0x0000000404047c12 */ /* 0x010fc8000f8ec0ff */
[----:B--2---:R-:W2:Y:S01]  /*11460*/  POPC R7, R4 ;  /* 0x0000000400077309 */ /* 0x004ea20000000000 */
[----:B---3--:R-:W2:Y:S02]  /*11470*/  SHFL.IDX PT, R0, R3, R0, 0x1f ;  /* 0x00001f0003007589 */ /* 0x008ea400000e0000 */
[----:B--2---:R-:W-:Y:S01]  /*11480*/  IADD3 R16, R0, UR37, R7 ;  /* 0x0000002500107c10 */ /* 0x004fe2000fffe007 */
[----:B------:R-:W-:Y:S06]  /*11490*/  BRA `(.L_x_2420) ;  /* 0x0000004800b87947 */ /* 0x000fec0003800000 */
.L_x_2419:
[----:B------:R-:W3:Y:S01]  /*114a0*/  LDL R17, [R1] ;  /* 0x0000000001117983 */ /* 0x000ee20000100800 */
[----:B------:R-:W-:Y:S01]  /*114b0*/  BSSY B6, `(.L_x_2421) ;  /* 0x0000014000067945 */ /* 0x000fe20003800000 */
[----:B---3--:R-:W-:-:S05]  /*114c0*/  VIADD R0, R17, 0x22400 ;  /* 0x0002240011007836 */ /* 0x008fca0000000000 */
[----:B------:R-:W-:-:S13]  /*114d0*/  LOP3.LUT P0, RZ, R0, 0x3ff, RZ, 0xc0, !PT ;  /* 0x000003ff00ff7812 */ /* 0x000fda000780c0ff */
[----:B------:R-:W-:Y:S05]  /*114e0*/  @!P0 BRA `(.L_x_2422) ;  /* 0x0000000000408947 */ /* 0x000fea0003800000 */
[----:B------:R-:W-:Y:S01]  /*114f0*/  MOV R2, 0x0 ;  /* 0x0000000000027802 */ /* 0x000fe20000000f00 */
[----:B------:R-:W-:Y:S01]  /*11500*/  ULDC.64 UR6, c[0x4][0x90] ;  /* 0x0100240000067ab9 */ /* 0x000fe20000000a00 */
[----:B------:R-:W-:Y:S01]  /*11510*/  ULDC.64 UR8, c[0x4][0x98] ;  /* 0x0100260000087ab9 */ /* 0x000fe20000000a00 */
[----:B------:R-:W-:Y:S01]  /*11520*/  ULDC.64 UR4, c[0x4][0x8] ;  /* 0x0100020000047ab9 */ /* 0x000fe20000000a00 */
[----:B------:R-:W-:Y:S02]  /*11530*/  IMAD.U32 R4, RZ, RZ, UR6 ;  /* 0x00000006ff047e24 */ /* 0x000fe4000f8e00ff */
[----:B------:R-:W3:Y:S01]  /*11540*/  LDC.64 R2, c[0x4][R2] ;  /* 0x0100000002027b82 */ /* 0x000ee20000000a00 */
[----:B------:R-:W-:Y:S02]  /*11550*/  IMAD.U32 R5, RZ, RZ, UR7 ;  /* 0x00000007ff057e24 */ /* 0x000fe4000f8e00ff */
[----:B------:R-:W-:Y:S02]  /*11560*/  IMAD.U32 R6, RZ, RZ, UR8 ;  /* 0x00000008ff067e24 */ /* 0x000fe4000f8e00ff */
[----:B--2---:R-:W-:-:S02]  /*11570*/  IMAD.U32 R7, RZ, RZ, UR9 ;  /* 0x00000009ff077e24 */ /* 0x004fc4000f8e00ff */
[----:B------:R-:W-:Y:S02]  /*11580*/  IMAD.U32 R10, RZ, RZ, UR4 ;  /* 0x00000004ff0a7e24 */ /* 0x000fe4000f8e00ff */
[----:B------:R-:W-:Y:S02]  /*11590*/  IMAD.U32 R11, RZ, RZ, UR5 ;  /* 0x00000005ff0b7e24 */ /* 0x000fe4000f8e00ff */
[----:B------:R-:W-:Y:S02]  /*115a0*/  IMAD.MOV.U32 R8, RZ, RZ, 0x70 ;  /* 0x00000070ff087424 */ /* 0x000fe400078e00ff */
[----:B------:R-:W-:Y:S02]  /*115b0*/  IMAD.MOV.U32 R12, RZ, RZ, 0x1 ;  /* 0x00000001ff0c7424 */ /* 0x000fe400078e00ff */
[----:B------:R-:W-:-:S07]  /*115c0*/  IMAD.MOV.U32 R13, RZ, RZ, RZ ;  /* 0x000000ffff0d7224 */ /* 0x000fce00078e00ff */
[----:B------:R-:W-:-:S07]  /*115d0*/  LEPC R20, `(.L_x_2422) ;  /* 0x000000001014794e */ /* 0x000fce0000000000 */
[----:B01-3--:R-:W-:Y:S05]  /*115e0*/  CALL.ABS.NOINC R2 ;  /* 0x0000000002007343 */ /* 0x00bfea0003c00000 */
.L_x_2422:
[----:B------:R-:W-:Y:S05]  /*115f0*/  BSYNC B6 ;  /* 0x0000000000067941 */ /* 0x000fea0003800000 */
.L_x_2421:
        /* <DEDUP_REMOVED lines=8> */
[----:B------:R3:W4:Y:S01]  /*11680*/  LDC.64 R2, c[0x4][R17] ;  /* 0x0100000011027b82 */ /* 0x0007220000000a00 */
[----:B------:R-:W-:Y:S02]  /*11690*/  IMAD.U32 R4, RZ, RZ, UR6 ;  /* 0x00000006ff047e24 */ /* 0x000fe4000f8e00ff */
[----:B------:R-:W-:Y:S02]  /*116a0*/  IMAD.U32 R5, RZ, RZ, UR7 ;  /* 0x00000007ff057e24 */ /* 0x000fe4000f8e00ff */
[----:B------:R-:W-:Y:S02]  /*116b0*/  IMAD.U32 R6, RZ, RZ, UR8 ;  /* 0x00000008ff067e24 */ /* 0x000fe4000f8e00ff */
[----:B--2---:R-:W-:-:S02]  /*116c0*/  IMAD.U32 R7, RZ, RZ, UR9 ;  /* 0x00000009ff077e24 */ /* 0x004fc4000f8e00ff */
[----:B------:R-:W-:Y:S02]  /*116d0*/  IMAD.U32 R10, RZ, RZ, UR4 ;  /* 0x00000004ff0a7e24 */ /* 0x000fe4000f8e00ff */
[----:B------:R-:W-:Y:S02]  /*116e0*/  IMAD.U32 R11, RZ, RZ, UR5 ;  /* 0x00000005ff0b7e24 */ /* 0x000fe4000f8e00ff */
[----:B------:R-:W-:Y:S02]  /*116f0*/  IMAD.MOV.U32 R8, RZ, RZ, 0x70 ;  /* 0x00000070ff087424 */ /* 0x000fe400078e00ff */
[----:B------:R-:W-:Y:S02]  /*11700*/  IMAD.MOV.U32 R12, RZ, RZ, 0x1 ;  /* 0x00000001ff0c7424 */ /* 0x000fe400078e00ff */
[----:B---3--:R-:W-:-:S07]  /*11710*/  IMAD.MOV.U32 R13, RZ, RZ, RZ ;  /* 0x000000ffff0d7224 */ /* 0x008fce00078e00ff */
[----:B------:R-:W-:-:S07]  /*11720*/  LEPC R20, `(.L_x_2425) ;  /* 0x000000001014794e */ /* 0x000fce0000000000 */
[----:B01--4-:R-:W-:Y:S05]  /*11730*/  CALL.ABS.NOINC R2 ;  /* 0x0000000002007343 */ /* 0x013fea0003c00000 */
.L_x_2425:
        /* <DEDUP_REMOVED lines=15> */
.L_x_2424:
[----:B------:R-:W-:Y:S05]  /*11830*/  BSYNC B6 ;  /* 0x0000000000067941 */ /* 0x000fea0003800000 */
.L_x_2423:
[----:B------:R-:W-:Y:S01]  /*11840*/  ULDC.64 UR4, c[0x0][0x9f8] ;  /* 0x00027e0000047ab9 */ /* 0x000fe20000000a00 */
[----:B------:R-:W3:Y:S01]  /*11850*/  LDL R17, [R1+0x20] ;  /* 0x0000200001117983 */ /* 0x000ee20000100800 */
[----:B------:R-:W-:Y:S01]  /*11860*/  ISETP.NE.U32.AND P0, PT, RZ, UR4, PT ;  /* 0x00000004ff007c0c */ /* 0x000fe2000bf05070 */
[----:B--2---:R-:W-:-:S03]  /*11870*/  IMAD.MOV.U32 R7, RZ, RZ, R19 ;  /* 0x000000ffff077224 */ /* 0x004fc600078e0013 */
[----:B------:R-:W-:Y:S01]  /*11880*/  ISETP.NE.AND.EX P0, PT, RZ, UR5, PT, P0 ;  /* 0x00000005ff007c0c */ /* 0x000fe2000bf05300 */
[----:B------:R-:W-:-:S12]  /*11890*/  ULDC.64 UR4, c[0x0][0xa08] ;  /* 0x0002820000047ab9 */ /* 0x000fd80000000a00 */
[----:B------:R-:W2:Y:S02]  /*118a0*/  @P0 LDC.64 R2, c[0x0][0x9f8] ;  /* 0x00027e00ff020b82 */ /* 0x000ea40000000a00 */
[----:B--2---:R-:W-:-:S05]  /*118b0*/  @P0 IMAD.WIDE R2, R19, 0x4, R2 ;  /* 0x0000000413020825 */ /* 0x004fca00078e0202 */
[----:B------:R2:W4:Y:S02]  /*118c0*/  @P0 LDG.E R7, desc[UR40][R2.64] ;  /* 0x0000002802070981 */ /* 0x000524000c1e1900 */
[----:B--2---:R-:W2:Y:S02]  /*118d0*/  LDC.64 R2, c[0x0][0x418] ;  /* 0x00010600ff027b82 */ /* 0x004ea40000000a00 */
[----:B--2---:R-:W-:Y:S01]  /*118e0*/  LOP3.LUT P0, RZ, R2, UR4, RZ, 0xfc, !PT ;  /* 0x0000000402ff7c12 */ /* 0x004fe2000f80fcff */
[----:B------:R-:W-:-:S03]  /*118f0*/  UMOV UR4, 0xffffffff ;  /* 0xffffffff00047882 */ /* 0x000fc60000000000 */
[----:B------:R-:W-:Y:S01]  /*11900*/  LOP3.LUT P0, RZ, R3, UR5, RZ, 0xfc, P0 ;  /* 0x0000000503ff7c12 */ /* 0x000fe2000800fcff */
[----:B---3--:R-:W-:Y:S01]  /*11910*/  VIADD R0, R17, 0xffffffff ;  /* 0xffffffff11007836 */ /* 0x008fe20000000000 */
[----:B----4-:R-:W-:Y:S01]  /*11920*/  SHF.R.S32.HI R8, RZ, 0x1f, R7 ;  /* 0x0000001fff087819 */ /* 0x010fe20000011407 */
[----:B------:R2:W-:Y:S01]  /*11930*/  STL [R1+0x8], R7 ;  /* 0x0000080701007387 */ /* 0x0005e20000100800 */
[----:B------:R-:W-:-:S03]  /*11940*/  SEL R17, R7, RZ, !P0 ;  /* 0x000000ff07117207 */ /* 0x000fc60004000000 */
[----:B------:R2:W-:Y:S01]  /*11950*/  STL [R1+0x14], R8 ;  /* 0x0000140801007387 */ /* 0x0005e20000100800 */
[----:B------:R-:W-:Y:S05]  /*11960*/  BRA.DIV UR4, `(.L_x_2426) ;  /* 0x0000005a04887947 */ /* 0x000fea000b800000 */
[----:B------:R-:W3:Y:S02]  /*11970*/  S2R R4, SR_TID.X ;  /* 0x0000000000047919 */ /* 0x000ee40000002100 */
[----:B---3--:R-:W-:-:S04]  /*11980*/  SHF.R.U32.HI R4, RZ, 0x5, R4 ;  /* 0x00000005ff047819 */ /* 0x008fc80000011604 */
[----:B------:R-:W-:-:S05]  /*11990*/  LOP3.LUT R4, R4, 0x3, RZ, 0xc0, !PT ;  /* 0x0000000304047812 */ /* 0x000fca00078ec0ff */
[----:B------:R3:W4:Y:S02]  /*119a0*/  SHFL.IDX PT, R14, R4, RZ, 0x1f ;  /* 0x00001fff040e7589 */ /* 0x00072400000e0000 */
.L_x_2549:
[----:B---3--:R-:W3:Y:S01]  /*119b0*/  LDL.LU R4, [R1+0x10] ;  /* 0x0000100001047983 */ /* 0x008ee20000300800 */
[----:B------:R-:W-:Y:S02]  /*119c0*/  PLOP3.LUT P1, PT, PT, PT, PT, 0x8, 0x0 ;  /* 0x000000000000781c */ /* 0x000fe40003f2e170 */
[----:B----4-:R-:W-:Y:S01]  /*119d0*/  ISETP.NE.AND P0, PT, R14, RZ, PT ;  /* 0x000000ff0e00720c */ /* 0x010fe20003f05270 */
[----:B------:R4:W-:Y:S01]  /*119e0*/  STL [R1+0x24], R0 ;  /* 0x0000240001007387 */ /* 0x0009e20000100800 */
[----:B---3--:R-:W-:-:S09]  /*119f0*/  LOP3.LUT R4, R4, 0xfffffffe, RZ, 0xc0, !PT ;  /* 0xfffffffe04047812 */ /* 0x008fd200078ec0ff */
[----:B------:R-:W-:-:S05]  /*11a00*/  @P1 LOP3.LUT R4, R4, 0x1, RZ, 0xfc, !PT ;  /* 0x0000000104041812 */ /* 0x000fca00078efcff */
[----:B------:R4:W-:Y:S01]  /*11a10*/  STL [R1+0x10], R4 ;  /* 0x0000100401007387 */ /* 0x0009e20000100800 */
[----:B------:R-:W-:Y:S05]  /*11a20*/  @P0 BRA `(.L_x_2427) ;  /* 0x00000004001c0947 */ /* 0x000fea0003800000 */
[----:B------:R-:W-:-:S03]  /*11a30*/  UMOV UR4, 0xffffffff ;  /* 0xffffffff00047882 */ /* 0x000fc60000000000 */
[----:B------:R-:W-:Y:S05]  /*11a40*/  BRA.DIV UR4, `(.L_x_2428) ;  /* 0x0000005a04847947 */ /* 0x000fea000b800000 */
[----:B------:R-:W-:-:S13]  /*11a50*/  ELECT P6, URZ, PT ;  /* 0x00000000003f782f */ /* 0x000fda00038c0000 */
.L_x_2552:
[----:B------:R-:W-:Y:S05]  /*11a60*/  @!P6 BRA `(.L_x_2427) ;  /* 0x00000004000ce947 */ /* 0x000fea0003800000 */
[----:B------:R-:W-:-:S04]  /*11a70*/  ISETP.NE.U32.AND P0, PT, R2, RZ, PT ;  /* 0x000000ff0200720c */ /* 0x000fc80003f05070 */
[----:B------:R-:W-:-:S13]  /*11a80*/  ISETP.NE.AND.EX P0, PT, R3, RZ, PT, P0 ;  /* 0x000000ff0300720c */ /* 0x000fda0003f05300 */
[----:B------:R-:W-:Y:S05]  /*11a90*/  @!P0 BRA `(.L_x_2429) ;  /* 0x0000000000508947 */ /* 0x000fea0003800000 */
[----:B------:R-:W3:Y:S01]  /*11aa0*/  LDC R6, c[0x0][0x43c] ;  /* 0x00010f00ff067b82 */ /* 0x000ee20000000800 */
[----:B01----:R-:W-:Y:S01]  /*11ab0*/  IMAD.MOV.U32 R9, RZ, RZ, R0 ;  /* 0x000000ffff097224 */ /* 0x003fe200078e0000 */
[----:B------:R-:W-:-:S03]  /*11ac0*/  ULDC.64 UR4, c[0x0][0x428] ;  /* 0x00010a0000047ab9 */ /* 0x000fc60000000a00 */
[----:B----4-:R-:W-:Y:S01]  /*11ad0*/  IMAD.MOV.U32 R0, RZ, RZ, R9 ;  /* 0x000000ffff007224 */ /* 0x010fe200078e0009 */
[----:B---3--:R-:W-:-:S13]  /*11ae0*/  ISETP.NE.AND P0, PT, R6, 0x1, PT ;  /* 0x000000010600780c */ /* 0x008fda0003f05270 */
[----:B------:R-:W0:Y:S02]  /*11af0*/  @P0 LDC.64 R4, c[0x0][0x440] ;  /* 0x00011000ff040b82 */ /* 0x000e240000000a00 */
[----:B0-----:R-:W-:-:S05]  /*11b00*/  @P0 IMAD.HI.U32 R4, R9, R4, RZ ;  /* 0x0000000409040227 */ /* 0x001fca00078e00ff */
[----:B------:R-:W-:-:S04]  /*11b10*/  @P0 SHF.R.U32.HI R0, RZ, R5, R4 ;  /* 0x00000005ff000219 */ /* 0x000fc80000011604 */
[--C-:B------:R-:W-:Y:S01]  /*11b20*/  SHF.R.S32.HI R5, RZ, 0x1f, R0.reuse ;  /* 0x0000001fff057819 */ /* 0x100fe20000011400 */
[----:B------:R-:W-:-:S04]  /*11b30*/  IMAD.MOV R4, RZ, RZ, -R0 ;  /* 0x000000ffff047224 */ /* 0x000fc800078e0a00 */
[----:B------:R-:W-:Y:S02]  /*11b40*/  IMAD R9, R6, R4, R9 ;  /* 0x0000000406097224 */ /* 0x000fe400078e0209 */
[----:B------:R-:W-:Y:S02]  /*11b50*/  IMAD R6, R8, UR4, RZ ;  /* 0x0000000408067c24 */ /* 0x000fe4000f8e02ff */
[----:B------:R-:W-:Y:S01]  /*11b60*/  IMAD.MOV.U32 R4, RZ, RZ, R0 ;  /* 0x000000ffff047224 */ /* 0x000fe200078e0000 */
[----:B------:R3:W-:Y:S01]  /*11b70*/  STL [R1+0x24], R9 ;  /* 0x0000240901007387 */ /* 0x0007e20000100800 */
[C---:B------:R-:W-:Y:S02]  /*11b80*/  IMAD R0, R7.reuse, UR5, R6 ;  /* 0x0000000507007c24 */ /* 0x040fe4000f8e0206 */
[----:B------:R-:W-:-:S04]  /*11b90*/  IMAD.WIDE.U32 R4, R7, UR4, R4 ;  /* 0x0000000407047c25 */ /* 0x000fc8000f8e0004 */
[----:B------:R-:W-:Y:S01]  /*11ba0*/  IMAD.IADD R0, R5, 0x1, R0 ;  /* 0x0000000105007824 */ /* 0x000fe200078e0200 */
[----:B------:R-:W-:-:S04]  /*11bb0*/  LEA R2, P0, R4, R2, 0x2 ;  /* 0x0000000204027211 */ /* 0x000fc800078010ff */
[----:B------:R-:W-:-:S05]  /*11bc0*/  LEA.HI.X R3, R4, R3, R0, 0x2, P0 ;  /* 0x0000000304037211 */ /* 0x000fca00000f1400 */
[----:B------:R3:W5:Y:S04]  /*11bd0*/  LDG.E R17, desc[UR40][R2.64] ;  /* 0x0000002802117981 */ /* 0x000768000c1e1900 */
.L_x_2429:
[----:B--2---:R-:W2:Y:S04]  /*11be0*/  LDL R7, [R1] ;  /* 0x0000000001077983 */ /* 0x004ea80000100800 */
[----:B----4-:R-:W2:Y:S04]  /*11bf0*/  LDL R0, [R1+0x4] ;  /* 0x0000040001007983 */ /* 0x010ea80000100800 */
[----:B---3--:R-:W3:Y:S01]  /*11c00*/  LDL R2, [R1+0xc] ;  /* 0x00000c0001027983 */ /* 0x008ee20000100800 */
[----:B--2---:R-:W-:Y:S01]  /*11c10*/  IMAD R0, R0, 0x8, R7 ;  /* 0x0000000800007824 */ /* 0x004fe200078e0207 */
[----:B---3--:R-:W-:-:S04]  /*11c20*/  SHF.L.U32 R2, R2, 0x1f, RZ ;  /* 0x0000001f02027819 */ /* 0x008fc800000006ff */
[----:B------:R-:W2:Y:S02]  /*11c30*/  SYNCS.PHASECHK.TRANS64.TRYWAIT P0, [R0+URZ+0x28c40], R2 ;  /* 0x028c4002000075a7 */ /* 0x000ea4000800017f */
[----:B--2---:R-:W-:Y:S05]  /*11c40*/  @!P0 BRA `(.L_x_2430) ;  /* 0x0000005800248947 */ /* 0x004fea0003800000 */
.L_x_2553:
        /* <DEDUP_REMOVED lines=11> */
.L_x_2431:
[----:B------:R-:W3:Y:S04]  /*11d00*/  LDL R5, [R1] ;  /* 0x0000000001057983 */ /* 0x000ee80000100800 */
[----:B------:R-:W3:Y:S04]  /*11d10*/  LDL R4, [R1+0x4] ;  /* 0x0000040001047983 */ /* 0x000ee80000100800 */
[----:B------:R-:W4:Y:S04]  /*11d20*/  LDL R6, [R1+0x24] ;  /* 0x0000240001067983 */ /* 0x000f280000100800 */
[----:B------:R-:W4:Y:S04]  /*11d30*/  LDL R3, [R1+0x18] ;  /* 0x0000180001037983 */ /* 0x000f280000100800 */
[----:B--2---:R-:W2:Y:S01]  /*11d40*/  LDL.LU R2, [R1+0x10] ;  /* 0x0000100001027983 */ /* 0x004ea20000300800 */
[----:B------:R-:W-:-:S02]  /*11d50*/  R2UR UR9, R0 ;  /* 0x00000000000972ca */ /* 0x000fc400000e0000 */
[----:B------:R-:W-:Y:S01]  /*11d60*/  PLOP3.LUT P0, PT, PT, PT, PT, 0x80, 0x0 ;  /* 0x000000000000781c */ /* 0x000fe20003f0f070 */
[----:B------:R-:W-:Y:S01]  /*11d70*/  UIADD3 UR6, UP0, UR38, 0x370, URZ ;  /* 0x0000037026067890 */ /* 0x000fe2000ff1e03f */
[----:B------:R-:W-:Y:S02]  /*11d80*/  R2UR UR12, R18 ;  /* 0x00000000120c72ca */ /* 0x000fe400000e0000 */
[----:B-----5:R-:W-:Y:S01]  /*11d90*/  R2UR UR13, R17 ;  /* 0x00000000110d72ca */ /* 0x020fe200000e0000 */
[----:B------:R-:W-:-:S06]  /*11da0*/  UIADD3.X UR7, URZ, UR39, URZ, UP0, !UPT ;  /* 0x000000273f077290 */ /* 0x000fcc00087fe43f */
[----:B------:R-:W-:Y:S01]  /*11db0*/  UIADD3 UR9, UR9, 0x28c30, URZ ;  /* 0x00028c3009097890 */ /* 0x000fe2000fffe03f */
[----:B------:R-:W-:Y:S01]  /*11dc0*/  UMOV UR5, 0x14f00000 ;  /* 0x14f0000000057882 */ /* 0x000fe20000000000 */
[----:B------:R-:W-:Y:S01]  /*11dd0*/  UMOV UR10, URZ ;  /* 0x0000003f000a7c82 */ /* 0x000fe20008000000 */
[----:B---3--:R-:W-:Y:S01]  /*11de0*/  IMAD R0, R4, 0x2000, R5 ;  /* 0x0000200004007824 */ /* 0x008fe200078e0205 */
[----:B----4-:R-:W-:-:S04]  /*11df0*/  R2UR UR11, R6 ;  /* 0x00000000060b72ca */ /* 0x010fc800000e0000 */
[----:B------:R-:W-:Y:S02]  /*11e00*/  R2UR UR8, R0 ;  /* 0x00000000000872ca */ /* 0x000fe400000e0000 */
[----:B------:R-:W-:Y:S02]  /*11e10*/  R2UR UR4, R3 ;  /* 0x00000000030472ca */ /* 0x000fe400000e0000 */
[----:B--2---:R-:W-:-:S09]  /*11e20*/  LOP3.LUT R2, R2, 0xfffffffe, RZ, 0xc0, !PT ;  /* 0xfffffffe02027812 */ /* 0x004fd200078ec0ff */
[----:B------:R-:W-:Y:S02]  /*11e30*/  UIADD3 UR8, UR8, 0x22400, URZ ;  /* 0x0002240008087890 */ /* 0x000fe4000fffe03f */
[----:B------:R-:W-:Y:S01]  /*11e40*/  ULEA UR11, UR11, UR4, 0x6 ;  /* 0x000000040b0b7291 */ /* 0x000fe2000f8e303f */
[----:B------:R-:W-:Y:S02]  /*11e50*/  @P0 LOP3.LUT R2, R2, 0x1, RZ, 0xfc, !PT ;  /* 0x0000000102020812 */ /* 0x000fe400078efcff */
[----:B------:R-:W-:-:S03]  /*11e60*/  UMOV UR4, 0x0 ;  /* 0x0000000000047882 */ /* 0x000fc60000000000 */
[----:B------:R3:W-:Y:S03]  /*11e70*/  STL [R1+0x10], R2 ;  /* 0x0000100201007387 */ /* 0x0007e60000100800 */
[----:B------:R3:W-:Y:S01]  /*11e80*/  UTMALDG.4D [UR8], [UR6], desc[UR4] ;  /* 0x00000408060075b4 */ /* 0x0007e20008019000 */
[----:B------:R-:W-:Y:S02]  /*11e90*/  NOP ;  /* 0x0000000000007918 */ /* 0x000fe40000000000 */
.L_x_2427:
[----:B----4-:R-:W4:Y:S04]  /*11ea0*/  LDL R0, [R1] ;  /* 0x0000000001007983 */ /* 0x010f280000100800 */
[----:B------:R-:W5:Y:S01]  /*11eb0*/  LDL.LU R3, [R1+0x34] ;  /* 0x0000340001037983 */ /* 0x000f620000300800 */
[----:B------:R-:W-:Y:S05]  /*11ec0*/  WARPSYNC.ALL ;  /* 0x0000000000007948 */ /* 0x000fea0003800000 */
[----:B---3--:R-:W-:Y:S01]  /*11ed0*/  ULDC.64 UR4, c[0x0][0x298] ;  /* 0x0000a60000047ab9 */ /* 0x008fe20000000a00 */
[----:B------:R-:W-:Y:S01]  /*11ee0*/  BSSY B6, `(.L_x_2432) ;  /* 0x000001c000067945 */ /* 0x000fe20003800000 */
[----:B------:R-:W-:Y:S01]  /*11ef0*/  BAR.SYNC.DEFER_BLOCKING 0x8, 0x100 ;  /* 0x0204000000007b1d */ /* 0x000fe20000010000 */
[----:B----4-:R-:W-:Y:S01]  /*11f00*/  VIADD R0, R0, 0x20400 ;  /* 0x0002040000007836 */ /* 0x010fe20000000000 */
[----:B-----5:R-:W-:Y:S01]  /*11f10*/  SHF.R.S32.HI R2, RZ, 0x1f, R3 ;  /* 0x0000001fff027819 */ /* 0x020fe20000011403 */
[----:B------:R-:W-:-:S03]  /*11f20*/  IMAD.WIDE.U32 R4, R3, UR4, RZ ;  /* 0x0000000403047c25 */ /* 0x000fc6000f8e00ff */
[----:B------:R-:W-:Y:S01]  /*11f30*/  LOP3.LUT P0, RZ, R0, 0x3ff, RZ, 0xc0, !PT ;  /* 0x000003ff00ff7812 */ /* 0x000fe2000780c0ff */
[----:B------:R-:W-:Y:S01]  /*11f40*/  IMAD R2, R2, UR4, RZ ;  /* 0x0000000402027c24 */ /* 0x000fe2000f8e02ff */
[----:B------:R3:W-:Y:S03]  /*11f50*/  STL.64 [R1+0x38], R4 ;  /* 0x0000380401007387 */ /* 0x0007e60000100a00 */
[----:B------:R-:W-:-:S04]  /*11f60*/  IMAD R2, R3, UR5, R2 ;  /* 0x0000000503027c24 */ /* 0x000fc8000f8e0202 */
[----:B------:R-:W-:-:S05]  /*11f70*/  IMAD.IADD R0, R5, 0x1, R2 ;  /* 0x0000000105007824 */ /* 0x000fca00078e0202 */
[----:B------:R3:W-:Y:S01]  /*11f80*/  STL [R1+0x34], R0 ;  /* 0x0000340001007387 */ /* 0x0007e20000100800 */
[----:B------:R-:W-:Y:S05]  /*11f90*/  @!P0 BRA `(.L_x_2433) ;  /* 0x0000000000408947 */ /* 0x000fea0003800000 */
[----:B------:R-:W-:Y:S01]  /*11fa0*/  MOV R2, 0x0 ;  /* 0x0000000000027802 */ /* 0x000fe20000000f00 */
[----:B------:R-:W-:Y:S01]  /*11fb0*/  ULDC.64 UR4, c[0x4][0x90] ;  /* 0x0100240000047ab9 */ /* 0x000fe20000000a00 */
[----:B------:R-:W-:Y:S01]  /*11fc0*/  ULDC.64 UR6, c[0x4][0x98] ;  /* 0x0100260000067ab9 */ /* 0x000fe20000000a00 */
[----:B------:R-:W-:Y:S01]  /*11fd0*/  ULDC.64 UR8, c[0x4][0x20] ;  /* 0x0100080000087ab9 */ /* 0x000fe20000000a00 */
[----:B---3--:R-:W-:Y:S02]  /*11fe0*/  IMAD.U32 R4, RZ, RZ, UR4 ;  /* 0x00000004ff047e24 */ /* 0x008fe4000f8e00ff */
        /* <DEDUP_REMOVED lines=11> */
.L_x_2433:
[----:B------:R-:W-:Y:S05]  /*120a0*/  BSYNC B6 ;  /* 0x0000000000067941 */ /* 0x000fea0003800000 */
.L_x_2432:
[----:B---3--:R-:W3:Y:S01]  /*120b0*/  LDL.LU R0, [R1+0x34] ;  /* 0x0000340001007983 */ /* 0x008ee20000300800 */
[----:B--2---:R-:W2:Y:S01]  /*120c0*/  LDC R7, c[0x0][0x448] ;  /* 0x00011200ff077b82 */ /* 0x004ea20000000800 */
[----:B------:R-:W-:Y:S01]  /*120d0*/  ULDC.64 UR4, c[0x0][0x2d8] ;  /* 0x0000b60000047ab9 */ /* 0x000fe20000000a00 */
[----:B------:R-:W-:Y:S01]  /*120e0*/  ULDC UR6, c[0x0][0x2b8] ;  /* 0x0000ae0000067ab9 */ /* 0x000fe20000000800 */
[----:B------:R-:W3:Y:S04]  /*120f0*/  LDL.LU.64 R2, [R1+0x38] ;  /* 0x0000380001027983 */ /* 0x000ee80000300a00 */
[----:B------:R-:W4:Y:S04]  /*12100*/  LDL R12, [R1+0x28] ;  /* 0x00002800010c7983 */ /* 0x000f280000100800 */
[----:B01----:R0:W5:Y:S01]  /*12110*/  LDL R9, [R1+0x44] ;  /* 0x0000440001097983 */ /* 0x0031620000100800 */
[----:B------:R-:W1:Y:S01]  /*12120*/  S2R R5, SR_TID.X ;  /* 0x0000000000057919 */ /* 0x000e620000002100 */
[----:B------:R-:W0:Y:S01]  /*12130*/  S2R R8, SR_TID.X ;  /* 0x0000000000087919 */ /* 0x000e220000002100 */
[----:B-1----:R-:W-:-:S04]  /*12140*/  LOP3.LUT R5, R5, 0x7f, RZ, 0xc0, !PT ;  /* 0x0000007f05057812 */ /* 0x002fc800078ec0ff */
[----:B------:R-:W-:Y:S01]  /*12150*/  SHF.R.U32.HI R5, RZ, 0x3, R5 ;  /* 0x00000003ff057819 */ /* 0x000fe20000011605 */
[----:B0-----:R-:W-:-:S05]  /*12160*/  IMAD.SHL.U32 R8, R8, 0x10, RZ ;  /* 0x0000001008087824 */ /* 0x001fca00078e00ff */
[----:B------:R-:W-:Y:S01]  /*12170*/  LOP3.LUT R8, R5, 0x70, R8, 0xf8, !PT ;  /* 0x0000007005087812 */ /* 0x000fe200078ef808 */
[----:B------:R-:W0:Y:S02]  /*12180*/  S2R R10, SR_TID.X ;  /* 0x00000000000a7919 */ /* 0x000e240000002100 */
[----:B0-----:R-:W-:-:S05]  /*12190*/  IMAD.SHL.U32 R10, R10, 0x8, RZ ;  /* 0x000000080a0a7824 */ /* 0x001fca00078e00ff */
[----:B------:R-:W-:Y:S01]  /*121a0*/  LOP3.LUT R10, R10, 0x38, RZ, 0xc0, !PT ;  /* 0x000000380a0a7812 */ /* 0x000fe200078ec0ff */
[----:B---3--:R-:W-:Y:S01]  /*121b0*/  IMAD.MOV.U32 R3, RZ, RZ, R0 ;  /* 0x000000ffff037224 */ /* 0x008fe200078e0000 */
[----:B------:R-:W-:-:S05]  /*121c0*/  SHF.R.S32.HI R0, RZ, 0x1f, R18 ;  /* 0x0000001fff007819 */ /* 0x000fca0000011412 */
[----:B------:R-:W-:Y:S02]  /*121d0*/  IMAD R0, R0, UR4, RZ ;  /* 0x0000000400007c24 */ /* 0x000fe4000f8e02ff */
[----:B------:R-:W-:-:S04]  /*121e0*/  IMAD.WIDE.U32 R2, R18, UR4, R2 ;  /* 0x0000000412027c25 */ /* 0x000fc8000f8e0002 */
[----:B------:R-:W-:Y:S01]  /*121f0*/  IMAD R0, R18, UR5, R0 ;  /* 0x0000000512007c24 */ /* 0x000fe2000f8e0200 */
[----:B------:R-:W-:Y:S02]  /*12200*/  ULDC.64 UR4, c[0x0][0xa00] ;  /* 0x0002800000047ab9 */ /* 0x000fe40000000a00 */
[----:B------:R-:W-:Y:S01]  /*12210*/  ISETP.NE.U32.AND P0, PT, RZ, UR4, PT ;  /* 0x00000004ff007c0c */ /* 0x000fe2000bf05070 */
[----:B------:R-:W-:Y:S01]  /*12220*/  IMAD.IADD R3, R3, 0x1, R0 ;  /* 0x0000000103037824 */ /* 0x000fe200078e0200 */
[----:B------:R-:W-:Y:S02]  /*12230*/  SHF.R.S32.HI R0, RZ, 0x1f, R19 ;  /* 0x0000001fff007819 */ /* 0x000fe40000011413 */
[----:B------:R-:W-:Y:S01]  /*12240*/  ISETP.NE.AND.EX P0, PT, RZ, UR5, PT, P0 ;  /* 0x00000005ff007c0c */ /* 0x000fe2000bf05300 */
[----:B------:R-:W-:-:S03]  /*12250*/  ULDC.64 UR4, c[0x0][0x2e0] ;  /* 0x0000b80000047ab9 */ /* 0x000fc60000000a00 */
[----:B------:R-:W-:Y:S02]  /*12260*/  SEL R4, R0, RZ, !P0 ;  /* 0x000000ff00047207 */ /* 0x000fe40004000000 */
[----:B------:R-:W-:Y:S02]  /*12270*/  SEL R0, R19, RZ, !P0 ;  /* 0x000000ff13007207 */ /* 0x000fe40004000000 */
[----:B--2---:R-:W-:Y:S01]  /*12280*/  ISETP.NE.AND P0, PT, R7, 0x1, PT ;  /* 0x000000010700780c */ /* 0x004fe20003f05270 */
[----:B------:R-:W-:-:S12]  /*12290*/  IMAD R4, R4, UR4, RZ ;  /* 0x0000000404047c24 */ /* 0x000fd8000f8e02ff */
[----:B------:R-:W0:Y:S08]  /*122a0*/  @P0 LDC R5, c[0x0][0x44c] ;  /* 0x00011300ff050b82 */ /* 0x000e300000000800 */
[----:B------:R-:W1:Y:S01]  /*122b0*/  @P0 LDC R6, c[0x0][0x450] ;  /* 0x00011400ff060b82 */ /* 0x000e620000000800 */
[----:B------:R-:W-:-:S04]  /*122c0*/  IMAD.WIDE.U32 R2, R0, UR4, R2 ;  /* 0x0000000400027c25 */ /* 0x000fc8000f8e0002 */
[----:B------:R-:W-:Y:S01]  /*122d0*/  IMAD R0, R0, UR5, R4 ;  /* 0x0000000500007c24 */ /* 0x000fe2000f8e0204 */
[----:B------:R-:W-:-:S03]  /*122e0*/  ULDC.64 UR4, c[0x0][0x2d0] ;  /* 0x0000b40000047ab9 */ /* 0x000fc60000000a00 */
[----:B------:R-:W-:Y:S02]  /*122f0*/  IMAD.IADD R3, R3, 0x1, R0 ;  /* 0x0000000103037824 */ /* 0x000fe400078e0200 */
[----:B----4-:R-:W-:-:S04]  /*12300*/  IMAD.IADD R0, R8, 0x1, R12 ;  /* 0x0000000108007824 */ /* 0x010fc800078e020c */
[----:B0-----:R-:W-:-:S04]  /*12310*/  @P0 IMAD.HI.U32 R5, R0, R5, RZ ;  /* 0x0000000500050227 */ /* 0x001fc800078e00ff */
[----:B------:R-:W-:Y:S01]  /*12320*/  IMAD.MOV.U32 R4, RZ, RZ, R0 ;  /* 0x000000ffff047224 */ /* 0x000fe200078e0000 */
[----:B-1----:R-:W-:Y:S01]  /*12330*/  @P0 SHF.R.U32.HI R4, RZ, R6, R5 ;  /* 0x00000006ff040219 */ /* 0x002fe20000011605 */
[----:B------:R-:W0:Y:S04]  /*12340*/  S2R R8, SR_TID.X ;  /* 0x0000000000087919 */ /* 0x000e280000002100 */
        /* <DEDUP_REMOVED lines=16> */
[----:B0-----:R-:W-:Y:S02]  /*12450*/  LOP3.LUT R8, R8, 0x7f, RZ, 0xc0, !PT ;  /* 0x0000007f08087812 */ /* 0x001fe400078ec0ff */
[----:B------:R-:W-:Y:S02]  /*12460*/  ISETP.GE.AND P0, PT, R10, UR6, PT ;  /* 0x000000060a007c0c */ /* 0x000fe4000bf06270 */
[----:B------:R-:W-:-:S02]  /*12470*/  LEA.HI.X R3, R2, UR5, R0, 0x1, P1 ;  /* 0x0000000502037c11 */ /* 0x000fc400088f0c00 */
[----:B------:R-:W-:Y:S01]  /*12480*/  SHF.R.U32.HI R8, RZ, 0x3, R8 ;  /* 0x00000003ff087819 */ /* 0x000fe20000011608 */
[----:B------:R-:W-:Y:S08]  /*12490*/  BRA.DIV UR4, `(.L_x_2434) ;  /* 0x0000005204247947 */ /* 0x000ff0000b800000 */
[----:B------:R-:W2:Y:S04]  /*124a0*/  LDL.LU R6, [R1+0x2c] ;  /* 0x00002c0001067983 */ /* 0x000ea80000300800 */
[----:B------:R-:W3:Y:S01]  /*124b0*/  LDL.LU R5, [R1+0x28] ;  /* 0x0000280001057983 */ /* 0x000ee20000300800 */
[----:B--2---:R-:W-:-:S03]  /*124c0*/  IMAD R0, R6, R7, RZ ;  /* 0x0000000706007224 */ /* 0x004fc600078e02ff */
[----:B------:R-:W0:Y:S01]  /*124d0*/  SHFL.IDX PT, R7, R4, RZ, 0x181f ;  /* 0x00181fff04077589 */ /* 0x000e2200000e0000 */
[----:B---3--:R-:W-:-:S03]  /*124e0*/  IMAD.IADD R2, R8, 0x1, R5 ;  /* 0x0000000108027824 */ /* 0x008fc600078e0205 */
[----:B------:R-:W1:Y:S01]  /*124f0*/  SHFL.IDX PT, R6, R3, RZ, 0x181f ;  /* 0x00181fff03067589 */ /* 0x000e6200000e0000 */
[C---:B------:R-:W-:Y:S01]  /*12500*/  VIADD R5, R2.reuse, 0x10 ;  /* 0x0000001002057836 */ /* 0x040fe20000000000 */
[----:B------:R-:W-:-:S13]  /*12510*/  ISETP.GE.AND P1, PT, R2, R0, PT ;  /* 0x000000000200720c */ /* 0x000fda0003f26270 */
[----:B0-----:R-:W-:-:S05]  /*12520*/  @!P1 LEA R7, P2, R10, R7, 0x1 ;  /* 0x000000070a079211 */ /* 0x001fca00078408ff */
[----:B-1----:R-:W-:-:S05]  /*12530*/  @!P1 IMAD.X R6, RZ, RZ, R6, P2 ;  /* 0x000000ffff069224 */ /* 0x002fca00010e0606 */
[----:B------:R-:W-:-:S04]  /*12540*/  @!P1 LOP3.LUT R7, R7, R6, RZ, 0x3c, !PT ;  /* 0x0000000607079212 */ /* 0x000fc800078e3cff */
[----:B------:R-:W-:-:S04]  /*12550*/  @!P1 LOP3.LUT R6, R7, R6, RZ, 0x3c, !PT ;  /* 0x0000000607069212 */ /* 0x000fc800078e3cff */
[----:B------:R-:W-:-:S05]  /*12560*/  @!P1 LOP3.LUT R7, R7, R6, RZ, 0x3c, !PT ;  /* 0x0000000607079212 */ /* 0x000fca00078e3cff */
[----:B------:R-:W-:Y:S01]  /*12570*/  @!PT LDS RZ, [RZ] ;  /* 0x00000000fffff984 */ /* 0x000fe20000000800 */
[----:B-----5:R0:W-:Y:S01]  /*12580*/  @!P1 LDGSTS.E.BYPASS.LTC128B.128 [R9+0x20400], desc[UR40][R6.64], !P0 ;  /* 0x2040000006099fae */ /* 0x0201e2000c101d68 */
[----:B------:R-:W-:-:S03]  /*12590*/  ISETP.GE.AND P1, PT, R5, R0, PT ;  /* 0x000000000500720c */ /* 0x000fc60003f26270 */
[----:B------:R-:W1:Y:S04]  /*125a0*/  SHFL.IDX PT, R5, R4, 0x1, 0x181f ;  /* 0x00381f0004057f89 */ /* 0x000e6800000e0000 */
[----:B0-----:R-:W0:Y:S06]  /*125b0*/  SHFL.IDX PT, R6, R3, 0x1, 0x181f ;  /* 0x00381f0003067f89 */ /* 0x001e2c00000e0000 */
[----:B-1----:R-:W-:-:S05]  /*125c0*/  @!P1 LEA R5, P2, R10, R5, 0x1 ;  /* 0x000000050a059211 */ /* 0x002fca00078408ff */
[----:B0-----:R-:W-:-:S04]  /*125d0*/  @!P1 IMAD.X R6, RZ, RZ, R6, P2 ;  /* 0x000000ffff069224 */ /* 0x001fc800010e0606 */
[----:B------:R-:W-:Y:S02]  /*125e0*/  @!P1 IMAD.MOV.U32 R7, RZ, RZ, R6 ;  /* 0x000000ffff079224 */ /* 0x000fe400078e0006 */
[----:B------:R-:W-:Y:S02]  /*125f0*/  @!P1 IMAD.MOV.U32 R6, RZ, RZ, R5 ;  /* 0x000000ffff069224 */ /* 0x000fe400078e0005 */
[----:B------:R-:W-:-:S03]  /*12600*/  VIADD R5, R2, 0x20 ;  /* 0x0000002002057836 */ /* 0x000fc60000000000 */
[----:B------:R0:W-:Y:S02]  /*12610*/  @!P1 LDGSTS.E.BYPASS.LTC128B.128 [R9+0x20c00], desc[UR40][R6.64], !P0 ;  /* 0x20c0000006099fae */ /* 0x0001e4000c101d68 */
[----:B------:R-:W-:Y:S02]  /*12620*/  ISETP.GE.AND P1, PT, R5, R0, PT ;  /* 0x000000000500720c */ /* 0x000fe40003f26270 */
[----:B------:R-:W1:Y:S04]  /*12630*/  SHFL.IDX PT, R5, R4, 0x2, 0x181f ;  /* 0x00581f0004057f89 */ /* 0x000e6800000e0000 */
[----:B------:R-:W-:Y:S04]  /*12640*/  SHFL.IDX PT, R4, R4, 0x3, 0x181f ;  /* 0x00781f0004047f89 */ /* 0x000fe800000e0000 */
[----:B0-----:R-:W0:Y:S04]  /*12650*/  SHFL.IDX PT, R6, R3, 0x2, 0x181f ;  /* 0x00581f0003067f89 */ /* 0x001e2800000e0000 */
[----:B------:R-:W2:Y:S01]  /*12660*/  SHFL.IDX PT, R3, R3, 0x3, 0x181f ;  /* 0x00781f0003037f89 */ /* 0x000ea200000e0000 */
[----:B-1----:R-:W-:-:S05]  /*12670*/  @!P1 LEA R5, P2, R10, R5, 0x1 ;  /* 0x000000050a059211 */ /* 0x002fca00078408ff */
[----:B0-----:R-:W-:-:S04]  /*12680*/  @!P1 IMAD.X R6, RZ, RZ, R6, P2 ;  /* 0x000000ffff069224 */ /* 0x001fc800010e0606 */
[----:B------:R-:W-:Y:S02]  /*12690*/  @!P1 IMAD.MOV.U32 R7, RZ, RZ, R6 ;  /* 0x000000ffff079224 */ /* 0x000fe400078e0006 */
[----:B------:R-:W-:-:S05]  /*126a0*/  @!P1 IMAD.MOV.U32 R6, RZ, RZ, R5 ;  /* 0x000000ffff069224 */ /* 0x000fca00078e0005 */
[----:B--2---:R0:W-:Y:S02]  /*126b0*/  @!P1 LDGSTS.E.BYPASS.LTC128B.128 [R9+0x21400], desc[UR40][R6.64], !P0 ;  /* 0x2140000006099fae */ /* 0x0041e4000c101d68 */
.L_x_2562:
[----:B------:R1:W5:Y:S01]  /*126c0*/  LDL R8, [R1] ;  /* 0x0000000001087983 */ /* 0x0003620000100800 */
        /* <DEDUP_REMOVED lines=10> */
.L_x_2435:
[----:B-1----:R-:W2:Y:S01]  /*12770*/  LDL R2, [R1] ;  /* 0x0000000001027983 */ /* 0x002ea20000100800 */
        /* <DEDUP_REMOVED lines=16> */
[----:B------:R-:W2:Y:S03]  /*12880*/  SYNCS.PHASECHK.TRANS64.TRYWAIT P0, [R2+URZ+0x28c20], R0 ;  /* 0x028c2000020075a7 */ /* 0x000ea6000800017f */
[----:B-12---:R-:W-:Y:S05]  /*12890*/  @!P0 BRA `(.L_x_2437) ;  /* 0x0000005000688947 */ /* 0x006fea0003800000 */
.L_x_2563:
[----:B------:R-:W-:Y:S05]  /*128a0*/  BSYNC B0 ;  /* 0x0000000000007941 */ /* 0x000fea0003800000 */
.L_x_2436:
[----:B-1----:R-:W2:Y:S01]  /*128b0*/  LDL R2, [R1+0x10] ;  /* 0x0000100001027983 */ /* 0x002ea20000100800 */
[----:B------:R-:W-:Y:S01]  /*128c0*/  BSSY B0, `(.L_x_2438) ;  /* 0x000009a000007945 */ /* 0x000fe20003800000 */
[----:B--2---:R-:W-:-:S13]  /*128d0*/  LOP3.LUT P0, RZ, R2, 0x1, RZ, 0xc0, !PT ;  /* 0x0000000102ff7812 */ /* 0x004fda000780c0ff */
[----:B------:R-:W-:Y:S05]  /*128e0*/  @!P0 BRA `(.L_x_2439) ;  /* 0x00000008005c8947 */ /* 0x000fea0003800000 */
[----:B------:R-:W2:Y:S04]  /*128f0*/  LDL R5, [R1] ;  /* 0x0000000001057983 */ /* 0x000ea80000100800 */
[----:B------:R-:W2:Y:S04]  /*12900*/  LDL R4, [R1+0x4] ;  /* 0x0000040001047983 */ /* 0x000ea80000100800 */
[----:B------:R-:W3:Y:S01]  /*12910*/  LDL R2, [R1+0xc] ;  /* 0x00000c0001027983 */ /* 0x000ee20000100800 */
[----:B------:R-:W-:Y:S01]  /*12920*/  BSSY B1, `(.L_x_2440) ;  /* 0x0000008000017945 */ /* 0x000fe20003800000 */
[----:B------:R-:W1:Y:S02]  /*12930*/  S2R R3, SR_TID.X ;  /* 0x0000000000037919 */ /* 0x000e640000002100 */
[----:B-1----:R-:W-:-:S04]  /*12940*/  LOP3.LUT R3, R3, 0x7f, RZ, 0xc0, !PT ;  /* 0x0000007f03037812 */ /* 0x002fc800078ec0ff */
[----:B------:R-:W-:Y:S01]  /*12950*/  ISETP.NE.AND P1, PT, R3, RZ, PT ;  /* 0x000000ff0300720c */ /* 0x000fe20003f25270 */
[----:B--2---:R-:W-:Y:S01]  /*12960*/  IMAD R0, R4, 0x8, R5 ;  /* 0x0000000804007824 */ /* 0x004fe200078e0205 */
[----:B---3--:R-:W-:-:S04]  /*12970*/  SHF.L.U32 R2, R2, 0x1f, RZ ;  /* 0x0000001f02027819 */ /* 0x008fc800000006ff */
[----:B------:R-:W1:Y:S02]  /*12980*/  SYNCS.PHASECHK.TRANS64.TRYWAIT P0, [R0+URZ+0x28c60], R2 ;  /* 0x028c6002000075a7 */ /* 0x000e64000800017f */
[----:B-1----:R-:W-:Y:S05]  /*12990*/  @!P0 BRA `(.L_x_2441) ;  /* 0x0000005000408947 */ /* 0x002fea0003800000 */
.L_x_2564:
[----:B------:R-:W-:Y:S05]  /*129a0*/  BSYNC B1 ;  /* 0x0000000000017941 */ /* 0x000fea0003800000 */
.L_x_2440:
[----:B------:R-:W-:Y:S04]  /*129b0*/  BSSY B1, `(.L_x_2442) ;  /* 0x0000009000017945 */ /* 0x000fe80003800000 */
        /* <DEDUP_REMOVED lines=8> */
.L_x_2443:
[----:B------:R-:W-:Y:S05]  /*12a40*/  BSYNC B1 ;  /* 0x0000000000017941 */ /* 0x000fea0003800000 */
.L_x_2442:
[----:B------:R-:W2:Y:S04]  /*12a50*/  LDL R5, [R1+0x18] ;  /* 0x0000180001057983 */ /* 0x000ea80000100800 */
[----:B------:R-:W2:Y:S04]  /*12a60*/  LDL.LU R3, [R1+0x24] ;  /* 0x0000240001037983 */ /* 0x000ea80000300800 */
[----:B------:R-:W3:Y:S04]  /*12a70*/  LDL R4, [R1] ;  /* 0x0000000001047983 */ /* 0x000ee80000100800 */
[----:B-1----:R-:W3:Y:S01]  /*12a80*/  LDL R2, [R1+0x4] ;  /* 0x0000040001027983 */ /* 0x002ee20000100800 */
[----:B------:R-:W-:Y:S01]  /*12a90*/  UIADD3 UR4, UP0, UR38, 0x470, URZ ;  /* 0x0000047026047890 */ /* 0x000fe2000ff1e03f */
[----:B------:R-:W-:Y:S01]  /*12aa0*/  PLOP3.LUT P0, PT, PT, PT, PT, 0x80, 0x0 ;  /* 0x000000000000781c */ /* 0x000fe20003f0f070 */
[----:B------:R-:W-:Y:S01]  /*12ab0*/  VIADD R0, R0, 0x28c50 ;  /* 0x00028c5000007836 */ /* 0x000fe20000000000 */
[----:B------:R-:W-:Y:S01]  /*12ac0*/  UMOV UR6, 0x0 ;  /* 0x0000000000067882 */ /* 0x000fe20000000000 */
[----:B------:R-:W-:Y:S01]  /*12ad0*/  UIADD3.X UR5, URZ, UR39, URZ, UP0, !UPT ;  /* 0x000000273f057290 */ /* 0x000fe200087fe43f */
[----:B------:R-:W-:Y:S01]  /*12ae0*/  UMOV UR7, 0x14f00000 ;  /* 0x14f0000000077882 */ /* 0x000fe20000000000 */
[----:B------:R-:W-:Y:S01]  /*12af0*/  UMOV UR10, URZ ;  /* 0x0000003f000a7c82 */ /* 0x000fe20008000000 */
[----:B--2---:R-:W-:-:S02]  /*12b00*/  IMAD R3, R3, 0x40, R5 ;  /* 0x0000004003037824 */ /* 0x004fc400078e0205 */
[----:B---3--:R-:W-:-:S04]  /*12b10*/  IMAD R2, R2, 0x10000, R4 ;  /* 0x0001000002027824 */ /* 0x008fc800078e0204 */
[----:B------:R-:W-:-:S07]  /*12b20*/  VIADD R4, R2, 0x400 ;  /* 0x0000040002047836 */ /* 0x000fce0000000000 */
.L_x_2444:
        /* <DEDUP_REMOVED lines=10> */
[----:B------:R-:W-:Y:S01]  /*12bd0*/  PLOP3.LUT P0, PT, PT, PT, PT, 0x80, 0x0 ;  /* 0x000000000000781c */ /* 0x000fe20003f0f070 */
[----:B------:R-:W-:Y:S01]  /*12be0*/  VIADD R4, R2, 0x2400 ;  /* 0x0000240002047836 */ /* 0x000fe20000000000 */
[----:B------:R-:W-:Y:S01]  /*12bf0*/  UMOV UR6, 0x0 ;  /* 0x0000000000067882 */ /* 0x000fe20000000000 */
[----:B------:R-:W-:Y:S01]  /*12c00*/  UMOV UR7, 0x14f00000 ;  /* 0x14f0000000077882 */ /* 0x000fe20000000000 */
[----:B------:R-:W-:-:S09]  /*12c10*/  UMOV UR10, 0x40 ;  /* 0x00000040000a7882 */ /* 0x000fd20000000000 */
.L_x_2445:
        /* <DEDUP_REMOVED lines=15> */
.L_x_2446:
        /* <DEDUP_REMOVED lines=15> */
.L_x_2447:
        /* <DEDUP_REMOVED lines=15> */
.L_x_2448:
        /* <DEDUP_REMOVED lines=15> */
.L_x_2449:
        /* <DEDUP_REMOVED lines=15> */
.L_x_2450:
        /* <DEDUP_REMOVED lines=15> */
.L_x_2451:
        /* <DEDUP_REMOVED lines=10> */
.L_x_2439:
[----:B------:R-:W-:Y:S05]  /*13260*/  BSYNC B0 ;  /* 0x0000000000007941 */ /* 0x000fea0003800000 */
.L_x_2438:
[----:B------:R-:W2:Y:S04]  /*13270*/  LDL R4, [R1+0x20] ;  /* 0x0000200001047983 */ /* 0x000ea80000100800 */
[----:B------:R-:W3:Y:S01]  /*13280*/  LDL R5, [R1+0x1c] ;  /* 0x00001c0001057983 */ /* 0x000ee20000100800 */
[----:B------:R-:W-:Y:S01]  /*13290*/  BSSY B0, `(.L_x_2452) ;  /* 0x00002b3000007945 */ /* 0x000fe20003800000 */
[----:B--2---:R-:W-:-:S05]  /*132a0*/  VIADD R0, R4, 0xfffffffe ;  /* 0xfffffffe04007836 */ /* 0x004fca0000000000 */
[----:B---3--:R-:W-:-:S13]  /*132b0*/  ISETP.GE.AND P0, PT, R0, R5, PT ;  /* 0x000000050000720c */ /* 0x008fda0003f06270 */
[----:B------:R-:W-:Y:S05]  /*132c0*/  @!P0 BRA `(.L_x_2453) ;  /* 0x0000002800bc8947 */ /* 0x000fea0003800000 */
[----:B------:R-:W-:Y:S01]  /*132d0*/  IMAD.MOV R2, RZ, RZ, -R4 ;  /* 0x000000ffff027224 */ /* 0x000fe200078e0a04 */
[----:B0-----:R-:W-:Y:S01]  /*132e0*/  LOP3.LUT R6, RZ, R5, RZ, 0x33, !PT ;  /* 0x00000005ff067212 */ /* 0x001fe200078e33ff */
[----:B------:R-:W-:Y:S03]  /*132f0*/  BSSY B2, `(.L_x_2454) ;  /* 0x00000e7000027945 */ /* 0x000fe60003800000 */
[----:B------:R-:W-:-:S05]  /*13300*/  VIADDMNMX R6, R2, 0x1, R6, !PT ;  /* 0x0000000102067846 */ /* 0x000fca0007800106 */
[----:B------:R-:W-:-:S05]  /*13310*/  IMAD.IADD R2, R4, 0x1, R6 ;  /* 0x0000000104027824 */ /* 0x000fca00078e0206 */
[----:B------:R-:W-:-:S04]  /*13320*/  LOP3.LUT R2, R2, 0x1, RZ, 0xc0, !PT ;  /* 0x0000000102027812 */ /* 0x000fc800078ec0ff */
[----:B------:R-:W-:-:S13]  /*13330*/  ISETP.NE.U32.AND P0, PT, R2, 0x1, PT ;  /* 0x000000010200780c */ /* 0x000fda0003f05070 */
        /* <DEDUP_REMOVED lines=36> */
[----:B------:R1:W5:Y:S04]  /*13580*/  LDG.E R17, desc[UR40][R4.64] ;  /* 0x0000002804117981 */ /* 0x000368000c1e1900 */
.L_x_2458:
[----:B------:R-:W2:Y:S01]  /*13590*/  LDL R2, [R1] ;  /* 0x0000000001027983 */ /* 0x000ea20000100800 */
[----:B------:R-:W-:Y:S01]  /*135a0*/  BSSY B3, `(.L_x_2459) ;  /* 0x0000008000037945 */ /* 0x000fe20003800000 */
[----:B-1----:R-:W1:Y:S02]  /*135b0*/  S2R R4, SR_TID.X ;  /* 0x0000000000047919 */ /* 0x002e640000002100 */
[----:B-1----:R-:W-:-:S04]  /*135c0*/  LOP3.LUT R4, R4, 0x7f, RZ, 0xc0, !PT ;  /* 0x0000007f04047812 */ /* 0x002fc800078ec0ff */
[----:B------:R-:W-:Y:S01]  /*135d0*/  ISETP.NE.AND P1, PT, R4, RZ, PT ;  /* 0x000000ff0400720c */ /* 0x000fe20003f25270 */
[----:B--2---:R-:W-:Y:S01]  /*135e0*/  IMAD R3, R8, 0x8, R2 ;  /* 0x0000000808037824 */ /* 0x004fe200078e0202 */
[----:B------:R-:W-:-:S04]  /*135f0*/  SHF.L.U32 R2, R7, 0x1f, RZ ;  /* 0x0000001f07027819 */ /* 0x000fc800000006ff */
[----:B------:R-:W1:Y:S02]  /*13600*/  SYNCS.PHASECHK.TRANS64.TRYWAIT P0, [R3+URZ+0x28c40], R2 ;  /* 0x028c4002030075a7 */ /* 0x000e64000800017f */
[----:B-1----:R-:W-:Y:S05]  /*13610*/  @!P0 BRA `(.L_x_2460) ;  /* 0x0000004400348947 */ /* 0x002fea0003800000 */
.L_x_2565:
[----:B------:R-:W-:Y:S05]  /*13620*/  BSYNC B3 ;  /* 0x0000000000037941 */ /* 0x000fea0003800000 */
.L_x_2459:
        /* <DEDUP_REMOVED lines=9> */
.L_x_2462:
[----:B------:R-:W-:Y:S05]  /*136c0*/  BSYNC B3 ;  /* 0x0000000000037941 */ /* 0x000fea0003800000 */
.L_x_2461:
[----:B0-----:R-:W2:Y:S04]  /*136d0*/  LDL R8, [R1] ;  /* 0x0000000001087983 */ /* 0x001ea80000100800 */
        /* <DEDUP_REMOVED lines=13> */
.L_x_2463:
        /* <DEDUP_REMOVED lines=13> */
.L_x_2566:
[----:B------:R-:W-:Y:S05]  /*13880*/  BSYNC B3 ;  /* 0x0000000000037941 */ /* 0x000fea0003800000 */
.L_x_2464:
        /* <DEDUP_REMOVED lines=11> */
.L_x_2467:
[----:B------:R-:W-:Y:S05]  /*13940*/  BSYNC B3 ;  /* 0x0000000000037941 */ /* 0x000fea0003800000 */
.L_x_2466:
[----:B------:R-:W2:Y:S04]  /*13950*/  LDL R4, [R1] ;  /* 0x0000000001047983 */ /* 0x000ea80000100800 */
        /* <DEDUP_REMOVED lines=10> */
.L_x_2468:
        /* <DEDUP_REMOVED lines=15> */
.L_x_2469:
        /* <DEDUP_REMOVED lines=15> */
.L_x_2470:
        /* <DEDUP_REMOVED lines=15> */
.L_x_2471:
        /* <DEDUP_REMOVED lines=15> */
.L_x_2472:
        /* <DEDUP_REMOVED lines=15> */
.L_x_2473:
        /* <DEDUP_REMOVED lines=15> */
.L_x_2474:
        /* <DEDUP_REMOVED lines=15> */
.L_x_2475:
        /* <DEDUP_REMOVED lines=10> */
.L_x_2457:
[----:B------:R-:W-:Y:S05]  /*14130*/  BSYNC B1 ;  /* 0x0000000000017941 */ /* 0x000fea0003800000 */
.L_x_2456:
[----:B------:R-:W2:Y:S02]  /*14140*/  LDL R4, [R1+0x20] ;  /* 0x0000200001047983 */ /* 0x000ea40000100800 */
[----:B--2---:R-:W-:-:S07]  /*14150*/  VIADD R0, R4, 0xfffffffd ;  /* 0xfffffffd04007836 */ /* 0x004fce0000000000 */
.L_x_2455:
[----:B------:R-:W-:Y:S05]  /*14160*/  BSYNC B2 ;  /* 0x0000000000027941 */ /* 0x000fea0003800000 */
.L_x_2454:
[----:B------:R-:W2:Y:S01]  /*14170*/  LDL.LU R2, [R1+0x20] ;  /* 0x0000200001027983 */ /* 0x000ea20000300800 */
[----:B------:R-:W-:Y:S01]  /*14180*/  VIADD R6, R6, 0xfffffffe ;  /* 0xfffffffe06067836 */ /* 0x000fe20000000000 */
[----:B--2---:R-:W-:-:S04]  /*14190*/  LOP3.LUT R2, RZ, R2, RZ, 0x33, !PT ;  /* 0x00000002ff027212 */ /* 0x004fc800078e33ff */
[----:B------:R-:W-:-:S13]  /*141a0*/  ISETP.NE.AND P0, PT, R6, R2, PT ;  /* 0x000000020600720c */ /* 0x000fda0003f05270 */
[----:B------:R-:W-:Y:S05]  /*141b0*/  @!P0 BRA `(.L_x_2453) ;  /* 0x0000001c00008947 */ /* 0x000fea0003800000 */
.L_x_2516:
        /* <DEDUP_REMOVED lines=36> */
.L_x_2478:
[----:B------:R-:W0:Y:S01]  /*14400*/  LDL R2, [R1] ;  /* 0x0000000001027983 */ /* 0x000e220000100800 */
[----:B------:R-:W-:Y:S01]  /*14410*/  BSSY B2, `(.L_x_2479) ;  /* 0x0000008000027945 */ /* 0x000fe20003800000 */
[----:B------:R-:W1:Y:S02]  /*14420*/  S2R R3, SR_TID.X ;  /* 0x0000000000037919 */ /* 0x000e640000002100 */
[----:B-1----:R-:W-:-:S04]  /*14430*/  LOP3.LUT R3, R3, 0x7f, RZ, 0xc0, !PT ;  /* 0x0000007f03037812 */ /* 0x002fc800078ec0ff */
[----:B------:R-:W-:Y:S01]  /*14440*/  ISETP.NE.AND P1, PT, R3, RZ, PT ;  /* 0x000000ff0300720c */ /* 0x000fe20003f25270 */
[----:B0-----:R-:W-:Y:S01]  /*14450*/  IMAD R4, R7, 0x8, R2 ;  /* 0x0000000807047824 */ /* 0x001fe200078e0202 */
[----:B------:R-:W-:-:S04]  /*14460*/  SHF.L.U32 R2, R6, 0x1f, RZ ;  /* 0x0000001f06027819 */ /* 0x000fc800000006ff */
[----:B------:R-:W0:Y:S02]  /*14470*/  SYNCS.PHASECHK.TRANS64.TRYWAIT P0, [R4+URZ+0x28c40], R2 ;  /* 0x028c4002040075a7 */ /* 0x000e24000800017f */
[----:B0-----:R-:W-:Y:S05]  /*14480*/  @!P0 BRA `(.L_x_2480) ;  /* 0x0000003400c08947 */ /* 0x001fea0003800000 */
.L_x_2567:
[----:B------:R-:W-:Y:S05]  /*14490*/  BSYNC B2 ;  /* 0x0000000000027941 */ /* 0x000fea0003800000 */
.L_x_2479:
        /* <DEDUP_REMOVED lines=9> */
.L_x_2482:
[----:B------:R-:W-:Y:S05]  /*14530*/  BSYNC B2 ;  /* 0x0000000000027941 */ /* 0x000fea0003800000 */
.L_x_2481:
[----:B------:R-:W2:Y:S04]  /*14540*/  LDL R3, [R1] ;  /* 0x0000000001037983 */ /* 0x000ea80000100800 */
        /* <DEDUP_REMOVED lines=12> */
.L_x_2483:
        /* <DEDUP_REMOVED lines=13> */
.L_x_2568:
[----:B------:R-:W-:Y:S05]  /*146e0*/  BSYNC B2 ;  /* 0x0000000000027941 */ /* 0x000fea0003800000 */
.L_x_2484:
        /* <DEDUP_REMOVED lines=11> */
.L_x_2487:
[----:B------:R-:W-:Y:S05]  /*147a0*/  BSYNC B2 ;  /* 0x0000000000027941 */ /* 0x000fea0003800000 */
.L_x_2486:
[----:B------:R-:W2:Y:S01]  /*147b0*/  LDL R5, [R1] ;  /* 0x0000000001057983 */ /* 0x000ea20000100800 */
        /* <DEDUP_REMOVED lines=9> */
.L_x_2488:
        /* <DEDUP_REMOVED lines=15> */
.L_x_2489:
        /* <DEDUP_REMOVED lines=15> */
.L_x_2490:
        /* <DEDUP_REMOVED lines=15> */
.L_x_2491:
        /* <DEDUP_REMOVED lines=15> */
.L_x_2492:
        /* <DEDUP_REMOVED lines=15> */
.L_x_2493:
        /* <DEDUP_REMOVED lines=15> */
.L_x_2494:
        /* <DEDUP_REMOVED lines=15> */
.L_x_2495:
        /* <DEDUP_REMOVED lines=10> */
.L_x_2477:
[----:B------:R-:W-:Y:S05]  /*14f80*/  BSYNC B1 ;  /* 0x0000000000017941 */ /* 0x000fea0003800000 */
.L_x_2476:
[----:B------:R-:W2:Y:S01]  /*14f90*/  LDL R2, [R1+0x10] ;  /* 0x0000100001027983 */ /* 0x000ea20000100800 */
[----:B------:R-:W-:Y:S01]  /*14fa0*/  VIADD R7, R7, 0x1 ;  /* 0x0000000107077836 */ /* 0x000fe20000000000 */
[----:B------:R-:W-:Y:S04]  /*14fb0*/  BSSY B1, `(.L_x_2496) ;  /* 0x00000dc000017945 */ /* 0x000fe80003800000 */
[----:B------:R-:W-:-:S04]  /*14fc0*/  ISETP.NE.AND P0, PT, R7, 0x2, PT ;  /* 0x000000020700780c */ /* 0x000fc80003f05270 */
[----:B------:R-:W-:Y:S02]  /*14fd0*/  SEL R9, R7, RZ, P0 ;  /* 0x000000ff07097207 */ /* 0x000fe40000000000 */
[----:B--2---:R-:W-:Y:S02]  /*14fe0*/  LOP3.LUT P2, RZ, R2, 0x1, RZ, 0xc0, !PT ;  /* 0x0000000102ff7812 */ /* 0x004fe4000784c0ff */
[----:B------:R-:W-:-:S04]  /*14ff0*/  SEL R2, RZ, 0x1, P0 ;  /* 0x00000001ff027807 */ /* 0x000fc80000000000 */
[----:B-----5:R-:W-:Y:S01]  /*15000*/  LOP3.LUT R8, R6, R2, RZ, 0x3c, !PT ;  /* 0x0000000206087212 */ /* 0x020fe200078e3cff */
[----:B------:R-:W-:-:S04]  /*15010*/  VIADD R6, R0, 0xffffffff ;  /* 0xffffffff00067836 */ /* 0x000fc80000000000 */
[----:B------:R0:W-:Y:S04]  /*15020*/  STL [R1+0xc], R8 ;  /* 0x00000c0801007387 */ /* 0x0001e80000100800 */
[----:B------:R0:W-:Y:S01]  /*15030*/  STL [R1+0x4], R9 ;  /* 0x0000040901007387 */ /* 0x0001e20000100800 */
[----:B------:R-:W-:Y:S05]  /*15040*/  @!P2 BRA `(.L_x_2497) ;  /* 0x0000000c0048a947 */ /* 0x000fea0003800000 */
[----:B------:R-:W-:Y:S01]  /*15050*/  ULDC.64 UR4, c[0x0][0x418] ;  /* 0x0001060000047ab9 */ /* 0x000fe20000000a00 */
[----:B------:R-:W-:Y:S01]  /*15060*/  IMAD.MOV.U32 R7, RZ, RZ, R6 ;  /* 0x000000ffff077224 */ /* 0x000fe200078e0006 */
        /* <DEDUP_REMOVED lines=22> */
.L_x_2498:
[----:B------:R-:W1:Y:S01]  /*151d0*/  LDL R2, [R1] ;  /* 0x0000000001027983 */ /* 0x000e620000100800 */
[----:B------:R-:W-:Y:S01]  /*151e0*/  BSSY B2, `(.L_x_2499) ;  /* 0x0000008000027945 */ /* 0x000fe20003800000 */
[----:B------:R-:W2:Y:S02]  /*151f0*/  S2R R3, SR_TID.X ;  /* 0x0000000000037919 */ /* 0x000ea40000002100 */
[----:B--2---:R-:W-:-:S04]  /*15200*/  LOP3.LUT R3, R3, 0x7f, RZ, 0xc0, !PT ;  /* 0x0000007f03037812 */ /* 0x004fc800078ec0ff */
[----:B------:R-:W-:Y:S01]  /*15210*/  ISETP.NE.AND P1, PT, R3, RZ, PT ;  /* 0x000000ff0300720c */ /* 0x000fe20003f25270 */
[----:B-1----:R-:W-:Y:S01]  /*15220*/  IMAD R4, R9, 0x8, R2 ;  /* 0x0000000809047824 */ /* 0x002fe200078e0202 */
[----:B------:R-:W-:-:S04]  /*15230*/  SHF.L.U32 R2, R8, 0x1f, RZ ;  /* 0x0000001f08027819 */ /* 0x000fc800000006ff */
[----:B------:R-:W1:Y:S02]  /*15240*/  SYNCS.PHASECHK.TRANS64.TRYWAIT P0, [R4+URZ+0x28c40], R2 ;  /* 0x028c4002040075a7 */ /* 0x000e64000800017f */
[----:B-1----:R-:W-:Y:S05]  /*15250*/  @!P0 BRA `(.L_x_2500) ;  /* 0x0000002800748947 */ /* 0x002fea0003800000 */
.L_x_2569:
[----:B------:R-:W-:Y:S05]  /*15260*/  BSYNC B2 ;  /* 0x0000000000027941 */ /* 0x000fea0003800000 */
.L_x_2499:
        /* <DEDUP_REMOVED lines=9> */
.L_x_2502:
[----:B------:R-:W-:Y:S05]  /*15300*/  BSYNC B2 ;  /* 0x0000000000027941 */ /* 0x000fea0003800000 */
.L_x_2501:
        /* <DEDUP_REMOVED lines=14> */
.L_x_2503:
        /* <DEDUP_REMOVED lines=13> */
.L_x_2570:
[----:B------:R-:W-:Y:S05]  /*154c0*/  BSYNC B2 ;  /* 0x0000000000027941 */ /* 0x000fea0003800000 */
.L_x_2504:
        /* <DEDUP_REMOVED lines=11> */
.L_x_2507:
[----:B------:R-:W-:Y:S05]  /*15580*/  BSYNC B2 ;  /* 0x0000000000027941 */ /* 0x000fea0003800000 */
.L_x_2506:
[----:B------:R-:W2:Y:S04]  /*15590*/  LDL R9, [R1] ;  /* 0x0000000001097983 */ /* 0x000ea80000100800 */
        /* <DEDUP_REMOVED lines=10> */
.L_x_2508:
        /* <DEDUP_REMOVED lines=15> */
.L_x_2509:
        /* <DEDUP_REMOVED lines=15> */
.L_x_2510:
        /* <DEDUP_REMOVED lines=15> */
.L_x_2511:
        /* <DEDUP_REMOVED lines=15> */
.L_x_2512:
        /* <DEDUP_REMOVED lines=15> */
.L_x_2513:
        /* <DEDUP_REMOVED lines=15> */
.L_x_2514:
        /* <DEDUP_REMOVED lines=15> */
.L_x_2515:
        /* <DEDUP_REMOVED lines=10> */
.L_x_2497:
[----:B------:R-:W-:Y:S05]  /*15d70*/  BSYNC B1 ;  /* 0x0000000000017941 */ /* 0x000fea0003800000 */
.L_x_2496:
[----:B------:R-:W2:Y:S01]  /*15d80*/  LDL R2, [R1+0x1c] ;  /* 0x00001c0001027983 */ /* 0x000ea20000100800 */
[----:B------:R-:W-:Y:S01]  /*15d90*/  VIADD R0, R0, 0xfffffffe ;  /* 0xfffffffe00007836 */ /* 0x000fe20000000000 */
[----:B--2---:R-:W-:-:S13]  /*15da0*/  ISETP.GT.AND P0, PT, R6, R2, PT ;  /* 0x000000020600720c */ /* 0x004fda0003f04270 */
[----:B------:R-:W-:Y:S05]  /*15db0*/  @P0 BRA `(.L_x_2516) ;  /* 0xffffffe400000947 */ /* 0x000fea000383ffff */
.L_x_2453:
[----:B------:R-:W-:Y:S05]  /*15dc0*/  BSYNC B0 ;  /* 0x0000000000007941 */ /* 0x000fea0003800000 */
.L_x_2452:
        /* <DEDUP_REMOVED lines=19> */
[----:B0-----:R-:W0:Y:S02]  /*15f00*/  S2R R6, SR_LTMASK ;  /* 0x0000000000067919 */ /* 0x001e240000003900 */
[----:B0-----:R-:W-:-:S04]  /*15f10*/  LOP3.LUT R6, R6, UR4, RZ, 0xc0, !PT ;  /* 0x0000000406067c12 */ /* 0x001fc8000f8ec0ff */
[----:B------:R-:W0:Y:S01]  /*15f20*/  POPC R7, R6 ;  /* 0x0000000600077309 */ /* 0x000e220000000000 */
[----:B--2---:R-:W0:Y:S02]  /*15f30*/  SHFL.IDX PT, R4, R3, R4, 0x1f ;  /* 0x00001f0403047589 */ /* 0x004e2400000e0000 */
[----:B0-----:R-:W-:-:S07]  /*15f40*/  IADD3 R16, R4, UR37, R7 ;  /* 0x0000002504107c10 */ /* 0x001fce000fffe007 */
.L_x_2518:
[----:B------:R-:W-:Y:S05]  /*15f50*/  BSYNC B0 ;  /* 0x0000000000007941 */ /* 0x000fea0003800000 */
.L_x_2517:
[----:B------:R-:W-:-:S05]  /*15f60*/  SEL R0, R0, RZ, P0 ;  /* 0x000000ff00007207 */ /* 0x000fca0000000000 */
[----:B------:R2:W-:Y:S02]  /*15f70*/  STL [R1+0x4], R0 ;  /* 0x0000040001007387 */ /* 0x0005e40000100800 */
.L_x_2420:
[----:B------:R-:W-:Y:S05]  /*15f80*/  BSYNC B7 ;  /* 0x0000000000077941 */ /* 0x000fea0003800000 */
.L_x_2418:
        /* <DEDUP_REMOVED lines=10> */
[----:B------:R3:W-:Y:S01]  /*16030*/  STL [R1], R0 ;  /* 0x0000000001007387 */ /* 0x0007e20000100800 */
[----:B------:R-:W-:Y:S06]  /*16040*/  BAR.ARV 0x4, 0x180 ;  /* 0x0106000000007b1d */ /* 0x000fec0000002000 */
[----:B------:R-:W-:Y:S05]  /*16050*/  BRA `(.L_x_2520) ;  /* 0x0000000800d47947 */ /* 0x000fea0003800000 */
.L_x_2519:
        /* <DEDUP_REMOVED lines=36> */
.L_x_2580:
[----:B------:R-:W-:Y:S02]  /*162a0*/  ULDC UR4, c[0x0][0xc38] ;  /* 0x00030e0000047ab9 */ /* 0x000fe40000000800 */
[----:B------:R-:W-:-:S04]  /*162b0*/  IMAD.U32 R4, RZ, RZ, UR4 ;  /* 0x00000004ff047e24 */ /* 0x000fc8000f8e00ff */
[----:B--2---:R-:W-:-:S04]  /*162c0*/  IMAD R5, R14, R4, RZ ;  /* 0x000000040e057224 */ /* 0x004fc800078e02ff */
[----:B------:R-:W-:-:S05]  /*162d0*/  IMAD.IADD R16, R16, 0x1, R5 ;  /* 0x0000000110107824 */ /* 0x000fca00078e0205 */
[----:B------:R-:W-:-:S13]  /*162e0*/  ISETP.GT.AND P6, PT, R16, R0, PT ;  /* 0x000000001000720c */ /* 0x000fda0003fc4270 */
[----:B------:R-:W-:Y:S05]  /*162f0*/  @P6 BRA `(.L_x_2522) ;  /* 0x00000000009c6947 */ /* 0x000fea0003800000 */
.L_x_2527:
[----:B------:R-:W2:Y:S01]  /*16300*/  LDC R4, c[0x0][0xc3c] ;  /* 0x00030f00ff047b82 */ /* 0x000ea20000000800 */
[----:B------:R-:W-:-:S05]  /*16310*/  VIADD R19, R19, 0x1f ;  /* 0x0000001f13137836 */ /* 0x000fca0000000000 */
[----:B--2---:R-:W-:-:S13]  /*16320*/  ISETP.GE.AND P6, PT, R19, R4, PT ;  /* 0x000000041300720c */ /* 0x004fda0003fc6270 */
[----:B0-----:R-:W-:Y:S05]  /*16330*/  @P6 BRA `(.L_x_2523) ;  /* 0x0000000400d06947 */ /* 0x001fea0003800000 */
        /* <DEDUP_REMOVED lines=10> */
.L_x_2525:
[----:B------:R-:W-:Y:S05]  /*163e0*/  BSYNC B0 ;  /* 0x0000000000007941 */ /* 0x000fea0003800000 */
.L_x_2524:
[----:B------:R-:W-:-:S03]  /*163f0*/  UMOV UR4, 0xffffffff ;  /* 0xffffffff00047882 */ /* 0x000fc60000000000 */
[----:B------:R-:W-:Y:S05]  /*16400*/  BRA.DIV UR4, `(.L_x_2526) ;  /* 0x0000001e04547947 */ /* 0x000fea000b800000 */
[----:B-----5:R-:W3:Y:S02]  /*16410*/  SHFL.UP PT, R14, R2, 0x1, RZ ;  /* 0x04200000020e7989 */ /* 0x020ee400000e00ff */
[----:B---3--:R-:W-:-:S05]  /*16420*/  SEL R13, R14, RZ, P1 ;  /* 0x000000ff0e0d7207 */ /* 0x008fca0000800000 */
[----:B------:R-:W-:-:S05]  /*16430*/  IMAD.IADD R13, R2, 0x1, R13 ;  /* 0x00000001020d7824 */ /* 0x000fca00078e020d */
[----:B------:R-:W3:Y:S02]  /*16440*/  SHFL.UP PT, R14, R13, 0x2, RZ ;  /* 0x044000000d0e7989 */ /* 0x000ee400000e00ff */
[----:B---3--:R-:W-:-:S05]  /*16450*/  SEL R4, R14, RZ, P2 ;  /* 0x000000ff0e047207 */ /* 0x008fca0001000000 */
[----:B------:R-:W-:-:S05]  /*16460*/  IMAD.IADD R4, R13, 0x1, R4 ;  /* 0x000000010d047824 */ /* 0x000fca00078e0204 */
[----:B------:R-:W3:Y:S02]  /*16470*/  SHFL.UP PT, R14, R4, 0x4, RZ ;  /* 0x04800000040e7989 */ /* 0x000ee400000e00ff */
[----:B---3--:R-:W-:-:S05]  /*16480*/  SEL R5, R14, RZ, P3 ;  /* 0x000000ff0e057207 */ /* 0x008fca0001800000 */
[----:B------:R-:W-:-:S05]  /*16490*/  IMAD.IADD R5, R4, 0x1, R5 ;  /* 0x0000000104057824 */ /* 0x000fca00078e0205 */
[----:B------:R-:W0:Y:S02]  /*164a0*/  SHFL.UP PT, R14, R5, 0x8, RZ ;  /* 0x05000000050e7989 */ /* 0x000e2400000e00ff */
[----:B0-----:R-:W-:-:S05]  /*164b0*/  SEL R6, R14, RZ, P4 ;  /* 0x000000ff0e067207 */ /* 0x001fca0002000000 */
[----:B------:R-:W-:-:S05]  /*164c0*/  IMAD.IADD R6, R5, 0x1, R6 ;  /* 0x0000000105067824 */ /* 0x000fca00078e0206 */
[----:B------:R-:W1:Y:S02]  /*164d0*/  SHFL.UP PT, R14, R6, 0x10, RZ ;  /* 0x06000000060e7989 */ /* 0x000e6400000e00ff */
[----:B-12---:R-:W-:-:S05]  /*164e0*/  SEL R3, R14, RZ, P5 ;  /* 0x000000ff0e037207 */ /* 0x006fca0002800000 */
[----:B------:R-:W-:-:S05]  /*164f0*/  IMAD.IADD R3, R6, 0x1, R3 ;  /* 0x0000000106037824 */ /* 0x000fca00078e0203 */
[----:B------:R0:W1:Y:S02]  /*16500*/  SHFL.IDX PT, R14, R3, 0x1f, 0x1f ;  /* 0x03e01f00030e7f89 */ /* 0x00006400000e0000 */
.L_x_2588:
[----:B------:R-:W-:Y:S02]  /*16510*/  ULDC UR4, c[0x0][0xc38] ;  /* 0x00030e0000047ab9 */ /* 0x000fe40000000800 */
[----:B------:R-:W-:-:S04]  /*16520*/  IMAD.U32 R4, RZ, RZ, UR4 ;  /* 0x00000004ff047e24 */ /* 0x000fc8000f8e00ff */
[----:B-1----:R-:W-:-:S04]  /*16530*/  IMAD R5, R14, R4, RZ ;  /* 0x000000040e057224 */ /* 0x002fc800078e02ff */
[----:B------:R-:W-:-:S05]  /*16540*/  IMAD.IADD R16, R5, 0x1, R16 ;  /* 0x0000000105107824 */ /* 0x000fca00078e0210 */
[----:B------:R-:W-:-:S13]  /*16550*/  ISETP.GT.AND P6, PT, R16, R0, PT ;  /* 0x000000001000720c */ /* 0x000fda0003fc4270 */
[----:B------:R-:W-:Y:S05]  /*16560*/  @!P6 BRA `(.L_x_2527) ;  /* 0xfffffffc0064e947 */ /* 0x000fea000383ffff */
.L_x_2522:
[----:B------:R-:W-:Y:S01]  /*16570*/  IMAD.IADD R16, R16, 0x1, -R5 ;  /* 0x0000000110107824 */ /* 0x000fe200078e0a05 */
[----:B------:R-:W-:-:S03]  /*16580*/  UMOV UR4, 0xffffffff ;  /* 0xffffffff00047882 */ /* 0x000fc60000000000 */
[----:B------:R-:W-:-:S05]  /*16590*/  IMAD R5, R3, R4, R16 ;  /* 0x0000000403057224 */ /* 0x000fca00078e0210 */
[----:B------:R-:W-:Y:S01]  /*165a0*/  ISETP.GT.AND P6, PT, R5, R0, PT ;  /* 0x000000000500720c */ /* 0x000fe20003fc4270 */
[----:B------:R-:W-:-:S12]  /*165b0*/  BRA.DIV UR4, `(.L_x_2528) ;  /* 0x0000001e04a47947 */ /* 0x000fd8000b800000 */
[----:B------:R-:W-:-:S04]  /*165c0*/  VOTE.ANY R5, PT, !P6 ;  /* 0x0000000000057806 */ /* 0x000fc800070e0100 */
[----:B0-----:R-:W0:Y:S02]  /*165d0*/  POPC R6, R5 ;  /* 0x0000000500067309 */ /* 0x001e240000000000 */
[----:B0-----:R0:W2:Y:S02]  /*165e0*/  SHFL.IDX PT, R17, R2, R6, 0x1f ;  /* 0x00001f0602117589 */ /* 0x0010a400000e0000 */
.L_x_2592:
[----:B------:R-:W-:Y:S01]  /*165f0*/  ISETP.NE.AND P0, PT, R5, RZ, PT ;  /* 0x000000ff0500720c */ /* 0x000fe20003f05270 */
[----:B------:R-:W-:-:S12]  /*16600*/  IMAD.MOV.U32 R5, RZ, RZ, RZ ;  /* 0x000000ffff057224 */ /* 0x000fd800078e00ff */
[----:B------:R-:W-:Y:S05]  /*16610*/  @!P0 BRA `(.L_x_2529) ;  /* 0x0000000000108947 */ /* 0x000fea0003800000 */
[----:B------:R-:W-:Y:S01]  /*16620*/  UMOV UR4, 0xffffffff ;  /* 0xffffffff00047882 */ /* 0x000fe20000000000 */
[----:B------:R-:W-:Y:S02]  /*16630*/  VIADD R12, R6, 0xffffffff ;  /* 0xffffffff060c7836 */ /* 0x000fe40000000000 */
[----:B------:R-:W-:Y:S05]  /*16640*/  BRA.DIV UR4, `(.L_x_2530) ;  /* 0x0000001e04c87947 */ /* 0x000fea000b800000 */
[----:B------:R3:W4:Y:S02]  /*16650*/  SHFL.IDX PT, R5, R3, R12, 0x1f ;  /* 0x00001f0c03057589 */ /* 0x00072400000e0000 */
.L_x_2529:
[----:B01-3--:R-:W0:Y:S01]  /*16660*/  LDC.64 R2, c[0x0][0xc90] ;  /* 0x00032400ff027b82 */ /* 0x00be220000000a00 */
[----:B------:R-:W-:-:S04]  /*16670*/  IMAD.IADD R19, R6, 0x1, R19 ;  /* 0x0000000106137824 */ /* 0x000fc800078e0213 */
[----:B0-----:R-:W-:-:S05]  /*16680*/  IMAD.WIDE R2, R19, 0x4, R2 ;  /* 0x0000000413027825 */ /* 0x001fca00078e0202 */
[----:B------:R-:W2:Y:S01]  /*16690*/  LDG.E R7, desc[UR40][R2.64] ;  /* 0x0000002802077981 */ /* 0x000ea2000c1e1900 */
[----:B----4-:R-:W-:-:S04]  /*166a0*/  IMAD R16, R5, R4, R16 ;  /* 0x0000000405107224 */ /* 0x010fc800078e0210 */
[----:B------:R-:W-:Y:S02]  /*166b0*/  IMAD.IADD R0, R0, 0x1, -R16 ;  /* 0x0000000100007824 */ /* 0x000fe400078e0a10 */
[----:B--2---:R-:W-:-:S05]  /*166c0*/  IMAD R6, R17, R7, RZ ;  /* 0x0000000711067224 */ /* 0x004fca00078e02ff */
[----:B-----5:R-:W-:-:S04]  /*166d0*/  IABS R8, R6 ;  /* 0x0000000600087213 */ /* 0x020fc80000000000 */
[----:B------:R-:W0:Y:S08]  /*166e0*/  I2F.RP R2, R8 ;  /* 0x0000000800027306 */ /* 0x000e300000209400 */
        /* <DEDUP_REMOVED lines=9> */
[----:B------:R-:W-:-:S04]  /*16780*/  IMAD.HI.U32 R2, R2, R3, RZ ;  /* 0x0000000302027227 */ /* 0x000fc800078e00ff */
[----:B------:R-:W-:-:S04]  /*16790*/  IMAD.MOV R5, RZ, RZ, -R5 ;  /* 0x000000ffff057224 */ /* 0x000fc800078e0a05 */
        /* <DEDUP_REMOVED lines=11> */
[----:B------:R-:W-:Y:S02]  /*16850*/  IMAD R5, R7, R2, RZ ;  /* 0x0000000207057224 */ /* 0x000fe400078e02ff */
[----:B------:R-:W-:Y:S02]  /*16860*/  IMAD.MOV R2, RZ, RZ, -R2 ;  /* 0x000000ffff027224 */ /* 0x000fe400078e0a02 */
[----:B------:R-:W-:Y:S02]  /*16870*/  IMAD.MOV R3, RZ, RZ, -R5 ;  /* 0x000000ffff037224 */ /* 0x000fe400078e0a05 */
[----:B------:R-:W-:-:S03]  /*16880*/  IMAD R0, R6, R2, R0 ;  /* 0x0000000206007224 */ /* 0x000fc600078e0200 */
[----:B------:R-:W-:Y:S01]  /*16890*/  VIADDMNMX R4, R3, R4, R7, PT ;  /* 0x0000000403047246 */ /* 0x000fe20003800107 */
[----:B------:R-:W-:-:S03]  /*168a0*/  IMAD.IADD R5, R0, 0x1, R5 ;  /* 0x0000000100057824 */ /* 0x000fc600078e0205 */
[----:B------:R-:W-:-:S04]  /*168b0*/  IABS R7, R4 ;  /* 0x0000000400077213 */ /* 0x000fc80000000000 */
        /* <DEDUP_REMOVED lines=28> */
.L_x_2523:
[----:B------:R-:W-:Y:S01]  /*16a80*/  UMOV UR4, URZ ;  /* 0x0000003f00047c82 */ /* 0x000fe20008000000 */
[----:B------:R-:W-:Y:S01]  /*16a90*/  UMOV UR5, URZ ;  /* 0x0000003f00057c82 */ /* 0x000fe20008000000 */
[----:B------:R-:W-:Y:S01]  /*16aa0*/  ULDC UR6, c[0x0][0xc3c] ;  /* 0x00030f0000067ab9 */ /* 0x000fe20000000800 */
[----:B------:R-:W-:Y:S02]  /*16ab0*/  IMAD.MOV.U32 R16, RZ, RZ, R0 ;  /* 0x000000ffff107224 */ /* 0x000fe400078e0000 */
[----:B------:R-:W-:Y:S02]  /*16ac0*/  IMAD.U32 R17, RZ, RZ, UR4 ;  /* 0x00000004ff117e24 */ /* 0x000fe4000f8e00ff */
[----:B------:R-:W-:Y:S02]  /*16ad0*/  IMAD.U32 R18, RZ, RZ, UR5 ;  /* 0x00000005ff127e24 */ /* 0x000fe4000f8e00ff */
[----:B------:R-:W-:-:S07]  /*16ae0*/  IMAD.U32 R19, RZ, RZ, UR6 ;  /* 0x00000006ff137e24 */ /* 0x000fce000f8e00ff */
.L_x_2531:
[----:B------:R2:W3:Y:S01]  /*16af0*/  LDL R2, [R1] ;  /* 0x0000000001027983 */ /* 0x0004e20000100800 */
        /* <DEDUP_REMOVED lines=9> */
[----:B------:R2:W-:Y:S01]  /*16b90*/  @!P0 STL [R1], R2 ;  /* 0x0000000201008387 */ /* 0x0005e20000100800 */
[----:B------:R-:W-:Y:S06]  /*16ba0*/  BAR.ARV 0x5, 0x180 ;  /* 0x0146000000007b1d */ /* 0x000fec0000002000 */
.L_x_2520:
[----:B------:R-:W-:Y:S02]  /*16bb0*/  ULDC UR4, c[0x0][0xc3c] ;  /* 0x00030f0000047ab9 */ /* 0x000fe40000000800 */
[----:B----4-:R-:W-:-:S13]  /*16bc0*/  ISETP.GE.AND P0, PT, R19, UR4, PT ;  /* 0x0000000413007c0c */ /* 0x010fda000bf06270 */
[----:B------:R-:W-:Y:S05]  /*16bd0*/  @!P0 BRA `(.L_x_2532) ;  /* 0xffffff9c00c48947 */ /* 0x000fea000383ffff */
[----:B------:R-:W-:Y:S05]  /*16be0*/  BSYNC B8 ;  /* 0x0000000000087941 */ /* 0x000fea0003800000 */
.L_x_2406:
[----:B---3--:R-:W3:Y:S01]  /*16bf0*/  LDL.LU R0, [R1+0x40] ;  /* 0x0000400001007983 */ /* 0x008ee20000300800 */
[----:B------:R-:W-:Y:S01]  /*16c00*/  BSSY B0, `(.L_x_2533) ;  /* 0x000000b000007945 */ /* 0x000fe20003800000 */
[----:B------:R-:W4:Y:S01]  /*16c10*/  S2R R5, SR_CgaCtaId ;  /* 0x0000000000057919 */ /* 0x000f220000008800 */
[----:B---3--:R-:W-:-:S05]  /*16c20*/  VIADD R0, R0, 0x1 ;  /* 0x0000000100007836 */ /* 0x008fca0000000000 */
[----:B0-2---:R-:W-:-:S04]  /*16c30*/  LEA.HI R2, R0, R0, RZ, 0x1 ;  /* 0x0000000000027211 */ /* 0x005fc800078f08ff */
[----:B-1----:R-:W-:-:S05]  /*16c40*/  LOP3.LUT R3, R2, 0xfffffffe, RZ, 0xc0, !PT ;  /* 0xfffffffe02037812 */ /* 0x002fca00078ec0ff */
[----:B------:R-:W-:Y:S01]  /*16c50*/  IMAD.IADD R3, R0, 0x1, -R3 ;  /* 0x0000000100037824 */ /* 0x000fe200078e0a03 */
[----:B------:R-:W-:-:S04]  /*16c60*/  MOV R0, 0x400 ;  /* 0x0000040000007802 */ /* 0x000fc80000000f00 */
[----:B----4-:R-:W-:Y:S02]  /*16c70*/  LEA R0, R5, R0, 0x18 ;  /* 0x0000000005007211 */ /* 0x010fe400078ec0ff */
[----:B------:R-:W-:-:S04]  /*16c80*/  SHF.L.U32 R3, R3, 0x1f, RZ ;  /* 0x0000001f03037819 */ /* 0x000fc800000006ff */
[----:B------:R-:W0:Y:S02]  /*16c90*/  SYNCS.PHASECHK.TRANS64.TRYWAIT P0, [R0+URZ+0x28c20], R3 ;  /* 0x028c2003000075a7 */ /* 0x000e24000800017f */
[----:B0-----:R-:W-:Y:S05]  /*16ca0*/  @!P0 BRA `(.L_x_2534) ;  /* 0x0000001800588947 */ /* 0x001fea0003800000 */
.L_x_2595:
[----:B------:R-:W-:Y:S05]  /*16cb0*/  BSYNC B0 ;  /* 0x0000000000007941 */ /* 0x000fea0003800000 */
.L_x_2533:
[----:B------:R-:W-:-:S03]  /*16cc0*/  UMOV UR4, 0xffffffff ;  /* 0xffffffff00047882 */ /* 0x000fc60000000000 */
[----:B------:R-:W-:Y:S05]  /*16cd0*/  BRA.DIV UR4, `(.L_x_2535) ;  /* 0x0000001a04607947 */ /* 0x000fea000b800000 */
[----:B------:R-:W1:Y:S02]  /*16ce0*/  S2R R2, SR_TID.X ;  /* 0x0000000000027919 */ /* 0x000e640000002100 */
[----:B-1----:R-:W-:-:S04]  /*16cf0*/  SHF.R.U32.HI R2, RZ, 0x5, R2 ;  /* 0x00000005ff027819 */ /* 0x002fc80000011602 */
[----:B------:R-:W-:-:S05]  /*16d00*/  LOP3.LUT R2, R2, 0x3, RZ, 0xc0, !PT ;  /* 0x0000000302027812 */ /* 0x000fca00078ec0ff */
[----:B------:R1:W2:Y:S02]  /*16d10*/  SHFL.IDX PT, R14, R2, RZ, 0x1f ;  /* 0x00001fff020e7589 */ /* 0x0002a400000e0000 */
.L_x_2598:
[----:B--2---:R-:W-:Y:S01]  /*16d20*/  ISETP.NE.AND P0, PT, R14, RZ, PT ;  /* 0x000000ff0e00720c */ /* 0x004fe20003f05270 */
[----:B------:R-:W-:-:S12]  /*16d30*/  BSSY B0, `(.L_x_2536) ;  /* 0x0000027000007945 */ /* 0x000fd80003800000 */
[----:B------:R-:W-:Y:S05]  /*16d40*/  @P0 BRA `(.L_x_2537) ;  /* 0x0000000000940947 */ /* 0x000fea0003800000 */
[----:B------:R-:W-:-:S03]  /*16d50*/  UMOV UR4, 0xffffffff ;  /* 0xffffffff00047882 */ /* 0x000fc60000000000 */
[----:B------:R-:W-:Y:S05]  /*16d60*/  BRA.DIV UR4, `(.L_x_2538) ;  /* 0x0000001a04707947 */ /* 0x000fea000b800000 */
[----:B------:R-:W-:-:S13]  /*16d70*/  ELECT P6, URZ, PT ;  /* 0x00000000003f782f */ /* 0x000fda00038c0000 */
.L_x_2601:
[----:B------:R-:W-:Y:S05]  /*16d80*/  @!P6 BRA `(.L_x_2537) ;  /* 0x000000000084e947 */ /* 0x000fea0003800000 */
[----:B------:R-:W-:-:S06]  /*16d90*/  ULOP3.LUT UR4, UR36, 0x2, URZ, 0xfc, !UPT ;  /* 0x0000000224047892 */ /* 0x000fcc000f8efc3f */
[----:B-1----:R-:W-:-:S05]  /*16da0*/  IMAD.U32 R2, RZ, RZ, UR4 ;  /* 0x00000004ff027e24 */ /* 0x002fca000f8e00ff */
[----:B------:R-:W-:-:S13]  /*16db0*/  ISETP.NE.AND P2, PT, R2, 0x3, PT ;  /* 0x000000030200780c */ /* 0x000fda0003f45270 */
[----:B------:R-:W-:Y:S05]  /*16dc0*/  @!P2 BRA `(.L_x_2539) ;  /* 0x000000000004a947 */ /* 0x000fea0003800000 */
[----:B------:R-:W-:Y:S01]  /*16dd0*/  BPT.TRAP 0x1 ;  /* 0x000000040000795c */ /* 0x000fe20000300000 */
.L_x_2539:
        /* <DEDUP_REMOVED lines=14> */
.L_x_2602:
[----:B------:R-:W1:Y:S02]  /*16ec0*/  SYNCS.PHASECHK.TRANS64.TRYWAIT P0, [R7+URZ], R2 ;  /* 0x00000002070075a7 */ /* 0x000e64000800017f */
[----:B-1----:R-:W-:Y:S05]  /*16ed0*/  @!P0 BRA `(.L_x_2541) ;  /* 0x0000001800488947 */ /* 0x002fea0003800000 */
.L_x_2603:
[----:B------:R-:W-:Y:S05]  /*16ee0*/  @!P2 BRA `(.L_x_2542) ;  /* 0x000000000004a947 */ /* 0x000fea0003800000 */
[----:B------:R-:W-:Y:S01]  /*16ef0*/  BPT.TRAP 0x1 ;  /* 0x000000040000795c */ /* 0x000fe20000300000 */
.L_x_2542:
[----:B------:R-:W2:Y:S01]  /*16f00*/  LDL.LU R4, [R1+0x4] ;  /* 0x0000040001047983 */ /* 0x000ea20000300800 */
[----:B------:R-:W-:-:S04]  /*16f10*/  VIADD R0, R0, 0x28c60 ;  /* 0x00028c6000007836 */ /* 0x000fc80000000000 */
[----:B--2---:R-:W-:-:S04]  /*16f20*/  IMAD R4, R4, 0x8, R0 ;  /* 0x0000000804047824 */ /* 0x004fc800078e0200 */
[----:B------:R-:W2:Y:S02]  /*16f30*/  SYNCS.PHASECHK.TRANS64.TRYWAIT P0, [R4+URZ], R5 ;  /* 0x00000005040075a7 */ /* 0x000ea4000800017f */
[----:B--2---:R-:W-:Y:S05]  /*16f40*/  @!P0 BRA `(.L_x_2543) ;  /* 0x0000001800408947 */ /* 0x004fea0003800000 */
.L_x_2604:
[----:B------:R-:W-:-:S07]  /*16f50*/  IMAD R3, R3, 0x8, R0 ;  /* 0x0000000803037824 */ /* 0x000fce00078e0200 */
.L_x_2544:
[----:B---3--:R3:W4:Y:S02]  /*16f60*/  SYNCS.PHASECHK.TRANS64.TRYWAIT P0, [R3+URZ], R2 ;  /* 0x00000002030075a7 */ /* 0x008724000800017f */
[----:B----4-:R-:W-:Y:S05]  /*16f70*/  @!P0 NANOSLEEP.SYNCS 0x989680 ;  /* 0x009896800000895d */ /* 0x010fea0003900000 */
[----:B------:R-:W4:Y:S02]  /*16f80*/  @!P0 SYNCS.PHASECHK.TRANS64 P0, [R3+URZ], R2 ;  /* 0x00000002030085a7 */ /* 0x000f24000800007f */
[----:B----4-:R-:W-:Y:S05]  /*16f90*/  @!P0 BRA `(.L_x_2544) ;  /* 0xfffffffc00f08947 */ /* 0x010fea000383ffff */
.L_x_2537:
[----:B------:R-:W-:Y:S05]  /*16fa0*/  BSYNC B0 ;  /* 0x0000000000007941 */ /* 0x000fea0003800000 */
.L_x_2536:
[----:B------:R-:W-:Y:S05]  /*16fb0*/  EXIT ;  /* 0x000000000000794d */ /* 0x000fea0003800000 */
.L_x_2301:
[----:B0-----:R-:W-:-:S04]  /*16fc0*/  IMAD.U32 R3, RZ, RZ, UR21 ;  /* 0x00000015ff037e24 */ /* 0x001fc8000f8e00ff */
[----:B------:R0:W1:Y:S03]  /*16fd0*/  SYNCS.PHASECHK.TRANS64.TRYWAIT P1, [R3+URZ+0x28c50], R0 ;  /* 0x028c5000030075a7 */ /* 0x000066000802017f */
[----:B-1----:R-:W-:Y:S05]  /*16fe0*/  @!P1 NANOSLEEP.SYNCS 0x989680 ;  /* 0x009896800000995d */ /* 0x002fea0003900000 */
[----:B------:R-:W1:Y:S02]  /*16ff0*/  @!P1 SYNCS.PHASECHK.TRANS64 P1, [R3+URZ+0x28c50], R0 ;  /* 0x028c5000030095a7 */ /* 0x000e64000802007f */
[----:B-1----:R-:W-:Y:S05]  /*17000*/  @!P1 BRA `(.L_x_2301) ;  /* 0xfffffffc00ec9947 */ /* 0x002fea000383ffff */
[----:B------:R-:W-:Y:S05]  /*17010*/  BRA `(.L_x_2545) ;  /* 0xfffffeac00ac7947 */ /* 0x000fea000383ffff */
.L_x_2306:
[----:B-1----:R-:W-:-:S04]  /*17020*/  IMAD.U32 R3, RZ, RZ, UR21 ;  /* 0x00000015ff037e24 */ /* 0x002fc8000f8e00ff */
[----:B------:R1:W2:Y:S03]  /*17030*/  SYNCS.PHASECHK.TRANS64.TRYWAIT P1, [R3+URZ+0x28c50], R0 ;  /* 0x028c5000030075a7 */ /* 0x0002a6000802017f */
[----:B--2---:R-:W-:Y:S05]  /*17040*/  @!P1 NANOSLEEP.SYNCS 0x989680 ;  /* 0x009896800000995d */ /* 0x004fea0003900000 */
[----:B------:R-:W2:Y:S02]  /*17050*/  @!P1 SYNCS.PHASECHK.TRANS64 P1, [R3+URZ+0x28c50], R0 ;  /* 0x028c5000030095a7 */ /* 0x000ea4000802007f */
[----:B--2---:R-:W-:Y:S05]  /*17060*/  @!P1 BRA `(.L_x_2306) ;  /* 0xfffffffc00ec9947 */ /* 0x004fea000383ffff */
[----:B------:R-:W-:Y:S05]  /*17070*/  BRA `(.L_x_2305) ;  /* 0xfffffeb800a87947 */ /* 0x000fea000383ffff */
.L_x_2315:
[----:B0-----:R-:W-:-:S04]  /*17080*/  IMAD.U32 R3, RZ, RZ, UR46 ;  /* 0x0000002eff037e24 */ /* 0x001fc8000f8e00ff */
[----:B------:R0:W1:Y:S03]  /*17090*/  SYNCS.PHASECHK.TRANS64.TRYWAIT P1, [R3+URZ+0x28c00], R0 ;  /* 0x028c0000030075a7 */ /* 0x000066000802017f */
[----:B-1----:R-:W-:Y:S05]  /*170a0*/  @!P1 NANOSLEEP.SYNCS 0x989680 ;  /* 0x009896800000995d */ /* 0x002fea0003900000 */
[----:B------:R-:W1:Y:S02]  /*170b0*/  @!P1 SYNCS.PHASECHK.TRANS64 P1, [R3+URZ+0x28c00], R0 ;  /* 0x028c0000030095a7 */ /* 0x000e64000802007f */
[----:B-1----:R-:W-:Y:S05]  /*170c0*/  @!P1 BRA `(.L_x_2315) ;  /* 0xfffffffc00ec9947 */ /* 0x002fea000383ffff */
[----:B------:R-:W-:Y:S05]  /*170d0*/  BRA `(.L_x_2546) ;  /* 0xfffffed000087947 */ /* 0x000fea000383ffff */
.L_x_2319:
[----:B--2---:R2:W3:Y:S02]  /*170e0*/  SYNCS.PHASECHK.TRANS64.TRYWAIT P1, [R7+URZ+0x28c30], R8 ;  /* 0x028c3008070075a7 */ /* 0x0044e4000802017f */
[----:B---3--:R-:W-:Y:S05]  /*170f0*/  @!P1 NANOSLEEP.SYNCS 0x989680 ;  /* 0x009896800000995d */ /* 0x008fea0003900000 */
[----:B------:R-:W3:Y:S02]  /*17100*/  @!P1 SYNCS.PHASECHK.TRANS64 P1, [R7+URZ+0x28c30], R8 ;  /* 0x028c3008070095a7 */ /* 0x000ee4000802007f */
[----:B---3--:R-:W-:Y:S05]  /*17110*/  @!P1 BRA `(.L_x_2319) ;  /* 0xfffffffc00f09947 */ /* 0x008fea000383ffff */
[----:B------:R-:W-:Y:S05]  /*17120*/  BRA `(.L_x_2318) ;  /* 0xfffffed000247947 */ /* 0x000fea000383ffff */
.L_x_2331:
[----:B-1----:R1:W3:Y:S02]  /*17130*/  SYNCS.PHASECHK.TRANS64.TRYWAIT P2, [R7+URZ+0x28c50], R8 ;  /* 0x028c5008070075a7 */ /* 0x0022e4000804017f */
[----:B---3--:R-:W-:Y:S05]  /*17140*/  @!P2 NANOSLEEP.SYNCS 0x989680 ;  /* 0x009896800000a95d */ /* 0x008fea0003900000 */
[----:B------:R-:W3:Y:S02]  /*17150*/  @!P2 SYNCS.PHASECHK.TRANS64 P2, [R7+URZ+0x28c50], R8 ;  /* 0x028c50080700a5a7 */ /* 0x000ee4000804007f */
[----:B---3--:R-:W-:Y:S05]  /*17160*/  @!P2 BRA `(.L_x_2331) ;  /* 0xfffffffc00f0a947 */ /* 0x008fea000383ffff */
[----:B------:R-:W-:Y:S05]  /*17170*/  BRA `(.L_x_2330) ;  /* 0xfffffee800c47947 */ /* 0x000fea000383ffff */
.L_x_2339:
[----:B-1----:R-:W-:-:S04]  /*17180*/  IMAD.U32 R8, RZ, RZ, UR26 ;  /* 0x0000001aff087e24 */ /* 0x002fc8000f8e00ff */
[----:B------:R1:W2:Y:S03]  /*17190*/  SYNCS.PHASECHK.TRANS64.TRYWAIT P2, [R8+URZ+0x28c30], R11 ;  /* 0x028c300b080075a7 */ /* 0x0002a6000804017f */
[----:B--2---:R-:W-:Y:S05]  /*171a0*/  @!P2 NANOSLEEP.SYNCS 0x989680 ;  /* 0x009896800000a95d */ /* 0x004fea0003900000 */
[----:B------:R-:W2:Y:S02]  /*171b0*/  @!P2 SYNCS.PHASECHK.TRANS64 P2, [R8+URZ+0x28c30], R11 ;  /* 0x028c300b0800a5a7 */ /* 0x000ea4000804007f */
[----:B--2---:R-:W-:Y:S05]  /*171c0*/  @!P2 BRA `(.L_x_2339) ;  /* 0xfffffffc00eca947 */ /* 0x004fea000383ffff */
[----:B------:R-:W-:Y:S05]  /*171d0*/  BRA `(.L_x_2338) ;  /* 0xfffffef000107947 */ /* 0x000fea000383ffff */
.L_x_2351:
[----:B-1----:R1:W3:Y:S02]  /*171e0*/  SYNCS.PHASECHK.TRANS64.TRYWAIT P2, [R10+URZ+0x28c50], R11 ;  /* 0x028c500b0a0075a7 */ /* 0x0022e4000804017f */
[----:B---3--:R-:W-:Y:S05]  /*171f0*/  @!P2 NANOSLEEP.SYNCS 0x989680 ;  /* 0x009896800000a95d */ /* 0x008fea0003900000 */
[----:B------:R-:W3:Y:S02]  /*17200*/  @!P2 SYNCS.PHASECHK.TRANS64 P2, [R10+URZ+0x28c50], R11 ;  /* 0x028c500b0a00a5a7 */ /* 0x000ee4000804007f */
[----:B---3--:R-:W-:Y:S05]  /*17210*/  @!P2 BRA `(.L_x_2351) ;  /* 0xfffffffc00f0a947 */ /* 0x008fea000383ffff */
[----:B------:R-:W-:Y:S05]  /*17220*/  BRA `(.L_x_2350) ;  /* 0xffffff0c00ec7947 */ /* 0x000fea000383ffff */
.L_x_2360:
[----:B---3--:R-:W-:-:S04]  /*17230*/  IMAD.U32 R6, RZ, RZ, UR23 ;  /* 0x00000017ff067e24 */ /* 0x008fc8000f8e00ff */
[----:B------:R3:W0:Y:S03]  /*17240*/  SYNCS.PHASECHK.TRANS64.TRYWAIT P3, [R6+URZ+0x28c30], R7 ;  /* 0x028c3007060075a7 */ /* 0x000626000806017f */
[----:B0-----:R-:W-:Y:S05]  /*17250*/  @!P3 NANOSLEEP.SYNCS 0x989680 ;  /* 0x009896800000b95d */ /* 0x001fea0003900000 */
[----:B------:R-:W0:Y:S02]  /*17260*/  @!P3 SYNCS.PHASECHK.TRANS64 P3, [R6+URZ+0x28c30], R7 ;  /* 0x028c30070600b5a7 */ /* 0x000e24000806007f */
[----:B0-----:R-:W-:Y:S05]  /*17270*/  @!P3 BRA `(.L_x_2360) ;  /* 0xfffffffc00ecb947 */ /* 0x001fea000383ffff */
[----:B------:R-:W-:Y:S05]  /*17280*/  BRA `(.L_x_2359) ;  /* 0xffffff14007c7947 */ /* 0x000fea000383ffff */
.L_x_2364:
[----:B---3--:R3:W4:Y:S02]  /*17290*/  SYNCS.PHASECHK.TRANS64.TRYWAIT P3, [R170+URZ+0x28c50], R7 ;  /* 0x028c5007aa0075a7 */ /* 0x008724000806017f */
[----:B----4-:R-:W-:Y:S05]  /*172a0*/  @!P3 NANOSLEEP.SYNCS 0x989680 ;  /* 0x009896800000b95d */ /* 0x010fea0003900000 */
[----:B------:R-:W4:Y:S02]  /*172b0*/  @!P3 SYNCS.PHASECHK.TRANS64 P3, [R170+URZ+0x28c50], R7 ;  /* 0x028c5007aa00b5a7 */ /* 0x000f24000806007f */
[----:B----4-:R-:W-:Y:S05]  /*172c0*/  @!P3 BRA `(.L_x_2364) ;  /* 0xfffffffc00f0b947 */ /* 0x010fea000383ffff */
[----:B------:R-:W-:Y:S05]  /*172d0*/  BRA `(.L_x_2363) ;  /* 0xffffff2800a07947 */ /* 0x000fea000383ffff */
.L_x_2370:
[----:B------:R-:W-:-:S04]  /*172e0*/  IMAD.U32 R6, RZ, RZ, UR25 ;  /* 0x00000019ff067e24 */ /* 0x000fc8000f8e00ff */
[----:B------:R0:W0:Y:S03]  /*172f0*/  SYNCS.PHASECHK.TRANS64.TRYWAIT P2, [R6+URZ+0x28c30], R11 ;  /* 0x028c300b060075a7 */ /* 0x000026000804017f */
[----:B0-----:R-:W-:Y:S05]  /*17300*/  @!P2 NANOSLEEP.SYNCS 0x989680 ;  /* 0x009896800000a95d */ /* 0x001fea0003900000 */
[----:B------:R-:W0:Y:S02]  /*17310*/  @!P2 SYNCS.PHASECHK.TRANS64 P2, [R6+URZ+0x28c30], R11 ;  /* 0x028c300b0600a5a7 */ /* 0x000e24000804007f */
[----:B0-----:R-:W-:Y:S05]  /*17320*/  @!P2 BRA `(.L_x_2370) ;  /* 0xfffffffc00eca947 */ /* 0x001fea000383ffff */
[----:B------:R-:W-:Y:S05]  /*17330*/  BRA `(.L_x_2369) ;  /* 0xffffff2c008c7947 */ /* 0x000fea000383ffff */
.L_x_2382:
[----:B--2---:R2:W3:Y:S02]  /*17340*/  SYNCS.PHASECHK.TRANS64.TRYWAIT P2, [R10+URZ+0x28c50], R11 ;  /* 0x028c500b0a0075a7 */ /* 0x0044e4000804017f */
[----:B---3--:R-:W-:Y:S05]  /*17350*/  @!P2 NANOSLEEP.SYNCS 0x989680 ;  /* 0x009896800000a95d */ /* 0x008fea0003900000 */
[----:B------:R-:W3:Y:S02]  /*17360*/  @!P2 SYNCS.PHASECHK.TRANS64 P2, [R10+URZ+0x28c50], R11 ;  /* 0x028c500b0a00a5a7 */ /* 0x000ee4000804007f */
[----:B---3--:R-:W-:Y:S05]  /*17370*/  @!P2 BRA `(.L_x_2382) ;  /* 0xfffffffc00f0a947 */ /* 0x008fea000383ffff */
[----:B------:R-:W-:Y:S05]  /*17380*/  BRA `(.L_x_2381) ;  /* 0xffffff4c00587947 */ /* 0x000fea000383ffff */
.L_x_2426:
[----:B------:R-:W3:Y:S01]  /*17390*/  S2R R4, SR_TID.X ;  /* 0x0000000000047919 */ /* 0x000ee20000002100 */
[----:B------:R-:W-:Y:S01]  /*173a0*/  BSSY B0, `(.L_x_2547) ;  /* 0x000000a000007945 */ /* 0x000fe20003800000 */
[----:B------:R-:W-:Y:S02]  /*173b0*/  IMAD.MOV.U32 R12, RZ, RZ, RZ ;  /* 0x000000ffff0c7224 */ /* 0x000fe400078e00ff */
[----:B------:R-:W-:Y:S02]  /*173c0*/  IMAD.MOV.U32 R11, RZ, RZ, 0x1f ;  /* 0x0000001fff0b7424 */ /* 0x000fe400078e00ff */
[----:B------:R-:W-:Y:S01]  /*173d0*/  IMAD.MOV.U32 R15, RZ, RZ, -0x1 ;  /* 0xffffffffff0f7424 */ /* 0x000fe200078e00ff */
[----:B---3--:R-:W-:-:S04]  /*173e0*/  SHF.R.U32.HI R4, RZ, 0x5, R4 ;  /* 0x00000005ff047819 */ /* 0x008fc80000011604 */
[----:B------:R-:W-:-:S05]  /*173f0*/  LOP3.LUT R4, R4, 0x3, RZ, 0xc0, !PT ;  /* 0x0000000304047812 */ /* 0x000fca00078ec0ff */
[----:B------:R-:W-:-:S07]  /*17400*/  IMAD.MOV.U32 R13, RZ, RZ, R4 ;  /* 0x000000ffff0d7224 */ /* 0x000fce00078e0004 */
[----:B012---:R-:W-:Y:S05]  /*17410*/  WARPSYNC.COLLECTIVE R15, `(.L_x_2548) ;  /* 0x000000000f087348 */ /* 0x007fea0003c00000 */
[----:B------:R3:W4:Y:S02]  /*17420*/  SHFL.IDX P6, R14, R13, R12, R11 ;  /* 0x0000000c0d0e7389 */ /* 0x00072400000c000b */
[----:B01234-:R-:W-:Y:S01]  /*17430*/  ENDCOLLECTIVE ;  /* 0x000000000000791b */ /* 0x01ffe20003800000 */
.L_x_2548:
[----:B------:R-:W-:Y:S05]  /*17440*/  BSYNC B0 ;  /* 0x0000000000007941 */ /* 0x000fea0003800000 */
.L_x_2547:
[----:B------:R-:W-:Y:S05]  /*17450*/  BRA `(.L_x_2549) ;  /* 0xffffffa400547947 */ /* 0x000fea000383ffff */
.L_x_2428:
[----:B------:R-:W-:Y:S01]  /*17460*/  BSSY B0, `(.L_x_2550) ;  /* 0x0000006000007945 */ /* 0x000fe20003800000 */
[----:B------:R-:W-:-:S07]  /*17470*/  IMAD.MOV.U32 R15, RZ, RZ, -0x1 ;  /* 0xffffffffff0f7424 */ /* 0x000fce00078e00ff */
[----:B012-4-:R-:W-:Y:S05]  /*17480*/  WARPSYNC.COLLECTIVE R15, `(.L_x_2551) ;  /* 0x000000000f0c7348 */ /* 0x017fea0003c00000 */
[----:B------:R-:W-:Y:S02]  /*17490*/  ELECT P6, UR62, PT ;  /* 0x00000000003e782f */ /* 0x000fe400038c0000 */
[----:B------:R-:W-:Y:S01]  /*174a0*/  MOV R14, UR62 ;  /* 0x0000003e000e7c02 */ /* 0x000fe20008000f00 */
[----:B012-4-:R-:W-:Y:S10]  /*174b0*/  ENDCOLLECTIVE ;  /* 0x000000000000791b */ /* 0x017ff40003800000 */
.L_x_2551:
[----:B------:R-:W-:Y:S05]  /*174c0*/  BSYNC B0 ;  /* 0x0000000000007941 */ /* 0x000fea0003800000 */
.L_x_2550:
[----:B------:R-:W-:Y:S05]  /*174d0*/  BRA `(.L_x_2552) ;  /* 0xffffffa400607947 */ /* 0x000fea000383ffff */
.L_x_2430:
[----:B--2---:R2:W3:Y:S02]  /*174e0*/  SYNCS.PHASECHK.TRANS64.TRYWAIT P0, [R0+URZ+0x28c40], R2 ;  /* 0x028c4002000075a7 */ /* 0x0044e4000800017f */
[----:B---3--:R-:W-:Y:S05]  /*174f0*/  @!P0 NANOSLEEP.SYNCS 0x989680 ;  /* 0x009896800000895d */ /* 0x008fea0003900000 */
[----:B------:R-:W3:Y:S02]  /*17500*/  @!P0 SYNCS.PHASECHK.TRANS64 P0, [R0+URZ+0x28c40], R2 ;  /* 0x028c4002000085a7 */ /* 0x000ee4000800007f */
[----:B---3--:R-:W-:Y:S05]  /*17510*/  @!P0 BRA `(.L_x_2430) ;  /* 0xfffffffc00f08947 */ /* 0x008fea000383ffff */
[----:B------:R-:W-:Y:S05]  /*17520*/  BRA `(.L_x_2553) ;  /* 0xffffffa400c87947 */ /* 0x000fea000383ffff */
.L_x_2434:
[----:B------:R-:W2:Y:S01]  /*17530*/  LDL.LU R11, [R1+0x2c] ;  /* 0x00002c00010b7983 */ /* 0x000ea20000300800 */
[----:B------:R-:W-:Y:S02]  /*17540*/  IMAD.MOV.U32 R5, RZ, RZ, R12 ;  /* 0x000000ffff057224 */ /* 0x000fe400078e000c */
[----:B------:R-:W-:Y:S02]  /*17550*/  IMAD.MOV.U32 R13, RZ, RZ, R3 ;  /* 0x000000ffff0d7224 */ /* 0x000fe400078e0003 */
[----:B------:R-:W-:Y:S02]  /*17560*/  IMAD.MOV.U32 R12, RZ, RZ, RZ ;  /* 0x000000ffff0c7224 */ /* 0x000fe400078e00ff */
[----:B------:R-:W-:Y:S02]  /*17570*/  IMAD.MOV.U32 R15, RZ, RZ, -0x1 ;  /* 0xffffffffff0f7424 */ /* 0x000fe400078e00ff */
[----:B------:R-:W-:-:S04]  /*17580*/  IMAD.IADD R2, R8, 0x1, R5 ;  /* 0x0000000108027824 */ /* 0x000fc800078e0205 */
[----:B------:R-:W-:Y:S02]  /*17590*/  VIADD R5, R2, 0x10 ;  /* 0x0000001002057836 */ /* 0x000fe40000000000 */
[----:B--2---:R-:W-:Y:S02]  /*175a0*/  IMAD R0, R11, R7, RZ ;  /* 0x000000070b007224 */ /* 0x004fe400078e02ff */
[----:B------:R-:W-:-:S03]  /*175b0*/  IMAD.MOV.U32 R11, RZ, RZ, 0x181f ;  /* 0x0000181fff0b7424 */ /* 0x000fc600078e00ff */
[----:B------:R-:W-:-:S13]  /*175c0*/  ISETP.GE.AND P1, PT, R2, R0, PT ;  /* 0x000000000200720c */ /* 0x000fda0003f26270 */
[----:B-----5:R-:W-:Y:S05]  /*175d0*/  WARPSYNC.COLLECTIVE R15, `(.L_x_2554) ;  /* 0x000000000f087348 */ /* 0x020fea0003c00000 */
[----:B------:R0:W1:Y:S02]  /*175e0*/  SHFL.IDX P6, R14, R13, R12, R11 ;  /* 0x0000000c0d0e7389 */ /* 0x00006400000c000b */
[----:B01---5:R-:W-:Y:S01]  /*175f0*/  ENDCOLLECTIVE ;  /* 0x000000000000791b */ /* 0x023fe20003800000 */
.L_x_2554:
[----:B------:R-:W-:Y:S02]  /*17600*/  IMAD.MOV.U32 R13, RZ, RZ, R4 ;  /* 0x000000ffff0d7224 */ /* 0x000fe400078e0004 */
[----:B------:R-:W-:-:S07]  /*17610*/  IMAD.MOV.U32 R6, RZ, RZ, R14 ;  /* 0x000000ffff067224 */ /* 0x000fce00078e000e */
[----:B------:R-:W-:Y:S05]  /*17620*/  WARPSYNC.COLLECTIVE R15, `(.L_x_2555) ;  /* 0x000000000f087348 */ /* 0x000fea0003c00000 */
[----:B------:R0:W1:Y:S02]  /*17630*/  SHFL.IDX P6, R14, R13, R12, R11 ;  /* 0x0000000c0d0e7389 */ /* 0x00006400000c000b */
[----:B01----:R-:W-:Y:S01]  /*17640*/  ENDCOLLECTIVE ;  /* 0x000000000000791b */ /* 0x003fe20003800000 */
.L_x_2555:
[----:B------:R-:W-:Y:S02]  /*17650*/  IMAD.MOV.U32 R13, RZ, RZ, R3 ;  /* 0x000000ffff0d7224 */ /* 0x000fe400078e0003 */
[----:B------:R-:W-:Y:S02]  /*17660*/  IMAD.MOV.U32 R12, RZ, RZ, 0x1 ;  /* 0x00000001ff0c7424 */ /* 0x000fe400078e00ff */
[----:B------:R-:W-:-:S07]  /*17670*/  IMAD.MOV.U32 R7, RZ, RZ, R14 ;  /* 0x000000ffff077224 */ /* 0x000fce00078e000e */
[----:B------:R-:W-:Y:S05]  /*17680*/  WARPSYNC.COLLECTIVE R15, `(.L_x_2556) ;  /* 0x000000000f087348 */ /* 0x000fea0003c00000 */
[----:B------:R0:W1:Y:S02]  /*17690*/  SHFL.IDX P6, R14, R13, R12, R11 ;  /* 0x0000000c0d0e7389 */ /* 0x00006400000c000b */
[----:B01----:R-:W-:Y:S01]  /*176a0*/  ENDCOLLECTIVE ;  /* 0x000000000000791b */ /* 0x003fe20003800000 */
.L_x_2556:
        /* <DEDUP_REMOVED lines=15> */
.L_x_2557:
[----:B------:R-:W-:Y:S02]  /*177a0*/  IMAD.MOV.U32 R13, RZ, RZ, R3 ;  /* 0x000000ffff0d7224 */ /* 0x000fe400078e0003 */
[----:B------:R-:W-:Y:S02]  /*177b0*/  IMAD.MOV.U32 R12, RZ, RZ, 0x2 ;  /* 0x00000002ff0c7424 */ /* 0x000fe400078e00ff */
[----:B------:R-:W-:-:S07]  /*177c0*/  IMAD.MOV.U32 R5, RZ, RZ, R14 ;  /* 0x000000ffff057224 */ /* 0x000fce00078e000e */
[----:B------:R-:W-:Y:S05]  /*177d0*/  WARPSYNC.COLLECTIVE R15, `(.L_x_2558) ;  /* 0x000000000f087348 */ /* 0x000fea0003c00000 */
[----:B------:R0:W1:Y:S02]  /*177e0*/  SHFL.IDX P6, R14, R13, R12, R11 ;  /* 0x0000000c0d0e7389 */ /* 0x00006400000c000b */
[----:B01----:R-:W-:Y:S01]  /*177f0*/  ENDCOLLECTIVE ;  /* 0x000000000000791b */ /* 0x003fe20003800000 */
.L_x_2558:
[----:B------:R-:W-:-:S05]  /*17800*/  @!P1 LEA R5, P2, R10, R5, 0x1 ;  /* 0x000000050a059211 */ /* 0x000fca00078408ff */
[----:B------:R-:W-:-:S04]  /*17810*/  @!P1 IMAD.X R6, RZ, RZ, R6, P2 ;  /* 0x000000ffff069224 */ /* 0x000fc800010e0606 */
[----:B------:R-:W-:Y:S02]  /*17820*/  @!P1 IMAD.MOV.U32 R7, RZ, RZ, R6 ;  /* 0x000000ffff079224 */ /* 0x000fe400078e0006 */
[----:B------:R-:W-:Y:S02]  /*17830*/  @!P1 IMAD.MOV.U32 R6, RZ, RZ, R5 ;  /* 0x000000ffff069224 */ /* 0x000fe400078e0005 */
[----:B------:R-:W-:Y:S02]  /*17840*/  IMAD.MOV.U32 R13, RZ, RZ, R4 ;  /* 0x000000ffff0d7224 */ /* 0x000fe400078e0004 */
[----:B------:R-:W-:Y:S01]  /*17850*/  VIADD R5, R2, 0x20 ;  /* 0x0000002002057836 */ /* 0x000fe20000000000 */
[----:B------:R-:W-:Y:S01]  /*17860*/  @!PT LDS RZ, [RZ] ;  /* 0x00000000fffff984 */ /* 0x000fe20000000800 */
[----:B------:R-:W-:Y:S01]  /*17870*/  @!PT LDS RZ, [RZ] ;  /* 0x00000000fffff984 */ /* 0x000fe20000000800 */
[----:B------:R-:W-:Y:S01]  /*17880*/  @!PT LDS RZ, [RZ] ;  /* 0x00000000fffff984 */ /* 0x000fe20000000800 */
[----:B------:R0:W-:Y:S04]  /*17890*/  @!P1 LDGSTS.E.BYPASS.LTC128B.128 [R9+0x20c00], desc[UR40][R6.64], !P0 ;  /* 0x20c0000006099fae */ /* 0x0001e8000c101d68 */
[----:B------:R-:W-:Y:S01]  /*178a0*/  ISETP.GE.AND P1, PT, R5, R0, PT ;  /* 0x000000000500720c */ /* 0x000fe20003f26270 */
[----:B0-----:R-:W-:-:S12]  /*178b0*/  IMAD.MOV.U32 R6, RZ, RZ, R14 ;  /* 0x000000ffff067224 */ /* 0x001fd800078e000e */
[----:B------:R-:W-:Y:S05]  /*178c0*/  WARPSYNC.COLLECTIVE R15, `(.L_x_2559) ;  /* 0x000000000f087348 */ /* 0x000fea0003c00000 */
[----:B------:R0:W1:Y:S02]  /*178d0*/  SHFL.IDX P6, R14, R13, R12, R11 ;  /* 0x0000000c0d0e7389 */ /* 0x00006400000c000b */
[----:B01----:R-:W-:Y:S01]  /*178e0*/  ENDCOLLECTIVE ;  /* 0x000000000000791b */ /* 0x003fe20003800000 */
.L_x_2559:
[----:B------:R-:W-:Y:S02]  /*178f0*/  IMAD.MOV.U32 R13, RZ, RZ, R3 ;  /* 0x000000ffff0d7224 */ /* 0x000fe400078e0003 */
[----:B------:R-:W-:Y:S02]  /*17900*/  IMAD.MOV.U32 R12, RZ, RZ, 0x3 ;  /* 0x00000003ff0c7424 */ /* 0x000fe400078e00ff */
[----:B------:R-:W-:-:S07]  /*17910*/  IMAD.MOV.U32 R5, RZ, RZ, R14 ;  /* 0x000000ffff057224 */ /* 0x000fce00078e000e */
[----:B------:R-:W-:Y:S05]  /*17920*/  WARPSYNC.COLLECTIVE R15, `(.L_x_2560) ;  /* 0x000000000f087348 */ /* 0x000fea0003c00000 */
[----:B------:R0:W1:Y:S02]  /*17930*/  SHFL.IDX P6, R14, R13, R12, R11 ;  /* 0x0000000c0d0e7389 */ /* 0x00006400000c000b */
[----:B01----:R-:W-:Y:S01]  /*17940*/  ENDCOLLECTIVE ;  /* 0x000000000000791b */ /* 0x003fe20003800000 */
.L_x_2560:
[----:B------:R-:W-:-:S05]  /*17950*/  @!P1 LEA R5, P2, R10, R5, 0x1 ;  /* 0x000000050a059211 */ /* 0x000fca00078408ff */
[----:B------:R-:W-:-:S04]  /*17960*/  @!P1 IMAD.X R6, RZ, RZ, R6, P2 ;  /* 0x000000ffff069224 */ /* 0x000fc800010e0606 */
[----:B------:R-:W-:Y:S02]  /*17970*/  @!P1 IMAD.MOV.U32 R7, RZ, RZ, R6 ;  /* 0x000000ffff079224 */ /* 0x000fe400078e0006 */
[----:B------:R-:W-:Y:S02]  /*17980*/  IMAD.MOV.U32 R13, RZ, RZ, R4 ;  /* 0x000000ffff0d7224 */ /* 0x000fe400078e0004 */
[----:B------:R-:W-:-:S05]  /*17990*/  @!P1 IMAD.MOV.U32 R6, RZ, RZ, R5 ;  /* 0x000000ffff069224 */ /* 0x000fca00078e0005 */
        /* <DEDUP_REMOVED lines=8> */
.L_x_2561:
[----:B------:R-:W-:Y:S01]  /*17a20*/  IMAD.MOV.U32 R4, RZ, RZ, R14 ;  /* 0x000000ffff047224 */ /* 0x000fe200078e000e */
[----:B------:R-:W-:Y:S06]  /*17a30*/  BRA `(.L_x_2562) ;  /* 0xffffffac00207947 */ /* 0x000fec000383ffff */
.L_x_2437:
[----:B-1----:R-:W2:Y:S02]  /*17a40*/  LDL R2, [R1] ;  /* 0x0000000001027983 */ /* 0x002ea40000100800 */
[----:B--2---:R1:W2:Y:S02]  /*17a50*/  SYNCS.PHASECHK.TRANS64.TRYWAIT P0, [R2+URZ+0x28c20], R0 ;  /* 0x028c2000020075a7 */ /* 0x0042a4000800017f */
[----:B--2---:R-:W-:Y:S05]  /*17a60*/  @!P0 NANOSLEEP.SYNCS 0x989680 ;  /* 0x009896800000895d */ /* 0x004fea0003900000 */
[----:B------:R-:W2:Y:S02]  /*17a70*/  @!P0 SYNCS.PHASECHK.TRANS64 P0, [R2+URZ+0x28c20], R0 ;  /* 0x028c2000020085a7 */ /* 0x000ea4000800007f */
[----:B--2---:R-:W-:Y:S05]  /*17a80*/  @!P0 BRA `(.L_x_2437) ;  /* 0xfffffffc00ec8947 */ /* 0x004fea000383ffff */
[----:B------:R-:W-:Y:S05]  /*17a90*/  BRA `(.L_x_2563) ;  /* 0xffffffac00807947 */ /* 0x000fea000383ffff */
.L_x_2441:
[----:B-1----:R1:W2:Y:S02]  /*17aa0*/  SYNCS.PHASECHK.TRANS64.TRYWAIT P0, [R0+URZ+0x28c60], R2 ;  /* 0x028c6002000075a7 */ /* 0x0022a4000800017f */
[----:B--2---:R-:W-:Y:S05]  /*17ab0*/  @!P0 NANOSLEEP.SYNCS 0x989680 ;  /* 0x009896800000895d */ /* 0x004fea0003900000 */
[----:B------:R-:W2:Y:S02]  /*17ac0*/  @!P0 SYNCS.PHASECHK.TRANS64 P0, [R0+URZ+0x28c60], R2 ;  /* 0x028c6002000085a7 */ /* 0x000ea4000800007f */
[----:B--2---:R-:W-:Y:S05]  /*17ad0*/  @!P0 BRA `(.L_x_2441) ;  /* 0xfffffffc00f08947 */ /* 0x004fea000383ffff */
[----:B------:R-:W-:Y:S05]  /*17ae0*/  BRA `(.L_x_2564) ;  /* 0xffffffac00ac7947 */ /* 0x000fea000383ffff */
.L_x_2460:
[----:B-1----:R1:W2:Y:S02]  /*17af0*/  SYNCS.PHASECHK.TRANS64.TRYWAIT P0, [R3+URZ+0x28c40], R2 ;  /* 0x028c4002030075a7 */ /* 0x0022a4000800017f */
[----:B--2---:R-:W-:Y:S05]  /*17b00*/  @!P0 NANOSLEEP.SYNCS 0x989680 ;  /* 0x009896800000895d */ /* 0x004fea0003900000 */
[----:B------:R-:W2:Y:S02]  /*17b10*/  @!P0 SYNCS.PHASECHK.TRANS64 P0, [R3+URZ+0x28c40], R2 ;  /* 0x028c4002030085a7 */ /* 0x000ea4000800007f */
[----:B--2---:R-:W-:Y:S05]  /*17b20*/  @!P0 BRA `(.L_x_2460) ;  /* 0xfffffffc00f08947 */ /* 0x004fea000383ffff */
[----:B------:R-:W-:Y:S05]  /*17b30*/  BRA `(.L_x_2565) ;  /* 0xffffffb800b87947 */ /* 0x000fea000383ffff */
.L_x_2465:
[----:B0-----:R0:W2:Y:S02]  /*17b40*/  SYNCS.PHASECHK.TRANS64.TRYWAIT P0, [R3+URZ+0x28c60], R2 ;  /* 0x028c6002030075a7 */ /* 0x0010a4000800017f */
[----:B--2---:R-:W-:Y:S05]  /*17b50*/  @!P0 NANOSLEEP.SYNCS 0x989680 ;  /* 0x009896800000895d */ /* 0x004fea0003900000 */
[----:B------:R-:W2:Y:S02]  /*17b60*/  @!P0 SYNCS.PHASECHK.TRANS64 P0, [R3+URZ+0x28c60], R2 ;  /* 0x028c6002030085a7 */ /* 0x000ea4000800007f */
[----:B--2---:R-:W-:Y:S05]  /*17b70*/  @!P0 BRA `(.L_x_2465) ;  /* 0xfffffffc00f08947 */ /* 0x004fea000383ffff */
[----:B------:R-:W-:Y:S05]  /*17b80*/  BRA `(.L_x_2566) ;  /* 0xffffffbc003c7947 */ /* 0x000fea000383ffff */
.L_x_2480:
[----:B0-----:R0:W1:Y:S02]  /*17b90*/  SYNCS.PHASECHK.TRANS64.TRYWAIT P0, [R4+URZ+0x28c40], R2 ;  /* 0x028c4002040075a7 */ /* 0x001064000800017f */
[----:B-1----:R-:W-:Y:S05]  /*17ba0*/  @!P0 NANOSLEEP.SYNCS 0x989680 ;  /* 0x009896800000895d */ /* 0x002fea0003900000 */
[----:B------:R-:W1:Y:S02]  /*17bb0*/  @!P0 SYNCS.PHASECHK.TRANS64 P0, [R4+URZ+0x28c40], R2 ;  /* 0x028c4002040085a7 */ /* 0x000e64000800007f */
[----:B-1----:R-:W-:Y:S05]  /*17bc0*/  @!P0 BRA `(.L_x_2480) ;  /* 0xfffffffc00f08947 */ /* 0x002fea000383ffff */
[----:B------:R-:W-:Y:S05]  /*17bd0*/  BRA `(.L_x_2567) ;  /* 0xffffffc8002c7947 */ /* 0x000fea000383ffff */
.L_x_2485:
[----:B-1----:R1:W2:Y:S02]  /*17be0*/  SYNCS.PHASECHK.TRANS64.TRYWAIT P0, [R4+URZ+0x28c60], R2 ;  /* 0x028c6002040075a7 */ /* 0x0022a4000800017f */
[----:B--2---:R-:W-:Y:S05]  /*17bf0*/  @!P0 NANOSLEEP.SYNCS 0x989680 ;  /* 0x009896800000895d */ /* 0x004fea0003900000 */
[----:B------:R-:W2:Y:S02]  /*17c00*/  @!P0 SYNCS.PHASECHK.TRANS64 P0, [R4+URZ+0x28c60], R2 ;  /* 0x028c6002040085a7 */ /* 0x000ea4000800007f */
[----:B--2---:R-:W-:Y:S05]  /*17c10*/  @!P0 BRA `(.L_x_2485) ;  /* 0xfffffffc00f08947 */ /* 0x004fea000383ffff */
[----:B------:R-:W-:Y:S05]  /*17c20*/  BRA `(.L_x_2568) ;  /* 0xffffffc800ac7947 */ /* 0x000fea000383ffff */
.L_x_2500:
[----:B-1----:R1:W2:Y:S02]  /*17c30*/  SYNCS.PHASECHK.TRANS64.TRYWAIT P0, [R4+URZ+0x28c40], R2 ;  /* 0x028c4002040075a7 */ /* 0x0022a4000800017f */
[----:B--2---:R-:W-:Y:S05]  /*17c40*/  @!P0 NANOSLEEP.SYNCS 0x989680 ;  /* 0x009896800000895d */ /* 0x004fea0003900000 */
[----:B------:R-:W2:Y:S02]  /*17c50*/  @!P0 SYNCS.PHASECHK.TRANS64 P0, [R4+URZ+0x28c40], R2 ;  /* 0x028c4002040085a7 */ /* 0x000ea4000800007f */
[----:B--2---:R-:W-:Y:S05]  /*17c60*/  @!P0 BRA `(.L_x_2500) ;  /* 0xfffffffc00f08947 */ /* 0x004fea000383ffff */
[----:B------:R-:W-:Y:S05]  /*17c70*/  BRA `(.L_x_2569) ;  /* 0xffffffd400787947 */ /* 0x000fea000383ffff */
.L_x_2505:
[----:B0-----:R0:W2:Y:S02]  /*17c80*/  SYNCS.PHASECHK.TRANS64.TRYWAIT P0, [R4+URZ+0x28c60], R2 ;  /* 0x028c6002040075a7 */ /* 0x0010a4000800017f */
[----:B--2---:R-:W-:Y:S05]  /*17c90*/  @!P0 NANOSLEEP.SYNCS 0x989680 ;  /* 0x009896800000895d */ /* 0x004fea0003900000 */
[----:B------:R-:W2:Y:S02]  /*17ca0*/  @!P0 SYNCS.PHASECHK.TRANS64 P0, [R4+URZ+0x28c60], R2 ;  /* 0x028c6002040085a7 */ /* 0x000ea4000800007f */
[----:B--2---:R-:W-:Y:S05]  /*17cb0*/  @!P0 BRA `(.L_x_2505) ;  /* 0xfffffffc00f08947 */ /* 0x004fea000383ffff */
[----:B------:R-:W-:Y:S05]  /*17cc0*/  BRA `(.L_x_2570) ;  /* 0xffffffd400fc7947 */ /* 0x000fea000383ffff */
.L_x_2521:
[----:B------:R-:W-:Y:S01]  /*17cd0*/  BSSY B0, `(.L_x_2571) ;  /* 0x0000008000007945 */ /* 0x000fe20003800000 */
[----:B------:R-:W-:Y:S02]  /*17ce0*/  IMAD.MOV.U32 R13, RZ, RZ, R16 ;  /* 0x000000ffff0d7224 */ /* 0x000fe400078e0010 */
[----:B------:R-:W-:Y:S02]  /*17cf0*/  IMAD.MOV.U32 R12, RZ, RZ, RZ ;  /* 0x000000ffff0c7224 */ /* 0x000fe400078e00ff */
[----:B------:R-:W-:Y:S02]  /*17d00*/  IMAD.MOV.U32 R11, RZ, RZ, 0x1f ;  /* 0x0000001fff0b7424 */ /* 0x000fe400078e00ff */
[----:B------:R-:W-:-:S07]  /*17d10*/  IMAD.MOV.U32 R15, RZ, RZ, -0x1 ;  /* 0xffffffffff0f7424 */ /* 0x000fce00078e00ff */
[----:B01---5:R-:W-:Y:S05]  /*17d20*/  WARPSYNC.COLLECTIVE R15, `(.L_x_2572) ;  /* 0x000000000f087348 */ /* 0x023fea0003c00000 */
[----:B------:R2:W3:Y:S02]  /*17d30*/  SHFL.IDX P6, R14, R13, R12, R11 ;  /* 0x0000000c0d0e7389 */ /* 0x0004e400000c000b */
[----:B0123-5:R-:W-:Y:S01]  /*17d40*/  ENDCOLLECTIVE ;  /* 0x000000000000791b */ /* 0x02ffe20003800000 */
.L_x_2572:
[----:B------:R-:W-:Y:S05]  /*17d50*/  BSYNC B0 ;  /* 0x0000000000007941 */ /* 0x000fea0003800000 */
.L_x_2571:
        /* <DEDUP_REMOVED lines=9> */
.L_x_2573:
        /* <DEDUP_REMOVED lines=18> */
.L_x_2574:
[----:B------:R-:W-:Y:S01]  /*17f10*/  IMAD.MOV.U32 R12, RZ, RZ, 0x2 ;  /* 0x00000002ff0c7424 */ /* 0x000fe200078e00ff */
[----:B------:R-:W-:-:S05]  /*17f20*/  SEL R5, R14, RZ, P1 ;  /* 0x000000ff0e057207 */ /* 0x000fca0000800000 */
[----:B------:R-:W-:-:S04]  /*17f30*/  IMAD.IADD R3, R2, 0x1, R5 ;  /* 0x0000000102037824 */ /* 0x000fc800078e0205 */
[----:B------:R-:W-:-:S07]  /*17f40*/  IMAD.MOV.U32 R13, RZ, RZ, R3 ;  /* 0x000000ffff0d7224 */ /* 0x000fce00078e0003 */
[----:B------:R-:W-:Y:S05]  /*17f50*/  WARPSYNC.COLLECTIVE R15, `(.L_x_2575) ;  /* 0x000000000f087348 */ /* 0x000fea0003c00000 */
[----:B------:R0:W1:Y:S02]  /*17f60*/  SHFL.UP P6, R14, R13, R12, R11 ;  /* 0x0400000c0d0e7389 */ /* 0x00006400000c000b */
[----:B01----:R-:W-:Y:S01]  /*17f70*/  ENDCOLLECTIVE ;  /* 0x000000000000791b */ /* 0x003fe20003800000 */
.L_x_2575:
[----:B------:R-:W-:Y:S01]  /*17f80*/  IMAD.MOV.U32 R12, RZ, RZ, 0x4 ;  /* 0x00000004ff0c7424 */ /* 0x000fe200078e00ff */
[----:B------:R-:W-:-:S05]  /*17f90*/  SEL R14, R14, RZ, P2 ;  /* 0x000000ff0e0e7207 */ /* 0x000fca0001000000 */
[----:B------:R-:W-:-:S04]  /*17fa0*/  IMAD.IADD R3, R3, 0x1, R14 ;  /* 0x0000000103037824 */ /* 0x000fc800078e020e */
[----:B------:R-:W-:-:S07]  /*17fb0*/  IMAD.MOV.U32 R13, RZ, RZ, R3 ;  /* 0x000000ffff0d7224 */ /* 0x000fce00078e0003 */
[----:B------:R-:W-:Y:S05]  /*17fc0*/  WARPSYNC.COLLECTIVE R15, `(.L_x_2576) ;  /* 0x000000000f087348 */ /* 0x000fea0003c00000 */
[----:B------:R0:W1:Y:S02]  /*17fd0*/  SHFL.UP P6, R14, R13, R12, R11 ;  /* 0x0400000c0d0e7389 */ /* 0x00006400000c000b */
[----:B01----:R-:W-:Y:S01]  /*17fe0*/  ENDCOLLECTIVE ;  /* 0x000000000000791b */ /* 0x003fe20003800000 */
.L_x_2576:
[----:B------:R-:W-:Y:S01]  /*17ff0*/  IMAD.MOV.U32 R12, RZ, RZ, 0x8 ;  /* 0x00000008ff0c7424 */ /* 0x000fe200078e00ff */
[----:B------:R-:W-:-:S05]  /*18000*/  SEL R14, R14, RZ, P3 ;  /* 0x000000ff0e0e7207 */ /* 0x000fca0001800000 */
[----:B------:R-:W-:-:S04]  /*18010*/  IMAD.IADD R3, R3, 0x1, R14 ;  /* 0x0000000103037824 */ /* 0x000fc800078e020e */
[----:B------:R-:W-:-:S07]  /*18020*/  IMAD.MOV.U32 R13, RZ, RZ, R3 ;  /* 0x000000ffff0d7224 */ /* 0x000fce00078e0003 */
[----:B------:R-:W-:Y:S05]  /*18030*/  WARPSYNC.COLLECTIVE R15, `(.L_x_2577) ;  /* 0x000000000f087348 */ /* 0x000fea0003c00000 */
[----:B------:R0:W1:Y:S02]  /*18040*/  SHFL.UP P6, R14, R13, R12, R11 ;  /* 0x0400000c0d0e7389 */ /* 0x00006400000c000b */
[----:B01----:R-:W-:Y:S01]  /*18050*/  ENDCOLLECTIVE ;  /* 0x000000000000791b */ /* 0x003fe20003800000 */
.L_x_2577:
[----:B------:R-:W-:Y:S01]  /*18060*/  IMAD.MOV.U32 R12, RZ, RZ, 0x10 ;  /* 0x00000010ff0c7424 */ /* 0x000fe200078e00ff */
[----:B------:R-:W-:-:S05]  /*18070*/  SEL R14, R14, RZ, P4 ;  /* 0x000000ff0e0e7207 */ /* 0x000fca0002000000 */
[----:B------:R-:W-:-:S04]  /*18080*/  IMAD.IADD R3, R3, 0x1, R14 ;  /* 0x0000000103037824 */ /* 0x000fc800078e020e */
[----:B------:R-:W-:-:S07]  /*18090*/  IMAD.MOV.U32 R13, RZ, RZ, R3 ;  /* 0x000000ffff0d7224 */ /* 0x000fce00078e0003 */
[----:B------:R-:W-:Y:S05]  /*180a0*/  WARPSYNC.COLLECTIVE R15, `(.L_x_2578) ;  /* 0x000000000f087348 */ /* 0x000fea0003c00000 */
[----:B------:R0:W1:Y:S02]  /*180b0*/  SHFL.UP P6, R14, R13, R12, R11 ;  /* 0x0400000c0d0e7389 */ /* 0x00006400000c000b */
[----:B01----:R-:W-:Y:S01]  /*180c0*/  ENDCOLLECTIVE ;  /* 0x000000000000791b */ /* 0x003fe20003800000 */
.L_x_2578:
        /* <DEDUP_REMOVED lines=8> */
.L_x_2579:
[----:B------:R-:W-:Y:S05]  /*18150*/  BRA `(.L_x_2580) ;  /* 0xffffffe000507947 */ /* 0x000fea000383ffff */
.L_x_2526:
[----:B------:R-:W-:Y:S01]  /*18160*/  BSSY B0, `(.L_x_2581) ;  /* 0x0000008000007945 */ /* 0x000fe20003800000 */
[----:B-----5:R-:W-:Y:S02]  /*18170*/  IMAD.MOV.U32 R13, RZ, RZ, R2 ;  /* 0x000000ffff0d7224 */ /* 0x020fe400078e0002 */
[----:B------:R-:W-:Y:S02]  /*18180*/  IMAD.MOV.U32 R12, RZ, RZ, 0x1 ;  /* 0x00000001ff0c7424 */ /* 0x000fe400078e00ff */
[----:B------:R-:W-:Y:S02]  /*18190*/  IMAD.MOV.U32 R11, RZ, RZ, RZ ;  /* 0x000000ffff0b7224 */ /* 0x000fe400078e00ff */
[----:B------:R-:W-:-:S07]  /*181a0*/  IMAD.MOV.U32 R15, RZ, RZ, -0x1 ;  /* 0xffffffffff0f7424 */ /* 0x000fce00078e00ff */
[----:B012---:R-:W-:Y:S05]  /*181b0*/  WARPSYNC.COLLECTIVE R15, `(.L_x_2582) ;  /* 0x000000000f087348 */ /* 0x007fea0003c00000 */
[----:B------:R3:W4:Y:S02]  /*181c0*/  SHFL.UP P6, R14, R13, R12, R11 ;  /* 0x0400000c0d0e7389 */ /* 0x00072400000c000b */
[----:B01234-:R-:W-:Y:S01]  /*181d0*/  ENDCOLLECTIVE ;  /* 0x000000000000791b */ /* 0x01ffe20003800000 */
.L_x_2582:
[----:B------:R-:W-:Y:S05]  /*181e0*/  BSYNC B0 ;  /* 0x0000000000007941 */ /* 0x000fea0003800000 */
.L_x_2581:
[----:B------:R-:W-:Y:S01]  /*181f0*/  SEL R13, R14, RZ, P1 ;  /* 0x000000ff0e0d7207 */ /* 0x000fe20000800000 */
[----:B------:R-:W-:Y:S02]  /*18200*/  IMAD.MOV.U32 R12, RZ, RZ, 0x2 ;  /* 0x00000002ff0c7424 */ /* 0x000fe400078e00ff */
[----:B------:R-:W-:Y:S02]  /*18210*/  IMAD.MOV.U32 R11, RZ, RZ, RZ ;  /* 0x000000ffff0b7224 */ /* 0x000fe400078e00ff */
[----:B------:R-:W-:Y:S02]  /*18220*/  IMAD.IADD R13, R2, 0x1, R13 ;  /* 0x00000001020d7824 */ /* 0x000fe400078e020d */
[----:B------:R-:W-:-:S07]  /*18230*/  IMAD.MOV.U32 R15, RZ, RZ, -0x1 ;  /* 0xffffffffff0f7424 */ /* 0x000fce00078e00ff */
[----:B------:R-:W-:Y:S05]  /*18240*/  WARPSYNC.COLLECTIVE R15, `(.L_x_2583) ;  /* 0x000000000f087348 */ /* 0x000fea0003c00000 */
[----:B------:R0:W1:Y:S02]  /*18250*/  SHFL.UP P6, R14, R13, R12, R11 ;  /* 0x0400000c0d0e7389 */ /* 0x00006400000c000b */
[----:B01----:R-:W-:Y:S01]  /*18260*/  ENDCOLLECTIVE ;  /* 0x000000000000791b */ /* 0x003fe20003800000 */
.L_x_2583:
[----:B------:R-:W-:Y:S01]  /*18270*/  IMAD.MOV.U32 R12, RZ, RZ, 0x4 ;  /* 0x00000004ff0c7424 */ /* 0x000fe200078e00ff */
[----:B------:R-:W-:-:S05]  /*18280*/  SEL R4, R14, RZ, P2 ;  /* 0x000000ff0e047207 */ /* 0x000fca0001000000 */
[----:B------:R-:W-:-:S04]  /*18290*/  IMAD.IADD R4, R13, 0x1, R4 ;  /* 0x000000010d047824 */ /* 0x000fc800078e0204 */
[----:B------:R-:W-:-:S07]  /*182a0*/  IMAD.MOV.U32 R13, RZ, RZ, R4 ;  /* 0x000000ffff0d7224 */ /* 0x000fce00078e0004 */
[----:B------:R-:W-:Y:S05]  /*182b0*/  WARPSYNC.COLLECTIVE R15, `(.L_x_2584) ;  /* 0x000000000f087348 */ /* 0x000fea0003c00000 */
[----:B------:R0:W1:Y:S02]  /*182c0*/  SHFL.UP P6, R14, R13, R12, R11 ;  /* 0x0400000c0d0e7389 */ /* 0x00006400000c000b */
[----:B01----:R-:W-:Y:S01]  /*182d0*/  ENDCOLLECTIVE ;  /* 0x000000000000791b */ /* 0x003fe20003800000 */
.L_x_2584:
[----:B------:R-:W-:Y:S01]  /*182e0*/  IMAD.MOV.U32 R12, RZ, RZ, 0x8 ;  /* 0x00000008ff0c7424 */ /* 0x000fe200078e00ff */
[----:B------:R-:W-:-:S05]  /*182f0*/  SEL R5, R14, RZ, P3 ;  /* 0x000000ff0e057207 */ /* 0x000fca0001800000 */
[----:B------:R-:W-:-:S04]  /*18300*/  IMAD.IADD R5, R4, 0x1, R5 ;  /* 0x0000000104057824 */ /* 0x000fc800078e0205 */
[----:B------:R-:W-:-:S07]  /*18310*/  IMAD.MOV.U32 R13, RZ, RZ, R5 ;  /* 0x000000ffff0d7224 */ /* 0x000fce00078e0005 */
[----:B------:R-:W-:Y:S05]  /*18320*/  WARPSYNC.COLLECTIVE R15, `(.L_x_2585) ;  /* 0x000000000f087348 */ /* 0x000fea0003c00000 */
[----:B------:R0:W1:Y:S02]  /*18330*/  SHFL.UP P6, R14, R13, R12, R11 ;  /* 0x0400000c0d0e7389 */ /* 0x00006400000c000b */
[----:B01----:R-:W-:Y:S01]  /*18340*/  ENDCOLLECTIVE ;  /* 0x000000000000791b */ /* 0x003fe20003800000 */
.L_x_2585:
[----:B------:R-:W-:Y:S01]  /*18350*/  IMAD.MOV.U32 R12, RZ, RZ, 0x10 ;  /* 0x00000010ff0c7424 */ /* 0x000fe200078e00ff */
[----:B------:R-:W-:-:S05]  /*18360*/  SEL R6, R14, RZ, P4 ;  /* 0x000000ff0e067207 */ /* 0x000fca0002000000 */
[----:B------:R-:W-:-:S04]  /*18370*/  IMAD.IADD R6, R5, 0x1, R6 ;  /* 0x0000000105067824 */ /* 0x000fc800078e0206 */
[----:B------:R-:W-:-:S07]  /*18380*/  IMAD.MOV.U32 R13, RZ, RZ, R6 ;  /* 0x000000ffff0d7224 */ /* 0x000fce00078e0006 */
[----:B------:R-:W-:Y:S05]  /*18390*/  WARPSYNC.COLLECTIVE R15, `(.L_x_2586) ;  /* 0x000000000f087348 */ /* 0x000fea0003c00000 */
[----:B------:R0:W1:Y:S02]  /*183a0*/  SHFL.UP P6, R14, R13, R12, R11 ;  /* 0x0400000c0d0e7389 */ /* 0x00006400000c000b */
[----:B01----:R-:W-:Y:S01]  /*183b0*/  ENDCOLLECTIVE ;  /* 0x000000000000791b */ /* 0x003fe20003800000 */
.L_x_2586:
        /* <DEDUP_REMOVED lines=8> */
.L_x_2587:
[----:B------:R-:W-:Y:S05]  /*18440*/  BRA `(.L_x_2588) ;  /* 0xffffffe000307947 */ /* 0x000fea000383ffff */
.L_x_2528:
[----:B------:R-:W-:Y:S01]  /*18450*/  BSSY B0, `(.L_x_2589) ;  /* 0x0000006000007945 */ /* 0x000fe20003800000 */
[----:B------:R-:W-:Y:S01]  /*18460*/  PLOP3.LUT P6, PT, P6, PT, PT, 0x8, 0x0 ;  /* 0x000000000000781c */ /* 0x000fe200037ce170 */
[----:B------:R-:W-:-:S12]  /*18470*/  IMAD.MOV.U32 R15, RZ, RZ, -0x1 ;  /* 0xffffffffff0f7424 */ /* 0x000fd800078e00ff */
[----:B01---5:R-:W-:Y:S05]  /*18480*/  WARPSYNC.COLLECTIVE R15, `(.L_x_2590) ;  /* 0x000000000f087348 */ /* 0x023fea0003c00000 */
[----:B------:R-:W-:Y:S01]  /*18490*/  VOTE.ANY R14, PT, P6 ;  /* 0x00000000000e7806 */ /* 0x000fe200030e0100 */
[----:B01---5:R-:W-:Y:S06]  /*184a0*/  ENDCOLLECTIVE ;  /* 0x000000000000791b */ /* 0x023fec0003800000 */
.L_x_2590:
[----:B------:R-:W-:Y:S05]  /*184b0*/  BSYNC B0 ;  /* 0x0000000000007941 */ /* 0x000fea0003800000 */
.L_x_2589:
        /* <DEDUP_REMOVED lines=9> */
.L_x_2591:
[----:B------:R-:W-:Y:S01]  /*18550*/  IMAD.MOV.U32 R17, RZ, RZ, R14 ;  /* 0x000000ffff117224 */ /* 0x000fe200078e000e */
[----:B------:R-:W-:Y:S06]  /*18560*/  BRA `(.L_x_2592) ;  /* 0xffffffe000207947 */ /* 0x000fec000383ffff */
.L_x_2530:
[----:B------:R-:W-:Y:S01]  /*18570*/  BSSY B0, `(.L_x_2593) ;  /* 0x0000007000007945 */ /* 0x000fe20003800000 */
[----:B------:R-:W-:Y:S02]  /*18580*/  IMAD.MOV.U32 R13, RZ, RZ, R3 ;  /* 0x000000ffff0d7224 */ /* 0x000fe400078e0003 */
[----:B------:R-:W-:Y:S02]  /*18590*/  IMAD.MOV.U32 R11, RZ, RZ, 0x1f ;  /* 0x0000001fff0b7424 */ /* 0x000fe400078e00ff */
[----:B------:R-:W-:-:S07]  /*185a0*/  IMAD.MOV.U32 R15, RZ, RZ, -0x1 ;  /* 0xffffffffff0f7424 */ /* 0x000fce00078e00ff */
[----:B012--5:R-:W-:Y:S05]  /*185b0*/  WARPSYNC.COLLECTIVE R15, `(.L_x_2594) ;  /* 0x000000000f087348 */ /* 0x027fea0003c00000 */
[----:B------:R3:W4:Y:S02]  /*185c0*/  SHFL.IDX P6, R14, R13, R12, R11 ;  /* 0x0000000c0d0e7389 */ /* 0x00072400000c000b */
[----:B012345:R-:W-:Y:S01]  /*185d0*/  ENDCOLLECTIVE ;  /* 0x000000000000791b */ /* 0x03ffe20003800000 */
.L_x_2594:
[----:B------:R-:W-:Y:S05]  /*185e0*/  BSYNC B0 ;  /* 0x0000000000007941 */ /* 0x000fea0003800000 */
.L_x_2593:
[----:B------:R-:W-:Y:S01]  /*185f0*/  IMAD.MOV.U32 R5, RZ, RZ, R14 ;  /* 0x000000ffff057224 */ /* 0x000fe200078e000e */
[----:B------:R-:W-:Y:S06]  /*18600*/  BRA `(.L_x_2529) ;  /* 0xffffffe000147947 */ /* 0x000fec000383ffff */
.L_x_2534:
[----:B0-----:R0:W1:Y:S02]  /*18610*/  SYNCS.PHASECHK.TRANS64.TRYWAIT P0, [R0+URZ+0x28c20], R3 ;  /* 0x028c2003000075a7 */ /* 0x001064000800017f */
[----:B-1----:R-:W-:Y:S05]  /*18620*/  @!P0 NANOSLEEP.SYNCS 0x989680 ;  /* 0x009896800000895d */ /* 0x002fea0003900000 */
[----:B------:R-:W1:Y:S02]  /*18630*/  @!P0 SYNCS.PHASECHK.TRANS64 P0, [R0+URZ+0x28c20], R3 ;  /* 0x028c2003000085a7 */ /* 0x000e64000800007f */
[----:B-1----:R-:W-:Y:S05]  /*18640*/  @!P0 BRA `(.L_x_2534) ;  /* 0xfffffffc00f08947 */ /* 0x002fea000383ffff */
[----:B------:R-:W-:Y:S05]  /*18650*/  BRA `(.L_x_2595) ;  /* 0xffffffe400947947 */ /* 0x000fea000383ffff */
.L_x_2535:
        /* <DEDUP_REMOVED lines=11> */
.L_x_2597:
[----:B------:R-:W-:Y:S05]  /*18710*/  BSYNC B0 ;  /* 0x0000000000007941 */ /* 0x000fea0003800000 */
.L_x_2596:
[----:B------:R-:W-:Y:S05]  /*18720*/  BRA `(.L_x_2598) ;  /* 0xffffffe4007c7947 */ /* 0x000fea000383ffff */
.L_x_2538:
[----:B------:R-:W-:Y:S01]  /*18730*/  BSSY B1, `(.L_x_2599) ;  /* 0x0000006000017945 */ /* 0x000fe20003800000 */
[----:B------:R-:W-:-:S07]  /*18740*/  IMAD.MOV.U32 R15, RZ, RZ, -0x1 ;  /* 0xffffffffff0f7424 */ /* 0x000fce00078e00ff */
[----:B01---5:R-:W-:Y:S05]  /*18750*/  WARPSYNC.COLLECTIVE R15, `(.L_x_2600) ;  /* 0x000000000f0c7348 */ /* 0x023fea0003c00000 */
[----:B------:R-:W-:Y:S02]  /*18760*/  ELECT P6, UR62, PT ;  /* 0x00000000003e782f */ /* 0x000fe400038c0000 */
[----:B------:R-:W-:Y:S01]  /*18770*/  MOV R14, UR62 ;  /* 0x0000003e000e7c02 */ /* 0x000fe20008000f00 */
[----:B01---5:R-:W-:Y:S10]  /*18780*/  ENDCOLLECTIVE ;  /* 0x000000000000791b */ /* 0x023ff40003800000 */
.L_x_2600:
[----:B------:R-:W-:Y:S05]  /*18790*/  BSYNC B1 ;  /* 0x0000000000017941 */ /* 0x000fea0003800000 */
.L_x_2599:
[----:B------:R-:W-:Y:S05]  /*187a0*/  BRA `(.L_x_2601) ;  /* 0xffffffe400747947 */ /* 0x000fea000383ffff */
.L_x_2540:
[----:B0-----:R0:W1:Y:S02]  /*187b0*/  SYNCS.PHASECHK.TRANS64.TRYWAIT P0, [R6+URZ], R5 ;  /* 0x00000005060075a7 */ /* 0x001064000800017f */
[----:B-1----:R-:W-:Y:S05]  /*187c0*/  @!P0 NANOSLEEP.SYNCS 0x989680 ;  /* 0x009896800000895d */ /* 0x002fea0003900000 */
[----:B------:R-:W1:Y:S02]  /*187d0*/  @!P0 SYNCS.PHASECHK.TRANS64 P0, [R6+URZ], R5 ;  /* 0x00000005060085a7 */ /* 0x000e64000800007f */
[----:B-1----:R-:W-:Y:S05]  /*187e0*/  @!P0 BRA `(.L_x_2540) ;  /* 0xfffffffc00f08947 */ /* 0x002fea000383ffff */
[----:B------:R-:W-:Y:S05]  /*187f0*/  BRA `(.L_x_2602) ;  /* 0xffffffe400b07947 */ /* 0x000fea000383ffff */
.L_x_2541:
[----:B-1----:R1:W2:Y:S02]  /*18800*/  SYNCS.PHASECHK.TRANS64.TRYWAIT P0, [R7+URZ], R2 ;  /* 0x00000002070075a7 */ /* 0x0022a4000800017f */
[----:B--2---:R-:W-:Y:S05]  /*18810*/  @!P0 NANOSLEEP.SYNCS 0x989680 ;  /* 0x009896800000895d */ /* 0x004fea0003900000 */
[----:B------:R-:W2:Y:S02]  /*18820*/  @!P0 SYNCS.PHASECHK.TRANS64 P0, [R7+URZ], R2 ;  /* 0x00000002070085a7 */ /* 0x000ea4000800007f */
[----:B--2---:R-:W-:Y:S05]  /*18830*/  @!P0 BRA `(.L_x_2541) ;  /* 0xfffffffc00f08947 */ /* 0x004fea000383ffff */
[----:B------:R-:W-:Y:S05]  /*18840*/  BRA `(.L_x_2603) ;  /* 0xffffffe400a47947 */ /* 0x000fea000383ffff */
.L_x_2543:
[----:B--2---:R2:W3:Y:S02]  /*18850*/  SYNCS.PHASECHK.TRANS64.TRYWAIT P0, [R4+URZ], R5 ;  /* 0x00000005040075a7 */ /* 0x0044e4000800017f */
[----:B---3--:R-:W-:Y:S05]  /*18860*/  @!P0 NANOSLEEP.SYNCS 0x989680 ;  /* 0x009896800000895d */ /* 0x008fea0003900000 */
[----:B------:R-:W3:Y:S02]  /*18870*/  @!P0 SYNCS.PHASECHK.TRANS64 P0, [R4+URZ], R5 ;  /* 0x00000005040085a7 */ /* 0x000ee4000800007f */
[----:B---3--:R-:W-:Y:S05]  /*18880*/  @!P0 BRA `(.L_x_2543) ;  /* 0xfffffffc00f08947 */ /* 0x008fea000383ffff */
[----:B------:R-:W-:Y:S05]  /*18890*/  BRA `(.L_x_2604) ;  /* 0xffffffe400ac7947 */ /* 0x000fea000383ffff */
.L_x_2605:
        /* <DEDUP_REMOVED lines=14> */
.L_x_5875:


//--------------------- .text._ZN7cutlass13device_kernelIN5flash11enable_sm90INS1_16FlashAttnFwdSm90INS1_25CollectiveMainloopFwdSm90ILi2EN4cute5tupleIJNS5_1CILi1EEES8_S8_EEENS6_IJNS7_ILi64EEESA_SA_EEELi512ENS_10bfloat16_tEfNS_4arch4Sm90ELb0ELb1ELb0ELb1ELb0ELb1ELb0ELb0ELb0ELb1ELb0ELb0EEENS1_21CollectiveEpilogueFwdINS6_IJSA_NS7_ILi512EEESA_EEES9_SC_SE_Li256ELb1ELb1ELb0ELb0EEENS1_36VarlenDynamicPersistentTileSchedulerILi64ELi64ELi256ELi128ELb0ELb1ELb1ELb1ELb0ELb1EEEEEEEEEvNT_6ParamsE --------------------------
	.section	.text._ZN7cutlass13device_kernelIN5flash11enable_sm90INS1_16FlashAttnFwdSm90INS1_25CollectiveMainloopFwdSm90ILi2EN4cute5tupleIJNS5_1CILi1EEES8_S8_EEENS6_IJNS7_ILi64EEESA_SA_EEELi512ENS_10bfloat16_tEfNS_4arch4Sm90ELb0ELb1ELb0ELb1ELb0ELb1ELb0ELb0ELb0ELb1ELb0ELb0EEENS1_21CollectiveEpilogueFwdINS6_IJSA_NS7_ILi512EEESA_EEES9_SC_SE_Li256ELb1ELb1ELb0ELb0EEENS1_36VarlenDynamicPersistentTileSchedulerILi64ELi64ELi256ELi128ELb0ELb1ELb1ELb1ELb0ELb1EEEEEEEEEvNT_6ParamsE,"ax",@progbits
	.align	128
.text._ZN7cutlass13device_kernelIN5flash11enable_sm90INS1_16FlashAttnFwdSm90INS1_25CollectiveMainloopFwdSm90ILi2EN4cute5tupleIJNS5_1CILi1EEES8_S8_EEENS6_IJNS7_ILi64EEESA_SA_EEELi512ENS_10bfloat16_tEfNS_4arch4Sm90ELb0ELb1ELb0ELb1ELb0ELb1ELb0ELb0ELb0ELb1ELb0ELb0EEENS1_21CollectiveEpilogueFwdINS6_IJSA_NS7_ILi512EEESA_EEES9_SC_SE_Li256ELb1ELb1ELb0ELb0EEENS1_36VarlenDynamicPersistentTileSchedulerILi64ELi64ELi256ELi128ELb0ELb1ELb1ELb1ELb0ELb1EEEEEEEEEvNT_6ParamsE:
        .type           _ZN7cutlass13device_kernelIN5flash11enable_sm90INS1_16FlashAttnFwdSm90INS1_25CollectiveMainloopFwdSm90ILi2EN4cute5tupleIJNS5_1CILi1EEES8_S8_EEENS6_IJNS7_ILi64EEESA_SA_EEELi512ENS_10bfloat16_tEfNS_4arch4Sm90ELb0ELb1ELb0ELb1ELb0ELb1ELb0ELb0ELb0ELb1ELb0ELb0EEENS1_21CollectiveEpilogueFwdINS6_IJSA_NS7_ILi512EEESA_EEES9_SC_SE_Li256ELb1ELb1ELb0ELb0EEENS1_36VarlenDynamicPersistentTileSchedulerILi64ELi64ELi256ELi128ELb0ELb1ELb1ELb1ELb0ELb1EEEEEEEEEvNT_6ParamsE,@function
        .size           _ZN7cutlass13device_kernelIN5flash11enable_sm90INS1_16FlashAttnFwdSm90INS1_25CollectiveMainloopFwdSm90ILi2EN4cute5tupleIJNS5_1CILi1EEES8_S8_EEENS6_IJNS7_ILi64EEESA_SA_EEELi512ENS_10bfloat16_tEfNS_4arch4Sm90ELb0ELb1ELb0ELb1ELb0ELb1ELb0ELb0ELb0ELb1ELb0ELb0EEENS1_21CollectiveEpilogueFwdINS6_IJSA_NS7_ILi512EEESA_EEES9_SC_SE_Li256ELb1ELb1ELb0ELb0EEENS1_36VarlenDynamicPersistentTileSchedulerILi64ELi64ELi256ELi128ELb0ELb1ELb1ELb1ELb0ELb1EEEEEEEEEvNT_6ParamsE,(.L_x_5876 - _ZN7cutlass13device_kernelIN5flash11enable_sm90INS1_16FlashAttnFwdSm90INS1_25CollectiveMainloopFwdSm90ILi2EN4cute5tupleIJNS5_1CILi1EEES8_S8_EEENS6_IJNS7_ILi64EEESA_SA_EEELi512ENS_10bfloat16_tEfNS_4arch4Sm90ELb0ELb1ELb0ELb1ELb0ELb1ELb0ELb0ELb0ELb1ELb0ELb0EEENS1_21CollectiveEpilogueFwdINS6_IJSA_NS7_ILi512EEESA_EEES9_SC_SE_Li256ELb1ELb1ELb0ELb0EEENS1_36VarlenDynamicPersistentTileSchedulerILi64ELi64ELi256ELi128ELb0ELb1ELb1ELb1ELb0ELb1EEEEEEEEEvNT_6ParamsE)
        .other          _ZN7cutlass13device_kernelIN5flash11enable_sm90INS1_16FlashAttnFwdSm90INS1_25CollectiveMainloopFwdSm90ILi2EN4cute5tupleIJNS5_1CILi1EEES8_S8_EEENS6_IJNS7_ILi64EEESA_SA_EEELi512ENS_10bfloat16_tEfNS_4arch4Sm90ELb0ELb1ELb0ELb1ELb0ELb1ELb0ELb0ELb0ELb1ELb0ELb0EEENS1_21CollectiveEpilogueFwdINS6_IJSA_NS7_ILi512EEESA_EEES9_SC_SE_Li256ELb1ELb1ELb0ELb0EEENS1_36VarlenDynamicPersistentTileSchedulerILi64ELi64ELi256ELi128ELb0ELb1ELb1ELb1ELb0ELb1EEEEEEEEEvNT_6ParamsE,@"STO_CUDA_ENTRY STV_DEFAULT"
_ZN7cutlass13device_kernelIN5flash11enable_sm90INS1_16FlashAttnFwdSm90INS1_25CollectiveMainloopFwdSm90ILi2EN4cute5tupleIJNS5_1CILi1EEES8_S8_EEENS6_IJNS7_ILi64EEESA_SA_EEELi512ENS_10bfloat16_tEfNS_4arch4Sm90ELb0ELb1ELb0ELb1ELb0ELb1ELb0ELb0ELb0ELb1ELb0ELb0EEENS1_21CollectiveEpilogueFwdINS6_IJSA_NS7_ILi512EEESA_EEES9_SC_SE_Li256ELb1ELb1ELb0ELb0EEENS1_36VarlenDynamicPersistentTileSchedulerILi64ELi64ELi256ELi128ELb0ELb1ELb1ELb1ELb0ELb1EEEEEEEEEvNT_6ParamsE:
        /* <DEDUP_REMOVED lines=24> */
.L_x_2607:
[----:B------:R-:W-:Y:S05]  /*0180*/  BSYNC B0 ;  /* 0x0000000000007941 */ /* 0x000fea0003800000 */
.L_x_2606:
        /* <DEDUP_REMOVED lines=37> */
.L_x_2608:
        /* <DEDUP_REMOVED lines=22> */
.L_x_2609:
        /* <DEDUP_REMOVED lines=18> */
.L_x_2610:
        /* <DEDUP_REMOVED lines=22> */
.L_x_2611:
        /* <DEDUP_REMOVED lines=22> */
.L_x_2612:
[----:B------:R-:W-:Y:S01]  /*0920*/  PLOP3.LUT P0, PT, PT, PT, UP0, 0x80, 0x0 ;  /* 0x000000000000781c */ /* 0x000fe20003f0f008 */
[----:B------:R-:W-:Y:S01]  /*0930*/  UMOV UR36, 0x1 ;  /* 0x0000000100247882 */ /* 0x000fe20000000000 */
[----:B------:R-:W-:Y:S01]  /*0940*/  NOP ;  /* 0x0000000000007918 */ /* 0x000fe20000000000 */
[----:B------:R-:W-:Y:S01]  /*0950*/  USEL UR36, UR36, 0x2, !UP0 ;  /* 0x0000000224247887 */ /* 0x000fe2000c000000 */
[----:B------:R-:W-:Y:S01]  /*0960*/  BSSY B9, `(.L_x_2613) ;  /* 0x0001ee8000097945 */ /* 0x000fe20003800000 */
[----:B------:R-:W-:Y:S01]  /*0970*/  ULDC.64 UR42, c[0x0][0x208] ;  /* 0x00008200002a7ab9 */ /* 0x000fe20000000a00 */
[----:B012-4-:R-:W-:Y:S07]  /*0980*/  BAR.SYNC.DEFER_BLOCKING 0x0 ;  /* 0x0000000000007b1d */ /* 0x017fee0000010000 */
[----:B------:R-:W-:Y:S05]  /*0990*/  @!P0 BRA `(.L_x_2614) ;  /* 0x0000015800d88947 */ /* 0x000fea0003800000 */
.L_x_2615:
[----:B------:R-:W-:-:S08]  /*09a0*/  NOP ;  /* 0x0000000000007918 */ /* 0x000fd00000000000 */
[----:B------:R-:W0:Y:S02]  /*09b0*/  USETMAXREG.TRY_ALLOC.CTAPOOL UP0, 0xf0 ;  /* 0x000000f0000079c8 */ /* 0x000e240008000600 */
[----:B0-----:R-:W-:-:S13]  /*09c0*/  PLOP3.LUT P0, PT, PT, PT, UP0, 0x80, 0x0 ;  /* 0x000000000000781c */ /* 0x001fda0003f0f008 */
[----:B------:R-:W-:Y:S05]  /*09d0*/  @!P0 BRA `(.L_x_2615) ;  /* 0xfffffffc00f08947 */ /* 0x000fea000383ffff */
[----:B------:R-:W-:Y:S01]  /*09e0*/  ISETP.NE.AND P0, PT, R2, 0x1, PT ;  /* 0x000000010200780c */ /* 0x000fe20003f05270 */
[----:B------:R-:W0:Y:S01]  /*09f0*/  S2UR UR5, SR_CgaCtaId ;  /* 0x00000000000579c3 */ /* 0x000e220000008800 */
[----:B------:R-:W-:-:S11]  /*0a00*/  UMOV UR4, 0x400 ;  /* 0x0000040000047882 */ /* 0x000fd60000000000 */
[----:B------:R-:W-:Y:S06]  /*0a10*/  @!P0 BAR.ARV 0x8, 0x100 ;  /* 0x0204000000008b1d */ /* 0x000fec0000002000 */
[----:B------:R-:W-:Y:S01]  /*0a20*/  ISETP.GE.U32.AND P0, PT, R4, 0x100, PT ;  /* 0x000001000400780c */ /* 0x000fe20003f06070 */
[----:B0-----:R-:W-:-:S06]  /*0a30*/  ULEA UR4, UR5, UR4, 0x18 ;  /* 0x0000000405047291 */ /* 0x001fcc000f8ec03f */
[----:B------:R-:W-:-:S06]  /*0a40*/  IMAD.U32 R2, RZ, RZ, UR4 ;  /* 0x00000004ff027e24 */ /* 0x000fcc000f8e00ff */
[----:B------:R-:W-:Y:S06]  /*0a50*/  @P0 BAR.ARV 0xf, 0x100 ;  /* 0x03c4000000000b1d */ /* 0x000fec0000002000 */
[----:B------:R-:W-:Y:S02]  /*0a60*/  ULDC UR4, c[0x0][0xc3c] ;  /* 0x00030f0000047ab9 */ /* 0x000fe40000000800 */
[----:B------:R-:W-:Y:S06]  /*0a70*/  BAR.SYNC.DEFER_BLOCKING 0x5, 0x180 ;  /* 0x0146000000007b1d */ /* 0x000fec0000010000 */
[----:B------:R-:W0:Y:S02]  /*0a80*/  LDS.128 R24, [R2+0x28cd0] ;  /* 0x028cd00002187984 */ /* 0x000e240000000c00 */
[----:B------:R-:W-:Y:S06]  /*0a90*/  BAR.ARV 0x4, 0x180 ;  /* 0x0106000000007b1d */ /* 0x000fec0000002000 */
[----:B0-----:R-:W-:-:S13]  /*0aa0*/  ISETP.GE.AND P0, PT, R27, UR4, PT ;  /* 0x000000041b007c0c */ /* 0x001fda000bf06270 */
[----:B------:R-:W-:Y:S05]  /*0ab0*/  @P0 BRA `(.L_x_2616) ;  /* 0x000001ec00480947 */ /* 0x000fea0003800000 */
[----:B------:R-:W-:Y:S01]  /*0ac0*/  VIADD R15, R4, 0xffffff80 ;  /* 0xffffff80040f7836 */ /* 0x000fe20000000000 */
[----:B------:R-:W-:Y:S01]  /*0ad0*/  CS2R R186, SRZ ;  /* 0x0000000000ba7805 */ /* 0x000fe2000001ff00 */
[----:B------:R-:W-:Y:S01]  /*0ae0*/  IMAD.MOV.U32 R197, RZ, RZ, 0x40 ;  /* 0x00000040ffc57424 */ /* 0x000fe200078e00ff */
[----:B------:R-:W-:Y:S01]  /*0af0*/  CS2R R18, SRZ ;  /* 0x0000000000127805 */ /* 0x000fe2000001ff00 */
[----:B------:R-:W-:Y:S01]  /*0b00*/  IMAD.MOV.U32 R219, RZ, RZ, RZ ;  /* 0x000000ffffdb7224 */ /* 0x000fe200078e00ff */
[----:B------:R-:W-:Y:S01]  /*0b10*/  SHF.R.S32.HI R0, RZ, 0x1f, R15 ;  /* 0x0000001fff007819 */ /* 0x000fe2000001140f */
[----:B------:R-:W-:-:S03]  /*0b20*/  ULOP3.LUT UR37, UR36, 0x1, URZ, 0xfc, !UPT ;  /* 0x0000000124257892 */ /* 0x000fc6000f8efc3f */
[CC--:B------:R-:W-:Y:S02]  /*0b30*/  LEA.HI R3, R0.reuse, R15.reuse, RZ, 0x4 ;  /* 0x0000000f00037211 */ /* 0x0c0fe400078f20ff */
[----:B------:R-:W-:Y:S02]  /*0b40*/  LEA.HI R6, R0, R15, RZ, 0x5 ;  /* 0x0000000f00067211 */ /* 0x000fe400078f28ff */
[----:B------:R-:W-:Y:S02]  /*0b50*/  LOP3.LUT R4, R3, 0xfffffff0, RZ, 0xc0, !PT ;  /* 0xfffffff003047812 */ /* 0x000fe400078ec0ff */
[--C-:B------:R-:W-:Y:S02]  /*0b60*/  SHF.R.S32.HI R203, RZ, 0x5, R6.reuse ;  /* 0x00000005ffcb7819 */ /* 0x100fe40000011406 */
[----:B------:R-:W-:Y:S01]  /*0b70*/  SHF.R.S32.HI R6, RZ, 0x1f, R6 ;  /* 0x0000001fff067819 */ /* 0x000fe20000011406 */
[----:B------:R-:W-:Y:S01]  /*0b80*/  IMAD.IADD R5, R15, 0x1, -R4 ;  /* 0x000000010f057824 */ /* 0x000fe200078e0a04 */
[----:B------:R-:W-:-:S02]  /*0b90*/  SHF.R.S32.HI R4, RZ, 0x4, R3 ;  /* 0x00000004ff047819 */ /* 0x000fc40000011403 */
[----:B------:R-:W-:Y:S02]  /*0ba0*/  LEA.HI R7, R0, R15, RZ, 0x7 ;  /* 0x0000000f00077211 */ /* 0x000fe400078f38ff */
[----:B------:R-:W-:Y:S02]  /*0bb0*/  SHF.R.S32.HI R10, RZ, 0x1f, R5 ;  /* 0x0000001fff0a7819 */ /* 0x000fe40000011405 */
[----:B------:R-:W-:Y:S02]  /*0bc0*/  LEA.HI R3, R3, R4, RZ, 0x1 ;  /* 0x0000000403037211 */ /* 0x000fe400078f08ff */
[----:B------:R-:W-:Y:S02]  /*0bd0*/  LEA.HI R13, R10, R5, RZ, 0x3 ;  /* 0x000000050a0d7211 */ /* 0x000fe400078f18ff */
[----:B------:R-:W-:Y:S02]  /*0be0*/  LEA.HI R6, R6, R203, RZ, 0x2 ;  /* 0x000000cb06067211 */ /* 0x000fe400078f10ff */
[C---:B------:R-:W-:Y:S01]  /*0bf0*/  LOP3.LUT R14, R13.reuse, 0xfffffff8, RZ, 0xc0, !PT ;  /* 0xfffffff80d0e7812 */ /* 0x040fe200078ec0ff */
[----:B------:R-:W-:Y:S01]  /*0c00*/  IMAD.SHL.U32 R13, R13, 0x40, RZ ;  /* 0x000000400d0d7824 */ /* 0x000fe200078e00ff */
[----:B------:R-:W-:-:S02]  /*0c10*/  LOP3.LUT R3, R3, 0x1ffffffe, RZ, 0xc0, !PT ;  /* 0x1ffffffe03037812 */ /* 0x000fc400078ec0ff */
[----:B------:R-:W-:Y:S01]  /*0c20*/  SHF.R.S32.HI R222, RZ, 0x7, R7 ;  /* 0x00000007ffde7819 */ /* 0x000fe20000011407 */
[----:B------:R-:W-:Y:S01]  /*0c30*/  IMAD.IADD R14, R5, 0x1, -R14 ;  /* 0x00000001050e7824 */ /* 0x000fe200078e0a0e */
[----:B------:R-:W-:Y:S01]  /*0c40*/  LOP3.LUT R6, R6, 0x3ffffc, RZ, 0xc0, !PT ;  /* 0x003ffffc06067812 */ /* 0x000fe200078ec0ff */
[----:B------:R-:W-:Y:S01]  /*0c50*/  IMAD.IADD R3, R4, 0x1, -R3 ;  /* 0x0000000104037824 */ /* 0x000fe200078e0a03 */
[----:B------:R-:W-:Y:S01]  /*0c60*/  LOP3.LUT R8, R7, 0xffffff80, RZ, 0xc0, !PT ;  /* 0xffffff8007087812 */ /* 0x000fe200078ec0ff */
[----:B------:R-:W-:Y:S01]  /*0c70*/  IMAD R5, R222, 0x100, R5 ;  /* 0x00000100de057824 */ /* 0x000fe200078e0205 */
[C---:B------:R-:W-:Y:S01]  /*0c80*/  R2P PR, R14.reuse, 0x6 ;  /* 0x000000060e007804 */ /* 0x040fe20000000000 */
[----:B------:R-:W-:Y:S01]  /*0c90*/  IMAD.IADD R6, R203, 0x1, -R6 ;  /* 0x00000001cb067824 */ /* 0x000fe200078e0a06 */
[----:B------:R-:W-:Y:S01]  /*0ca0*/  LEA.HI R7, R7, R222, RZ, 0x1 ;  /* 0x000000de07077211 */ /* 0x000fe200078f08ff */
[----:B------:R-:W-:Y:S02]  /*0cb0*/  IMAD.SHL.U32 R4, R14, 0x40, RZ ;  /* 0x000000400e047824 */ /* 0x000fe400078e00ff */
[----:B------:R-:W-:Y:S01]  /*0cc0*/  IMAD.IADD R8, R15, 0x1, -R8 ;  /* 0x000000010f087824 */ /* 0x000fe200078e0a08 */
[----:B------:R-:W-:Y:S01]  /*0cd0*/  LOP3.LUT R7, R7, 0xfffffe, RZ, 0xc0, !PT ;  /* 0x00fffffe07077812 */ /* 0x000fe200078ec0ff */
[----:B------:R-:W-:Y:S01]  /*0ce0*/  IMAD R6, R6, 0x10, R5 ;  /* 0x0000001006067824 */ /* 0x000fe200078e0205 */
[----:B------:R-:W-:Y:S01]  /*0cf0*/  LOP3.LUT R4, R4, 0x1c0, RZ, 0xc0, !PT ;  /* 0x000001c004047812 */ /* 0x000fe200078ec0ff */
[----:B------:R-:W-:Y:S01]  /*0d00*/  IMAD.SHL.U32 R3, R3, 0x8, RZ ;  /* 0x0000000803037824 */ /* 0x000fe200078e00ff */
[----:B------:R-:W-:Y:S01]  /*0d10*/  SHF.R.S32.HI R9, RZ, 0x1f, R8 ;  /* 0x0000001fff097819 */ /* 0x000fe20000011408 */
[----:B------:R-:W-:Y:S01]  /*0d20*/  IMAD.IADD R7, R222, 0x1, -R7 ;  /* 0x00000001de077824 */ /* 0x000fe200078e0a07 */
[----:B------:R-:W-:Y:S01]  /*0d30*/  SEL R197, R197, 0xffffffc0, !P2 ;  /* 0xffffffc0c5c57807 */ /* 0x000fe20005000000 */
[--C-:B------:R-:W-:Y:S01]  /*0d40*/  IMAD.U32 R235, R6, 0x40, R3.reuse ;  /* 0x0000004006eb7824 */ /* 0x100fe200078e0003 */
[----:B------:R-:W-:Y:S01]  /*0d50*/  LOP3.LUT R3, R4, 0x8, R3, 0xf8, !PT ;  /* 0x0000000804037812 */ /* 0x000fe200078ef803 */
[----:B------:R-:W-:Y:S01]  /*0d60*/  IMAD.SHL.U32 R194, R7, 0x100, RZ ;  /* 0x0000010007c27824 */ /* 0x000fe200078e00ff */
[----:B------:R-:W-:-:S02]  /*0d70*/  SHF.R.U32.HI R6, RZ, 0x3, R4 ;  /* 0x00000003ff067819 */ /* 0x000fc40000011604 */
[----:B------:R-:W-:Y:S02]  /*0d80*/  LOP3.LUT R4, R13, 0x7ffffe00, RZ, 0xc0, !PT ;  /* 0x7ffffe000d047812 */ /* 0x000fe400078ec0ff */
[----:B------:R-:W-:Y:S02]  /*0d90*/  LEA.HI R10, R9, R8, RZ, 0x2 ;  /* 0x00000008090a7211 */ /* 0x000fe400078f10ff */
[----:B------:R-:W-:Y:S01]  /*0da0*/  LOP3.LUT R3, R3, R6, RZ, 0x3c, !PT ;  /* 0x0000000603037212 */ /* 0x000fe200078e3cff */
[----:B------:R-:W-:Y:S01]  /*0db0*/  IMAD R4, R203, 0x400, R4 ;  /* 0x00000400cb047824 */ /* 0x000fe200078e0204 */
[--C-:B------:R-:W-:Y:S02]  /*0dc0*/  SHF.R.S32.HI R11, RZ, 0x2, R10.reuse ;  /* 0x00000002ff0b7819 */ /* 0x100fe4000001140a */
[----:B------:R-:W-:Y:S01]  /*0dd0*/  SHF.R.S32.HI R12, RZ, 0x1f, R10 ;  /* 0x0000001fff0c7819 */ /* 0x000fe2000001140a */
[----:B------:R-:W-:Y:S01]  /*0de0*/  IMAD.IADD R3, R4, 0x1, R3 ;  /* 0x0000000104037824 */ /* 0x000fe200078e0203 */
[----:B------:R-:W-:-:S02]  /*0df0*/  LEA.HI R4, R0, R15, RZ, 0x3 ;  /* 0x0000000f00047211 */ /* 0x000fc400078f18ff */
[----:B------:R-:W-:Y:S01]  /*0e00*/  LEA.HI R12, R12, R11, RZ, 0x3 ;  /* 0x0000000b0c0c7211 */ /* 0x000fe200078f18ff */
[----:B------:R-:W-:Y:S01]  /*0e10*/  IMAD R195, R3, 0x2, R2 ;  /* 0x0000000203c37824 */ /* 0x000fe200078e0202 */
[----:B------:R-:W-:Y:S02]  /*0e20*/  LEA.HI R0, R0, R15, RZ, 0x2 ;  /* 0x0000000f00007211 */ /* 0x000fe400078f10ff */
[----:B------:R-:W-:Y:S01]  /*0e30*/  LOP3.LUT R12, R12, 0xfffffff8, RZ, 0xc0, !PT ;  /* 0xfffffff80c0c7812 */ /* 0x000fe200078ec0ff */
[----:B------:R-:W-:Y:S01]  /*0e40*/  VIADD R198, R195, 0x26800 ;  /* 0x00026800c3c67836 */ /* 0x000fe20000000000 */
[----:B------:R-:W-:Y:S01]  /*0e50*/  LEA.HI R9, R9, R8, RZ, 0x5 ;  /* 0x0000000809097211 */ /* 0x000fe200078f28ff */
[----:B------:R-:W-:Y:S01]  /*0e60*/  VIADD R196, R195, 0x26820 ;  /* 0x00026820c3c47836 */ /* 0x000fe20000000000 */
[----:B------:R-:W-:Y:S01]  /*0e70*/  SHF.R.S32.HI R185, RZ, 0x2, R0 ;  /* 0x00000002ffb97819 */ /* 0x000fe20000011400 */
[----:B------:R-:W-:Y:S01]  /*0e80*/  IMAD.IADD R12, R11, 0x1, -R12 ;  /* 0x000000010b0c7824 */ /* 0x000fe200078e0a0c */
[----:B------:R-:W-:Y:S01]  /*0e90*/  SHF.R.S32.HI R9, RZ, 0x5, R9 ;  /* 0x00000005ff097819 */ /* 0x000fe20000011409 */
[----:B------:R-:W-:Y:S01]  /*0ea0*/  @P1 VIADD R196, R198, 0xffffffe0 ;  /* 0xffffffe0c6c41836 */ /* 0x000fe20000000000 */
[----:B------:R-:W-:Y:S01]  /*0eb0*/  SHF.R.S32.HI R221, RZ, 0x3, R4 ;  /* 0x00000003ffdd7819 */ /* 0x000fe20000011404 */
[----:B------:R-:W-:Y:S01]  /*0ec0*/  VIADD R236, R185, 0x20 ;  /* 0x00000020b9ec7836 */ /* 0x000fe20000000000 */
[----:B------:R-:W-:Y:S01]  /*0ed0*/  LOP3.LUT R220, R4, 0xfffffff8, RZ, 0xc0, !PT ;  /* 0xfffffff804dc7812 */ /* 0x000fe200078ec0ff */
[----:B------:R-:W-:Y:S01]  /*0ee0*/  IMAD R191, R9, 0x10, R12 ;  /* 0x0000001009bf7824 */ /* 0x000fe200078e020c */
[----:B------:R-:W-:Y:S01]  /*0ef0*/  SHF.R.S32.HI R4, RZ, 0x1f, R0 ;  /* 0x0000001fff047819 */ /* 0x000fe20000011400 */
[----:B------:R-:W-:Y:S01]  /*0f00*/  IMAD.SHL.U32 R228, R236, 0x40, RZ ;  /* 0x00000040ece47824 */ /* 0x000fe200078e00ff */
[----:B------:R-:W-:Y:S01]  /*0f10*/  LOP3.LUT R225, R0, 0xfffffffc, RZ, 0xc0, !PT ;  /* 0xfffffffc00e17812 */ /* 0x000fe200078ec0ff */
[C---:B------:R-:W-:Y:S01]  /*0f20*/  IMAD.IADD R220, R15.reuse, 0x1, -R220 ;  /* 0x000000010fdc7824 */ /* 0x040fe200078e0adc */
[----:B------:R-:W-:Y:S01]  /*0f30*/  SHF.R.S32.HI R9, RZ, 0x1f, R236 ;  /* 0x0000001fff097819 */ /* 0x000fe200000114ec */
[----:B------:R-:W-:Y:S01]  /*0f40*/  IMAD.IADD R198, R198, 0x1, R197 ;  /* 0x00000001c6c67824 */ /* 0x000fe200078e02c5 */
[----:B------:R-:W-:Y:S01]  /*0f50*/  LEA.HI R4, R4, R185, RZ, 0x3 ;  /* 0x000000b904047211 */ /* 0x000fe200078f18ff */
[----:B------:R-:W-:Y:S01]  /*0f60*/  IMAD.IADD R225, R15, 0x1, -R225 ;  /* 0x000000010fe17824 */ /* 0x000fe200078e0ae1 */
[----:B------:R-:W-:Y:S01]  /*0f70*/  LEA.HI R9, R9, R236, RZ, 0x3 ;  /* 0x000000ec09097211 */ /* 0x000fe200078f18ff */
[----:B------:R-:W-:Y:S01]  /*0f80*/  IMAD.SHL.U32 R200, R220, 0x8, RZ ;  /* 0x00000008dcc87824 */ /* 0x000fe200078e00ff */
[----:B------:R-:W-:Y:S01]  /*0f90*/  LOP3.LUT R4, R4, 0xfffffff8, RZ, 0xc0, !PT ;  /* 0xfffffff804047812 */ /* 0x000fe200078ec0ff */
[C---:B------:R-:W-:Y:S01]  /*0fa0*/  IMAD.SHL.U32 R16, R225.reuse, 0x8, RZ ;  /* 0x00000008e1107824 */ /* 0x040fe200078e00ff */
[----:B------:R-:W-:Y:S01]  /*0fb0*/  LEA.HI R0, R225, R225, RZ, 0x1 ;  /* 0x000000e1e1007211 */ /* 0x000fe200078f08ff */
[----:B------:R-:W-:Y:S01]  /*0fc0*/  IMAD.SHL.U32 R9, R9, 0x40, RZ ;  /* 0x0000004009097824 */ /* 0x000fe200078e00ff */
[----:B------:R-:W-:Y:S01]  /*0fd0*/  LOP3.LUT R228, R228, 0x1c0, RZ, 0xc0, !PT ;  /* 0x000001c0e4e47812 */ /* 0x000fe200078ec0ff */
[----:B------:R-:W-:Y:S01]  /*0fe0*/  IMAD.IADD R193, R185, 0x1, -R4 ;  /* 0x00000001b9c17824 */ /* 0x000fe200078e0a04 */
[----:B------:R-:W-:Y:S01]  /*0ff0*/  LOP3.LUT R5, R10, 0x7ffffffc, RZ, 0xc0, !PT ;  /* 0x7ffffffc0a057812 */ /* 0x000fe200078ec0ff */
[----:B------:R-:W-:Y:S01]  /*1000*/  IMAD.SHL.U32 R188, R225, 0x4, RZ ;  /* 0x00000004e1bc7824 */ /* 0x000fe200078e00ff */
[----:B------:R-:W-:Y:S01]  /*1010*/  LOP3.LUT R0, R0, 0x1ffffffe, RZ, 0xc0, !PT ;  /* 0x1ffffffe00007812 */ /* 0x000fe200078ec0ff */
[----:B------:R-:W-:Y:S01]  /*1020*/  VIADD R217, R200, 0x80 ;  /* 0x00000080c8d97836 */ /* 0x000fe20000000000 */
[----:B------:R-:W-:Y:S01]  /*1030*/  LOP3.LUT R4, R228, 0x38, R16, 0xf8, !PT ;  /* 0x00000038e4047812 */ /* 0x000fe200078ef810 */
[C---:B------:R-:W-:Y:S01]  /*1040*/  VIADD R216, R200.reuse, 0xc0 ;  /* 0x000000c0c8d87836 */ /* 0x040fe20000000000 */
[----:B------:R-:W-:Y:S01]  /*1050*/  SHF.R.U32.HI R6, RZ, 0x3, R228 ;  /* 0x00000003ff067819 */ /* 0x000fe200000116e4 */
[C---:B------:R-:W-:Y:S01]  /*1060*/  VIADD R218, R200.reuse, 0x40 ;  /* 0x00000040c8da7836 */ /* 0x040fe20000000000 */
[----:B------:R-:W-:Y:S01]  /*1070*/  LOP3.LUT R229, R9, 0xfffffe00, RZ, 0xc0, !PT ;  /* 0xfffffe0009e57812 */ /* 0x000fe200078ec0ff */
[C---:B------:R-:W-:Y:S01]  /*1080*/  VIADD R215, R200.reuse, 0x100 ;  /* 0x00000100c8d77836 */ /* 0x040fe20000000000 */
[----:B------:R-:W-:Y:S01]  /*1090*/  SHF.R.S32.HI R7, RZ, 0x1f, R216 ;  /* 0x0000001fff077819 */ /* 0x000fe200000114d8 */
[----:B------:R-:W-:Y:S01]  /*10a0*/  VIADD R214, R200, 0x140 ;  /* 0x00000140c8d67836 */ /* 0x000fe20000000000 */
[----:B------:R-:W-:Y:S01]  /*10b0*/  LOP3.LUT R227, R229, R4, R6, 0xf6, !PT ;  /* 0x00000004e5e37212 */ /* 0x000fe200078ef606 */
[----:B------:R-:W-:Y:S01]  /*10c0*/  VIADD R199, R188, 0x10 ;  /* 0x00000010bcc77836 */ /* 0x000fe20000000000 */
[----:B------:R-:W-:Y:S01]  /*10d0*/  SHF.R.S32.HI R10, RZ, 0x1f, R218 ;  /* 0x0000001fff0a7819 */ /* 0x000fe200000114da */
[C---:B------:R-:W-:Y:S01]  /*10e0*/  VIADD R224, R200.reuse, 0x180 ;  /* 0x00000180c8e07836 */ /* 0x040fe20000000000 */
[----:B------:R-:W-:Y:S01]  /*10f0*/  SHF.R.S32.HI R7, RZ, 0x1f, R214 ;  /* 0x0000001fff077819 */ /* 0x000fe200000114d6 */
[----:B------:R-:W-:Y:S01]  /*1100*/  VIADD R223, R200, 0x1c0 ;  /* 0x000001c0c8df7836 */ /* 0x000fe20000000000 */
[----:B------:R-:W-:Y:S01]  /*1110*/  SHF.R.S32.HI R226, RZ, 0x1f, R199 ;  /* 0x0000001fffe27819 */ /* 0x000fe200000114c7 */
[----:B------:R-:W-:Y:S01]  /*1120*/  IMAD.IADD R5, R8, 0x1, -R5 ;  /* 0x0000000108057824 */ /* 0x000fe200078e0a05 */
[----:B------:R-:W-:Y:S01]  /*1130*/  SHF.R.S32.HI R8, RZ, 0x1f, R217 ;  /* 0x0000001fff087819 */ /* 0x000fe200000114d9 */
[----:B------:R-:W-:Y:S01]  /*1140*/  IMAD.IADD R0, R225, 0x1, -R0 ;  /* 0x00000001e1007824 */ /* 0x000fe200078e0a00 */
[----:B------:R-:W-:Y:S01]  /*1150*/  SHF.R.S32.HI R8, RZ, 0x1f, R215 ;  /* 0x0000001fff087819 */ /* 0x000fe200000114d7 */
[----:B------:R-:W-:Y:S01]  /*1160*/  IMAD.SHL.U32 R184, R5, 0x2, RZ ;  /* 0x0000000205b87824 */ /* 0x000fe200078e00ff */
[----:B------:R-:W-:Y:S01]  /*1170*/  SHF.R.S32.HI R3, RZ, 0x1f, R224 ;  /* 0x0000001fff037819 */ /* 0x000fe200000114e0 */
[----:B------:R-:W-:Y:S01]  /*1180*/  IMAD R227, R227, 0x2, R2 ;  /* 0x00000002e3e37824 */ /* 0x000fe200078e0202 */
[----:B------:R-:W-:Y:S01]  /*1190*/  SHF.R.S32.HI R237, RZ, 0x1f, R223 ;  /* 0x0000001fffed7819 */ /* 0x000fe200000114df */
[----:B------:R-:W-:-:S02]  /*11a0*/  IMAD R201, R0, 0x8, R191 ;  /* 0x0000000800c97824 */ /* 0x000fc400078e02bf */
[----:B------:R-:W-:-:S07]  /*11b0*/  IMAD.IADD R197, R197, 0x1, R196 ;  /* 0x00000001c5c57824 */ /* 0x000fce00078e02c4 */
.L_x_2825:
[----:B------:R-:W-:Y:S01]  /*11c0*/  ULDC.64 UR4, c[0x0][0xa28] ;  /* 0x00028a0000047ab9 */ /* 0x000fe20000000a00 */
[----:B0-234-:R-:W0:Y:S01]  /*11d0*/  LDC.64 R6, c[0x0][0xa08] ;  /* 0x00028200ff067b82 */ /* 0x01de220000000a00 */
[----:B------:R-:W-:Y:S01]  /*11e0*/  ISETP.NE.U32.AND P0, PT, RZ, UR4, PT ;  /* 0x00000004ff007c0c */ /* 0x000fe2000bf05070 */
[----:B------:R-:W-:Y:S01]  /*11f0*/  IMAD.MOV.U32 R3, RZ, RZ, RZ ;  /* 0x000000ffff037224 */ /* 0x000fe200078e00ff */
[----:B------:R-:W-:Y:S01]  /*1200*/  ULDC.64 UR6, c[0x0][0xa20] ;  /* 0x0002880000067ab9 */ /* 0x000fe20000000a00 */
[----:B------:R-:W-:Y:S01]  /*1210*/  IMAD.MOV.U32 R29, RZ, RZ, RZ ;  /* 0x000000ffff1d7224 */ /* 0x000fe200078e00ff */
[----:B------:R-:W-:Y:S01]  /*1220*/  ISETP.NE.AND.EX P0, PT, RZ, UR5, PT, P0 ;  /* 0x00000005ff007c0c */ /* 0x000fe2000bf05300 */
[----:B------:R-:W-:Y:S02]  /*1230*/  ULDC.64 UR4, c[0x0][0xa18] ;  /* 0x0002860000047ab9 */ /* 0x000fe40000000a00 */
[----:B------:R-:W-:-:S04]  /*1240*/  ISETP.NE.U32.AND P1, PT, RZ, UR4, PT ;  /* 0x00000004ff007c0c */ /* 0x000fc8000bf25070 */
[----:B------:R-:W-:Y:S01]  /*1250*/  ISETP.NE.AND.EX P1, PT, RZ, UR5, PT, P1 ;  /* 0x00000005ff007c0c */ /* 0x000fe2000bf25310 */
[----:B------:R-:W-:Y:S02]  /*1260*/  ULDC.64 UR4, c[0x0][0xa08] ;  /* 0x0002820000047ab9 */ /* 0x000fe40000000a00 */
[----:B------:R-:W-:-:S03]  /*1270*/  ISETP.NE.U32.AND P3, PT, RZ, UR4, PT ;  /* 0x00000004ff007c0c */ /* 0x000fc6000bf65070 */
[----:B-1----:R-:W1:Y:S01]  /*1280*/  @P0 LDC.64 R4, c[0x0][0xa28] ;  /* 0x00028a00ff040b82 */ /* 0x002e620000000a00 */
[----:B------:R-:W-:Y:S01]  /*1290*/  ISETP.NE.AND.EX P3, PT, RZ, UR5, PT, P3 ;  /* 0x00000005ff007c0c */ /* 0x000fe2000bf65330 */
[----:B0-----:R-:W-:-:S06]  /*12a0*/  IMAD.WIDE R10, R27, 0x4, R6 ;  /* 0x000000041b0a7825 */ /* 0x001fcc00078e0206 */
[----:B------:R-:W0:Y:S01]  /*12b0*/  @P1 LDC.64 R8, c[0x0][0xa18] ;  /* 0x00028600ff081b82 */ /* 0x000e220000000a00 */
[----:B------:R-:W-:Y:S02]  /*12c0*/  ULDC UR4, c[0x0][0x288] ;  /* 0x0000a20000047ab9 */ /* 0x000fe40000000800 */
[----:B------:R-:W-:Y:S01]  /*12d0*/  IMAD.U32 R22, RZ, RZ, UR4 ;  /* 0x00000004ff167e24 */ /* 0x000fe2000f8e00ff */
[----:B------:R-:W-:Y:S02]  /*12e0*/  ULDC.64 UR4, c[0x0][0x418] ;  /* 0x0001060000047ab9 */ /* 0x000fe40000000a00 */
[----:B------:R2:W5:Y:S01]  /*12f0*/  @P3 LDG.E R29, desc[UR42][R10.64] ;  /* 0x0000002a0a1d3981 */ /* 0x000562000c1e1900 */
[----:B-1----:R-:W-:-:S05]  /*1300*/  @P0 IMAD.WIDE R4, R27, 0x4, R4 ;  /* 0x000000041b040825 */ /* 0x002fca00078e0204 */
[----:B------:R2:W5:Y:S01]  /*1310*/  @P0 LDG.E R3, desc[UR42][R4.64] ;  /* 0x0000002a04030981 */ /* 0x000562000c1e1900 */
[----:B0-----:R-:W-:-:S05]  /*1320*/  @P1 IMAD.WIDE R6, R27, 0x4, R8 ;  /* 0x000000041b061825 */ /* 0x001fca00078e0208 */
[----:B------:R2:W5:Y:S01]  /*1330*/  @P1 LDG.E R22, desc[UR42][R6.64] ;  /* 0x0000002a06161981 */ /* 0x000562000c1e1900 */
[----:B------:R-:W-:-:S03]  /*1340*/  UISETP.NE.U32.AND UP0, UPT, UR4, URZ, UPT ;  /* 0x0000003f0400728c */ /* 0x000fc6000bf05070 */
[----:B------:R-:W-:Y:S01]  /*1350*/  ULDC UR4, c[0x0][0x424] ;  /* 0x0001090000047ab9 */ /* 0x000fe20000000800 */
[----:B------:R-:W-:Y:S01]  /*1360*/  UISETP.NE.AND.EX UP0, UPT, UR5, URZ, UPT, UP0 ;  /* 0x0000003f0500728c */ /* 0x000fe2000bf05300 */
[----:B------:R-:W-:Y:S02]  /*1370*/  ISETP.NE.U32.AND P2, PT, RZ, UR6, PT ;  /* 0x00000006ff007c0c */ /* 0x000fe4000bf45070 */
[----:B------:R-:W-:Y:S01]  /*1380*/  ULDC UR5, c[0x0][0x2f0] ;  /* 0x0000bc0000057ab9 */ /* 0x000fe20000000800 */
[----:B------:R-:W-:Y:S01]  /*1390*/  USEL UR4, UR4, 0x1, UP0 ;  /* 0x0000000104047887 */ /* 0x000fe20008000000 */
[----:B------:R-:W-:-:S03]  /*13a0*/  ISETP.NE.AND.EX P2, PT, RZ, UR7, PT, P2 ;  /* 0x00000007ff007c0c */ /* 0x000fc6000bf45320 */
[----:B------:R-:W-:-:S03]  /*13b0*/  UIMAD UR4, UR4, UR5, URZ ;  /* 0x00000005040472a4 */ /* 0x000fc6000f8e023f */
[----:B------:R-:W-:Y:S01]  /*13c0*/  ULDC UR5, c[0x0][0x348] ;  /* 0x0000d20000057ab9 */ /* 0x000fe20000000800 */
[----:B------:R-:W-:Y:S02]  /*13d0*/  IMAD.MOV.U32 R204, RZ, RZ, R26 ;  /* 0x000000ffffcc7224 */ /* 0x000fe400078e001a */
[----:B------:R-:W-:Y:S01]  /*13e0*/  IMAD.MOV.U32 R205, RZ, RZ, R27 ;  /* 0x000000ffffcd7224 */ /* 0x000fe200078e001b */
[----:B--2---:R-:W-:Y:S06]  /*13f0*/  @P1 BRA `(.L_x_2617) ;  /* 0x0000000000241947 */ /* 0x004fec0003800000 */
        /* <DEDUP_REMOVED lines=9> */
.L_x_2617:
[----:B------:R-:W-:Y:S02]  /*1490*/  IMAD.U32 R36, RZ, RZ, UR5 ;  /* 0x00000005ff247e24 */ /* 0x000fe4000f8e00ff */
[----:B------:R-:W-:Y:S01]  /*14a0*/  IMAD.U32 R24, RZ, RZ, UR4 ;  /* 0x00000004ff187e24 */ /* 0x000fe2000f8e00ff */
[----:B------:R-:W-:Y:S06]  /*14b0*/  @!P2 BRA `(.L_x_2618) ;  /* 0x000000000010a947 */ /* 0x000fec0003800000 */
[----:B------:R-:W0:Y:S02]  /*14c0*/  LDC.64 R4, c[0x0][0xa20] ;  /* 0x00028800ff047b82 */ /* 0x000e240000000a00 */
[----:B0-----:R-:W-:-:S05]  /*14d0*/  IMAD.WIDE R4, R27, 0x4, R4 ;  /* 0x000000041b047825 */ /* 0x001fca00078e0204 */
[----:B------:R0:W5:Y:S01]  /*14e0*/  LDG.E R24, desc[UR42][R4.64] ;  /* 0x0000002a04187981 */ /* 0x000162000c1e1900 */
[----:B------:R-:W-:Y:S05]  /*14f0*/  BRA `(.L_x_2619) ;  /* 0x0000000000107947 */ /* 0x000fea0003800000 */
.L_x_2618:
[----:B------:R-:W-:Y:S05]  /*1500*/  @!P3 BRA `(.L_x_2619) ;  /* 0x00000000000cb947 */ /* 0x000fea0003800000 */
[----:B------:R-:W2:Y:S04]  /*1510*/  LDG.E R5, desc[UR42][R10.64] ;  /* 0x0000002a0a057981 */ /* 0x000ea8000c1e1900 */
[----:B------:R-:W2:Y:S02]  /*1520*/  LDG.E R24, desc[UR42][R10.64+0x4] ;  /* 0x0000042a0a187981 */ /* 0x000ea4000c1e1900 */
[----:B--2---:R-:W-:-:S07]  /*1530*/  IMAD.IADD R24, R24, 0x1, -R5 ;  /* 0x0000000118187824 */ /* 0x004fce00078e0a05 */
.L_x_2619:
[----:B------:R-:W-:Y:S01]  /*1540*/  ULDC.64 UR4, c[0x0][0xa10] ;  /* 0x0002840000047ab9 */ /* 0x000fe20000000a00 */
[----:B------:R-:W1:Y:S01]  /*1550*/  LDC R8, c[0x0][0x448] ;  /* 0x00011200ff087b82 */ /* 0x000e620000000800 */
[----:B------:R-:W-:-:S04]  /*1560*/  ISETP.NE.U32.AND P0, PT, RZ, UR4, PT ;  /* 0x00000004ff007c0c */ /* 0x000fc8000bf05070 */
[----:B------:R-:W-:Y:S01]  /*1570*/  ISETP.NE.AND.EX P0, PT, RZ, UR5, PT, P0 ;  /* 0x00000005ff007c0c */ /* 0x000fe2000bf05300 */
[----:B------:R-:W-:Y:S02]  /*1580*/  ULDC.64 UR4, c[0x0][0xa30] ;  /* 0x00028c0000047ab9 */ /* 0x000fe40000000a00 */
[----:B------:R-:W-:Y:S01]  /*1590*/  ISETP.NE.U32.AND P1, PT, RZ, UR4, PT ;  /* 0x00000004ff007c0c */ /* 0x000fe2000bf25070 */
[----:B-----5:R-:W-:Y:S01]  /*15a0*/  IMAD.MOV.U32 R37, RZ, RZ, R24 ;  /* 0x000000ffff257224 */ /* 0x020fe200078e0018 */
[----:B------:R-:W2:Y:S02]  /*15b0*/  LDC.64 R12, c[0x0][0x9e0] ;  /* 0x00027800ff0c7b82 */ /* 0x000ea40000000a00 */
[----:B------:R-:W-:-:S06]  /*15c0*/  ISETP.NE.AND.EX P1, PT, RZ, UR5, PT, P1 ;  /* 0x00000005ff007c0c */ /* 0x000fcc000bf25310 */
[----:B0-----:R-:W0:Y:S08]  /*15d0*/  @P0 LDC.64 R4, c[0x0][0xa10] ;  /* 0x00028400ff040b82 */ /* 0x001e300000000a00 */
[----:B------:R-:W3:Y:S01]  /*15e0*/  @P1 LDC.64 R6, c[0x0][0xa30] ;  /* 0x00028c00ff061b82 */ /* 0x000ee20000000a00 */
[----:B0-----:R-:W-:-:S05]  /*15f0*/  @P0 IMAD.WIDE R4, R27, 0x4, R4 ;  /* 0x000000041b040825 */ /* 0x001fca00078e0204 */
[----:B------:R-:W4:Y:S04]  /*1600*/  @P0 LDG.E R0, desc[UR42][R4.64] ;  /* 0x0000002a04000981 */ /* 0x000f28000c1e1900 */
[----:B------:R-:W4:Y:S01]  /*1610*/  @P0 LDG.E R9, desc[UR42][R4.64+0x4] ;  /* 0x0000042a04090981 */ /* 0x000f22000c1e1900 */
[----:B---3--:R-:W-:-:S05]  /*1620*/  @P1 IMAD.WIDE R6, R27, 0x4, R6 ;  /* 0x000000041b061825 */ /* 0x008fca00078e0206 */
[----:B------:R0:W5:Y:S01]  /*1630*/  @P1 LDG.E R37, desc[UR42][R6.64] ;  /* 0x0000002a06251981 */ /* 0x000162000c1e1900 */
[----:B-1----:R-:W-:Y:S01]  /*1640*/  ISETP.NE.AND P1, PT, R8, 0x1, PT ;  /* 0x000000010800780c */ /* 0x002fe20003f25270 */
[----:B------:R-:W-:Y:S01]  /*1650*/  IMAD.SHL.U32 R192, R25, 0x40, RZ ;  /* 0x0000004019c07824 */ /* 0x000fe200078e00ff */
[----:B--2---:R-:W-:Y:S01]  /*1660*/  ISETP.GE.AND P2, PT, R13, 0x1, PT ;  /* 0x000000010d00780c */ /* 0x004fe20003f46270 */
[----:B------:R-:W-:-:S10]  /*1670*/  IMAD.IADD R10, R24, 0x1, -R3 ;  /* 0x00000001180a7824 */ /* 0x000fd400078e0a03 */
[----:B------:R-:W1:Y:S08]  /*1680*/  @P1 LDC R11, c[0x0][0x44c] ;  /* 0x00011300ff0b1b82 */ /* 0x000e700000000800 */
[----:B------:R-:W2:Y:S01]  /*1690*/  @P1 LDC R8, c[0x0][0x450] ;  /* 0x00011400ff081b82 */ /* 0x000ea20000000800 */
[----:B----4-:R-:W-:Y:S02]  /*16a0*/  @P0 IMAD.IADD R36, R9, 0x1, -R0 ;  /* 0x0000000109240824 */ /* 0x010fe400078e0a00 */
[----:B------:R-:W-:-:S02]  /*16b0*/  VIADD R0, R192, 0x3f ;  /* 0x0000003fc0007836 */ /* 0x000fc40000000000 */
[----:B------:R-:W-:Y:S02]  /*16c0*/  IMAD.IADD R23, R10, 0x1, R36 ;  /* 0x000000010a177824 */ /* 0x000fe400078e0224 */
[----:B-1----:R-:W-:-:S03]  /*16d0*/  @P1 IMAD.HI.U32 R3, R0, R11, RZ ;  /* 0x0000000b00031227 */ /* 0x002fc600078e00ff */
[C---:B------:R-:W-:Y:S01]  /*16e0*/  IADD3 R5, R23.reuse, 0x1, -R22 ;  /* 0x0000000117057810 */ /* 0x040fe20007ffe816 */
[----:B------:R-:W-:Y:S01]  /*16f0*/  IMAD.MOV.U32 R4, RZ, RZ, R0 ;  /* 0x000000ffff047224 */ /* 0x000fe200078e0000 */
[----:B--2---:R-:W-:Y:S01]  /*1700*/  @P1 SHF.R.U32.HI R4, RZ, R8, R3 ;  /* 0x00000008ff041219 */ /* 0x004fe20000011603 */
[----:B------:R-:W-:-:S04]  /*1710*/  VIADD R0, R23, 0x3f ;  /* 0x0000003f17007836 */ /* 0x000fc80000000000 */
[----:B0-----:R-:W-:Y:S01]  /*1720*/  IMAD.IADD R7, R5, 0x1, R4 ;  /* 0x0000000105077824 */ /* 0x001fe200078e0204 */
[----:B------:R-:W-:-:S04]  /*1730*/  SHF.R.S32.HI R3, RZ, 0x1f, R0 ;  /* 0x0000001fff037819 */ /* 0x000fc80000011400 */
[----:B------:R-:W-:Y:S01]  /*1740*/  LEA.HI R3, R3, R0, RZ, 0x6 ;  /* 0x0000000003037211 */ /* 0x000fe200078f30ff */
[----:B------:R-:W-:-:S03]  /*1750*/  IMAD.IADD R0, R7, 0x1, R12 ;  /* 0x0000000107007824 */ /* 0x000fc600078e020c */
[----:B------:R-:W-:Y:S01]  /*1760*/  SHF.R.S32.HI R168, RZ, 0x6, R3 ;  /* 0x00000006ffa87819 */ /* 0x000fe20000011403 */
[----:B------:R-:W-:Y:S06]  /*1770*/  @!P2 BRA `(.L_x_2620) ;  /* 0x000000000048a947 */ /* 0x000fec0003800000 */
[C---:B------:R-:W-:Y:S01]  /*1780*/  ISETP.GT.AND P0, PT, R7.reuse, RZ, PT ;  /* 0x000000ff0700720c */ /* 0x040fe20003f04270 */
[----:B------:R-:W-:Y:S01]  /*1790*/  BSSY B0, `(.L_x_2621) ;  /* 0x000000e000007945 */ /* 0x000fe20003800000 */
[----:B------:R-:W-:-:S11]  /*17a0*/  VIADD R3, R7, 0xffffffff ;  /* 0xffffffff07037836 */ /* 0x000fd60000000000 */
        /* <DEDUP_REMOVED lines=8> */
.L_x_2622:
[----:B------:R-:W-:-:S13]  /*1830*/  ISETP.NE.AND P0, PT, R13, 0x1, PT ;  /* 0x000000010d00780c */ /* 0x000fda0003f05270 */
[----:B------:R-:W0:Y:S02]  /*1840*/  @P0 LDC.64 R4, c[0x0][0x9e8] ;  /* 0x00027a00ff040b82 */ /* 0x000e240000000a00 */
[----:B0-----:R-:W-:-:S05]  /*1850*/  @P0 IMAD.HI.U32 R4, R3, R4, RZ ;  /* 0x0000000403040227 */ /* 0x001fca00078e00ff */
[----:B------:R-:W-:-:S07]  /*1860*/  @P0 SHF.R.U32.HI R3, RZ, R5, R4 ;  /* 0x00000005ff030219 */ /* 0x000fce0000011604 */
.L_x_2623:
[----:B------:R-:W-:Y:S05]  /*1870*/  BSYNC B0 ;  /* 0x0000000000007941 */ /* 0x000fea0003800000 */
.L_x_2621:
[----:B------:R-:W-:-:S05]  /*1880*/  IMAD R3, R3, R13, R13 ;  /* 0x0000000d03037224 */ /* 0x000fca00078e020d */
[----:B------:R-:W-:-:S07]  /*1890*/  VIMNMX R0, R0, R3, PT ;  /* 0x0000000300007248 */ /* 0x000fce0003fe0100 */
.L_x_2620:
[----:B------:R-:W0:Y:S01]  /*18a0*/  @P1 LDC R3, c[0x0][0x44c] ;  /* 0x00011300ff031b82 */ /* 0x000e220000000800 */
[----:B------:R-:W-:-:S07]  /*18b0*/  ULDC UR4, c[0x0][0x9dc] ;  /* 0x0002770000047ab9 */ /* 0x000fce0000000800 */
[----:B------:R-:W1:Y:S01]  /*18c0*/  @P1 LDC R5, c[0x0][0x450] ;  /* 0x00011400ff051b82 */ /* 0x000e620000000800 */
[----:B0-----:R-:W-:-:S04]  /*18d0*/  @P1 IMAD.HI.U32 R4, R192, R3, RZ ;  /* 0x00000003c0041227 */ /* 0x001fc800078e00ff */
[----:B------:R-:W-:Y:S01]  /*18e0*/  IMAD.MOV.U32 R3, RZ, RZ, R192 ;  /* 0x000000ffff037224 */ /* 0x000fe200078e00c0 */
[----:B-1----:R-:W-:-:S04]  /*18f0*/  @P1 SHF.R.U32.HI R3, RZ, R5, R4 ;  /* 0x00000005ff031219 */ /* 0x002fc80000011604 */
[----:B------:R-:W-:-:S05]  /*1900*/  IADD3 R3, R3, R23, -R22 ;  /* 0x0000001703037210 */ /* 0x000fca0007ffe816 */
[----:B------:R-:W-:Y:S01]  /*1910*/  VIADD R4, R3, -UR4 ;  /* 0x8000000403047c36 */ /* 0x000fe20008000000 */
[----:B------:R-:W-:Y:S06]  /*1920*/  @!P2 BRA `(.L_x_2624) ;  /* 0x000000000044a947 */ /* 0x000fec0003800000 */
[----:B------:R-:W-:Y:S01]  /*1930*/  ISETP.GT.AND P0, PT, R3, -0x1, PT ;  /* 0xffffffff0300780c */ /* 0x000fe20003f04270 */
[----:B------:R-:W-:-:S12]  /*1940*/  BSSY B0, `(.L_x_2625) ;  /* 0x000000d000007945 */ /* 0x000fd80003800000 */
        /* <DEDUP_REMOVED lines=8> */
.L_x_2626:
[----:B------:R-:W-:-:S13]  /*19d0*/  ISETP.NE.AND P0, PT, R13, 0x1, PT ;  /* 0x000000010d00780c */ /* 0x000fda0003f05270 */
[----:B------:R-:W0:Y:S02]  /*19e0*/  @P0 LDC.64 R6, c[0x0][0x9e8] ;  /* 0x00027a00ff060b82 */ /* 0x000e240000000a00 */
[----:B0-----:R-:W-:-:S05]  /*19f0*/  @P0 IMAD.HI.U32 R6, R3, R6, RZ ;  /* 0x0000000603060227 */ /* 0x001fca00078e00ff */
[----:B------:R-:W-:-:S07]  /*1a00*/  @P0 SHF.R.U32.HI R3, RZ, R7, R6 ;  /* 0x00000007ff030219 */ /* 0x000fce0000011606 */
.L_x_2627:
[----:B------:R-:W-:Y:S05]  /*1a10*/  BSYNC B0 ;  /* 0x0000000000007941 */ /* 0x000fea0003800000 */
.L_x_2625:
[----:B------:R-:W-:-:S05]  /*1a20*/  IMAD R3, R3, R13, RZ ;  /* 0x0000000d03037224 */ /* 0x000fca00078e02ff */
[----:B------:R-:W-:-:S07]  /*1a30*/  VIMNMX R4, R4, R3, !PT ;  /* 0x0000000304047248 */ /* 0x000fce0007fe0100 */
.L_x_2624:
[----:B------:R-:W-:Y:S01]  /*1a40*/  VIADD R0, R0, 0x3f ;  /* 0x0000003f00007836 */ /* 0x000fe20000000000 */
[----:B------:R-:W-:Y:S02]  /*1a50*/  SHF.R.S32.HI R5, RZ, 0x1f, R4 ;  /* 0x0000001fff057819 */ /* 0x000fe40000011404 */
[----:B------:R-:W-:Y:S02]  /*1a60*/  PLOP3.LUT P3, PT, PT, PT, PT, 0x80, 0x0 ;  /* 0x000000000000781c */ /* 0x000fe40003f6f070 */
[----:B------:R-:W-:Y:S02]  /*1a70*/  SHF.R.S32.HI R3, RZ, 0x1f, R0 ;  /* 0x0000001fff037819 */ /* 0x000fe40000011400 */
[----:B------:R-:W-:Y:S02]  /*1a80*/  LEA.HI R5, R5, R4, RZ, 0x6 ;  /* 0x0000000405057211 */ /* 0x000fe400078f30ff */
[----:B------:R-:W-:Y:S02]  /*1a90*/  LEA.HI R3, R3, R0, RZ, 0x6 ;  /* 0x0000000003037211 */ /* 0x000fe400078f30ff */
[----:B------:R-:W-:-:S02]  /*1aa0*/  SHF.R.S32.HI R5, RZ, 0x6, R5 ;  /* 0x00000006ff057819 */ /* 0x000fc40000011405 */
[----:B------:R-:W-:Y:S02]  /*1ab0*/  SHF.R.S32.HI R3, RZ, 0x6, R3 ;  /* 0x00000006ff037819 */ /* 0x000fe40000011403 */
[----:B------:R-:W-:Y:S02]  /*1ac0*/  VIMNMX R5, RZ, R5, !PT ;  /* 0x00000005ff057248 */ /* 0x000fe40007fe0100 */
[----:B------:R-:W-:-:S03]  /*1ad0*/  VIMNMX R3, R168, R3, PT ;  /* 0x00000003a8037248 */ /* 0x000fc60003fe0100 */
[--C-:B------:R-:W-:Y:S02]  /*1ae0*/  IMAD R5, R5, 0x40, -R10.reuse ;  /* 0x0000004005057824 */ /* 0x100fe400078e0a0a */
[----:B------:R-:W-:-:S03]  /*1af0*/  IMAD R3, R3, 0x40, -R10 ;  /* 0x0000004003037824 */ /* 0x000fc600078e0a0a */
[----:B------:R-:W-:Y:S02]  /*1b00*/  VIMNMX R5, RZ, R5, !PT ;  /* 0x00000005ff057248 */ /* 0x000fe40007fe0100 */
[----:B------:R-:W-:Y:S02]  /*1b10*/  VIMNMX R0, R3, R36, PT ;  /* 0x0000002403007248 */ /* 0x000fe40003fe0100 */
[----:B------:R-:W-:Y:S02]  /*1b20*/  SHF.R.U32.HI R44, RZ, 0x6, R5 ;  /* 0x00000006ff2c7819 */ /* 0x000fe40000011605 */
[----:B------:R-:W-:-:S03]  /*1b30*/  ISETP.GT.AND P0, PT, R0, R5, PT ;  /* 0x000000050000720c */ /* 0x000fc60003f04270 */
[----:B------:R-:W-:-:S10]  /*1b40*/  IMAD.MOV.U32 R45, RZ, RZ, R44 ;  /* 0x000000ffff2d7224 */ /* 0x000fd400078e002c */
[----:B------:R-:W-:-:S05]  /*1b50*/  @P0 VIADD R0, R0, 0x3f ;  /* 0x0000003f00000836 */ /* 0x000fca0000000000 */
[----:B------:R-:W-:-:S04]  /*1b60*/  @P0 SHF.R.S32.HI R3, RZ, 0x1f, R0 ;  /* 0x0000001fff030819 */ /* 0x000fc80000011400 */
[----:B------:R-:W-:-:S04]  /*1b70*/  @P0 LEA.HI R3, R3, R0, RZ, 0x6 ;  /* 0x0000000003030211 */ /* 0x000fc800078f30ff */
[----:B------:R-:W-:-:S04]  /*1b80*/  @P0 SHF.R.S32.HI R45, RZ, 0x6, R3 ;  /* 0x00000006ff2d0819 */ /* 0x000fc80000011403 */
[----:B------:R-:W-:-:S13]  /*1b90*/  ISETP.GT.AND P0, PT, R45, R44, PT ;  /* 0x0000002c2d00720c */ /* 0x000fda0003f04270 */
[----:B------:R-:W-:Y:S05]  /*1ba0*/  @!P0 BRA `(.L_x_2628) ;  /* 0x00000028009c8947 */ /* 0x000fea0003800000 */
        /* <DEDUP_REMOVED lines=20> */
.L_x_2630:
[----:B------:R-:W-:Y:S05]  /*1cf0*/  BSYNC B6 ;  /* 0x0000000000067941 */ /* 0x000fea0003800000 */
.L_x_2629:
        /* <DEDUP_REMOVED lines=20> */
.L_x_2632:
[----:B------:R-:W-:Y:S05]  /*1e40*/  BSYNC B6 ;  /* 0x0000000000067941 */ /* 0x000fea0003800000 */
.L_x_2631:
[----:B------:R-:W-:Y:S01]  /*1e50*/  ULDC.64 UR4, c[0x0][0x9f8] ;  /* 0x00027e0000047ab9 */ /* 0x000fe20000000a00 */
[----:B------:R-:W0:Y:S01]  /*1e60*/  LDC.64 R50, c[0x0][0x300] ;  /* 0x0000c000ff327b82 */ /* 0x000e220000000a00 */
[----:B------:R-:W-:Y:S01]  /*1e70*/  ISETP.NE.U32.AND P0, PT, RZ, UR4, PT ;  /* 0x00000004ff007c0c */ /* 0x000fe2000bf05070 */
[----:B------:R-:W-:Y:S01]  /*1e80*/  IMAD.IADD R40, R29, 0x1, R24 ;  /* 0x000000011d287824 */ /* 0x000fe200078e0218 */
[----:B------:R-:W-:Y:S01]  /*1e90*/  ULDC.64 UR8, c[0x0][0xa08] ;  /* 0x0002820000087ab9 */ /* 0x000fe20000000a00 */
[----:B------:R-:W-:Y:S01]  /*1ea0*/  ULDC.64 UR6, c[0x0][0x330] ;  /* 0x0000cc0000067ab9 */ /* 0x000fe20000000a00 */
[----:B------:R-:W-:Y:S01]  /*1eb0*/  ISETP.NE.AND.EX P0, PT, RZ, UR5, PT, P0 ;  /* 0x00000005ff007c0c */ /* 0x000fe2000bf05300 */
[----:B------:R-:W-:Y:S02]  /*1ec0*/  ULDC.64 UR4, c[0x0][0x308] ;  /* 0x0000c20000047ab9 */ /* 0x000fe40000000a00 */
[----:B------:R-:W1:Y:S01]  /*1ed0*/  LDC.64 R52, c[0x0][0x3f8] ;  /* 0x0000fe00ff347b82 */ /* 0x000e620000000a00 */
[----:B------:R-:W-:-:S07]  /*1ee0*/  SHF.R.S32.HI R17, RZ, 0x1f, R16 ;  /* 0x0000001fff117819 */ /* 0x000fce0000011410 */
[----:B------:R-:W2:Y:S08]  /*1ef0*/  LDC R41, c[0x0][0x3f4] ;  /* 0x0000fd00ff297b82 */ /* 0x000eb00000000800 */
[----:B------:R-:W3:Y:S02]  /*1f00*/  @P0 LDC.64 R4, c[0x0][0x9f8] ;  /* 0x00027e00ff040b82 */ /* 0x000ee40000000a00 */
[----:B---3--:R-:W-:-:S05]  /*1f10*/  @P0 IMAD.WIDE R4, R27, 0x4, R4 ;  /* 0x000000041b040825 */ /* 0x008fca00078e0204 */
[----:B------:R3:W4:Y:S01]  /*1f20*/  @P0 LDG.E R27, desc[UR42][R4.64] ;  /* 0x0000002a041b0981 */ /* 0x000722000c1e1900 */
[----:B------:R-:W-:Y:S01]  /*1f30*/  SHF.R.S32.HI R24, RZ, 0x1f, R40 ;  /* 0x0000001fff187819 */ /* 0x000fe20000011428 */
[-C--:B0-----:R-:W-:Y:S01]  /*1f40*/  IMAD.WIDE.U32 R6, R40, R50.reuse, RZ ;  /* 0x0000003228067225 */ /* 0x081fe200078e00ff */
[----:B------:R-:W-:Y:S01]  /*1f50*/  ISETP.NE.U32.AND P0, PT, RZ, UR8, PT ;  /* 0x00000008ff007c0c */ /* 0x000fe2000bf05070 */
[----:B------:R-:W0:Y:S01]  /*1f60*/  S2R R57, SR_TID.X ;  /* 0x0000000000397919 */ /* 0x000e220000002100 */
[----:B------:R-:W-:Y:S01]  /*1f70*/  SHF.R.S32.HI R189, RZ, 0x1f, R188 ;  /* 0x0000001fffbd7819 */ /* 0x000fe200000114bc */
[----:B------:R-:W-:Y:S01]  /*1f80*/  IMAD R0, R24, R50, RZ ;  /* 0x0000003218007224 */ /* 0x000fe200078e02ff */
[----:B------:R-:W-:Y:S01]  /*1f90*/  ISETP.NE.AND.EX P0, PT, RZ, UR9, PT, P0 ;  /* 0x00000009ff007c0c */ /* 0x000fe2000bf05300 */
[----:B------:R-:W-:Y:S01]  /*1fa0*/  IMAD.WIDE.U32 R10, R26, UR6, R16 ;  /* 0x000000061a0a7c25 */ /* 0x000fe2000f8e0010 */
[----:B--2---:R-:W-:Y:S02]  /*1fb0*/  ISETP.GE.AND P1, PT, R16, R41, PT ;  /* 0x000000291000720c */ /* 0x004fe40003f26270 */
[----:B------:R-:W-:Y:S01]  /*1fc0*/  SHF.L.U64.HI R49, R50, 0x6, R51 ;  /* 0x0000000632317819 */ /* 0x000fe20000010233 */
[----:B------:R-:W-:Y:S01]  /*1fd0*/  IMAD R3, R40, R51, R0 ;  /* 0x0000003328037224 */ /* 0x000fe200078e0200 */
[----:B------:R-:W-:Y:S01]  /*1fe0*/  SHF.R.S32.HI R0, RZ, 0x1f, R26 ;  /* 0x0000001fff007819 */ /* 0x000fe2000001141a */
[----:B------:R-:W-:Y:S01]  /*1ff0*/  IMAD.SHL.U32 R14, R193, 0x40, RZ ;  /* 0x00000040c10e7824 */ /* 0x000fe200078e00ff */
[----:B------:R-:W-:Y:S01]  /*2000*/  IADD3 R40, P2, R185, R40, RZ ;  /* 0x00000028b9287210 */ /* 0x000fe20007f5e0ff */
[----:B------:R-:W-:Y:S01]  /*2010*/  IMAD.IADD R7, R7, 0x1, R3 ;  /* 0x0000000107077824 */ /* 0x000fe200078e0203 */
[----:B------:R-:W-:Y:S01]  /*2020*/  P2R R66, PR, RZ, 0x2 ;  /* 0x00000002ff427803 */ /* 0x000fe20000000000 */
[----:B------:R-:W-:-:S02]  /*2030*/  IMAD R3, R0, UR4, RZ ;  /* 0x0000000400037c24 */ /* 0x000fc4000f8e02ff */
[----:B------:R-:W-:-:S04]  /*2040*/  IMAD.WIDE.U32 R6, R26, UR4, R6 ;  /* 0x000000041a067c25 */ /* 0x000fc8000f8e0006 */
[----:B---3--:R-:W-:Y:S01]  /*2050*/  IMAD R5, R26, UR5, R3 ;  /* 0x000000051a057c24 */ /* 0x008fe2000f8e0203 */
[----:B------:R-:W-:Y:S01]  /*2060*/  ULDC.64 UR4, c[0x0][0x310] ;  /* 0x0000c40000047ab9 */ /* 0x000fe20000000a00 */
[----:B------:R-:W-:Y:S01]  /*2070*/  IMAD R9, R0, UR6, RZ ;  /* 0x0000000600097c24 */ /* 0x000fe2000f8e02ff */
[----:B------:R-:W-:Y:S01]  /*2080*/  SHF.R.S32.HI R3, RZ, 0x1f, R185 ;  /* 0x0000001fff037819 */ /* 0x000fe200000114b9 */
[----:B------:R-:W-:Y:S02]  /*2090*/  IMAD.IADD R7, R7, 0x1, R5 ;  /* 0x0000000107077824 */ /* 0x000fe400078e0205 */
[----:B------:R-:W2:Y:S01]  /*20a0*/  LDC.64 R4, c[0x0][0x408] ;  /* 0x00010200ff047b82 */ /* 0x000ea20000000a00 */
[----:B------:R-:W-:Y:S02]  /*20b0*/  IMAD R15, R26, UR7, R9 ;  /* 0x000000071a0f7c24 */ /* 0x000fe4000f8e0209 */
[----:B-1----:R-:W-:Y:S02]  /*20c0*/  IMAD R12, R3, R52, RZ ;  /* 0x00000034030c7224 */ /* 0x002fe400078e02ff */
[----:B------:R-:W-:Y:S01]  /*20d0*/  IMAD.IADD R11, R11, 0x1, R15 ;  /* 0x000000010b0b7824 */ /* 0x000fe200078e020f */
[----:B------:R-:W-:Y:S01]  /*20e0*/  SEL R15, R41, RZ, P1 ;  /* 0x000000ff290f7207 */ /* 0x000fe20000800000 */
[----:B------:R-:W-:Y:S01]  /*20f0*/  IMAD R25, R185, R53, R12 ;  /* 0x00000035b9197224 */ /* 0x000fe200078e020c */
[----:B0-----:R-:W-:Y:S01]  /*2100*/  LEA.HI R57, R57, 0x8, RZ, 0x19 ;  /* 0x0000000839397811 */ /* 0x001fe200078fc8ff */
[----:B------:R-:W-:-:S02]  /*2110*/  VIADD R68, R16, 0x20 ;  /* 0x0000002010447836 */ /* 0x000fc40000000000 */
[----:B------:R-:W-:Y:S02]  /*2120*/  IMAD.IADD R15, R16, 0x1, R15 ;  /* 0x00000001100f7824 */ /* 0x000fe400078e020f */
[----:B------:R-:W-:Y:S02]  /*2130*/  IMAD.SHL.U32 R58, R41, 0x2, RZ ;  /* 0x00000002293a7824 */ /* 0x000fe400078e00ff */
[----:B------:R-:W-:Y:S01]  /*2140*/  IMAD.X R41, R24, 0x1, R3, P2 ;  /* 0x0000000118297824 */ /* 0x000fe200010e0603 */
[----:B------:R-:W-:-:S04]  /*2150*/  SHF.R.S32.HI R48, RZ, 0x1f, R15 ;  /* 0x0000001fff307819 */ /* 0x000fc8000001140f */
[----:B------:R-:W-:Y:S02]  /*2160*/  LEA.HI R48, R48, R15, RZ, 0x3 ;  /* 0x0000000f30307211 */ /* 0x000fe400078f18ff */
[C---:B--2---:R-:W-:Y:S01]  /*2170*/  SHF.L.U64.HI R54, R4.reuse, 0x6, R5 ;  /* 0x0000000604367819 */ /* 0x044fe20000010205 */
[----:B------:R-:W-:Y:S01]  /*2180*/  IMAD.SHL.U32 R55, R4, 0x40, RZ ;  /* 0x0000004004377824 */ /* 0x000fe200078e00ff */
[----:B------:R-:W-:-:S04]  /*2190*/  LOP3.LUT R63, R48, 0xfffffff8, RZ, 0xc0, !PT ;  /* 0xfffffff8303f7812 */ /* 0x000fc800078ec0ff */
[----:B------:R-:W-:Y:S02]  /*21a0*/  SHF.R.S32.HI R69, RZ, 0x1f, R63 ;  /* 0x0000001fff457819 */ /* 0x000fe4000001143f */
[----:B----4-:R-:W-:Y:S02]  /*21b0*/  SHF.R.S32.HI R0, RZ, 0x1f, R27 ;  /* 0x0000001fff007819 */ /* 0x010fe4000001141b */
[----:B------:R-:W-:Y:S02]  /*21c0*/  SEL R27, R27, RZ, !P0 ;  /* 0x000000ff1b1b7207 */ /* 0x000fe40004000000 */
[----:B------:R-:W-:-:S03]  /*21d0*/  SEL R0, R0, RZ, !P0 ;  /* 0x000000ff00007207 */ /* 0x000fc60004000000 */
[----:B------:R-:W-:-:S04]  /*21e0*/  IMAD.WIDE.U32 R28, R27, UR4, R6 ;  /* 0x000000041b1c7c25 */ /* 0x000fc8000f8e0006 */
[----:B------:R-:W-:Y:S02]  /*21f0*/  IMAD R8, R0, UR4, RZ ;  /* 0x0000000400087c24 */ /* 0x000fe4000f8e02ff */
[----:B------:R-:W-:-:S04]  /*2200*/  IMAD.WIDE.U32 R6, R185, R52, R188 ;  /* 0x00000034b9067225 */ /* 0x000fc800078e00bc */
[----:B------:R-:W-:Y:S01]  /*2210*/  IMAD R13, R27, UR5, R8 ;  /* 0x000000051b0d7c24 */ /* 0x000fe2000f8e0208 */
[----:B------:R-:W-:Y:S01]  /*2220*/  ULDC.64 UR4, c[0x0][0x338] ;  /* 0x0000ce0000047ab9 */ /* 0x000fe20000000a00 */
[----:B------:R-:W-:Y:S02]  /*2230*/  IMAD R8, R3, R50, RZ ;  /* 0x0000003203087224 */ /* 0x000fe400078e02ff */
[----:B------:R-:W-:-:S04]  /*2240*/  IMAD.WIDE.U32 R20, R27, UR4, R10 ;  /* 0x000000041b147c25 */ /* 0x000fc8000f8e000a */
[----:B------:R-:W-:-:S04]  /*2250*/  IMAD.WIDE.U32 R10, R185, R52, R16 ;  /* 0x00000034b90a7225 */ /* 0x000fc800078e0010 */
[----:B------:R-:W-:Y:S01]  /*2260*/  IMAD R47, R185, R51, R8 ;  /* 0x00000033b92f7224 */ /* 0x000fe200078e0208 */
[----:B------:R-:W-:Y:S01]  /*2270*/  SHF.L.U64.HI R51, R52, 0x6, R53 ;  /* 0x0000000634337819 */ /* 0x000fe20000010235 */
[----:B------:R-:W-:Y:S02]  /*2280*/  IMAD.IADD R7, R7, 0x1, R25 ;  /* 0x0000000107077824 */ /* 0x000fe400078e0219 */
[----:B------:R-:W-:Y:S01]  /*2290*/  IMAD.IADD R11, R25, 0x1, R11 ;  /* 0x00000001190b7824 */ /* 0x000fe200078e020b */
[----:B-----5:R-:W-:Y:S01]  /*22a0*/  SHF.R.S32.HI R25, RZ, 0x1f, R37 ;  /* 0x0000001fff197819 */ /* 0x020fe20000011425 */
[----:B------:R-:W-:-:S04]  /*22b0*/  IMAD.WIDE.U32 R8, R185, R50, R16 ;  /* 0x00000032b9087225 */ /* 0x000fc800078e0010 */
[----:B------:R-:W-:Y:S01]  /*22c0*/  IMAD R12, R0, UR4, RZ ;  /* 0x00000004000c7c24 */ /* 0x000fe2000f8e02ff */
[----:B------:R-:W-:Y:S01]  /*22d0*/  IADD3 R46, P0, R28, R8, RZ ;  /* 0x000000081c2e7210 */ /* 0x000fe20007f1e0ff */
[----:B------:R-:W-:Y:S01]  /*22e0*/  IMAD.IADD R0, R29, 0x1, R13 ;  /* 0x000000011d007824 */ /* 0x000fe200078e020d */
[----:B------:R-:W-:Y:S01]  /*22f0*/  ULDC UR4, c[0x0][0x2f4] ;  /* 0x0000bd0000047ab9 */ /* 0x000fe20000000800 */
[----:B------:R-:W-:Y:S01]  /*2300*/  IMAD R71, R27, UR5, R12 ;  /* 0x000000051b477c24 */ /* 0x000fe2000f8e020c */
[----:B------:R-:W-:Y:S01]  /*2310*/  ISETP.GE.AND P1, PT, R68, UR4, PT ;  /* 0x0000000444007c0c */ /* 0x000fe2000bf26270 */
[----:B------:R-:W-:Y:S01]  /*2320*/  IMAD R12, R3, R4, RZ ;  /* 0x00000004030c7224 */ /* 0x000fe200078e02ff */
[----:B------:R-:W-:Y:S01]  /*2330*/  IADD3.X R47, R0, R9, R47, P0, !PT ;  /* 0x00000009002f7210 */ /* 0x000fe200007fe42f */
[----:B------:R-:W-:Y:S01]  /*2340*/  IMAD R26, R25, R52, RZ ;  /* 0x00000034191a7224 */ /* 0x000fe200078e02ff */
[----:B------:R-:W-:Y:S01]  /*2350*/  ISETP.GE.AND P0, PT, R16, UR4, PT ;  /* 0x0000000410007c0c */ /* 0x000fe2000bf06270 */
[----:B------:R-:W-:-:S02]  /*2360*/  IMAD R27, R185, R5, R12 ;  /* 0x00000005b91b7224 */ /* 0x000fc400078e020c */
[----:B------:R-:W-:Y:S01]  /*2370*/  IMAD R61, R37, R53, R26 ;  /* 0x00000035253d7224 */ /* 0x000fe200078e021a */
[----:B------:R-:W-:Y:S01]  /*2380*/  LOP3.LUT R53, R14, 0x1c0, RZ, 0xc0, !PT ;  /* 0x000001c00e357812 */ /* 0x000fe200078ec0ff */
[----:B------:R-:W-:-:S03]  /*2390*/  IMAD.WIDE.U32 R8, R185, R4, R188 ;  /* 0x00000004b9087225 */ /* 0x000fc600078e00bc */
[----:B------:R-:W-:Y:S01]  /*23a0*/  SHF.R.U32.HI R56, RZ, 0x3, R53 ;  /* 0x00000003ff387819 */ /* 0x000fe20000011635 */
[----:B------:R-:W-:-:S04]  /*23b0*/  IMAD.WIDE.U32 R12, R185, R4, R16 ;  /* 0x00000004b90c7225 */ /* 0x000fc800078e0010 */
[-C--:B------:R-:W-:Y:S02]  /*23c0*/  IMAD R26, R25, R4.reuse, RZ ;  /* 0x00000004191a7224 */ /* 0x080fe400078e02ff */
[----:B------:R-:W-:Y:S02]  /*23d0*/  IMAD.IADD R9, R9, 0x1, R27 ;  /* 0x0000000109097824 */ /* 0x000fe400078e021b */
[----:B------:R-:W-:Y:S02]  /*23e0*/  IMAD.IADD R13, R27, 0x1, R13 ;  /* 0x000000011b0d7824 */ /* 0x000fe400078e020d */
[----:B------:R-:W-:Y:S01]  /*23f0*/  IMAD R67, R37, R5, R26 ;  /* 0x0000000525437224 */ /* 0x000fe200078e021a */
[----:B------:R-:W-:Y:S01]  /*2400*/  LOP3.LUT R5, R53, 0x18, R16, 0xf8, !PT ;  /* 0x0000001835057812 */ /* 0x000fe200078ef810 */
[----:B------:R-:W-:-:S04]  /*2410*/  IMAD.WIDE.U32 R34, R37, R4, R8 ;  /* 0x0000000425227225 */ /* 0x000fc800078e0008 */
[----:B------:R-:W-:Y:S01]  /*2420*/  IMAD.WIDE.U32 R38, R37, R4, R12 ;  /* 0x0000000425267225 */ /* 0x000fe200078e000c */
[----:B------:R-:W-:Y:S02]  /*2430*/  LOP3.LUT R4, R5, R56, RZ, 0x3c, !PT ;  /* 0x0000003805047212 */ /* 0x000fe400078e3cff */
[----:B------:R-:W-:Y:S01]  /*2440*/  LOP3.LUT R5, R53, 0x38, R48, 0xf8, !PT ;  /* 0x0000003835057812 */ /* 0x000fe200078ef830 */
[----:B------:R-:W-:-:S03]  /*2450*/  IMAD.WIDE.U32 R30, R37, R52, R6 ;  /* 0x00000034251e7225 */ /* 0x000fc600078e0006 */
[----:B------:R-:W-:Y:S01]  /*2460*/  LOP3.LUT R62, R5, R56, RZ, 0x3c, !PT ;  /* 0x00000038053e7212 */ /* 0x000fe200078e3cff */
[----:B------:R-:W-:-:S04]  /*2470*/  IMAD.WIDE.U32 R32, R37, R52, R10 ;  /* 0x0000003425207225 */ /* 0x000fc800078e000a */
[----:B------:R-:W-:Y:S02]  /*2480*/  IMAD.IADD R60, R31, 0x1, R61 ;  /* 0x000000011f3c7824 */ /* 0x000fe400078e023d */
[----:B------:R-:W-:Y:S02]  /*2490*/  IMAD.IADD R65, R35, 0x1, R67 ;  /* 0x0000000123417824 */ /* 0x000fe400078e0243 */
[----:B------:R-:W-:Y:S02]  /*24a0*/  IMAD.SHL.U32 R50, R50, 0x40, RZ ;  /* 0x0000004032327824 */ /* 0x000fe400078e00ff */
[----:B------:R-:W-:Y:S02]  /*24b0*/  IMAD.SHL.U32 R52, R52, 0x40, RZ ;  /* 0x0000004034347824 */ /* 0x000fe400078e00ff */
[----:B------:R-:W-:Y:S02]  /*24c0*/  IMAD R59, R203, 0x200, R4 ;  /* 0x00000200cb3b7824 */ /* 0x000fe400078e0204 */
[----:B------:R-:W-:-:S02]  /*24d0*/  IMAD.IADD R61, R61, 0x1, R33 ;  /* 0x000000013d3d7824 */ /* 0x000fc400078e0221 */
[----:B------:R-:W-:Y:S02]  /*24e0*/  IMAD.IADD R67, R67, 0x1, R39 ;  /* 0x0000000143437824 */ /* 0x000fe400078e0227 */
[----:B------:R-:W-:Y:S02]  /*24f0*/  IMAD R62, R203, 0x200, R62 ;  /* 0x00000200cb3e7824 */ /* 0x000fe400078e023e */
[----:B------:R-:W-:-:S07]  /*2500*/  IMAD.IADD R71, R21, 0x1, R71 ;  /* 0x0000000115477824 */ /* 0x000fce00078e0247 */
.L_x_2662:
        /* <DEDUP_REMOVED lines=10> */
[----:B------:R-:W-:Y:S02]  /*25b0*/  IMAD.SHL.U32 R24, R186, 0x1000, RZ ;  /* 0x00001000ba187824 */ /* 0x000fe400078e00ff */
        /* <DEDUP_REMOVED lines=34> */
[C---:B------:R-:W-:Y:S01]  /*27e0*/  LEA R72, P5, R4.reuse, UR6, 0x1 ;  /* 0x0000000604487c11 */ /* 0x040fe2000f8a08ff */
[----:B------:R-:W-:Y:S01]  /*27f0*/  IMAD.X R8, R43, 0x1, R60, P3 ;  /* 0x000000012b087824 */ /* 0x000fe200018e063c */
[C---:B------:R-:W-:Y:S02]  /*2800*/  LEA R6, P3, R7.reuse, UR4, 0x1 ;  /* 0x0000000407067c11 */ /* 0x040fe4000f8608ff */
        /* <DEDUP_REMOVED lines=9> */
.L_x_2637:
[----:B------:R-:W-:Y:S05]  /*28a0*/  BSYNC B1 ;  /* 0x0000000000017941 */ /* 0x000fea0003800000 */
.L_x_2636:
[----:B------:R-:W-:Y:S01]  /*28b0*/  UISETP.NE.AND UP0, UPT, UR37, 0x3, UPT ;  /* 0x000000032500788c */ /* 0x000fe2000bf05270 */
[----:B-----5:R-:W-:Y:S02]  /*28c0*/  IMAD.MOV.U32 R4, RZ, RZ, R8 ;  /* 0x000000ffff047224 */ /* 0x020fe400078e0008 */
[----:B------:R-:W-:Y:S02]  /*28d0*/  IMAD.MOV.U32 R5, RZ, RZ, R9 ;  /* 0x000000ffff057224 */ /* 0x000fe400078e0009 */
[----:B0-----:R-:W-:Y:S01]  /*28e0*/  IMAD.MOV.U32 R6, RZ, RZ, R26 ;  /* 0x000000ffff067224 */ /* 0x001fe200078e001a */
[----:B------:R-:W-:Y:S01]  /*28f0*/  PLOP3.LUT P3, PT, PT, PT, UP0, 0x80, 0x0 ;  /* 0x000000000000781c */ /* 0x000fe20003f6f008 */
        /* <DEDUP_REMOVED lines=11> */
[----:B------:R-:W-:Y:S02]  /*29b0*/  PRMT R83, R83, 0x5410, R4 ;  /* 0x0000541053537816 */ /* 0x000fe40000000004 */
[----:B------:R-:W-:Y:S01]  /*29c0*/  PRMT R78, R78, 0x5410, R7 ;  /* 0x000054104e4e7816 */ /* 0x000fe20000000007 */
[----:B------:R-:W-:Y:S06]  /*29d0*/  @!P3 BRA `(.L_x_2638) ;  /* 0x000000000004b947 */ /* 0x000fec0003800000 */
[----:B------:R-:W-:Y:S01]  /*29e0*/  BPT.TRAP 0x1 ;  /* 0x000000040000795c */ /* 0x000fe20000300000 */
.L_x_2638:
[----:B------:R-:W-:Y:S01]  /*29f0*/  IMAD R64, R186, 0x8, R2 ;  /* 0x00000008ba407824 */ /* 0x000fe200078e0202 */
[----:B------:R-:W-:Y:S01]  /*2a00*/  SHF.L.U32 R43, R187, 0x1f, RZ ;  /* 0x0000001fbb2b7819 */ /* 0x000fe200000006ff */
[----:B------:R-:W-:Y:S03]  /*2a10*/  BSSY B1, `(.L_x_2639) ;  /* 0x0000003000017945 */ /* 0x000fe60003800000 */
[----:B------:R-:W0:Y:S02]  /*2a20*/  SYNCS.PHASECHK.TRANS64.TRYWAIT P5, [R64+URZ+0x28c90], R43 ;  /* 0x028c902b400075a7 */ /* 0x000e2400080a017f */
[----:B0-----:R-:W-:Y:S05]  /*2a30*/  @!P5 BRA `(.L_x_2640) ;  /* 0x000001cc0070d947 */ /* 0x001fea0003800000 */
.L_x_3026:
[----:B------:R-:W-:Y:S05]  /*2a40*/  BSYNC B1 ;  /* 0x0000000000017941 */ /* 0x000fea0003800000 */
.L_x_2639:
        /* <DEDUP_REMOVED lines=8> */
[----:B--2---:R-:W-:Y:S01]  /*2ad0*/  IMAD.U32 R25, R7, 0x10000, RZ ;  /* 0x0001000007197824 */ /* 0x004fe200078e00ff */
        /* <DEDUP_REMOVED lines=17> */
[----:B------:R-:W-:Y:S01]  /*2bf0*/  FMUL.FTZ R79, R7, R75 ;  /* 0x0000004b074f7220 */ /* 0x000fe20000410000 */
[----:B------:R-:W-:-:S02]  /*2c00*/  IMAD.U32 R6, R5, 0x10000, RZ ;  /* 0x0001000005067824 */ /* 0x000fc400078e00ff */
[-C--:B------:R-:W-:Y:S01]  /*2c10*/  FMUL.FTZ R78, R7, R70.reuse ;  /* 0x00000046074e7220 */ /* 0x080fe20000410000 */
[----:B------:R-:W-:Y:S01]  /*2c20*/  LOP3.LUT R76, R76, 0xffff0000, RZ, 0xc0, !PT ;  /* 0xffff00004c4c7812 */ /* 0x000fe200078ec0ff */
[C---:B------:R-:W-:Y:S01]  /*2c30*/  FMUL.FTZ R7, R15.reuse, R77 ;  /* 0x0000004d0f077220 */ /* 0x040fe20000410000 */
[-C--:B------:R-:W-:Y:S01]  /*2c40*/  FMUL.FTZ R15, R15, R73.reuse ;  /* 0x000000490f0f7220 */ /* 0x080fe20000410000 */
[----:B------:R-:W-:Y:S01]  /*2c50*/  LOP3.LUT R72, R72, 0xffff0000, RZ, 0xc0, !PT ;  /* 0xffff000048487812 */ /* 0x000fe200078ec0ff */
[----:B------:R-:W-:Y:S02]  /*2c60*/  IMAD.U32 R5, R4, 0x10000, RZ ;  /* 0x0001000004057824 */ /* 0x000fe400078e00ff */
[----:B------:R-:W-:Y:S01]  /*2c70*/  FFMA.FTZ R73, R14, R73, -R7 ;  /* 0x000000490e497223 */ /* 0x000fe20000010807 */
[----:B------:R-:W-:Y:S01]  /*2c80*/  LOP3.LUT R4, R4, 0xffff0000, RZ, 0xc0, !PT ;  /* 0xffff000004047812 */ /* 0x000fe200078ec0ff */
[----:B------:R-:W-:Y:S01]  /*2c90*/  FFMA.FTZ R79, R6, R70, -R79 ;  /* 0x00000046064f7223 */ /* 0x000fe2000001084f */
[----:B------:R-:W-:Y:S01]  /*2ca0*/  FFMA.FTZ R14, R14, R77, R15 ;  /* 0x0000004d0e0e7223 */ /* 0x000fe2000001000f */
[C---:B------:R-:W-:Y:S01]  /*2cb0*/  FMUL.FTZ R70, R26.reuse, R76 ;  /* 0x0000004c1a467220 */ /* 0x040fe20000410000 */
[----:B------:R-:W-:Y:S01]  /*2cc0*/  FMUL.FTZ R15, R26, R72 ;  /* 0x000000481a0f7220 */ /* 0x000fe20000410000 */
[----:B------:R-:W-:Y:S01]  /*2cd0*/  FFMA.FTZ R78, R6, R75, R78 ;  /* 0x0000004b064e7223 */ /* 0x000fe2000001004e */
        /* <DEDUP_REMOVED lines=12> */
.L_x_2645:
[----:B------:R-:W-:Y:S05]  /*2da0*/  BSYNC B2 ;  /* 0x0000000000027941 */ /* 0x000fea0003800000 */
.L_x_2644:
[----:B--2---:R1:W-:Y:S02]  /*2db0*/  STG.E.128 desc[UR42][R12.64], R4 ;  /* 0x000000040c007986 */ /* 0x0043e4000c101d2a */
.L_x_2643:
[----:B------:R-:W-:Y:S05]  /*2dc0*/  BSYNC B1 ;  /* 0x0000000000017941 */ /* 0x000fea0003800000 */
.L_x_2642:
        /* <DEDUP_REMOVED lines=56> */
.L_x_2647:
[----:B------:R-:W-:Y:S05]  /*3150*/  BSYNC B1 ;  /* 0x0000000000017941 */ /* 0x000fea0003800000 */
.L_x_2646:
[----:B-1----:R2:W-:Y:S01]  /*3160*/  STG.E.128 desc[UR42][R12.64+0x40], R4 ;  /* 0x000040040c007986 */ /* 0x0025e2000c101d2a */
[----:B------:R-:W-:Y:S05]  /*3170*/  BRA `(.L_x_2641) ;  /* 0x0000000c003c7947 */ /* 0x000fea0003800000 */
.L_x_2635:
[----:B------:R-:W-:Y:S01]  /*3180*/  IMAD R42, R45, -0x40, R36 ;  /* 0xffffffc02d2a7824 */ /* 0x000fe200078e0224 */
[----:B------:R-:W-:-:S04]  /*3190*/  ISETP.GE.AND P4, PT, R16, R81, PT ;  /* 0x000000511000720c */ /* 0x000fc80003f86270 */
[----:B------:R-:W-:-:S04]  /*31a0*/  VIMNMX R42, R42, 0x40, PT ;  /* 0x000000402a2a7848 */ /* 0x000fc80003fe0100 */
[----:B------:R-:W-:-:S13]  /*31b0*/  ISETP.GE.OR P3, PT, R185, R42, P4 ;  /* 0x0000002ab900720c */ /* 0x000fda0002766670 */
[----:B------:R-:W0:Y:S01]  /*31c0*/  @!P3 LDC.64 R12, c[0x0][0x3e8] ;  /* 0x0000fa00ff0cbb82 */ /* 0x000e220000000a00 */
[----:B------:R-:W-:Y:S01]  /*31d0*/  @!P3 IMAD R4, R54, R45, RZ ;  /* 0x0000002d3604b224 */ /* 0x000fe200078e02ff */
[----:B------:R-:W-:Y:S01]  /*31e0*/  @!P3 IADD3 R6, P5, R32, R6, RZ ;  /* 0x000000062006b210 */ /* 0x000fe20007fbe0ff */
[----:B------:R-:W-:Y:S02]  /*31f0*/  @!P3 IMAD.MOV.U32 R5, RZ, RZ, R67 ;  /* 0x000000ffff05b224 */ /* 0x000fe400078e0043 */
[-C--:B------:R-:W-:Y:S02]  /*3200*/  @!P3 IMAD R11, R70, R55.reuse, R4 ;  /* 0x00000037460bb224 */ /* 0x080fe400078e0204 */
[----:B------:R-:W-:Y:S01]  /*3210*/  @!P3 IMAD.MOV.U32 R4, RZ, RZ, R38 ;  /* 0x000000ffff04b224 */ /* 0x000fe200078e0026 */
[----:B------:R-:W1:Y:S01]  /*3220*/  @!P3 LDC.64 R26, c[0x0][0x400] ;  /* 0x00010000ff1abb82 */ /* 0x000e620000000a00 */
[----:B------:R-:W-:Y:S02]  /*3230*/  @!P3 IMAD.X R7, R43, 0x1, R61, P5 ;  /* 0x000000012b07b824 */ /* 0x000fe400028e063d */
        /* <DEDUP_REMOVED lines=12> */
[----:B------:R-:W-:-:S06]  /*3300*/  UISETP.NE.AND UP0, UPT, UR37, 0x3, UPT ;  /* 0x000000032500788c */ /* 0x000fcc000bf05270 */
[----:B------:R-:W-:Y:S01]  /*3310*/  PLOP3.LUT P3, PT, PT, PT, UP0, 0x80, 0x0 ;  /* 0x000000000000781c */ /* 0x000fe20003f6f008 */
        /* <DEDUP_REMOVED lines=16> */
.L_x_2648:
[----:B------:R-:W-:Y:S01]  /*3420*/  IMAD R64, R186, 0x8, R2 ;  /* 0x00000008ba407824 */ /* 0x000fe200078e0202 */
[----:B------:R-:W-:Y:S01]  /*3430*/  SHF.L.U32 R43, R187, 0x1f, RZ ;  /* 0x0000001fbb2b7819 */ /* 0x000fe200000006ff */
[----:B------:R-:W-:Y:S03]  /*3440*/  BSSY B1, `(.L_x_2649) ;  /* 0x0000003000017945 */ /* 0x000fe60003800000 */
[----:B------:R-:W0:Y:S02]  /*3450*/  SYNCS.PHASECHK.TRANS64.TRYWAIT P5, [R64+URZ+0x28c90], R43 ;  /* 0x028c902b400075a7 */ /* 0x000e2400080a017f */
[----:B0-----:R-:W-:Y:S05]  /*3460*/  @!P5 BRA `(.L_x_2650) ;  /* 0x000001c000f8d947 */ /* 0x001fea0003800000 */
.L_x_3027:
[----:B------:R-:W-:Y:S05]  /*3470*/  BSYNC B1 ;  /* 0x0000000000017941 */ /* 0x000fea0003800000 */
.L_x_2649:
[----:B------:R-:W-:Y:S01]  /*3480*/  ISETP.GE.OR P5, PT, R185, R42, P0 ;  /* 0x0000002ab900720c */ /* 0x000fe200007a6670 */
[----:B------:R-:W-:Y:S01]  /*3490*/  ULDC.64 UR4, c[0x0][0x300] ;  /* 0x0000c00000047ab9 */ /* 0x000fe20000000a00 */
[----:B------:R-:W-:Y:S02]  /*34a0*/  IMAD.MOV.U32 R74, RZ, RZ, R14 ;  /* 0x000000ffff4a7224 */ /* 0x000fe400078e000e */
[----:B------:R-:W-:Y:S02]  /*34b0*/  IMAD R12, R3, UR4, RZ ;  /* 0x00000004030c7c24 */ /* 0x000fe4000f8e02ff */
[----:B------:R-:W-:-:S04]  /*34c0*/  IMAD.WIDE.U32 R74, R185, UR4, R74 ;  /* 0x00000004b94a7c25 */ /* 0x000fc8000f8e004a */
[----:B------:R-:W-:-:S03]  /*34d0*/  IMAD R79, R185, UR5, R12 ;  /* 0x00000005b94f7c24 */ /* 0x000fc6000f8e020c */
        /* <DEDUP_REMOVED lines=17> */
[----:B------:R-:W-:Y:S01]  /*35f0*/  LOP3.LUT R12, R13, R56, RZ, 0x3c, !PT ;  /* 0x000000380d0c7212 */ /* 0x000fe200078e3cff */
[----:B------:R-:W-:-:S04]  /*3600*/  IMAD.IADD R13, R62, 0x1, R24 ;  /* 0x000000013e0d7824 */ /* 0x000fc800078e0218 */
[----:B------:R-:W-:Y:S02]  /*3610*/  IMAD R15, R203, 0x200, R12 ;  /* 0x00000200cb0f7824 */ /* 0x000fe400078e020c */
[----:B------:R-:W-:Y:S02]  /*3620*/  IMAD R13, R13, 0x2, R2 ;  /* 0x000000020d0d7824 */ /* 0x000fe400078e0202 */
[----:B------:R-:W-:-:S04]  /*3630*/  IMAD.IADD R15, R24, 0x1, R15 ;  /* 0x00000001180f7824 */ /* 0x000fc800078e020f */
[----:B------:R-:W-:Y:S02]  /*3640*/  IMAD R24, R15, 0x2, R2 ;  /* 0x000000020f187824 */ /* 0x000fe400078e0202 */
        /* <DEDUP_REMOVED lines=94> */
.L_x_2652:
[----:B------:R-:W-:Y:S05]  /*3c30*/  BSYNC B1 ;  /* 0x0000000000017941 */ /* 0x000fea0003800000 */
.L_x_2651:
        /* <DEDUP_REMOVED lines=10> */
.L_x_2634:
[----:B------:R-:W-:-:S06]  /*3ce0*/  UISETP.NE.AND UP0, UPT, UR37, 0x3, UPT ;  /* 0x000000032500788c */ /* 0x000fcc000bf05270 */
[----:B------:R-:W-:-:S13]  /*3cf0*/  PLOP3.LUT P3, PT, PT, PT, UP0, 0x80, 0x0 ;  /* 0x000000000000781c */ /* 0x000fda0003f6f008 */
[----:B------:R-:W-:Y:S05]  /*3d00*/  @!P3 BRA `(.L_x_2653) ;  /* 0x000000000004b947 */ /* 0x000fea0003800000 */
[----:B------:R-:W-:Y:S01]  /*3d10*/  BPT.TRAP 0x1 ;  /* 0x000000040000795c */ /* 0x000fe20000300000 */
.L_x_2653:
        /* <DEDUP_REMOVED lines=8> */
.L_x_3028:
[----:B------:R-:W-:Y:S05]  /*3da0*/  BSYNC B1 ;  /* 0x0000000000017941 */ /* 0x000fea0003800000 */
.L_x_2654:
        /* <DEDUP_REMOVED lines=12> */
.L_x_2641:
[----:B------:R-:W-:Y:S05]  /*3e70*/  BSYNC B0 ;  /* 0x0000000000007941 */ /* 0x000fea0003800000 */
.L_x_2633:
[----:B-12---:R-:W1:Y:S01]  /*3e80*/  S2R R4, SR_TID.X ;  /* 0x0000000000047919 */ /* 0x006e620000002100 */
[----:B------:R-:W-:Y:S01]  /*3e90*/  @!PT LDS RZ, [RZ] ;  /* 0x00000000fffff984 */ /* 0x000fe20000000800 */
[----:B------:R-:W-:Y:S01]  /*3ea0*/  @!PT LDS RZ, [RZ] ;  /* 0x00000000fffff984 */ /* 0x000fe20000000800 */
[----:B------:R-:W-:Y:S01]  /*3eb0*/  @!PT LDS RZ, [RZ] ;  /* 0x00000000fffff984 */ /* 0x000fe20000000800 */
[----:B------:R-:W-:Y:S01]  /*3ec0*/  @!PT LDS RZ, [RZ] ;  /* 0x00000000fffff984 */ /* 0x000fe20000000800 */
[----:B------:R2:W-:Y:S06]  /*3ed0*/  MEMBAR.ALL.CTA ;  /* 0x0000000000007992 */ /* 0x0005ec0000008000 */
[----:B--2---:R-:W2:Y:S01]  /*3ee0*/  FENCE.VIEW.ASYNC.S ;  /* 0x00000000000073c6 */ /* 0x004ea20000000000 */
[----:B------:R-:W-:Y:S05]  /*3ef0*/  WARPSYNC.ALL ;  /* 0x0000000000007948 */ /* 0x000fea0003800000 */
[----:B------:R-:W-:Y:S01]  /*3f00*/  BSSY B0, `(.L_x_2656) ;  /* 0x0000009000007945 */ /* 0x000fe20003800000 */
[----:B-1----:R-:W-:Y:S01]  /*3f10*/  LOP3.LUT R4, R4, 0x7f, RZ, 0xc0, !PT ;  /* 0x0000007f04047812 */ /* 0x002fe200078ec0ff */
[----:B--2---:R1:W-:Y:S03]  /*3f20*/  BAR.SYNC.DEFER_BLOCKING R57, 0x80 ;  /* 0x000200390000751d */ /* 0x0043e60000010000 */
[----:B------:R-:W-:-:S13]  /*3f30*/  ISETP.NE.AND P4, PT, R4, RZ, PT ;  /* 0x000000ff0400720c */ /* 0x000fda0003f85270 */
[----:B------:R-:W-:-:S05]  /*3f40*/  @!P4 VIADD R4, R64, 0x28ca0 ;  /* 0x00028ca04004c836 */ /* 0x000fca0000000000 */
[----:B------:R-:W-:-:S04]  /*3f50*/  @!P4 PRMT R4, RZ, 0x654, R4 ;  /* 0x00000654ff04c816 */ /* 0x000fc80000000004 */
[----:B------:R1:W-:Y:S01]  /*3f60*/  @!P4 SYNCS.ARRIVE.TRANS64.RED.A1T0 RZ, [R4+URZ], RZ ;  /* 0x000000ff04ffc9a7 */ /* 0x0003e2000810043f */
[----:B------:R-:W-:Y:S05]  /*3f70*/  @!P3 BRA `(.L_x_2657) ;  /* 0x000000000004b947 */ /* 0x000fea0003800000 */
[----:B------:R-:W-:Y:S01]  /*3f80*/  BPT.TRAP 0x1 ;  /* 0x000000040000795c */ /* 0x000fe20000300000 */
.L_x_2657:
[----:B------:R-:W-:Y:S05]  /*3f90*/  BSYNC B0 ;  /* 0x0000000000007941 */ /* 0x000fea0003800000 */
.L_x_2656:
[----:B------:R-:W2:Y:S01]  /*3fa0*/  SYNCS.PHASECHK.TRANS64.TRYWAIT P5, [R64+URZ+0x28cb0], R43 ;  /* 0x028cb02b400075a7 */ /* 0x000ea200080a017f */
[----:B------:R-:W-:Y:S01]  /*3fb0*/  BSSY B0, `(.L_x_2658) ;  /* 0x0000003000007945 */ /* 0x000fe20003800000 */
[----:B------:R-:W-:-:S03]  /*3fc0*/  ISETP.GE.AND P3, PT, R185, R42, PT ;  /* 0x0000002ab900720c */ /* 0x000fc60003f66270 */
[----:B--2---:R-:W-:Y:S10]  /*3fd0*/  @!P5 BRA `(.L_x_2659) ;  /* 0x000001b80044d947 */ /* 0x004ff40003800000 */
.L_x_3029:
[----:B------:R-:W-:Y:S05]  /*3fe0*/  BSYNC B0 ;  /* 0x0000000000007941 */ /* 0x000fea0003800000 */
.L_x_2658:
        /* <DEDUP_REMOVED lines=11> */
[----:B------:R-:W-:Y:S01]  /*40a0*/  LEA R42, P5, R6, UR4, 0x1 ;  /* 0x00000004062a7c11 */ /* 0x000fe2000f8a08ff */
[----:B------:R-:W-:Y:S01]  /*40b0*/  IMAD.IADD R5, R7, 0x1, R5 ;  /* 0x0000000107057824 */ /* 0x000fe200078e0205 */
[----:B------:R-:W-:Y:S01]  /*40c0*/  ULDC UR4, c[0x0][0x320] ;  /* 0x0000c80000047ab9 */ /* 0x000fe20000000800 */
[----:B------:R-:W-:Y:S02]  /*40d0*/  VIADD R4, R16, 0x40 ;  /* 0x0000004010047836 */ /* 0x000fe40000000000 */
[C---:B----4-:R-:W-:Y:S01]  /*40e0*/  VIADD R73, R9.reuse, 0x20 ;  /* 0x0000002009497836 */ /* 0x050fe20000000000 */
[----:B0-2---:R-:W-:Y:S01]  /*40f0*/  LEA.HI.X R43, R6, UR5, R5, 0x1, P5 ;  /* 0x00000005062b7c11 */ /* 0x005fe2000a8f0c05 */
[C---:B------:R-:W-:Y:S01]  /*4100*/  @P3 VIADD R73, R9.reuse, 0xffffffe0 ;  /* 0xffffffe009493836 */ /* 0x040fe20000000000 */
[----:B------:R-:W-:Y:S01]  /*4110*/  ISETP.GE.AND P5, PT, R16, UR4, PT ;  /* 0x0000000410007c0c */ /* 0x000fe2000bfa6270 */
[----:B------:R-:W-:Y:S01]  /*4120*/  IMAD R74, R9, 0x2, R2 ;  /* 0x00000002094a7824 */ /* 0x000fe200078e0202 */
[----:B------:R-:W-:Y:S01]  /*4130*/  ISETP.GE.AND P3, PT, R4, UR4, PT ;  /* 0x0000000404007c0c */ /* 0x000fe2000bf66270 */
[----:B---3--:R-:W-:-:S02]  /*4140*/  VIADD R12, R16, 0x80 ;  /* 0x00000080100c7836 */ /* 0x008fc40000000000 */
[C---:B------:R-:W-:Y:S02]  /*4150*/  VIADD R13, R16.reuse, 0xc0 ;  /* 0x000000c0100d7836 */ /* 0x040fe40000000000 */
[C---:B------:R-:W-:Y:S02]  /*4160*/  VIADD R70, R16.reuse, 0x100 ;  /* 0x0000010010467836 */ /* 0x040fe40000000000 */
[----:B------:R-:W-:Y:S02]  /*4170*/  VIADD R72, R16, 0x140 ;  /* 0x0000014010487836 */ /* 0x000fe40000000000 */
[----:B------:R-:W-:Y:S02]  /*4180*/  IMAD R73, R73, 0x2, R2 ;  /* 0x0000000249497824 */ /* 0x000fe400078e0202 */
[----:B------:R-:W0:Y:S04]  /*4190*/  @!P5 LDS.128 R4, [R74+0x400] ;  /* 0x000400004a04d984 */ /* 0x000e280000000c00 */
[----:B------:R-:W1:Y:S04]  /*41a0*/  @!P3 LDS.128 R8, [R74+0x2400] ;  /* 0x002400004a08b984 */ /* 0x000e680000000c00 */
[----:B0-----:R-:W-:Y:S01]  /*41b0*/  @!P5 STG.E.128 desc[UR42][R42.64], R4 ;  /* 0x000000042a00d986 */ /* 0x001fe2000c101d2a */
[----:B------:R-:W-:-:S03]  /*41c0*/  ISETP.GE.AND P5, PT, R12, UR4, PT ;  /* 0x000000040c007c0c */ /* 0x000fc6000bfa6270 */
[----:B-1----:R-:W-:Y:S01]  /*41d0*/  @!P3 STG.E.128 desc[UR42][R42.64+0x80], R8 ;  /* 0x000080082a00b986 */ /* 0x002fe2000c101d2a */
[----:B------:R-:W-:-:S09]  /*41e0*/  ISETP.GE.AND P3, PT, R13, UR4, PT ;  /* 0x000000040d007c0c */ /* 0x000fd2000bf66270 */
[----:B------:R-:W0:Y:S04]  /*41f0*/  @!P5 LDS.128 R12, [R74+0x4400] ;  /* 0x004400004a0cd984 */ /* 0x000e280000000c00 */
[----:B------:R-:W1:Y:S04]  /*4200*/  @!P3 LDS.128 R24, [R74+0x6400] ;  /* 0x006400004a18b984 */ /* 0x000e680000000c00 */
[----:B0-----:R-:W-:Y:S01]  /*4210*/  @!P5 STG.E.128 desc[UR42][R42.64+0x100], R12 ;  /* 0x0001000c2a00d986 */ /* 0x001fe2000c101d2a */
[----:B------:R-:W-:Y:S01]  /*4220*/  ISETP.GE.AND P5, PT, R70, UR4, PT ;  /* 0x0000000446007c0c */ /* 0x000fe2000bfa6270 */
[----:B------:R-:W-:-:S02]  /*4230*/  VIADD R70, R16, 0x180 ;  /* 0x0000018010467836 */ /* 0x000fc40000000000 */
[----:B-1----:R-:W-:Y:S01]  /*4240*/  @!P3 STG.E.128 desc[UR42][R42.64+0x180], R24 ;  /* 0x000180182a00b986 */ /* 0x002fe2000c101d2a */
[----:B------:R-:W-:Y:S01]  /*4250*/  ISETP.GE.AND P3, PT, R72, UR4, PT ;  /* 0x0000000448007c0c */ /* 0x000fe2000bf66270 */
[----:B------:R-:W-:-:S08]  /*4260*/  VIADD R72, R16, 0x1c0 ;  /* 0x000001c010487836 */ /* 0x000fd00000000000 */
        /* <DEDUP_REMOVED lines=11> */
[----:B------:R-:W-:-:S03]  /*4320*/  ISETP.GE.AND P5, PT, R68, UR4, PT ;  /* 0x0000000444007c0c */ /* 0x000fc6000bfa6270 */
        /* <DEDUP_REMOVED lines=27> */
[----:B0-----:R0:W-:Y:S04]  /*44e0*/  @!P5 STG.E.128 desc[UR42][R42.64+0x340], R12 ;  /* 0x0003400c2a00d986 */ /* 0x0011e8000c101d2a */
[----:B-1----:R0:W-:Y:S02]  /*44f0*/  @!P3 STG.E.128 desc[UR42][R42.64+0x3c0], R24 ;  /* 0x0003c0182a00b986 */ /* 0x0021e4000c101d2a */
.L_x_2661:
[----:B------:R-:W-:Y:S05]  /*4500*/  BSYNC B0 ;  /* 0x0000000000007941 */ /* 0x000fea0003800000 */
.L_x_2660:
[----:B------:R-:W-:Y:S01]  /*4510*/  @!PT LDS RZ, [RZ] ;  /* 0x00000000fffff984 */ /* 0x000fe20000000800 */
[----:B------:R-:W-:Y:S01]  /*4520*/  @!PT LDS RZ, [RZ] ;  /* 0x00000000fffff984 */ /* 0x000fe20000000800 */
[----:B------:R-:W-:Y:S01]  /*4530*/  @!PT LDS RZ, [RZ] ;  /* 0x00000000fffff984 */ /* 0x000fe20000000800 */
[----:B------:R-:W-:Y:S01]  /*4540*/  @!PT LDS RZ, [RZ] ;  /* 0x00000000fffff984 */ /* 0x000fe20000000800 */
[----:B------:R5:W-:Y:S06]  /*4550*/  MEMBAR.ALL.CTA ;  /* 0x0000000000007992 */ /* 0x000bec0000008000 */
[----:B-----5:R-:W5:Y:S01]  /*4560*/  FENCE.VIEW.ASYNC.S ;  /* 0x00000000000073c6 */ /* 0x020f620000000000 */
[----:B0-2---:R-:W-:Y:S01]  /*4570*/  @!P4 VIADD R64, R64, 0x28cc0 ;  /* 0x00028cc04040c836 */ /* 0x005fe20000000000 */
        /* <DEDUP_REMOVED lines=10> */
.L_x_2628:
[----:B------:R-:W-:Y:S04]  /*4620*/  BSSY B0, `(.L_x_2663) ;  /* 0x0000004000007945 */ /* 0x000fe80003800000 */
[----:B------:R-:W-:Y:S05]  /*4630*/  @P3 BRA `(.L_x_2664) ;  /* 0x0000000000083947 */ /* 0x000fea0003800000 */
[----:B------:R-:W0:Y:S02]  /*4640*/  FENCE.VIEW.ASYNC.G ;  /* 0x00000000000073c6 */ /* 0x000e240000000100 */
[----:B0-----:R-:W-:Y:S06]  /*4650*/  BAR.ARV 0xc, 0x180 ;  /* 0x0306000000007b1d */ /* 0x001fec0000002000 */
.L_x_2664:
[----:B------:R-:W-:Y:S05]  /*4660*/  BSYNC B0 ;  /* 0x0000000000007941 */ /* 0x000fea0003800000 */
.L_x_2663:
[----:B------:R-:W-:Y:S01]  /*4670*/  UISETP.NE.AND UP0, UPT, UR38, 0x1, UPT ;  /* 0x000000012600788c */ /* 0x000fe2000bf05270 */
[----:B------:R-:W-:Y:S05]  /*4680*/  BSSY B7, `(.L_x_2665) ;  /* 0x0000ef9000077945 */ /* 0x000fea0003800000 */
[----:B------:R-:W-:-:S13]  /*4690*/  PLOP3.LUT P0, PT, PT, PT, UP0, 0x80, 0x0 ;  /* 0x000000000000781c */ /* 0x000fda0003f0f008 */
[----:B------:R-:W-:Y:S05]  /*46a0*/  @!P0 BRA `(.L_x_2666) ;  /* 0x0000002000b48947 */ /* 0x000fea0003800000 */
[----:B------:R-:W0:Y:S01]  /*46b0*/  LDC R0, c[0x0][0x448] ;  /* 0x00011200ff007b82 */ /* 0x000e220000000800 */
[----:B------:R-:W-:-:S07]  /*46c0*/  IADD3 R5, R23, 0x1, -R22 ;  /* 0x0000000117057810 */ /* 0x000fce0007ffe816 */
        /* <DEDUP_REMOVED lines=8> */
[----:B------:R-:W-:-:S04]  /*4750*/  IMAD.IADD R5, R5, 0x1, R0 ;  /* 0x0000000105057824 */ /* 0x000fc800078e0200 */
[----:B------:R-:W-:Y:S01]  /*4760*/  IMAD.IADD R0, R5, 0x1, R6 ;  /* 0x0000000105007824 */ /* 0x000fe200078e0206 */
        /* <DEDUP_REMOVED lines=12> */
.L_x_2669:
[----:B------:R-:W-:-:S13]  /*4830*/  ISETP.NE.AND P0, PT, R7, 0x1, PT ;  /* 0x000000010700780c */ /* 0x000fda0003f05270 */
[----:B------:R-:W0:Y:S02]  /*4840*/  @P0 LDC.64 R4, c[0x0][0x9e8] ;  /* 0x00027a00ff040b82 */ /* 0x000e240000000a00 */
[----:B0-----:R-:W-:-:S05]  /*4850*/  @P0 IMAD.HI.U32 R4, R3, R4, RZ ;  /* 0x0000000403040227 */ /* 0x001fca00078e00ff */
[----:B------:R-:W-:-:S07]  /*4860*/  @P0 SHF.R.U32.HI R3, RZ, R5, R4 ;  /* 0x00000005ff030219 */ /* 0x000fce0000011604 */
.L_x_2670:
[----:B------:R-:W-:Y:S05]  /*4870*/  BSYNC B0 ;  /* 0x0000000000007941 */ /* 0x000fea0003800000 */
.L_x_2668:
[----:B------:R-:W-:-:S05]  /*4880*/  IMAD R3, R3, R7, R7 ;  /* 0x0000000703037224 */ /* 0x000fca00078e0207 */
[----:B------:R-:W-:-:S07]  /*4890*/  VIMNMX R0, R0, R3, PT ;  /* 0x0000000300007248 */ /* 0x000fce0003fe0100 */
.L_x_2667:
[----:B------:R-:W0:Y:S01]  /*48a0*/  @P1 LDC R5, c[0x0][0x44c] ;  /* 0x00011300ff051b82 */ /* 0x000e220000000800 */
[----:B------:R-:W-:Y:S01]  /*48b0*/  VIADD R0, R0, 0x3f ;  /* 0x0000003f00007836 */ /* 0x000fe20000000000 */
[----:B------:R-:W-:Y:S01]  /*48c0*/  ULDC UR4, c[0x0][0x9dc] ;  /* 0x0002770000047ab9 */ /* 0x000fe20000000800 */
[----:B------:R-:W-:-:S03]  /*48d0*/  IMAD.MOV.U32 R4, RZ, RZ, R192 ;  /* 0x000000ffff047224 */ /* 0x000fc600078e00c0 */
[----:B------:R-:W-:Y:S02]  /*48e0*/  SHF.R.S32.HI R3, RZ, 0x1f, R0 ;  /* 0x0000001fff037819 */ /* 0x000fe40000011400 */
[----:B------:R-:W1:Y:S02]  /*48f0*/  @P1 LDC R6, c[0x0][0x450] ;  /* 0x00011400ff061b82 */ /* 0x000e640000000800 */
[----:B------:R-:W-:-:S04]  /*4900*/  LEA.HI R3, R3, R0, RZ, 0x6 ;  /* 0x0000000003037211 */ /* 0x000fc800078f30ff */
[----:B------:R-:W-:-:S04]  /*4910*/  SHF.R.S32.HI R3, RZ, 0x6, R3 ;  /* 0x00000006ff037819 */ /* 0x000fc80000011403 */
[----:B---3--:R-:W-:Y:S01]  /*4920*/  VIMNMX R12, R168, R3, PT ;  /* 0x00000003a80c7248 */ /* 0x008fe20003fe0100 */
[----:B0-----:R-:W-:-:S05]  /*4930*/  @P1 IMAD.HI.U32 R5, R192, R5, RZ ;  /* 0x00000005c0051227 */ /* 0x001fca00078e00ff */
        /* <DEDUP_REMOVED lines=14> */
.L_x_2673:
[----:B------:R-:W-:-:S13]  /*4a20*/  ISETP.NE.AND P0, PT, R7, 0x1, PT ;  /* 0x000000010700780c */ /* 0x000fda0003f05270 */
[----:B------:R-:W0:Y:S02]  /*4a30*/  @P0 LDC.64 R4, c[0x0][0x9e8] ;  /* 0x00027a00ff040b82 */ /* 0x000e240000000a00 */
[----:B0-----:R-:W-:-:S05]  /*4a40*/  @P0 IMAD.HI.U32 R4, R22, R4, RZ ;  /* 0x0000000416040227 */ /* 0x001fca00078e00ff */
[----:B------:R-:W-:-:S07]  /*4a50*/  @P0 SHF.R.U32.HI R22, RZ, R5, R4 ;  /* 0x00000005ff160219 */ /* 0x000fce0000011604 */
.L_x_2674:
[----:B------:R-:W-:Y:S05]  /*4a60*/  BSYNC B0 ;  /* 0x0000000000007941 */ /* 0x000fea0003800000 */
.L_x_2672:
[----:B------:R-:W-:-:S05]  /*4a70*/  IMAD R3, R22, R7, RZ ;  /* 0x0000000716037224 */ /* 0x000fca00078e02ff */
[----:B------:R-:W-:-:S07]  /*4a80*/  VIMNMX R0, R0, R3, !PT ;  /* 0x0000000300007248 */ /* 0x000fce0007fe0100 */
.L_x_2671:
[----:B------:R-:W-:Y:S01]  /*4a90*/  SHF.R.S32.HI R5, RZ, 0x1f, R0 ;  /* 0x0000001fff057819 */ /* 0x000fe20000011400 */
[----:B------:R-:W-:Y:S01]  /*4aa0*/  IMAD.MOV.U32 R3, RZ, RZ, RZ ;  /* 0x000000ffff037224 */ /* 0x000fe200078e00ff */
[----:B------:R-:W-:Y:S02]  /*4ab0*/  PLOP3.LUT P0, PT, PT, PT, PT, 0x80, 0x0 ;  /* 0x000000000000781c */ /* 0x000fe40003f0f070 */
[----:B------:R-:W-:Y:S02]  /*4ac0*/  CS2R R32, SRZ ;  /* 0x0000000000207805 */ /* 0x000fe4000001ff00 */
[----:B------:R-:W-:Y:S02]  /*4ad0*/  LEA.HI R5, R5, R0, RZ, 0x6 ;  /* 0x0000000005057211 */ /* 0x000fe400078f30ff */
[----:B------:R-:W-:Y:S02]  /*4ae0*/  CS2R R150, SRZ ;  /* 0x0000000000967805 */ /* 0x000fe4000001ff00 */
[----:B------:R-:W-:-:S02]  /*4af0*/  CS2R R148, SRZ ;  /* 0x0000000000947805 */ /* 0x000fc4000001ff00 */
[----:B------:R-:W-:Y:S02]  /*4b00*/  CS2R R146, SRZ ;  /* 0x0000000000927805 */ /* 0x000fe4000001ff00 */
[----:B------:R-:W-:Y:S02]  /*4b10*/  SHF.R.S32.HI R4, RZ, 0x6, R5 ;  /* 0x00000006ff047819 */ /* 0x000fe40000011405 */
[----:B------:R-:W-:Y:S02]  /*4b20*/  CS2R R144, SRZ ;  /* 0x0000000000907805 */ /* 0x000fe4000001ff00 */
[----:B------:R-:W-:Y:S02]  /*4b30*/  CS2R R142, SRZ ;  /* 0x00000000008e7805 */ /* 0x000fe4000001ff00 */
[----:B------:R-:W-:Y:S02]  /*4b40*/  CS2R R140, SRZ ;  /* 0x00000000008c7805 */ /* 0x000fe4000001ff00 */
[----:B------:R-:W-:-:S02]  /*4b50*/  VIMNMX R4, RZ, R4, !PT ;  /* 0x00000004ff047248 */ /* 0x000fc40007fe0100 */
[----:B------:R-:W-:Y:S02]  /*4b60*/  CS2R R138, SRZ ;  /* 0x00000000008a7805 */ /* 0x000fe4000001ff00 */
[----:B------:R-:W-:Y:S02]  /*4b70*/  CS2R R136, SRZ ;  /* 0x0000000000887805 */ /* 0x000fe4000001ff00 */
[----:B------:R-:W-:Y:S02]  /*4b80*/  CS2R R134, SRZ ;  /* 0x0000000000867805 */ /* 0x000fe4000001ff00 */
[----:B------:R-:W-:Y:S02]  /*4b90*/  ISETP.GT.AND P1, PT, R12, R4, PT ;  /* 0x000000040c00720c */ /* 0x000fe40003f24270 */
        /* <DEDUP_REMOVED lines=42> */
[----:B------:R-:W-:Y:S01]  /*4e40*/  CS2R R166, SRZ ;  /* 0x0000000000a67805 */ /* 0x000fe2000001ff00 */
[----:B------:R-:W-:Y:S01]  /*4e50*/  IMAD.MOV.U32 R13, RZ, RZ, RZ ;  /* 0x000000ffff0d7224 */ /* 0x000fe200078e00ff */
[----:B------:R-:W-:Y:S01]  /*4e60*/  CS2R R10, SRZ ;  /* 0x00000000000a7805 */ /* 0x000fe2000001ff00 */
[----:B------:R-:W-:Y:S01]  /*4e70*/  IMAD.MOV.U32 R169, RZ, RZ, RZ ;  /* 0x000000ffffa97224 */ /* 0x000fe200078e00ff */
        /* <DEDUP_REMOVED lines=8> */
[----:B------:R-:W-:Y:S01]  /*4f00*/  CS2R R176, SRZ ;  /* 0x0000000000b07805 */ /* 0x000fe2000001ff00 */
[----:B------:R-:W-:Y:S02]  /*4f10*/  IMAD.MOV.U32 R0, RZ, RZ, RZ ;  /* 0x000000ffff007224 */ /* 0x000fe400078e00ff */
[----:B------:R-:W-:Y:S02]  /*4f20*/  IMAD.MOV.U32 R5, RZ, RZ, RZ ;  /* 0x000000ffff057224 */ /* 0x000fe400078e00ff */
[----:B------:R-:W-:Y:S01]  /*4f30*/  IMAD.MOV.U32 R178, RZ, RZ, RZ ;  /* 0x000000ffffb27224 */ /* 0x000fe200078e00ff */
[----:B------:R-:W-:Y:S06]  /*4f40*/  @!P1 BRA `(.L_x_2675) ;  /* 0x000000e400b09947 */ /* 0x000fec0003800000 */
[----:B------:R-:W0:Y:S02]  /*4f50*/  SHFL.IDX PT, R0, R222, RZ, 0x1f ;  /* 0x00001fffde007589 */ /* 0x000e2400000e0000 */
[----:B0-----:R-:W-:-:S04]  /*4f60*/  LEA.HI R3, R0, R0, RZ, 0x1 ;  /* 0x0000000000037211 */ /* 0x001fc800078f08ff */
[----:B------:R-:W-:-:S05]  /*4f70*/  LOP3.LUT R3, R3, 0x1fffe, RZ, 0xc0, !PT ;  /* 0x0001fffe03037812 */ /* 0x000fca00078ec0ff */
[----:B------:R-:W-:Y:S02]  /*4f80*/  IMAD.IADD R3, R0, 0x1, -R3 ;  /* 0x0000000100037824 */ /* 0x000fe400078e0a03 */
[----:B------:R-:W-:Y:S02]  /*4f90*/  IMAD.U32 R0, RZ, RZ, UR37 ;  /* 0x00000025ff007e24 */ /* 0x000fe4000f8e00ff */
[----:B------:R-:W-:-:S03]  /*4fa0*/  IMAD R3, R3, 0x8000, R2 ;  /* 0x0000800003037824 */ /* 0x000fc600078e0202 */
[----:B------:R-:W-:Y:S01]  /*4fb0*/  ISETP.NE.AND P0, PT, R0, 0x3, PT ;  /* 0x000000030000780c */ /* 0x000fe20003f05270 */
[----:B------:R-:W-:-:S05]  /*4fc0*/  VIADD R3, R3, 0x400 ;  /* 0x0000040003037836 */ /* 0x000fca0000000000 */
[----:B------:R-:W-:-:S04]  /*4fd0*/  SHF.R.U32.HI R3, RZ, 0x4, R3 ;  /* 0x00000004ff037819 */ /* 0x000fc80000011603 */
[----:B------:R-:W-:-:S04]  /*4fe0*/  LOP3.LUT R3, R3, 0x3fff, RZ, 0xc0, !PT ;  /* 0x00003fff03037812 */ /* 0x000fc800078ec0ff */
[----:B------:R-:W-:Y:S01]  /*4ff0*/  LOP3.LUT R23, R3, 0x2000000, RZ, 0xfc, !PT ;  /* 0x0200000003177812 */ /* 0x000fe200078efcff */
[----:B------:R-:W-:Y:S06]  /*5000*/  @!P0 BRA `(.L_x_2676) ;  /* 0x0000000000048947 */ /* 0x000fec0003800000 */
[----:B------:R-:W-:Y:S01]  /*5010*/  BPT.TRAP 0x1 ;  /* 0x000000040000795c */ /* 0x000fe20000300000 */
.L_x_2676:
        /* <DEDUP_REMOVED lines=11> */
.L_x_3030:
[----:B------:R-:W-:Y:S05]  /*50d0*/  BSYNC B0 ;  /* 0x0000000000007941 */ /* 0x000fea0003800000 */
.L_x_2677:
[----:B------:R-:W-:Y:S01]  /*50e0*/  BAR.SYNC.DEFER_BLOCKING 0xe, 0x100 ;  /* 0x0384000000007b1d */ /* 0x000fe20000010000 */
[----:B------:R-:W-:Y:S01]  /*50f0*/  IMAD.MOV.U32 R11, RZ, RZ, 0x40000040 ;  /* 0x40000040ff0b7424 */ /* 0x000fe200078e00ff */
[C---:B------:R-:W-:Y:S01]  /*5100*/  R2UR UR6, R14.reuse ;  /* 0x000000000e0672ca */ /* 0x040fe200000e0000 */
[----:B------:R-:W-:Y:S01]  /*5110*/  VIADD R6, R14, 0x80 ;  /* 0x000000800e067836 */ /* 0x000fe20000000000 */
[----:B------:R-:W-:Y:S01]  /*5120*/  R2UR UR7, R15 ;  /* 0x000000000f0772ca */ /* 0x000fe200000e0000 */
[C---:B------:R-:W-:Y:S01]  /*5130*/  VIADD R8, R10.reuse, 0x2 ;  /* 0x000000020a087836 */ /* 0x040fe20000000000 */
[----:B------:R-:W-:Y:S01]  /*5140*/  R2UR UR4, R10 ;  /* 0x000000000a0472ca */ /* 0x000fe200000e0000 */
[----:B------:R-:W-:Y:S01]  /*5150*/  IMAD.MOV.U32 R7, RZ, RZ, 0x40000040 ;  /* 0x40000040ff077424 */ /* 0x000fe200078e00ff */
[----:B------:R-:W-:Y:S01]  /*5160*/  R2UR UR5, R11 ;  /* 0x000000000b0572ca */ /* 0x000fe200000e0000 */
[----:B------:R-:W-:Y:S01]  /*5170*/  IMAD.MOV.U32 R9, RZ, RZ, 0x40000040 ;  /* 0x40000040ff097424 */ /* 0x000fe200078e00ff */
[----:B------:R-:W1:Y:S01]  /*5180*/  S2R R0, SR_TID.X ;  /* 0x0000000000007919 */ /* 0x000e620000002100 */
[----:B------:R-:W-:Y:S01]  /*5190*/  VIADD R20, R14, 0x100 ;  /* 0x000001000e147836 */ /* 0x000fe20000000000 */
[----:B------:R-:W-:Y:S01]  /*51a0*/  BSSY B0, `(.L_x_2679) ;  /* 0x00000ee000007945 */ /* 0x000fe20003800000 */
[----:B------:R-:W-:-:S02]  /*51b0*/  IMAD.MOV.U32 R21, RZ, RZ, 0x40000040 ;  /* 0x40000040ff157424 */ /* 0x000fc400078e00ff */
[----:B------:R-:W-:Y:S02]  /*51c0*/  IMAD.MOV.U32 R15, RZ, RZ, 0x40000040 ;  /* 0x40000040ff0f7424 */ /* 0x000fe400078e00ff */
[----:B0-----:R-:W-:-:S05]  /*51d0*/  VIADD R3, R12, 0xfffffffe ;  /* 0xfffffffe0c037836 */ /* 0x001fca0000000000 */
[----:B------:R-:W-:Y:S01]  /*51e0*/  ISETP.GE.AND P2, PT, R3, R4, PT ;  /* 0x000000040300720c */ /* 0x000fe20003f46270 */
[----:B----45:R-:W-:-:S06]  /*51f0*/  WARPGROUP.ARRIVE ;  /* 0x00000000000079c5 */ /* 0x030fcc0000000000 */
[----:B------:R-:W-:Y:S01]  /*5200*/  HGMMA.64x256x16.F32.BF16 R24, gdesc[UR4].tnspB, RZ, !UPT, gsb0 ;  /* 0x43e00000041879f0 */ /* 0x000fe2000c0018ff */
[----:B------:R-:W-:Y:S01]  /*5210*/  R2UR UR6, R6 ;  /* 0x00000000060672ca */ /* 0x000fe200000e0000 */
[----:B------:R-:W-:Y:S01]  /*5220*/  VIADD R6, R10, 0x4 ;  /* 0x000000040a067836 */ /* 0x000fe20000000000 */
[----:B------:R-:W-:Y:S01]  /*5230*/  R2UR UR7, R7 ;  /* 0x00000000070772ca */ /* 0x000fe200000e0000 */
[----:B------:R-:W-:Y:S01]  /*5240*/  IMAD.MOV.U32 R7, RZ, RZ, 0x40000040 ;  /* 0x40000040ff077424 */ /* 0x000fe200078e00ff */
[----:B------:R-:W-:Y:S02]  /*5250*/  R2UR UR4, R8 ;  /* 0x00000000080472ca */ /* 0x000fe400000e0000 */
[----:B------:R-:W-:Y:S02]  /*5260*/  R2UR UR5, R9 ;  /* 0x00000000090572ca */ /* 0x000fe400000e0000 */
[----:B-1----:R-:W-:-:S04]  /*5270*/  LOP3.LUT R0, R0, 0x7f, RZ, 0xc0, !PT ;  /* 0x0000007f00007812 */ /* 0x002fc800078ec0ff */
[----:B------:R-:W-:-:S13]  /*5280*/  ISETP.NE.AND P1, PT, R0, RZ, PT ;  /* 0x000000ff0000720c */ /* 0x000fda0003f25270 */
[----:B------:R-:W-:-:S05]  /*5290*/  @!P1 VIADD R0, R22, 0x28c60 ;  /* 0x00028c6016009836 */ /* 0x000fca0000000000 */
[----:B------:R-:W-:Y:S01]  /*52a0*/  @!P1 PRMT R0, RZ, 0x654, R0 ;  /* 0x00000654ff009816 */ /* 0x000fe20000000000 */
[----:B------:R-:W-:Y:S02]  /*52b0*/  WARPGROUP.DEPBAR.LE gsb0, 0x0 ;  /* 0x00008000000079c5 */ /* 0x000fe40000010000 */
[----:B------:R-:W-:-:S06]  /*52c0*/  WARPGROUP.ARRIVE ;  /* 0x00000000000079c5 */ /* 0x000fcc0000000000 */
        /* <DEDUP_REMOVED lines=24> */
.L_x_2686:
[----:B------:R-:W-:Y:S01]  /*5450*/  BAR.SYNC.DEFER_BLOCKING 0xe, 0x100 ;  /* 0x0384000000007b1d */ /* 0x000fe20000010000 */
[C---:B------:R-:W-:Y:S01]  /*5460*/  IMAD R5, R18.reuse, 0x40, R191 ;  /* 0x0000004012057824 */ /* 0x040fe200078e02bf */
[----:B------:R-:W-:Y:S01]  /*5470*/  ISETP.GT.AND P3, PT, R3, R4, PT ;  /* 0x000000040300720c */ /* 0x000fe20003f64270 */
[----:B------:R-:W-:Y:S02]  /*5480*/  VIADD R18, R18, 0x1 ;  /* 0x0000000112127836 */ /* 0x000fe40000000000 */
[----:B------:R-:W-:Y:S02]  /*5490*/  IMAD R5, R5, 0x4, R2 ;  /* 0x0000000405057824 */ /* 0x000fe400078e0202 */
[----:B------:R-:W-:Y:S01]  /*54a0*/  VIADD R3, R3, 0xffffffff ;  /* 0xffffffff03037836 */ /* 0x000fe20000000000 */
[----:B------:R-:W-:-:S04]  /*54b0*/  ISETP.NE.AND P2, PT, R18, 0x2, PT ;  /* 0x000000021200780c */ /* 0x000fc80003f45270 */
[----:B------:R-:W-:Y:S02]  /*54c0*/  SEL R12, RZ, 0x1, P2 ;  /* 0x00000001ff0c7807 */ /* 0x000fe40001000000 */
[----:B------:R-:W-:Y:S02]  /*54d0*/  SEL R18, R18, RZ, P2 ;  /* 0x000000ff12127207 */ /* 0x000fe40001000000 */
[----:B------:R-:W-:Y:S01]  /*54e0*/  LOP3.LUT R19, R19, R12, RZ, 0x3c, !PT ;  /* 0x0000000c13137212 */ /* 0x000fe200078e3cff */
[----:B01----:R-:W0:Y:S04]  /*54f0*/  LDS R0, [R5+0x28800] ;  /* 0x0288000005007984 */ /* 0x003e280000000800 */
        /* <DEDUP_REMOVED lines=131> */
.L_x_2681:
[----:B------:R-:W-:Y:S01]  /*5d30*/  IMAD R0, R18, 0x8, R2 ;  /* 0x0000000812007824 */ /* 0x000fe200078e0202 */
[----:B------:R-:W-:-:S04]  /*5d40*/  SHF.L.U32 R5, R19, 0x1f, RZ ;  /* 0x0000001f13057819 */ /* 0x000fc800000006ff */
[----:B------:R0:W1:Y:S01]  /*5d50*/  SYNCS.PHASECHK.TRANS64.TRYWAIT P2, [R0+URZ+0x28c50], R5 ;  /* 0x028c5005000075a7 */ /* 0x000062000804017f */
[----:B------:R-:W-:Y:S05]  /*5d60*/  @!P0 BRA `(.L_x_2682) ;  /* 0x0000000000048947 */ /* 0x000fea0003800000 */
[----:B------:R-:W-:Y:S01]  /*5d70*/  BPT.TRAP 0x1 ;  /* 0x000000040000795c */ /* 0x000fe20000300000 */
.L_x_2682:
[----:B------:R-:W-:Y:S04]  /*5d80*/  BSSY B1, `(.L_x_2683) ;  /* 0x0000004000017945 */ /* 0x000fe80003800000 */
[----:B-1----:R-:W-:Y:S05]  /*5d90*/  @P2 BRA `(.L_x_2684) ;  /* 0x0000000000082947 */ /* 0x002fea0003800000 */
[----:B------:R-:W1:Y:S02]  /*5da0*/  SYNCS.PHASECHK.TRANS64.TRYWAIT P2, [R0+URZ+0x28c50], R5 ;  /* 0x028c5005000075a7 */ /* 0x000e64000804017f */
[----:B-1----:R-:W-:Y:S05]  /*5db0*/  @!P2 BRA `(.L_x_2685) ;  /* 0x0000019800f4a947 */ /* 0x002fea0003800000 */
.L_x_2684:
[----:B------:R-:W-:Y:S05]  /*5dc0*/  BSYNC B1 ;  /* 0x0000000000017941 */ /* 0x000fea0003800000 */
.L_x_2683:
[----:B------:R-:W-:Y:S01]  /*5dd0*/  IMAD R12, R18, 0x1000, R23 ;  /* 0x00001000120c7824 */ /* 0x000fe200078e0217 */
[----:B------:R-:W-:Y:S01]  /*5de0*/  R2UR UR4, R10 ;  /* 0x000000000a0472ca */ /* 0x000fe200000e0000 */
[----:B------:R-:W-:Y:S01]  /*5df0*/  IMAD.MOV.U32 R13, RZ, RZ, 0x40000040 ;  /* 0x40000040ff0d7424 */ /* 0x000fe200078e00ff */
[----:B------:R-:W-:Y:S01]  /*5e00*/  R2UR UR5, R11 ;  /* 0x000000000b0572ca */ /* 0x000fe200000e0000 */
[----:B------:R-:W-:Y:S01]  /*5e10*/  WARPGROUP.ARRIVE ;  /* 0x00000000000079c5 */ /* 0x000fe20000000000 */
[C---:B------:R-:W-:Y:S01]  /*5e20*/  R2UR UR6, R12.reuse ;  /* 0x000000000c0672ca */ /* 0x040fe200000e0000 */
[----:B------:R-:W-:Y:S01]  /*5e30*/  VIADD R20, R12, 0x80 ;  /* 0x000000800c147836 */ /* 0x000fe20000000000 */
[----:B------:R-:W-:Y:S01]  /*5e40*/  R2UR UR7, R13 ;  /* 0x000000000d0772ca */ /* 0x000fe200000e0000 */
[----:B------:R-:W-:Y:S02]  /*5e50*/  IMAD.MOV.U32 R21, RZ, RZ, 0x40000040 ;  /* 0x40000040ff157424 */ /* 0x000fe400078e00ff */
[----:B------:R-:W-:-:S02]  /*5e60*/  IMAD.MOV.U32 R13, RZ, RZ, 0x40000040 ;  /* 0x40000040ff0d7424 */ /* 0x000fc400078e00ff */
[----:B01----:R-:W-:-:S05]  /*5e70*/  @!P1 VIADD R0, R0, 0x28c60 ;  /* 0x00028c6000009836 */ /* 0x003fca0000000000 */
[----:B------:R-:W-:-:S03]  /*5e80*/  @!P1 PRMT R0, RZ, 0x654, R0 ;  /* 0x00000654ff009816 */ /* 0x000fc60000000000 */
[----:B------:R-:W-:Y:S01]  /*5e90*/  HGMMA.64x256x16.F32.BF16 R24, gdesc[UR4].tnspB, R24, gsb0 ;  /* 0x43e00000041879f0 */ /* 0x000fe20008001818 */
[----:B------:R-:W-:Y:S02]  /*5ea0*/  R2UR UR4, R8 ;  /* 0x00000000080472ca */ /* 0x000fe400000e0000 */
[----:B------:R-:W-:Y:S02]  /*5eb0*/  R2UR UR5, R9 ;  /* 0x00000000090572ca */ /* 0x000fe400000e0000 */
[----:B------:R-:W-:Y:S01]  /*5ec0*/  R2UR UR6, R20 ;  /* 0x00000000140672ca */ /* 0x000fe200000e0000 */
[C---:B------:R-:W-:Y:S01]  /*5ed0*/  VIADD R20, R12.reuse, 0x100 ;  /* 0x000001000c147836 */ /* 0x040fe20000000000 */
[----:B------:R-:W-:Y:S01]  /*5ee0*/  R2UR UR7, R21 ;  /* 0x00000000150772ca */ /* 0x000fe200000e0000 */
[----:B------:R-:W-:Y:S02]  /*5ef0*/  IMAD.MOV.U32 R21, RZ, RZ, 0x40000040 ;  /* 0x40000040ff157424 */ /* 0x000fe400078e00ff */
        /* <DEDUP_REMOVED lines=24> */
.L_x_2680:
[----:B------:R-:W-:Y:S05]  /*6080*/  BSYNC B0 ;  /* 0x0000000000007941 */ /* 0x000fea0003800000 */
.L_x_2679:
        /* <DEDUP_REMOVED lines=9> */
[----:B01----:R-:W0:Y:S04]  /*6120*/  LDS R0, [R3+0x28800] ;  /* 0x0288000003007984 */ /* 0x003e280000000800 */
        /* <DEDUP_REMOVED lines=133> */
.L_x_2666:
        /* <DEDUP_REMOVED lines=24> */
.L_x_2689:
[----:B------:R-:W-:-:S13]  /*6b00*/  ISETP.NE.AND P0, PT, R7, 0x1, PT ;  /* 0x000000010700780c */ /* 0x000fda0003f05270 */
[----:B------:R-:W0:Y:S02]  /*6b10*/  @P0 LDC.64 R4, c[0x0][0x9e8] ;  /* 0x00027a00ff040b82 */ /* 0x000e240000000a00 */
[----:B0-----:R-:W-:-:S05]  /*6b20*/  @P0 IMAD.HI.U32 R4, R3, R4, RZ ;  /* 0x0000000403040227 */ /* 0x001fca00078e00ff */
[----:B------:R-:W-:-:S07]  /*6b30*/  @P0 SHF.R.U32.HI R3, RZ, R5, R4 ;  /* 0x00000005ff030219 */ /* 0x000fce0000011604 */
.L_x_2690:
[----:B------:R-:W-:Y:S05]  /*6b40*/  BSYNC B0 ;  /* 0x0000000000007941 */ /* 0x000fea0003800000 */
.L_x_2688:
[----:B------:R-:W-:-:S05]  /*6b50*/  IMAD R3, R3, R7, R7 ;  /* 0x0000000703037224 */ /* 0x000fca00078e0207 */
[----:B------:R-:W-:-:S07]  /*6b60*/  VIMNMX R0, R0, R3, PT ;  /* 0x0000000300007248 */ /* 0x000fce0003fe0100 */
.L_x_2687:
        /* <DEDUP_REMOVED lines=8> */
[----:B------:R-:W-:Y:S01]  /*6bf0*/  VIMNMX R168, R168, R3, PT ;  /* 0x00000003a8a87248 */ /* 0x000fe20003fe0100 */
        /* <DEDUP_REMOVED lines=15> */
.L_x_2693:
[----:B------:R-:W-:-:S13]  /*6cf0*/  ISETP.NE.AND P0, PT, R7, 0x1, PT ;  /* 0x000000010700780c */ /* 0x000fda0003f05270 */
[----:B------:R-:W0:Y:S02]  /*6d00*/  @P0 LDC.64 R8, c[0x0][0x9e8] ;  /* 0x00027a00ff080b82 */ /* 0x000e240000000a00 */
[----:B0-----:R-:W-:-:S05]  /*6d10*/  @P0 IMAD.HI.U32 R6, R0, R8, RZ ;  /* 0x0000000800060227 */ /* 0x001fca00078e00ff */
[----:B------:R-:W-:-:S07]  /*6d20*/  @P0 SHF.R.U32.HI R0, RZ, R9, R6 ;  /* 0x00000009ff000219 */ /* 0x000fce0000011606 */
.L_x_2694:
[----:B------:R-:W-:Y:S05]  /*6d30*/  BSYNC B0 ;  /* 0x0000000000007941 */ /* 0x000fea0003800000 */
.L_x_2692:
[----:B------:R-:W-:-:S05]  /*6d40*/  IMAD R3, R0, R7, RZ ;  /* 0x0000000700037224 */ /* 0x000fca00078e02ff */
[----:B------:R-:W-:-:S07]  /*6d50*/  VIMNMX R4, R4, R3, !PT ;  /* 0x0000000304047248 */ /* 0x000fce0007fe0100 */
.L_x_2691:
        /* <DEDUP_REMOVED lines=86> */
[----:B------:R-:W-:-:S04]  /*72c0*/  LOP3.LUT R3, R3, 0x3fff, RZ, 0xc0, !PT ;  /* 0x00003fff03037812 */ /* 0x000fc800078ec0ff */
[----:B------:R-:W-:Y:S01]  /*72d0*/  LOP3.LUT R190, R3, 0x2000000, RZ, 0xfc, !PT ;  /* 0x0200000003be7812 */ /* 0x000fe200078efcff */
        /* <DEDUP_REMOVED lines=16> */
[----:B-1--45:R-:W-:Y:S05]  /*73e0*/  CALL.ABS.NOINC R14 ;  /* 0x000000000e007343 */ /* 0x032fea0003c00000 */
.L_x_2696:
[----:B------:R-:W-:Y:S05]  /*73f0*/  BSYNC B6 ;  /* 0x0000000000067941 */ /* 0x000fea0003800000 */
.L_x_2695:
        /* <DEDUP_REMOVED lines=12> */
.L_x_2700:
[----:B-1----:R1:W2:Y:S02]  /*74c0*/  SYNCS.PHASECHK.TRANS64.TRYWAIT P0, [R2+URZ+0x28c00], R3 ;  /* 0x028c0003020075a7 */ /* 0x0022a4000800017f */
[----:B--2---:R-:W-:Y:S05]  /*74d0*/  @!P0 NANOSLEEP.SYNCS 0x989680 ;  /* 0x009896800000895d */ /* 0x004fea0003900000 */
[----:B------:R-:W2:Y:S02]  /*74e0*/  @!P0 SYNCS.PHASECHK.TRANS64 P0, [R2+URZ+0x28c00], R3 ;  /* 0x028c0003020085a7 */ /* 0x000ea4000800007f */
[----:B--2---:R-:W-:Y:S05]  /*74f0*/  @!P0 BRA `(.L_x_2700) ;  /* 0xfffffffc00f08947 */ /* 0x004fea000383ffff */
.L_x_2699:
[----:B------:R-:W-:Y:S05]  /*7500*/  BSYNC B0 ;  /* 0x0000000000007941 */ /* 0x000fea0003800000 */
.L_x_2698:
[----:B------:R-:W-:Y:S05]  /*7510*/  BRA `(.L_x_2701) ;  /* 0x0000002c00687947 */ /* 0x000fea0003800000 */
.L_x_2697:
[----:B------:R-:W-:Y:S01]  /*7520*/  VIADD R3, R2, 0x20400 ;  /* 0x0002040002037836 */ /* 0x000fe20000000000 */
[----:B-----5:R-:W-:Y:S01]  /*7530*/  SHF.R.S32.HI R0, RZ, 0x1f, R37 ;  /* 0x0000001fff007819 */ /* 0x020fe20000011425 */
[----:B------:R-:W-:Y:S01]  /*7540*/  ULDC.64 UR4, c[0x0][0x3f8] ;  /* 0x0000fe0000047ab9 */ /* 0x000fe20000000a00 */
[----:B------:R-:W-:Y:S01]  /*7550*/  ULDC.64 UR6, c[0x0][0x408] ;  /* 0x0001020000067ab9 */ /* 0x000fe20000000a00 */
[----:B----4-:R-:W-:Y:S01]  /*7560*/  IMAD.WIDE.U32 R24, R37, UR4, RZ ;  /* 0x0000000425187c25 */ /* 0x010fe2000f8e00ff */
[----:B------:R-:W-:Y:S01]  /*7570*/  LOP3.LUT P0, RZ, R3, 0x3ff, RZ, 0xc0, !PT ;  /* 0x000003ff03ff7812 */ /* 0x000fe2000780c0ff */
[----:B------:R-:W-:Y:S02]  /*7580*/  BSSY B6, `(.L_x_2702) ;  /* 0x0000019000067945 */ /* 0x000fe40003800000 */
[C---:B------:R-:W-:Y:S02]  /*7590*/  IMAD R4, R0.reuse, UR4, RZ ;  /* 0x0000000400047c24 */ /* 0x040fe4000f8e02ff */
[----:B------:R-:W-:-:S02]  /*75a0*/  IMAD R0, R0, UR6, RZ ;  /* 0x0000000600007c24 */ /* 0x000fc4000f8e02ff */
[C---:B------:R-:W-:Y:S02]  /*75b0*/  IMAD R29, R37.reuse, UR5, R4 ;  /* 0x00000005251d7c24 */ /* 0x040fe4000f8e0204 */
[C---:B------:R-:W-:Y:S02]  /*75c0*/  IMAD R31, R37.reuse, UR7, R0 ;  /* 0x00000007251f7c24 */ /* 0x040fe4000f8e0200 */
[----:B------:R-:W-:-:S04]  /*75d0*/  IMAD.WIDE.U32 R26, R37, UR6, RZ ;  /* 0x00000006251a7c25 */ /* 0x000fc8000f8e00ff */
[----:B------:R-:W-:Y:S02]  /*75e0*/  IMAD.IADD R29, R29, 0x1, R25 ;  /* 0x000000011d1d7824 */ /* 0x000fe400078e0219 */
[----:B------:R-:W-:Y:S01]  /*75f0*/  IMAD.IADD R31, R31, 0x1, R27 ;  /* 0x000000011f1f7824 */ /* 0x000fe200078e021b */
        /* <DEDUP_REMOVED lines=17> */
.L_x_2703:
[----:B------:R-:W-:Y:S05]  /*7710*/  BSYNC B6 ;  /* 0x0000000000067941 */ /* 0x000fea0003800000 */
.L_x_2702:
[----:B------:R-:W-:Y:S01]  /*7720*/  ULDC.U8 UR4, c[0x0][0x410] ;  /* 0x0001040000047ab9 */ /* 0x000fe20000000000 */
[----:B------:R-:W-:Y:S01]  /*7730*/  BSSY B0, `(.L_x_2704) ;  /* 0x00002b0000007945 */ /* 0x000fe20003800000 */
[----:B------:R-:W-:Y:S01]  /*7740*/  ISETP.NE.AND P0, PT, RZ, UR4, PT ;  /* 0x00000004ff007c0c */ /* 0x000fe2000bf05270 */
[----:B------:R-:W-:-:S12]  /*7750*/  IMAD.IADD R34, R185, 0x1, R192 ;  /* 0x00000001b9227824 */ /* 0x000fd800078e02c0 */
[----:B------:R-:W-:Y:S05]  /*7760*/  @!P0 BRA `(.L_x_2705) ;  /* 0x00000014008c8947 */ /* 0x000fea0003800000 */
[----:B------:R-:W0:Y:S01]  /*7770*/  LDC R37, c[0x0][0x448] ;  /* 0x00011200ff257b82 */ /* 0x000e220000000800 */
[----:B------:R-:W-:Y:S01]  /*7780*/  IMAD R3, R225, 0x20, R34 ;  /* 0x00000020e1037824 */ /* 0x000fe200078e0222 */
[----:B------:R-:W-:Y:S01]  /*7790*/  ULDC.64 UR4, c[0x0][0x3f8] ;  /* 0x0000fe0000047ab9 */ /* 0x000fe20000000a00 */
[----:B------:R-:W-:Y:S01]  /*77a0*/  ULDC.64 UR6, c[0x0][0x408] ;  /* 0x0001020000067ab9 */ /* 0x000fe20000000a00 */
[----:B------:R-:W-:Y:S02]  /*77b0*/  IMAD.MOV.U32 R6, RZ, RZ, R24 ;  /* 0x000000ffff067224 */ /* 0x000fe400078e0018 */
[----:B------:R-:W-:Y:S02]  /*77c0*/  IMAD.MOV.U32 R7, RZ, RZ, R29 ;  /* 0x000000ffff077224 */ /* 0x000fe400078e001d */
[----:B------:R-:W-:Y:S02]  /*77d0*/  IMAD.MOV.U32 R8, RZ, RZ, R26 ;  /* 0x000000ffff087224 */ /* 0x000fe400078e001a */
[----:B------:R-:W-:Y:S01]  /*77e0*/  IMAD.MOV.U32 R9, RZ, RZ, R31 ;  /* 0x000000ffff097224 */ /* 0x000fe200078e001f */
[----:B0-----:R-:W-:-:S13]  /*77f0*/  ISETP.NE.AND P0, PT, R37, 0x1, PT ;  /* 0x000000012500780c */ /* 0x001fda0003f05270 */
[----:B------:R-:W0:Y:S08]  /*7800*/  @P0 LDC R0, c[0x0][0x44c] ;  /* 0x00011300ff000b82 */ /* 0x000e300000000800 */
[----:B------:R-:W1:Y:S01]  /*7810*/  @P0 LDC R5, c[0x0][0x450] ;  /* 0x00011400ff050b82 */ /* 0x000e620000000800 */
[----:B0-----:R-:W-:-:S05]  /*7820*/  @P0 IMAD.HI.U32 R0, R3, R0, RZ ;  /* 0x0000000003000227 */ /* 0x001fca00078e00ff */
[----:B-1----:R-:W-:-:S04]  /*7830*/  @P0 SHF.R.U32.HI R3, RZ, R5, R0 ;  /* 0x00000005ff030219 */ /* 0x002fc80000011600 */
[----:B------:R-:W-:Y:S01]  /*7840*/  SHF.R.S32.HI R0, RZ, 0x1f, R3 ;  /* 0x0000001fff007819 */ /* 0x000fe20000011403 */
[----:B------:R-:W-:-:S04]  /*7850*/  IMAD.WIDE.U32 R6, R3, UR4, R6 ;  /* 0x0000000403067c25 */ /* 0x000fc8000f8e0006 */
[C---:B------:R-:W-:Y:S02]  /*7860*/  IMAD R4, R0.reuse, UR4, RZ ;  /* 0x0000000400047c24 */ /* 0x040fe4000f8e02ff */
[----:B------:R-:W-:Y:S02]  /*7870*/  IMAD R0, R0, UR6, RZ ;  /* 0x0000000600007c24 */ /* 0x000fe4000f8e02ff */
[C---:B------:R-:W-:Y:S01]  /*7880*/  IMAD R5, R3.reuse, UR5, R4 ;  /* 0x0000000503057c24 */ /* 0x040fe2000f8e0204 */
[----:B------:R-:W-:Y:S01]  /*7890*/  ULDC.64 UR4, c[0x0][0x3e8] ;  /* 0x0000fa0000047ab9 */ /* 0x000fe20000000a00 */
[C---:B------:R-:W-:Y:S01]  /*78a0*/  IMAD.WIDE.U32 R8, R3.reuse, UR6, R8 ;  /* 0x0000000603087c25 */ /* 0x040fe2000f8e0008 */
[----:B------:R-:W-:Y:S01]  /*78b0*/  LEA R4, P0, R6, UR4, 0x1 ;  /* 0x0000000406047c11 */ /* 0x000fe2000f8008ff */
[----:B------:R-:W-:Y:S02]  /*78c0*/  UMOV UR4, 0xffffffff ;  /* 0xffffffff00047882 */ /* 0x000fe40000000000 */
[----:B------:R-:W-:Y:S01]  /*78d0*/  IMAD R3, R3, UR7, R0 ;  /* 0x0000000703037c24 */ /* 0x000fe2000f8e0200 */
[----:B------:R-:W-:Y:S01]  /*78e0*/  ULDC.64 UR6, c[0x0][0x400] ;  /* 0x0001000000067ab9 */ /* 0x000fe20000000a00 */
[----:B------:R-:W-:Y:S01]  /*78f0*/  IMAD.IADD R5, R7, 0x1, R5 ;  /* 0x0000000107057824 */ /* 0x000fe200078e0205 */
[----:B------:R-:W-:Y:S01]  /*7900*/  LEA R7, P1, R8, UR6, 0x1 ;  /* 0x0000000608077c11 */ /* 0x000fe2000f8208ff */
[----:B------:R-:W-:-:S03]  /*7910*/  IMAD.IADD R3, R9, 0x1, R3 ;  /* 0x0000000109037824 */ /* 0x000fc600078e0203 */
[----:B------:R-:W-:Y:S02]  /*7920*/  LEA.HI.X R6, R6, UR5, R5, 0x1, P0 ;  /* 0x0000000506067c11 */ /* 0x000fe400080f0c05 */
[----:B------:R-:W-:Y:S01]  /*7930*/  LEA.HI.X R8, R8, UR7, R3, 0x1, P1 ;  /* 0x0000000708087c11 */ /* 0x000fe200088f0c03 */
[----:B------:R-:W-:Y:S06]  /*7940*/  BRA.DIV UR4, `(.L_x_2706) ;  /* 0x0000018204247947 */ /* 0x000fec000b800000 */
[----:B------:R0:W1:Y:S04]  /*7950*/  SHFL.IDX PT, R3, R6, RZ, 0x1c1f ;  /* 0x001c1fff06037589 */ /* 0x00006800000e0000 */
[----:B------:R0:W2:Y:S04]  /*7960*/  SHFL.IDX PT, R0, R4, RZ, 0x1c1f ;  /* 0x001c1fff04007589 */ /* 0x0000a800000e0000 */
[----:B------:R0:W3:Y:S04]  /*7970*/  SHFL.IDX PT, R5, R8, RZ, 0x1c1f ;  /* 0x001c1fff08057589 */ /* 0x0000e800000e0000 */
[----:B------:R0:W4:Y:S02]  /*7980*/  SHFL.IDX PT, R14, R7, RZ, 0x1c1f ;  /* 0x001c1fff070e7589 */ /* 0x00012400000e0000 */
.L_x_3036:
[----:B------:R-:W-:Y:S01]  /*7990*/  IMAD R37, R22, R37, RZ ;  /* 0x0000002516257224 */ /* 0x000fe200078e02ff */
[----:B------:R-:W-:Y:S01]  /*79a0*/  BSSY B1, `(.L_x_2707) ;  /* 0x000001d000017945 */ /* 0x000fe20003800000 */
[----:B------:R-:W-:Y:S02]  /*79b0*/  CS2R R30, SRZ ;  /* 0x00000000001e7805 */ /* 0x000fe4000001ff00 */
[----:B------:R-:W-:Y:S02]  /*79c0*/  CS2R R20, SRZ ;  /* 0x0000000000147805 */ /* 0x000fe4000001ff00 */
[----:B------:R-:W-:Y:S02]  /*79d0*/  CS2R R28, SRZ ;  /* 0x00000000001c7805 */ /* 0x000fe4000001ff00 */
[----:B------:R-:W-:Y:S02]  /*79e0*/  ISETP.GE.AND P0, PT, R34, R37, PT ;  /* 0x000000252200720c */ /* 0x000fe40003f06270 */
[----:B------:R-:W-:-:S11]  /*79f0*/  CS2R R24, SRZ ;  /* 0x0000000000187805 */ /* 0x000fd6000001ff00 */
[----:B------:R-:W-:Y:S05]  /*7a00*/  @P0 BRA `(.L_x_2708) ;  /* 0x0000000000580947 */ /* 0x000fea0003800000 */
[----:B------:R-:W-:Y:S01]  /*7a10*/  ULDC UR4, c[0x0][0x3f4] ;  /* 0x0000fd0000047ab9 */ /* 0x000fe20000000800 */
[----:B--2---:R-:W-:Y:S01]  /*7a20*/  IMAD.MOV.U32 R10, RZ, RZ, R0 ;  /* 0x000000ffff0a7224 */ /* 0x004fe200078e0000 */
[----:B------:R-:W-:Y:S01]  /*7a30*/  ISETP.GE.AND P3, PT, R199, UR4, PT ;  /* 0x00000004c7007c0c */ /* 0x000fe2000bf66270 */
[----:B-1----:R-:W-:Y:S01]  /*7a40*/  IMAD.MOV.U32 R11, RZ, RZ, R3 ;  /* 0x000000ffff0b7224 */ /* 0x002fe200078e0003 */
[----:B------:R-:W-:Y:S01]  /*7a50*/  ISETP.GE.AND P2, PT, R188, UR4, PT ;  /* 0x00000004bc007c0c */ /* 0x000fe2000bf46270 */
[----:B---3--:R-:W-:Y:S01]  /*7a60*/  IMAD.MOV.U32 R15, RZ, RZ, R5 ;  /* 0x000000ffff0f7224 */ /* 0x008fe200078e0005 */
[----:B------:R-:W-:-:S09]  /*7a70*/  CS2R R28, SRZ ;  /* 0x00000000001c7805 */ /* 0x000fd2000001ff00 */
[C---:B------:R-:W-:Y:S01]  /*7a80*/  @!P3 IMAD.SHL.U32 R33, R199.reuse, 0x2, RZ ;  /* 0x00000002c721b824 */ /* 0x040fe200078e00ff */
[----:B------:R-:W-:Y:S02]  /*7a90*/  @!P3 SHF.L.U64.HI R20, R199, 0x1, R226 ;  /* 0x00000001c714b819 */ /* 0x000fe400000102e2 */
[----:B------:R-:W-:Y:S02]  /*7aa0*/  CS2R R30, SRZ ;  /* 0x00000000001e7805 */ /* 0x000fe4000001ff00 */
[----:B------:R-:W-:Y:S01]  /*7ab0*/  CS2R R24, SRZ ;  /* 0x0000000000187805 */ /* 0x000fe2000001ff00 */
[----:B------:R-:W-:Y:S01]  /*7ac0*/  @!P2 IMAD.WIDE R10, R188, 0x2, R10 ;  /* 0x00000002bc0aa825 */ /* 0x000fe200078e020a */
[-C--:B------:R-:W-:Y:S02]  /*7ad0*/  @!P3 IADD3 R26, P0, R0, R33.reuse, RZ ;  /* 0x00000021001ab210 */ /* 0x080fe40007f1e0ff */
[----:B----4-:R-:W-:Y:S01]  /*7ae0*/  @!P3 IADD3 R32, P1, R14, R33, RZ ;  /* 0x000000210e20b210 */ /* 0x010fe20007f3e0ff */
[----:B------:R-:W-:Y:S01]  /*7af0*/  @!P2 IMAD.WIDE R12, R188, 0x2, R14 ;  /* 0x00000002bc0ca825 */ /* 0x000fe200078e020e */
[----:B------:R1:W5:Y:S03]  /*7b00*/  @!P2 LD.E.64 R28, desc[UR42][R10.64] ;  /* 0x0000002a0a1ca980 */ /* 0x000366000c101b00 */
[--C-:B------:R-:W-:Y:S01]  /*7b10*/  @!P3 IMAD.X R27, R3, 0x1, R20.reuse, P0 ;  /* 0x00000001031bb824 */ /* 0x100fe200000e0614 */
[----:B------:R1:W5:Y:S01]  /*7b20*/  @!P2 LD.E.64 R30, desc[UR42][R12.64] ;  /* 0x0000002a0c1ea980 */ /* 0x000362000c101b00 */
[----:B------:R-:W-:Y:S01]  /*7b30*/  @!P3 IMAD.X R33, R5, 0x1, R20, P1 ;  /* 0x000000010521b824 */ /* 0x000fe200008e0614 */
[----:B------:R-:W-:-:S02]  /*7b40*/  CS2R R20, SRZ ;  /* 0x0000000000147805 */ /* 0x000fc4000001ff00 */
[----:B------:R1:W5:Y:S04]  /*7b50*/  @!P3 LD.E.64 R24, desc[UR42][R26.64] ;  /* 0x0000002a1a18b980 */ /* 0x000368000c101b00 */
[----:B------:R1:W5:Y:S02]  /*7b60*/  @!P3 LD.E.64 R20, desc[UR42][R32.64] ;  /* 0x0000002a2014b980 */ /* 0x000364000c101b00 */
.L_x_2708:
[----:B------:R-:W-:Y:S05]  /*7b70*/  BSYNC B1 ;  /* 0x0000000000017941 */ /* 0x000fea0003800000 */
.L_x_2707:
[----:B--2--5:R-:W-:Y:S01]  /*7b80*/  IMAD.MOV.U32 R0, RZ, RZ, R30 ;  /* 0x000000ffff007224 */ /* 0x024fe200078e001e */
[----:B------:R-:W-:Y:S01]  /*7b90*/  UMOV UR4, 0xffffffff ;  /* 0xffffffff00047882 */ /* 0x000fe20000000000 */
[----:B-1----:R-:W-:Y:S01]  /*7ba0*/  IMAD.MOV.U32 R3, RZ, RZ, R31 ;  /* 0x000000ffff037224 */ /* 0x002fe200078e001f */
[----:B------:R-:W-:Y:S01]  /*7bb0*/  CS2R R26, SRZ ;  /* 0x00000000001a7805 */ /* 0x000fe2000001ff00 */
[----:B---3--:R-:W-:Y:S02]  /*7bc0*/  IMAD.MOV.U32 R5, RZ, RZ, R20 ;  /* 0x000000ffff057224 */ /* 0x008fe400078e0014 */
[----:B------:R-:W-:Y:S01]  /*7bd0*/  IMAD.MOV.U32 R9, RZ, RZ, R21 ;  /* 0x000000ffff097224 */ /* 0x000fe200078e0015 */
[----:B------:R-:W-:Y:S01]  /*7be0*/  PRMT R36, R0, 0x5410, R3 ;  /* 0x0000541000247816 */ /* 0x000fe20000000003 */
[----:B------:R-:W-:Y:S02]  /*7bf0*/  IMAD.MOV.U32 R0, RZ, RZ, R28 ;  /* 0x000000ffff007224 */ /* 0x000fe400078e001c */
[----:B------:R-:W-:Y:S01]  /*7c00*/  IMAD.MOV.U32 R3, RZ, RZ, R29 ;  /* 0x000000ffff037224 */ /* 0x000fe200078e001d */
[----:B------:R-:W-:Y:S01]  /*7c10*/  PRMT R40, R5, 0x5410, R9 ;  /* 0x0000541005287816 */ /* 0x000fe20000000009 */
[----:B------:R-:W-:Y:S01]  /*7c20*/  IMAD.MOV.U32 R5, RZ, RZ, R24 ;  /* 0x000000ffff057224 */ /* 0x000fe200078e0018 */
[----:B------:R-:W-:Y:S01]  /*7c30*/  PRMT R39, R39, 0x5410, R0 ;  /* 0x0000541027277816 */ /* 0x000fe20000000000 */
[----:B------:R-:W-:-:S03]  /*7c40*/  IMAD.MOV.U32 R9, RZ, RZ, R25 ;  /* 0x000000ffff097224 */ /* 0x000fc600078e0019 */
[----:B------:R-:W-:Y:S02]  /*7c50*/  PRMT R42, R42, 0x5410, R5 ;  /* 0x000054102a2a7816 */ /* 0x000fe40000000005 */
[----:B------:R-:W-:Y:S01]  /*7c60*/  PRMT R41, R9, 0x5410, R3 ;  /* 0x0000541009297816 */ /* 0x000fe20000000003 */
[----:B------:R-:W-:Y:S06]  /*7c70*/  BRA.DIV UR4, `(.L_x_2709) ;  /* 0x0000017e04c87947 */ /* 0x000fec000b800000 */
[----:B------:R1:W2:Y:S04]  /*7c80*/  SHFL.IDX PT, R3, R6, 0x1, 0x1c1f ;  /* 0x003c1f0006037f89 */ /* 0x0002a800000e0000 */
[----:B------:R1:W3:Y:S04]  /*7c90*/  SHFL.IDX PT, R0, R4, 0x1, 0x1c1f ;  /* 0x003c1f0004007f89 */ /* 0x0002e800000e0000 */
[----:B------:R1:W0:Y:S04]  /*7ca0*/  SHFL.IDX PT, R5, R8, 0x1, 0x1c1f ;  /* 0x003c1f0008057f89 */ /* 0x00022800000e0000 */
[----:B----4-:R1:W4:Y:S02]  /*7cb0*/  SHFL.IDX PT, R14, R7, 0x1, 0x1c1f ;  /* 0x003c1f00070e7f89 */ /* 0x01032400000e0000 */
.L_x_3042:
[----:B01----:R-:W-:Y:S01]  /*7cc0*/  VIADD R4, R34, 0x20 ;  /* 0x0000002022047836 */ /* 0x003fe20000000000 */
[----:B------:R-:W-:Y:S01]  /*7cd0*/  LEA.HI R6, R219, R219, RZ, 0x1 ;  /* 0x000000dbdb067211 */ /* 0x000fe200078f08ff */
[----:B------:R-:W-:Y:S01]  /*7ce0*/  BSSY B1, `(.L_x_2710) ;  /* 0x0000020000017945 */ /* 0x000fe20003800000 */
[----:B------:R-:W-:Y:S01]  /*7cf0*/  IMAD.SHL.U32 R34, R193, 0x40, RZ ;  /* 0x00000040c1227824 */ /* 0x000fe200078e00ff */
[----:B------:R-:W-:Y:S02]  /*7d00*/  CS2R R8, SRZ ;  /* 0x0000000000087805 */ /* 0x000fe4000001ff00 */
[----:B------:R-:W-:Y:S02]  /*7d10*/  ISETP.GE.AND P0, PT, R4, R37, PT ;  /* 0x000000250400720c */ /* 0x000fe40003f06270 */
[----:B------:R-:W-:Y:S02]  /*7d20*/  CS2R R12, SRZ ;  /* 0x00000000000c7805 */ /* 0x000fe4000001ff00 */
[----:B------:R-:W-:-:S02]  /*7d30*/  LOP3.LUT R6, R6, 0xfffffffe, RZ, 0xc0, !PT ;  /* 0xfffffffe06067812 */ /* 0x000fc400078ec0ff */
[----:B------:R-:W-:-:S03]  /*7d40*/  CS2R R10, SRZ ;  /* 0x00000000000a7805 */ /* 0x000fc6000001ff00 */
[----:B------:R-:W-:-:S05]  /*7d50*/  IMAD.IADD R6, R219, 0x1, -R6 ;  /* 0x00000001db067824 */ /* 0x000fca00078e0a06 */
[----:B------:R-:W-:Y:S01]  /*7d60*/  SHF.L.U32 R35, R6, 0x1f, RZ ;  /* 0x0000001f06237819 */ /* 0x000fe200000006ff */
[----:B------:R-:W-:Y:S06]  /*7d70*/  @P0 BRA `(.L_x_2711) ;  /* 0x0000000000580947 */ /* 0x000fec0003800000 */
[----:B------:R-:W-:Y:S01]  /*7d80*/  ULDC UR4, c[0x0][0x3f4] ;  /* 0x0000fd0000047ab9 */ /* 0x000fe20000000800 */
[----:B---3--:R-:W-:Y:S01]  /*7d90*/  IMAD.MOV.U32 R6, RZ, RZ, R0 ;  /* 0x000000ffff067224 */ /* 0x008fe200078e0000 */
[----:B------:R-:W-:Y:S01]  /*7da0*/  ISETP.GE.AND P3, PT, R199, UR4, PT ;  /* 0x00000004c7007c0c */ /* 0x000fe2000bf66270 */
[----:B--2---:R-:W-:Y:S01]  /*7db0*/  IMAD.MOV.U32 R7, RZ, RZ, R3 ;  /* 0x000000ffff077224 */ /* 0x004fe200078e0003 */
[----:B------:R-:W-:Y:S01]  /*7dc0*/  ISETP.GE.AND P2, PT, R188, UR4, PT ;  /* 0x00000004bc007c0c */ /* 0x000fe2000bf46270 */
[----:B------:R-:W-:Y:S01]  /*7dd0*/  IMAD.MOV.U32 R15, RZ, RZ, R5 ;  /* 0x000000ffff0f7224 */ /* 0x000fe200078e0005 */
        /* <DEDUP_REMOVED lines=16> */
.L_x_2711:
[----:B------:R-:W-:Y:S05]  /*7ee0*/  BSYNC B1 ;  /* 0x0000000000017941 */ /* 0x000fea0003800000 */
.L_x_2710:
[----:B------:R-:W1:Y:S01]  /*7ef0*/  SYNCS.PHASECHK.TRANS64.TRYWAIT P0, [R2+URZ+0x28c00], R35 ;  /* 0x028c0023020075a7 */ /* 0x000e62000800017f */
[----:B--2---:R-:W-:Y:S01]  /*7f00*/  LOP3.LUT R3, R34, 0x1c0, RZ, 0xc0, !PT ;  /* 0x000001c022037812 */ /* 0x004fe200078ec0ff */
[----:B0----5:R-:W-:Y:S01]  /*7f10*/  IMAD.MOV.U32 R4, RZ, RZ, R26 ;  /* 0x000000ffff047224 */ /* 0x021fe200078e001a */
[----:B------:R-:W-:Y:S01]  /*7f20*/  VIADDMNMX R38, R37, -R192, 0x40, PT ;  /* 0x0000004025267446 */ /* 0x000fe200038009c0 */
[----:B------:R-:W-:Y:S01]  /*7f30*/  IMAD.MOV.U32 R5, RZ, RZ, R9 ;  /* 0x000000ffff057224 */ /* 0x000fe200078e0009 */
[----:B---3--:R-:W-:Y:S01]  /*7f40*/  LOP3.LUT R0, R3, 0x18, R16, 0xf8, !PT ;  /* 0x0000001803007812 */ /* 0x008fe200078ef810 */
[----:B------:R-:W-:Y:S01]  /*7f50*/  IMAD.MOV.U32 R6, RZ, RZ, R12 ;  /* 0x000000ffff067224 */ /* 0x000fe200078e000c */
[----:B------:R-:W-:Y:S01]  /*7f60*/  SHF.R.U32.HI R3, RZ, 0x3, R3 ;  /* 0x00000003ff037819 */ /* 0x000fe20000011603 */
[----:B------:R-:W-:Y:S01]  /*7f70*/  BSSY B1, `(.L_x_2712) ;  /* 0x0000014000017945 */ /* 0x000fe20003800000 */
[----:B------:R-:W-:Y:S01]  /*7f80*/  PRMT R42, R4, 0x7610, R42 ;  /* 0x00007610042a7816 */ /* 0x000fe2000000002a */
[----:B------:R-:W-:Y:S01]  /*7f90*/  IMAD.MOV.U32 R4, RZ, RZ, R8 ;  /* 0x000000ffff047224 */ /* 0x000fe200078e0008 */
[----:B------:R-:W-:Y:S01]  /*7fa0*/  LOP3.LUT R0, R0, R3, RZ, 0x3c, !PT ;  /* 0x0000000300007212 */ /* 0x000fe200078e3cff */
[----:B------:R-:W-:Y:S01]  /*7fb0*/  IMAD.MOV.U32 R3, RZ, RZ, R27 ;  /* 0x000000ffff037224 */ /* 0x000fe200078e001b */
[----:B------:R-:W-:-:S02]  /*7fc0*/  PRMT R45, R45, 0x5410, R6 ;  /* 0x000054102d2d7816 */ /* 0x000fc40000000006 */
[----:B------:R-:W-:Y:S01]  /*7fd0*/  PRMT R44, R44, 0x5410, R4 ;  /* 0x000054102c2c7816 */ /* 0x000fe20000000004 */
[----:B------:R-:W-:Y:S01]  /*7fe0*/  IMAD.MOV.U32 R4, RZ, RZ, R10 ;  /* 0x000000ffff047224 */ /* 0x000fe200078e000a */
[----:B------:R-:W-:Y:S01]  /*7ff0*/  PRMT R43, R5, 0x5410, R3 ;  /* 0x00005410052b7816 */ /* 0x000fe20000000003 */
[----:B------:R-:W-:Y:S01]  /*8000*/  IMAD R3, R203, 0x200, R0 ;  /* 0x00000200cb037824 */ /* 0x000fe200078e0200 */
[----:B------:R-:W-:Y:S01]  /*8010*/  LOP3.LUT P2, RZ, R193, 0x4, RZ, 0xc0, !PT ;  /* 0x00000004c1ff7812 */ /* 0x000fe2000784c0ff */
[----:B------:R-:W-:Y:S01]  /*8020*/  IMAD.MOV.U32 R0, RZ, RZ, R13 ;  /* 0x000000ffff007224 */ /* 0x000fe200078e000d */
[----:B------:R-:W-:Y:S01]  /*8030*/  PRMT R45, R4, 0x7610, R45 ;  /* 0x00007610042d7816 */ /* 0x000fe2000000002d */
[----:B------:R-:W-:Y:S01]  /*8040*/  IMAD R3, R3, 0x2, R2 ;  /* 0x0000000203037824 */ /* 0x000fe200078e0202 */
[----:B------:R-:W-:Y:S01]  /*8050*/  ISETP.GE.AND P1, PT, R185, R38, PT ;  /* 0x00000026b900720c */ /* 0x000fe20003f26270 */
[----:B------:R-:W-:Y:S01]  /*8060*/  IMAD.MOV.U32 R5, RZ, RZ, R11 ;  /* 0x000000ffff057224 */ /* 0x000fe200078e000b */
[----:B------:R-:W-:Y:S01]  /*8070*/  PRMT R44, R0, 0x7610, R44 ;  /* 0x00007610002c7816 */ /* 0x000fe2000000002c */
[----:B------:R-:W-:-:S02]  /*8080*/  VIADD R4, R3, 0x20400 ;  /* 0x0002040003047836 */ /* 0x000fc40000000000 */
[----:B------:R-:W-:Y:S01]  /*8090*/  VIADD R0, R3, 0x20440 ;  /* 0x0002044003007836 */ /* 0x000fe20000000000 */
[----:B-1----:R-:W-:Y:S07]  /*80a0*/  @!P0 BRA `(.L_x_2713) ;  /* 0x0000017c002c8947 */ /* 0x002fee0003800000 */
.L_x_3043:
[----:B------:R-:W-:Y:S05]  /*80b0*/  BSYNC B1 ;  /* 0x0000000000017941 */ /* 0x000fea0003800000 */
.L_x_2712:
[----:B------:R-:W-:Y:S01]  /*80c0*/  BSSY B1, `(.L_x_2714) ;  /* 0x0000067000017945 */ /* 0x000fe20003800000 */
[----:B------:R-:W-:Y:S01]  /*80d0*/  PRMT R46, R46, 0x5410, R5 ;  /* 0x000054102e2e7816 */ /* 0x000fe20000000005 */
[----:B------:R-:W-:Y:S02]  /*80e0*/  @P2 VIADD R0, R4, 0xffffffc0 ;  /* 0xffffffc004002836 */ /* 0x000fe40000000000 */
[----:B------:R-:W-:Y:S05]  /*80f0*/  @P1 BRA `(.L_x_2715) ;  /* 0x00000004008c1947 */ /* 0x000fea0003800000 */
[----:B------:R-:W1:Y:S01]  /*8100*/  LDC R4, c[0x0][0x3f4] ;  /* 0x0000fd00ff047b82 */ /* 0x000e620000000800 */
[----:B------:R-:W-:Y:S01]  /*8110*/  BSSY B2, `(.L_x_2716) ;  /* 0x0000032000027945 */ /* 0x000fe20003800000 */
[-C--:B-1----:R-:W-:Y:S02]  /*8120*/  ISETP.GE.AND P0, PT, R188, R4.reuse, PT ;  /* 0x00000004bc00720c */ /* 0x082fe40003f06270 */
[----:B------:R-:W-:-:S11]  /*8130*/  ISETP.GE.AND P1, PT, R199, R4, PT ;  /* 0x00000004c700720c */ /* 0x000fd60003f26270 */
[----:B------:R-:W-:Y:S05]  /*8140*/  @P0 BRA `(.L_x_2717) ;  /* 0x0000000000b80947 */ /* 0x000fea0003800000 */
[----:B------:R-:W1:Y:S01]  /*8150*/  LDS.128 R4, [R3+0x20400] ;  /* 0x0204000003047984 */ /* 0x000e620000000c00 */
[----:B----4-:R-:W-:Y:S02]  /*8160*/  SHF.R.U64 R14, R28, 0x10, R29 ;  /* 0x000000101c0e7819 */ /* 0x010fe4000000121d */
[----:B------:R-:W-:Y:S02]  /*8170*/  SHF.R.U32.HI R34, RZ, 0x10, R31 ;  /* 0x00000010ff227819 */ /* 0x000fe4000001161f */
[----:B------:R-:W-:Y:S02]  /*8180*/  SHF.R.U32.HI R28, RZ, 0x10, R29 ;  /* 0x00000010ff1c7819 */ /* 0x000fe4000001161d */
[----:B------:R-:W-:Y:S02]  /*8190*/  SHF.R.U64 R33, R30, 0x10, R31 ;  /* 0x000000101e217819 */ /* 0x000fe4000000121f */
[----:B------:R-:W-:Y:S02]  /*81a0*/  PRMT R34, R36, 0x5432, R34 ;  /* 0x0000543224227816 */ /* 0x000fe40000000022 */
[----:B------:R-:W-:-:S02]  /*81b0*/  PRMT R31, R41, 0x5432, R28 ;  /* 0x00005432291f7816 */ /* 0x000fc4000000001c */
[----:B------:R-:W-:Y:S01]  /*81c0*/  PRMT R30, R39, 0x5432, R14 ;  /* 0x00005432271e7816 */ /* 0x000fe2000000000e */
[C---:B0-----:R-:W-:Y:S01]  /*81d0*/  IMAD.U32 R35, R34.reuse, 0x10000, RZ ;  /* 0x0001000022237824 */ /* 0x041fe200078e00ff */
[----:B------:R-:W-:Y:S01]  /*81e0*/  LOP3.LUT R34, R34, 0xffff0000, RZ, 0xc0, !PT ;  /* 0xffff000022227812 */ /* 0x000fe200078ec0ff */
[C---:B------:R-:W-:Y:S01]  /*81f0*/  IMAD.U32 R32, R31.reuse, 0x10000, RZ ;  /* 0x000100001f207824 */ /* 0x040fe200078e00ff */
[----:B------:R-:W-:Y:S02]  /*8200*/  PRMT R33, R36, 0x5410, R33 ;  /* 0x0000541024217816 */ /* 0x000fe40000000021 */
[----:B------:R-:W-:Y:S02]  /*8210*/  LOP3.LUT R31, R31, 0xffff0000, RZ, 0xc0, !PT ;  /* 0xffff00001f1f7812 */ /* 0x000fe400078ec0ff */
[C---:B-1----:R-:W-:Y:S01]  /*8220*/  LOP3.LUT R15, R6.reuse, 0xffff0000, RZ, 0xc0, !PT ;  /* 0xffff0000060f7812 */ /* 0x042fe200078ec0ff */
[----:B------:R-:W-:Y:S01]  /*8230*/  IMAD.U32 R14, R6, 0x10000, RZ ;  /* 0x00010000060e7824 */ /* 0x000fe200078e00ff */
[C---:B------:R-:W-:Y:S01]  /*8240*/  LOP3.LUT R29, R7.reuse, 0xffff0000, RZ, 0xc0, !PT ;  /* 0xffff0000071d7812 */ /* 0x040fe200078ec0ff */
[----:B------:R-:W-:-:S02]  /*8250*/  IMAD.U32 R28, R7, 0x10000, RZ ;  /* 0x00010000071c7824 */ /* 0x000fc400078e00ff */
[CC--:B------:R-:W-:Y:S01]  /*8260*/  FMUL.FTZ R37, R15.reuse, R35.reuse ;  /* 0x000000230f257220 */ /* 0x0c0fe20000410000 */
[----:B------:R-:W-:Y:S01]  /*8270*/  FMUL.FTZ R36, R15, R32 ;  /* 0x000000200f247220 */ /* 0x000fe20000410000 */
[----:B------:R-:W-:Y:S01]  /*8280*/  FMUL.FTZ R15, R29, R34 ;  /* 0x000000221d0f7220 */ /* 0x000fe20000410000 */
[----:B------:R-:W-:Y:S02]  /*8290*/  IMAD.U32 R6, R4, 0x10000, RZ ;  /* 0x0001000004067824 */ /* 0x000fe400078e00ff */
[C---:B------:R-:W-:Y:S01]  /*82a0*/  FFMA.FTZ R37, R14.reuse, R32, -R37 ;  /* 0x000000200e257223 */ /* 0x040fe20000010825 */
[----:B------:R-:W-:Y:S01]  /*82b0*/  FFMA.FTZ R36, R14, R35, R36 ;  /* 0x000000230e247223 */ /* 0x000fe20000010024 */
[-C--:B------:R-:W-:Y:S01]  /*82c0*/  FFMA.FTZ R35, R28, R31.reuse, -R15 ;  /* 0x0000001f1c237223 */ /* 0x080fe2000001080f */
[C---:B------:R-:W-:Y:S01]  /*82d0*/  IMAD.U32 R7, R5.reuse, 0x10000, RZ ;  /* 0x0001000005077824 */ /* 0x040fe200078e00ff */
[----:B------:R-:W-:Y:S01]  /*82e0*/  LOP3.LUT R4, R4, 0xffff0000, RZ, 0xc0, !PT ;  /* 0xffff000004047812 */ /* 0x000fe200078ec0ff */
[C---:B------:R-:W-:Y:S01]  /*82f0*/  IMAD.U32 R15, R30.reuse, 0x10000, RZ ;  /* 0x000100001e0f7824 */ /* 0x040fe200078e00ff */
[----:B------:R-:W-:Y:S01]  /*8300*/  LOP3.LUT R5, R5, 0xffff0000, RZ, 0xc0, !PT ;  /* 0xffff000005057812 */ /* 0x000fe200078ec0ff */
[----:B------:R-:W-:Y:S01]  /*8310*/  FMUL.FTZ R39, R29, R31 ;  /* 0x0000001f1d277220 */ /* 0x000fe20000410000 */
[C---:B------:R-:W-:Y:S01]  /*8320*/  LOP3.LUT R14, R33.reuse, 0xffff0000, RZ, 0xc0, !PT ;  /* 0xffff0000210e7812 */ /* 0x040fe200078ec0ff */
[----:B------:R-:W-:Y:S01]  /*8330*/  IMAD.U32 R29, R33, 0x10000, RZ ;  /* 0x00010000211d7824 */ /* 0x000fe200078e00ff */
[----:B------:R-:W-:Y:S01]  /*8340*/  LOP3.LUT R30, R30, 0xffff0000, RZ, 0xc0, !PT ;  /* 0xffff00001e1e7812 */ /* 0x000fe200078ec0ff */
[----:B------:R-:W-:Y:S01]  /*8350*/  FFMA.FTZ R34, R28, R34, R39 ;  /* 0x000000221c227223 */ /* 0x000fe20000010027 */
[C---:B------:R-:W-:Y:S01]  /*8360*/  FMUL.FTZ R28, R4.reuse, R15 ;  /* 0x0000000f041c7220 */ /* 0x040fe20000410000 */
[-C--:B------:R-:W-:Y:S01]  /*8370*/  FMUL.FTZ R31, R4, R29.reuse ;  /* 0x0000001d041f7220 */ /* 0x080fe20000410000 */
[C---:B------:R-:W-:Y:S01]  /*8380*/  FMUL.FTZ R32, R5.reuse, R14 ;  /* 0x0000000e05207220 */ /* 0x040fe20000410000 */
[-C--:B------:R-:W-:Y:S01]  /*8390*/  FMUL.FTZ R33, R5, R30.reuse ;  /* 0x0000001e05217220 */ /* 0x080fe20000410000 */
[C---:B------:R-:W-:Y:S01]  /*83a0*/  FFMA.FTZ R29, R6.reuse, R29, R28 ;  /* 0x0000001d061d7223 */ /* 0x040fe2000001001c */
[----:B------:R-:W-:Y:S01]  /*83b0*/  FFMA.FTZ R4, R6, R15, -R31 ;  /* 0x0000000f06047223 */ /* 0x000fe2000001081f */
[C---:B------:R-:W-:Y:S01]  /*83c0*/  FFMA.FTZ R5, R7.reuse, R30, -R32 ;  /* 0x0000001e07057223 */ /* 0x040fe20000010820 */
[----:B------:R-:W-:Y:S01]  /*83d0*/  FFMA.FTZ R14, R7, R14, R33 ;  /* 0x0000000e070e7223 */ /* 0x000fe20000010021 */
[----:B------:R-:W-:-:S02]  /*83e0*/  F2FP.BF16.F32.PACK_AB R6, R36, R37 ;  /* 0x000000252406723e */ /* 0x000fc400000010ff */
[----:B------:R-:W-:Y:S02]  /*83f0*/  F2FP.BF16.F32.PACK_AB R7, R34, R35 ;  /* 0x000000232207723e */ /* 0x000fe400000010ff */
[----:B------:R-:W-:Y:S02]  /*8400*/  F2FP.BF16.F32.PACK_AB R4, R29, R4 ;  /* 0x000000041d04723e */ /* 0x000fe400000010ff */
[----:B------:R-:W-:-:S05]  /*8410*/  F2FP.BF16.F32.PACK_AB R5, R14, R5 ;  /* 0x000000050e05723e */ /* 0x000fca00000010ff */
[----:B------:R1:W-:Y:S02]  /*8420*/  STS.128 [R3+0x20400], R4 ;  /* 0x0204000403007388 */ /* 0x0003e40000000c00 */
.L_x_2717:
[----:B------:R-:W-:Y:S05]  /*8430*/  BSYNC B2 ;  /* 0x0000000000027941 */ /* 0x000fea0003800000 */
.L_x_2716:
[----:B------:R-:W-:Y:S05]  /*8440*/  @P1 BRA `(.L_x_2715) ;  /* 0x0000000000b81947 */ /* 0x000fea0003800000 */
[----:B-1----:R-:W1:Y:S01]  /*8450*/  LDS.128 R4, [R0] ;  /* 0x0000000000047984 */ /* 0x002e620000000c00 */
[----:B------:R-:W-:Y:S02]  /*8460*/  SHF.R.U64 R24, R24, 0x10, R25 ;  /* 0x0000001018187819 */ /* 0x000fe40000001219 */
[----:B------:R-:W-:Y:S02]  /*8470*/  SHF.R.U32.HI R30, RZ, 0x10, R21 ;  /* 0x00000010ff1e7819 */ /* 0x000fe40000011615 */
[----:B------:R-:W-:Y:S02]  /*8480*/  SHF.R.U32.HI R25, RZ, 0x10, R25 ;  /* 0x00000010ff197819 */ /* 0x000fe40000011619 */
[----:B------:R-:W-:Y:S02]  /*8490*/  PRMT R30, R40, 0x5432, R30 ;  /* 0x00005432281e7816 */ /* 0x000fe4000000001e */
[----:B------:R-:W-:Y:S02]  /*84a0*/  PRMT R25, R41, 0x5410, R25 ;  /* 0x0000541029197816 */ /* 0x000fe40000000019 */
[----:B------:R-:W-:Y:S01]  /*84b0*/  SHF.R.U64 R29, R20, 0x10, R21 ;  /* 0x00000010141d7819 */ /* 0x000fe20000001215 */
[C---:B------:R-:W-:Y:S01]  /*84c0*/  IMAD.U32 R31, R30.reuse, 0x10000, RZ ;  /* 0x000100001e1f7824 */ /* 0x040fe200078e00ff */
[----:B------:R-:W-:Y:S01]  /*84d0*/  LOP3.LUT R30, R30, 0xffff0000, RZ, 0xc0, !PT ;  /* 0xffff00001e1e7812 */ /* 0x000fe200078ec0ff */
[C---:B------:R-:W-:Y:S01]  /*84e0*/  IMAD.U32 R28, R25.reuse, 0x10000, RZ ;  /* 0x00010000191c7824 */ /* 0x040fe200078e00ff */
[----:B------:R-:W-:-:S02]  /*84f0*/  LOP3.LUT R25, R25, 0xffff0000, RZ, 0xc0, !PT ;  /* 0xffff000019197812 */ /* 0x000fc400078ec0ff */
[----:B------:R-:W-:Y:S02]  /*8500*/  PRMT R24, R42, 0x5432, R24 ;  /* 0x000054322a187816 */ /* 0x000fe40000000018 */
[----:B------:R-:W-:Y:S02]  /*8510*/  PRMT R29, R40, 0x5410, R29 ;  /* 0x00005410281d7816 */ /* 0x000fe4000000001d */
[C---:B-1----:R-:W-:Y:S01]  /*8520*/  LOP3.LUT R15, R6.reuse, 0xffff0000, RZ, 0xc0, !PT ;  /* 0xffff0000060f7812 */ /* 0x042fe200078ec0ff */
[----:B----4-:R-:W-:Y:S01]  /*8530*/  IMAD.U32 R14, R6, 0x10000, RZ ;  /* 0x00010000060e7824 */ /* 0x010fe200078e00ff */
[C---:B------:R-:W-:Y:S01]  /*8540*/  LOP3.LUT R21, R7.reuse, 0xffff0000, RZ, 0xc0, !PT ;  /* 0xffff000007157812 */ /* 0x040fe200078ec0ff */
[----:B------:R-:W-:Y:S02]  /*8550*/  IMAD.U32 R20, R7, 0x10000, RZ ;  /* 0x0001000007147824 */ /* 0x000fe400078e00ff */
[C---:B------:R-:W-:Y:S01]  /*8560*/  FMUL.FTZ R33, R15.reuse, R31 ;  /* 0x0000001f0f217220 */ /* 0x040fe20000410000 */
[----:B------:R-:W-:Y:S01]  /*8570*/  FMUL.FTZ R32, R15, R28 ;  /* 0x0000001c0f207220 */ /* 0x000fe20000410000 */
[----:B------:R-:W-:Y:S01]  /*8580*/  FMUL.FTZ R15, R21, R30 ;  /* 0x0000001e150f7220 */ /* 0x000fe20000410000 */
[----:B------:R-:W-:-:S02]  /*8590*/  IMAD.U32 R6, R4, 0x10000, RZ ;  /* 0x0001000004067824 */ /* 0x000fc400078e00ff */
[C---:B------:R-:W-:Y:S01]  /*85a0*/  FFMA.FTZ R33, R14.reuse, R28, -R33 ;  /* 0x0000001c0e217223 */ /* 0x040fe20000010821 */
[----:B------:R-:W-:Y:S01]  /*85b0*/  FFMA.FTZ R32, R14, R31, R32 ;  /* 0x0000001f0e207223 */ /* 0x000fe20000010020 */
[-C--:B------:R-:W-:Y:S01]  /*85c0*/  FFMA.FTZ R31, R20, R25.reuse, -R15 ;  /* 0x00000019141f7223 */ /* 0x080fe2000001080f */
[C---:B------:R-:W-:Y:S01]  /*85d0*/  IMAD.U32 R7, R5.reuse, 0x10000, RZ ;  /* 0x0001000005077824 */ /* 0x040fe200078e00ff */
[----:B------:R-:W-:Y:S01]  /*85e0*/  LOP3.LUT R4, R4, 0xffff0000, RZ, 0xc0, !PT ;  /* 0xffff000004047812 */ /* 0x000fe200078ec0ff */
[C---:B------:R-:W-:Y:S01]  /*85f0*/  IMAD.U32 R15, R24.reuse, 0x10000, RZ ;  /* 0x00010000180f7824 */ /* 0x040fe200078e00ff */
[----:B------:R-:W-:Y:S01]  /*8600*/  LOP3.LUT R5, R5, 0xffff0000, RZ, 0xc0, !PT ;  /* 0xffff000005057812 */ /* 0x000fe200078ec0ff */
[----:B0-----:R-:W-:Y:S01]  /*8610*/  FMUL.FTZ R35, R21, R25 ;  /* 0x0000001915237220 */ /* 0x001fe20000410000 */
        /* <DEDUP_REMOVED lines=16> */
[----:B------:R2:W-:Y:S02]  /*8720*/  STS.128 [R0], R4 ;  /* 0x0000000400007388 */ /* 0x0005e40000000c00 */
.L_x_2715:
[----:B------:R-:W-:Y:S05]  /*8730*/  BSYNC B1 ;  /* 0x0000000000017941 */ /* 0x000fea0003800000 */
.L_x_2714:
[----:B------:R-:W-:-:S13]  /*8740*/  ISETP.GE.AND P0, PT, R236, R38, PT ;  /* 0x00000026ec00720c */ /* 0x000fda0003f06270 */
[----:B------:R-:W-:Y:S05]  /*8750*/  @P0 BRA `(.L_x_2718) ;  /* 0x0000001800b40947 */ /* 0x000fea0003800000 */
[----:B-12---:R-:W1:Y:S01]  /*8760*/  LDC R4, c[0x0][0x3f4] ;  /* 0x0000fd00ff047b82 */ /* 0x006e620000000800 */
[----:B------:R-:W-:Y:S01]  /*8770*/  BSSY B1, `(.L_x_2719) ;  /* 0x0000032000017945 */ /* 0x000fe20003800000 */
[-C--:B-1----:R-:W-:Y:S02]  /*8780*/  ISETP.GE.AND P0, PT, R188, R4.reuse, PT ;  /* 0x00000004bc00720c */ /* 0x082fe40003f06270 */
[----:B------:R-:W-:-:S11]  /*8790*/  ISETP.GE.AND P1, PT, R199, R4, PT ;  /* 0x00000004c700720c */ /* 0x000fd60003f26270 */
[----:B------:R-:W-:Y:S05]  /*87a0*/  @P0 BRA `(.L_x_2720) ;  /* 0x0000000000b80947 */ /* 0x000fea0003800000 */
[----:B------:R-:W1:Y:S01]  /*87b0*/  LDS.128 R4, [R3+0x21400] ;  /* 0x0214000003047984 */ /* 0x000e620000000c00 */
[--C-:B------:R-:W-:Y:S02]  /*87c0*/  SHF.R.U64 R25, R26, 0x10, R27.reuse ;  /* 0x000000101a197819 */ /* 0x100fe4000000121b */
        /* <DEDUP_REMOVED lines=12> */
[----:B------:R-:W-:Y:S01]  /*8890*/  IMAD.U32 R12, R6, 0x10000, RZ ;  /* 0x00010000060c7824 */ /* 0x000fe200078e00ff */
[C---:B------:R-:W-:Y:S01]  /*88a0*/  LOP3.LUT R15, R7.reuse, 0xffff0000, RZ, 0xc0, !PT ;  /* 0xffff0000070f7812 */ /* 0x040fe200078ec0ff */
[----:B----4-:R-:W-:Y:S02]  /*88b0*/  IMAD.U32 R14, R7, 0x10000, RZ ;  /* 0x00010000070e7824 */ /* 0x010fe400078e00ff */
        /* <DEDUP_REMOVED lines=29> */
.L_x_2720:
[----:B------:R-:W-:Y:S05]  /*8a90*/  BSYNC B1 ;  /* 0x0000000000017941 */ /* 0x000fea0003800000 */
.L_x_2719:
[----:B------:R-:W-:Y:S05]  /*8aa0*/  @P1 BRA `(.L_x_2718) ;  /* 0x0000001400e01947 */ /* 0x000fea0003800000 */
[----:B-1----:R-:W1:Y:S01]  /*8ab0*/  LDS.128 R4, [R0+0x1000] ;  /* 0x0010000000047984 */ /* 0x002e620000000c00 */
[----:B------:R-:W-:Y:S02]  /*8ac0*/  SHF.R.U32.HI R15, RZ, 0x10, R9 ;  /* 0x00000010ff0f7819 */ /* 0x000fe40000011609 */
[----:B------:R-:W-:Y:S02]  /*8ad0*/  SHF.R.U32.HI R12, RZ, 0x10, R11 ;  /* 0x00000010ff0c7819 */ /* 0x000fe4000001160b */
[----:B------:R-:W-:Y:S02]  /*8ae0*/  PRMT R15, R43, 0x5410, R15 ;  /* 0x000054102b0f7816 */ /* 0x000fe4000000000f */
[----:B------:R-:W-:Y:S02]  /*8af0*/  PRMT R12, R46, 0x5432, R12 ;  /* 0x000054322e0c7816 */ /* 0x000fe4000000000c */
[----:B----4-:R-:W-:Y:S01]  /*8b00*/  SHF.R.U64 R14, R8, 0x10, R9 ;  /* 0x00000010080e7819 */ /* 0x010fe20000001209 */
[C---:B------:R-:W-:Y:S01]  /*8b10*/  IMAD.U32 R20, R15.reuse, 0x10000, RZ ;  /* 0x000100000f147824 */ /* 0x040fe200078e00ff */
[----:B------:R-:W-:Y:S01]  /*8b20*/  SHF.R.U64 R3, R10, 0x10, R11 ;  /* 0x000000100a037819 */ /* 0x000fe2000000120b */
[----:B------:R-:W-:Y:S01]  /*8b30*/  IMAD.U32 R13, R12, 0x10000, RZ ;  /* 0x000100000c0d7824 */ /* 0x000fe200078e00ff */
[----:B------:R-:W-:-:S02]  /*8b40*/  LOP3.LUT R15, R15, 0xffff0000, RZ, 0xc0, !PT ;  /* 0xffff00000f0f7812 */ /* 0x000fc400078ec0ff */
[----:B------:R-:W-:Y:S02]  /*8b50*/  LOP3.LUT R12, R12, 0xffff0000, RZ, 0xc0, !PT ;  /* 0xffff00000c0c7812 */ /* 0x000fe400078ec0ff */
[----:B------:R-:W-:Y:S02]  /*8b60*/  PRMT R11, R45, 0x5410, R3 ;  /* 0x000054102d0b7816 */ /* 0x000fe40000000003 */
[----:B------:R-:W-:Y:S02]  /*8b70*/  PRMT R14, R44, 0x5432, R14 ;  /* 0x000054322c0e7816 */ /* 0x000fe4000000000e */
[C---:B-1----:R-:W-:Y:S01]  /*8b80*/  LOP3.LUT R9, R6.reuse, 0xffff0000, RZ, 0xc0, !PT ;  /* 0xffff000006097812 */ /* 0x042fe200078ec0ff */
[C---:B------:R-:W-:Y:S01]  /*8b90*/  IMAD.U32 R10, R7.reuse, 0x10000, RZ ;  /* 0x00010000070a7824 */ /* 0x040fe200078e00ff */
[----:B------:R-:W-:Y:S01]  /*8ba0*/  LOP3.LUT R7, R7, 0xffff0000, RZ, 0xc0, !PT ;  /* 0xffff000007077812 */ /* 0x000fe200078ec0ff */
[----:B------:R-:W-:Y:S02]  /*8bb0*/  IMAD.U32 R8, R6, 0x10000, RZ ;  /* 0x0001000006087824 */ /* 0x000fe400078e00ff */
[C---:B------:R-:W-:Y:S01]  /*8bc0*/  FMUL.FTZ R21, R9.reuse, R20 ;  /* 0x0000001409157220 */ /* 0x040fe20000410000 */
[----:B------:R-:W-:Y:S01]  /*8bd0*/  FMUL.FTZ R9, R9, R13 ;  /* 0x0000000d09097220 */ /* 0x000fe20000410000 */
[----:B------:R-:W-:Y:S01]  /*8be0*/  FMUL.FTZ R25, R7, R15 ;  /* 0x0000000f07197220 */ /* 0x000fe20000410000 */
[----:B------:R-:W-:-:S02]  /*8bf0*/  IMAD.U32 R3, R4, 0x10000, RZ ;  /* 0x0001000004037824 */ /* 0x000fc400078e00ff */
[C---:B------:R-:W-:Y:S01]  /*8c00*/  FFMA.FTZ R21, R8.reuse, R13, -R21 ;  /* 0x0000000d08157223 */ /* 0x040fe20000010815 */
[----:B------:R-:W-:Y:S01]  /*8c10*/  FFMA.FTZ R20, R8, R20, R9 ;  /* 0x0000001408147223 */ /* 0x000fe20000010009 */
[-C--:B------:R-:W-:Y:S01]  /*8c20*/  FMUL.FTZ R9, R7, R12.reuse ;  /* 0x0000000c07097220 */ /* 0x080fe20000410000 */
[C---:B------:R-:W-:Y:S01]  /*8c30*/  IMAD.U32 R6, R5.reuse, 0x10000, RZ ;  /* 0x0001000005067824 */ /* 0x040fe200078e00ff */
[----:B------:R-:W-:Y:S01]  /*8c40*/  LOP3.LUT R4, R4, 0xffff0000, RZ, 0xc0, !PT ;  /* 0xffff000004047812 */ /* 0x000fe200078ec0ff */
[C---:B------:R-:W-:Y:S01]  /*8c50*/  IMAD.U32 R8, R14.reuse, 0x10000, RZ ;  /* 0x000100000e087824 */ /* 0x040fe200078e00ff */
[----:B------:R-:W-:Y:S01]  /*8c60*/  LOP3.LUT R5, R5, 0xffff0000, RZ, 0xc0, !PT ;  /* 0xffff000005057812 */ /* 0x000fe200078ec0ff */
[C---:B------:R-:W-:Y:S01]  /*8c70*/  IMAD.U32 R7, R11.reuse, 0x10000, RZ ;  /* 0x000100000b077824 */ /* 0x040fe200078e00ff */
[----:B------:R-:W-:Y:S01]  /*8c80*/  LOP3.LUT R14, R14, 0xffff0000, RZ, 0xc0, !PT ;  /* 0xffff00000e0e7812 */ /* 0x000fe200078ec0ff */
[C---:B------:R-:W-:Y:S01]  /*8c90*/  FFMA.FTZ R25, R10.reuse, R12, -R25 ;  /* 0x0000000c0a197223 */ /* 0x040fe20000010819 */
[----:B------:R-:W-:Y:S01]  /*8ca0*/  LOP3.LUT R11, R11, 0xffff0000, RZ, 0xc0, !PT ;  /* 0xffff00000b0b7812 */ /* 0x000fe200078ec0ff */
[----:B------:R-:W-:Y:S01]  /*8cb0*/  FFMA.FTZ R12, R10, R15, R9 ;  /* 0x0000000f0a0c7223 */ /* 0x000fe20000010009 */
[C---:B------:R-:W-:Y:S01]  /*8cc0*/  FMUL.FTZ R10, R4.reuse, R8 ;  /* 0x00000008040a7220 */ /* 0x040fe20000410000 */
[----:B------:R-:W-:Y:S01]  /*8cd0*/  FMUL.FTZ R9, R4, R7 ;  /* 0x0000000704097220 */ /* 0x000fe20000410000 */
[C---:B------:R-:W-:Y:S01]  /*8ce0*/  FMUL.FTZ R13, R5.reuse, R14 ;  /* 0x0000000e050d7220 */ /* 0x040fe20000410000 */
[----:B------:R-:W-:Y:S01]  /*8cf0*/  FMUL.FTZ R15, R5, R11 ;  /* 0x0000000b050f7220 */ /* 0x000fe20000410000 */
        /* <DEDUP_REMOVED lines=8> */
[----:B------:R3:W-:Y:S01]  /*8d80*/  STS.128 [R0+0x1000], R4 ;  /* 0x0010000400007388 */ /* 0x0007e20000000c00 */
[----:B------:R-:W-:Y:S05]  /*8d90*/  BRA `(.L_x_2718) ;  /* 0x0000001400247947 */ /* 0x000fea0003800000 */
.L_x_2705:
[----:B------:R-:W0:Y:S01]  /*8da0*/  LDC R21, c[0x0][0x448] ;  /* 0x00011200ff157b82 */ /* 0x000e220000000800 */
[----:B------:R-:W-:Y:S01]  /*8db0*/  IMAD R3, R225, 0x20, R34 ;  /* 0x00000020e1037824 */ /* 0x000fe200078e0222 */
[----:B------:R-:W-:Y:S01]  /*8dc0*/  ULDC.64 UR4, c[0x0][0x3f8] ;  /* 0x0000fe0000047ab9 */ /* 0x000fe20000000a00 */
[----:B------:R-:W-:Y:S01]  /*8dd0*/  ULDC.64 UR6, c[0x0][0x408] ;  /* 0x0001020000067ab9 */ /* 0x000fe20000000a00 */
[----:B------:R-:W-:Y:S02]  /*8de0*/  IMAD.MOV.U32 R8, RZ, RZ, R24 ;  /* 0x000000ffff087224 */ /* 0x000fe400078e0018 */
[----:B------:R-:W-:Y:S02]  /*8df0*/  IMAD.MOV.U32 R9, RZ, RZ, R29 ;  /* 0x000000ffff097224 */ /* 0x000fe400078e001d */
[----:B------:R-:W-:Y:S01]  /*8e00*/  IMAD.MOV.U32 R4, RZ, RZ, R26 ;  /* 0x000000ffff047224 */ /* 0x000fe200078e001a */
[----:B0-----:R-:W-:-:S13]  /*8e10*/  ISETP.NE.AND P0, PT, R21, 0x1, PT ;  /* 0x000000011500780c */ /* 0x001fda0003f05270 */
[----:B------:R-:W0:Y:S08]  /*8e20*/  @P0 LDC R0, c[0x0][0x44c] ;  /* 0x00011300ff000b82 */ /* 0x000e300000000800 */
[----:B------:R-:W1:Y:S01]  /*8e30*/  @P0 LDC R5, c[0x0][0x450] ;  /* 0x00011400ff050b82 */ /* 0x000e620000000800 */
[----:B0-----:R-:W-:-:S05]  /*8e40*/  @P0 IMAD.HI.U32 R0, R3, R0, RZ ;  /* 0x0000000003000227 */ /* 0x001fca00078e00ff */
[----:B-1----:R-:W-:Y:S01]  /*8e50*/  @P0 SHF.R.U32.HI R3, RZ, R5, R0 ;  /* 0x00000005ff030219 */ /* 0x002fe20000011600 */
[----:B------:R-:W-:-:S03]  /*8e60*/  IMAD.MOV.U32 R5, RZ, RZ, R31 ;  /* 0x000000ffff057224 */ /* 0x000fc600078e001f */
        /* <DEDUP_REMOVED lines=17> */
[----:B------:R-:W0:Y:S04]  /*8f80*/  SHFL.IDX PT, R3, R8, RZ, 0x1c1f ;  /* 0x001c1fff08037589 */ /* 0x000e2800000e0000 */
[----:B------:R-:W1:Y:S04]  /*8f90*/  SHFL.IDX PT, R0, R6, RZ, 0x1c1f ;  /* 0x001c1fff06007589 */ /* 0x000e6800000e0000 */
[----:B------:R2:W3:Y:S04]  /*8fa0*/  SHFL.IDX PT, R5, R7, RZ, 0x1c1f ;  /* 0x001c1fff07057589 */ /* 0x0004e800000e0000 */
[----:B------:R2:W4:Y:S01]  /*8fb0*/  SHFL.IDX PT, R14, R9, RZ, 0x1c1f ;  /* 0x001c1fff090e7589 */ /* 0x00052200000e0000 */
[----:B0-----:R-:W-:-:S02]  /*8fc0*/  IMAD.MOV.U32 R11, RZ, RZ, R3 ;  /* 0x000000ffff0b7224 */ /* 0x001fc400078e0003 */
[----:B-12---:R-:W-:-:S07]  /*8fd0*/  IMAD.MOV.U32 R10, RZ, RZ, R0 ;  /* 0x000000ffff0a7224 */ /* 0x006fce00078e0000 */
.L_x_3049:
[----:B------:R-:W-:Y:S01]  /*8fe0*/  IMAD R21, R22, R21, RZ ;  /* 0x0000001516157224 */ /* 0x000fe200078e02ff */
[----:B------:R-:W-:Y:S01]  /*8ff0*/  BSSY B1, `(.L_x_2722) ;  /* 0x000000f000017945 */ /* 0x000fe20003800000 */
[----:B---3--:R-:W-:Y:S01]  /*9000*/  IMAD.MOV.U32 R15, RZ, RZ, R5 ;  /* 0x000000ffff0f7224 */ /* 0x008fe200078e0005 */
[----:B------:R-:W-:Y:S02]  /*9010*/  CS2R R28, SRZ ;  /* 0x00000000001c7805 */ /* 0x000fe4000001ff00 */
[----:B------:R-:W-:Y:S02]  /*9020*/  CS2R R30, SRZ ;  /* 0x00000000001e7805 */ /* 0x000fe4000001ff00 */
[----:B------:R-:W-:Y:S02]  /*9030*/  ISETP.GE.AND P0, PT, R34, R21, PT ;  /* 0x000000152200720c */ /* 0x000fe40003f06270 */
[----:B------:R-:W-:Y:S02]  /*9040*/  CS2R R24, SRZ ;  /* 0x0000000000187805 */ /* 0x000fe4000001ff00 */
[----:B------:R-:W-:-:S09]  /*9050*/  CS2R R26, SRZ ;  /* 0x00000000001a7805 */ /* 0x000fd2000001ff00 */
[----:B------:R-:W-:Y:S05]  /*9060*/  @P0 BRA `(.L_x_2723) ;  /* 0x00000000001c0947 */ /* 0x000fea0003800000 */
[----:B------:R-:W-:Y:S02]  /*9070*/  ULDC UR4, c[0x0][0x3f4] ;  /* 0x0000fd0000047ab9 */ /* 0x000fe40000000800 */
[----:B------:R-:W-:-:S13]  /*9080*/  ISETP.GE.AND P0, PT, R16, UR4, PT ;  /* 0x0000000410007c0c */ /* 0x000fda000bf06270 */
[----:B------:R-:W-:Y:S05]  /*9090*/  @P0 BRA `(.L_x_2723) ;  /* 0x0000000000100947 */ /* 0x000fea0003800000 */
[----:B------:R-:W-:-:S04]  /*90a0*/  IMAD.WIDE R10, R16, 0x2, R10 ;  /* 0x00000002100a7825 */ /* 0x000fc800078e020a */
[----:B----4-:R-:W-:Y:S01]  /*90b0*/  IMAD.WIDE R14, R16, 0x2, R14 ;  /* 0x00000002100e7825 */ /* 0x010fe200078e020e */
[----:B------:R0:W5:Y:S04]  /*90c0*/  LD.E.128 R24, desc[UR42][R10.64] ;  /* 0x0000002a0a187980 */ /* 0x000168000c101d00 */
[----:B------:R0:W5:Y:S02]  /*90d0*/  LD.E.128 R28, desc[UR42][R14.64] ;  /* 0x0000002a0e1c7980 */ /* 0x000164000c101d00 */
.L_x_2723:
[----:B------:R-:W-:Y:S05]  /*90e0*/  BSYNC B1 ;  /* 0x0000000000017941 */ /* 0x000fea0003800000 */
.L_x_2722:
[----:B-----5:R-:W-:Y:S01]  /*90f0*/  IMAD.MOV.U32 R0, RZ, RZ, R28 ;  /* 0x000000ffff007224 */ /* 0x020fe200078e001c */
[----:B------:R-:W-:Y:S01]  /*9100*/  UMOV UR4, 0xffffffff ;  /* 0xffffffff00047882 */ /* 0x000fe20000000000 */
[----:B------:R-:W-:Y:S02]  /*9110*/  IMAD.MOV.U32 R3, RZ, RZ, R29 ;  /* 0x000000ffff037224 */ /* 0x000fe400078e001d */
[----:B------:R-:W-:Y:S02]  /*9120*/  IMAD.MOV.U32 R4, RZ, RZ, R30 ;  /* 0x000000ffff047224 */ /* 0x000fe400078e001e */
[----:B------:R-:W-:Y:S01]  /*9130*/  IMAD.MOV.U32 R5, RZ, RZ, R31 ;  /* 0x000000ffff057224 */ /* 0x000fe200078e001f */
[----:B------:R-:W-:Y:S01]  /*9140*/  PRMT R20, R0, 0x5410, R3 ;  /* 0x0000541000147816 */ /* 0x000fe20000000003 */
[----:B------:R-:W-:Y:S02]  /*9150*/  IMAD.MOV.U32 R0, RZ, RZ, R24 ;  /* 0x000000ffff007224 */ /* 0x000fe400078e0018 */
[----:B------:R-:W-:Y:S01]  /*9160*/  IMAD.MOV.U32 R3, RZ, RZ, R25 ;  /* 0x000000ffff037224 */ /* 0x000fe200078e0019 */
[----:B------:R-:W-:Y:S01]  /*9170*/  PRMT R40, R5, 0x5410, R4 ;  /* 0x0000541005287816 */ /* 0x000fe20000000004 */
[----:B------:R-:W-:-:S02]  /*9180*/  IMAD.MOV.U32 R4, RZ, RZ, R26 ;  /* 0x000000ffff047224 */ /* 0x000fc400078e001a */
[----:B------:R-:W-:Y:S01]  /*9190*/  IMAD.MOV.U32 R5, RZ, RZ, R27 ;  /* 0x000000ffff057224 */ /* 0x000fe200078e001b */
[----:B------:R-:W-:Y:S02]  /*91a0*/  PRMT R45, R45, 0x5410, R3 ;  /* 0x000054102d2d7816 */ /* 0x000fe40000000003 */
[----:B------:R-:W-:Y:S02]  /*91b0*/  PRMT R44, R4, 0x5410, R0 ;  /* 0x00005410042c7816 */ /* 0x000fe40000000000 */
[----:B------:R-:W-:Y:S02]  /*91c0*/  PRMT R48, R48, 0x5410, R5 ;  /* 0x0000541030307816 */ /* 0x000fe40000000005 */
[----:B------:R-:W-:Y:S01]  /*91d0*/  CS2R R4, SRZ ;  /* 0x0000000000047805 */ /* 0x000fe2000001ff00 */
[----:B------:R-:W-:Y:S06]  /*91e0*/  BRA.DIV UR4, `(.L_x_2724) ;  /* 0x0000016e04687947 */ /* 0x000fec000b800000 */
[----:B------:R-:W1:Y:S04]  /*91f0*/  SHFL.IDX PT, R3, R8, 0x1, 0x1c1f ;  /* 0x003c1f0008037f89 */ /* 0x000e6800000e0000 */
[----:B------:R-:W2:Y:S04]  /*9200*/  SHFL.IDX PT, R0, R6, 0x1, 0x1c1f ;  /* 0x003c1f0006007f89 */ /* 0x000ea800000e0000 */
[----:B------:R-:W3:Y:S04]  /*9210*/  SHFL.IDX PT, R7, R7, 0x1, 0x1c1f ;  /* 0x003c1f0007077f89 */ /* 0x000ee800000e0000 */
[----:B0---4-:R0:W4:Y:S01]  /*9220*/  SHFL.IDX PT, R14, R9, 0x1, 0x1c1f ;  /* 0x003c1f00090e7f89 */ /* 0x01112200000e0000 */
[----:B-1----:R-:W-:-:S02]  /*9230*/  IMAD.MOV.U32 R13, RZ, RZ, R3 ;  /* 0x000000ffff0d7224 */ /* 0x002fc400078e0003 */
[----:B0-2---:R-:W-:-:S07]  /*9240*/  IMAD.MOV.U32 R12, RZ, RZ, R0 ;  /* 0x000000ffff0c7224 */ /* 0x005fce00078e0000 */
.L_x_3055:
[----:B------:R-:W0:Y:S01]  /*9250*/  LDC R49, c[0x0][0x3f4] ;  /* 0x0000fd00ff317b82 */ /* 0x000e220000000800 */
[----:B------:R-:W-:Y:S01]  /*9260*/  VIADD R34, R34, 0x20 ;  /* 0x0000002022227836 */ /* 0x000fe20000000000 */
[----:B------:R-:W-:Y:S01]  /*9270*/  LEA.HI R0, R219, R219, RZ, 0x1 ;  /* 0x000000dbdb007211 */ /* 0x000fe200078f08ff */
[----:B------:R-:W-:Y:S01]  /*9280*/  BSSY B1, `(.L_x_2725) ;  /* 0x0000014000017945 */ /* 0x000fe20003800000 */
[----:B---3--:R-:W-:Y:S01]  /*9290*/  IMAD.MOV.U32 R15, RZ, RZ, R7 ;  /* 0x000000ffff0f7224 */ /* 0x008fe200078e0007 */
        /* <DEDUP_REMOVED lines=9> */
[----:B------:R-:W-:Y:S02]  /*9330*/  CS2R R6, SRZ ;  /* 0x0000000000067805 */ /* 0x000fe4000001ff00 */
[----:B------:R-:W-:Y:S02]  /*9340*/  ISETP.GE.AND P0, PT, R16, UR4, PT ;  /* 0x0000000410007c0c */ /* 0x000fe4000bf06270 */
[----:B------:R-:W-:Y:S02]  /*9350*/  CS2R R8, SRZ ;  /* 0x0000000000087805 */ /* 0x000fe4000001ff00 */
[----:B------:R-:W-:-:S09]  /*9360*/  CS2R R10, SRZ ;  /* 0x00000000000a7805 */ /* 0x000fd2000001ff00 */
[----:B------:R-:W-:Y:S05]  /*9370*/  @P0 BRA `(.L_x_2726) ;  /* 0x0000000000100947 */ /* 0x000fea0003800000 */
[----:B------:R-:W-:-:S04]  /*9380*/  IMAD.WIDE R12, R16, 0x2, R12 ;  /* 0x00000002100c7825 */ /* 0x000fc800078e020c */
[----:B----4-:R-:W-:Y:S01]  /*9390*/  IMAD.WIDE R14, R16, 0x2, R14 ;  /* 0x00000002100e7825 */ /* 0x010fe200078e020e */
[----:B------:R1:W5:Y:S04]  /*93a0*/  LD.E.128 R8, desc[UR42][R12.64] ;  /* 0x0000002a0c087980 */ /* 0x000368000c101d00 */
[----:B------:R1:W5:Y:S02]  /*93b0*/  LD.E.128 R4, desc[UR42][R14.64] ;  /* 0x0000002a0e047980 */ /* 0x000364000c101d00 */
.L_x_2726:
[----:B------:R-:W-:Y:S05]  /*93c0*/  BSYNC B1 ;  /* 0x0000000000017941 */ /* 0x000fea0003800000 */
.L_x_2725:
[----:B------:R-:W2:Y:S01]  /*93d0*/  SYNCS.PHASECHK.TRANS64.TRYWAIT P1, [R2+URZ+0x28c00], R3 ;  /* 0x028c0003020075a7 */ /* 0x000ea2000802017f */
[----:B------:R-:W-:Y:S01]  /*93e0*/  VIADDMNMX R0, R21, -R192, 0x40, PT ;  /* 0x0000004015007446 */ /* 0x000fe200038009c0 */
[----:B-1---5:R-:W-:Y:S01]  /*93f0*/  IMAD.MOV.U32 R12, RZ, RZ, R4 ;  /* 0x000000ffff0c7224 */ /* 0x022fe200078e0004 */
[----:B0-----:R-:W-:Y:S01]  /*9400*/  ISETP.GE.AND P0, PT, R16, R49, PT ;  /* 0x000000311000720c */ /* 0x001fe20003f06270 */
[----:B------:R-:W-:Y:S01]  /*9410*/  IMAD.MOV.U32 R13, RZ, RZ, R5 ;  /* 0x000000ffff0d7224 */ /* 0x000fe200078e0005 */
[----:B------:R-:W-:Y:S01]  /*9420*/  BSSY B1, `(.L_x_2727) ;  /* 0x0000010000017945 */ /* 0x000fe20003800000 */
[----:B----4-:R-:W-:Y:S01]  /*9430*/  IMAD.MOV.U32 R14, RZ, RZ, R9 ;  /* 0x000000ffff0e7224 */ /* 0x010fe200078e0009 */
[-C--:B------:R-:W-:Y:S01]  /*9440*/  ISETP.GE.OR P2, PT, R185, R0.reuse, P0 ;  /* 0x00000000b900720c */ /* 0x080fe20000746670 */
[----:B------:R-:W-:Y:S01]  /*9450*/  IMAD.MOV.U32 R53, RZ, RZ, R10 ;  /* 0x000000ffff357224 */ /* 0x000fe200078e000a */
[----:B------:R-:W-:Y:S01]  /*9460*/  PRMT R50, R50, 0x5410, R12 ;  /* 0x0000541032327816 */ /* 0x000fe2000000000c */
[----:B------:R-:W-:Y:S01]  /*9470*/  IMAD.MOV.U32 R12, RZ, RZ, R7 ;  /* 0x000000ffff0c7224 */ /* 0x000fe200078e0007 */
[----:B------:R-:W-:Y:S01]  /*9480*/  PRMT R51, R51, 0x5410, R13 ;  /* 0x0000541033337816 */ /* 0x000fe2000000000d */
[----:B------:R-:W-:Y:S01]  /*9490*/  IMAD.MOV.U32 R13, RZ, RZ, R8 ;  /* 0x000000ffff0d7224 */ /* 0x000fe200078e0008 */
[----:B------:R-:W-:Y:S01]  /*94a0*/  ISETP.GE.OR P0, PT, R236, R0, P0 ;  /* 0x00000000ec00720c */ /* 0x000fe20000706670 */
[----:B------:R-:W-:Y:S01]  /*94b0*/  IMAD.MOV.U32 R0, RZ, RZ, R6 ;  /* 0x000000ffff007224 */ /* 0x000fe200078e0006 */
[----:B------:R-:W-:Y:S01]  /*94c0*/  PRMT R50, R12, 0x7610, R50 ;  /* 0x000076100c327816 */ /* 0x000fe20000000032 */
[----:B------:R-:W-:Y:S01]  /*94d0*/  IMAD.MOV.U32 R54, RZ, RZ, R11 ;  /* 0x000000ffff367224 */ /* 0x000fe200078e000b */
[----:B------:R-:W-:-:S02]  /*94e0*/  PRMT R51, R13, 0x7610, R51 ;  /* 0x000076100d337816 */ /* 0x000fc40000000033 */
[----:B------:R-:W-:Y:S02]  /*94f0*/  PRMT R48, R0, 0x7610, R48 ;  /* 0x0000761000307816 */ /* 0x000fe40000000030 */
[----:B------:R-:W-:Y:S01]  /*9500*/  PRMT R52, R52, 0x5410, R14 ;  /* 0x0000541034347816 */ /* 0x000fe2000000000e */
[----:B--2---:R-:W-:Y:S06]  /*9510*/  @!P1 BRA `(.L_x_2728) ;  /* 0x0000016c00149947 */ /* 0x004fec0003800000 */
.L_x_3056:
[----:B------:R-:W-:Y:S05]  /*9520*/  BSYNC B1 ;  /* 0x0000000000017941 */ /* 0x000fea0003800000 */
.L_x_2727:
[----:B------:R-:W-:Y:S04]  /*9530*/  BSSY B1, `(.L_x_2729) ;  /* 0x000006a000017945 */ /* 0x000fe80003800000 */
[----:B------:R-:W-:Y:S05]  /*9540*/  @P2 BRA `(.L_x_2730) ;  /* 0x0000000400a02947 */ /* 0x000fea0003800000 */
[----:B------:R-:W-:Y:S01]  /*9550*/  IMAD.SHL.U32 R0, R193, 0x40, RZ ;  /* 0x00000040c1007824 */ /* 0x000fe200078e00ff */
[----:B------:R-:W-:Y:S01]  /*9560*/  SHF.R.U64 R39, R28, 0x10, R29 ;  /* 0x000000101c277819 */ /* 0x000fe2000000121d */
[----:B0-----:R-:W-:Y:S01]  /*9570*/  IMAD.IADD R3, R16, 0x1, R49 ;  /* 0x0000000110037824 */ /* 0x001fe200078e0231 */
[----:B------:R-:W-:Y:S02]  /*9580*/  SHF.R.U64 R42, R30, 0x10, R31 ;  /* 0x000000101e2a7819 */ /* 0x000fe4000000121f */
[----:B------:R-:W-:Y:S02]  /*9590*/  LOP3.LUT R12, R0, 0x1c0, RZ, 0xc0, !PT ;  /* 0x000001c0000c7812 */ /* 0x000fe400078ec0ff */
[----:B------:R-:W-:Y:S02]  /*95a0*/  PRMT R39, R20, 0x5410, R39 ;  /* 0x0000541014277816 */ /* 0x000fe40000000027 */
[----:B------:R-:W-:Y:S02]  /*95b0*/  LOP3.LUT R0, R12, 0x38, R16, 0xf8, !PT ;  /* 0x000000380c007812 */ /* 0x000fe400078ef810 */
[----:B------:R-:W-:-:S02]  /*95c0*/  SHF.R.U32.HI R13, RZ, 0x3, R12 ;  /* 0x00000003ff0d7819 */ /* 0x000fc4000001160c */
[----:B------:R-:W-:Y:S02]  /*95d0*/  LOP3.LUT R12, R12, 0x38, R3, 0xf8, !PT ;  /* 0x000000380c0c7812 */ /* 0x000fe400078ef803 */
[-C--:B------:R-:W-:Y:S02]  /*95e0*/  LOP3.LUT R0, R0, R13.reuse, RZ, 0x3c, !PT ;  /* 0x0000000d00007212 */ /* 0x080fe400078e3cff */
[----:B------:R-:W-:Y:S02]  /*95f0*/  LOP3.LUT R12, R12, R13, RZ, 0x3c, !PT ;  /* 0x0000000d0c0c7212 */ /* 0x000fe400078e3cff */
[--C-:B------:R-:W-:Y:S01]  /*9600*/  SHF.R.U32.HI R36, RZ, 0x10, R25.reuse ;  /* 0x00000010ff247819 */ /* 0x100fe20000011619 */
[----:B------:R-:W-:Y:S01]  /*9610*/  IMAD R3, R203, 0x200, R0 ;  /* 0x00000200cb037824 */ /* 0x000fe200078e0200 */
[----:B------:R-:W-:Y:S02]  /*9620*/  SHF.R.U64 R0, R24, 0x10, R25 ;  /* 0x0000001018007819 */ /* 0x000fe40000001219 */
[----:B------:R-:W-:Y:S01]  /*9630*/  SHF.R.U64 R37, R26, 0x10, R27 ;  /* 0x000000101a257819 */ /* 0x000fe2000000121b */
[----:B------:R-:W-:Y:S01]  /*9640*/  IMAD R46, R3, 0x2, R2 ;  /* 0x00000002032e7824 */ /* 0x000fe200078e0202 */
[----:B------:R-:W-:Y:S01]  /*9650*/  PRMT R30, R44, 0x5432, R0 ;  /* 0x000054322c1e7816 */ /* 0x000fe20000000000 */
[----:B------:R-:W-:Y:S01]  /*9660*/  IMAD R3, R203, 0x200, R12 ;  /* 0x00000200cb037824 */ /* 0x000fe200078e020c */
[----:B------:R-:W-:-:S02]  /*9670*/  SHF.R.U32.HI R41, RZ, 0x10, R29 ;  /* 0x00000010ff297819 */ /* 0x000fc4000001161d */
[----:B------:R-:W0:Y:S01]  /*9680*/  LDS.128 R12, [R46+0x20400] ;  /* 0x020400002e0c7984 */ /* 0x000e220000000c00 */
[----:B------:R-:W-:Y:S01]  /*9690*/  IMAD R47, R3, 0x2, R2 ;  /* 0x00000002032f7824 */ /* 0x000fe200078e0202 */
[----:B------:R-:W-:Y:S01]  /*96a0*/  SHF.R.U32.HI R43, RZ, 0x10, R31 ;  /* 0x00000010ff2b7819 */ /* 0x000fe2000001161f */
[----:B------:R-:W-:Y:S01]  /*96b0*/  IMAD.U32 R31, R30, 0x10000, RZ ;  /* 0x000100001e1f7824 */ /* 0x000fe200078e00ff */
[----:B------:R-:W-:Y:S02]  /*96c0*/  PRMT R36, R45, 0x5432, R36 ;  /* 0x000054322d247816 */ /* 0x000fe40000000024 */
[----:B------:R-:W1:Y:S01]  /*96d0*/  LDS.128 R32, [R47+0x20400] ;  /* 0x020400002f207984 */ /* 0x000e620000000c00 */
[----:B------:R-:W-:Y:S02]  /*96e0*/  PRMT R41, R20, 0x5432, R41 ;  /* 0x0000543214297816 */ /* 0x000fe40000000029 */
[C---:B------:R-:W-:Y:S02]  /*96f0*/  PRMT R42, R40.reuse, 0x5432, R42 ;  /* 0x00005432282a7816 */ /* 0x040fe4000000002a */
[----:B------:R-:W-:-:S02]  /*9700*/  PRMT R43, R40, 0x5410, R43 ;  /* 0x00005410282b7816 */ /* 0x000fc4000000002b */
[----:B------:R-:W-:Y:S02]  /*9710*/  LOP3.LUT R40, R39, 0xffff0000, RZ, 0xc0, !PT ;  /* 0xffff000027287812 */ /* 0x000fe400078ec0ff */
[----:B------:R-:W-:Y:S02]  /*9720*/  SHF.R.U32.HI R38, RZ, 0x10, R27 ;  /* 0x00000010ff267819 */ /* 0x000fe4000001161b */
[----:B------:R-:W-:Y:S02]  /*9730*/  LOP3.LUT R30, R30, 0xffff0000, RZ, 0xc0, !PT ;  /* 0xffff00001e1e7812 */ /* 0x000fe400078ec0ff */
[----:B------:R-:W-:Y:S02]  /*9740*/  PRMT R37, R44, 0x5410, R37 ;  /* 0x000054102c257816 */ /* 0x000fe40000000025 */
[----:B------:R-:W-:Y:S01]  /*9750*/  PRMT R38, R48, 0x5432, R38 ;  /* 0x0000543230267816 */ /* 0x000fe20000000026 */
[C---:B0-----:R-:W-:Y:S01]  /*9760*/  IMAD.U32 R0, R12.reuse, 0x10000, RZ ;  /* 0x000100000c007824 */ /* 0x041fe200078e00ff */
[----:B------:R-:W-:Y:S01]  /*9770*/  LOP3.LUT R3, R12, 0xffff0000, RZ, 0xc0, !PT ;  /* 0xffff00000c037812 */ /* 0x000fe200078ec0ff */
[C---:B------:R-:W-:Y:S01]  /*9780*/  IMAD.U32 R12, R13.reuse, 0x10000, RZ ;  /* 0x000100000d0c7824 */ /* 0x040fe200078e00ff */
[----:B------:R-:W-:Y:S01]  /*9790*/  LOP3.LUT R13, R13, 0xffff0000, RZ, 0xc0, !PT ;  /* 0xffff00000d0d7812 */ /* 0x000fe200078ec0ff */
[C---:B------:R-:W-:Y:S01]  /*97a0*/  IMAD.U32 R20, R14.reuse, 0x10000, RZ ;  /* 0x000100000e147824 */ /* 0x040fe200078e00ff */
[----:B------:R-:W-:Y:S01]  /*97b0*/  LOP3.LUT R14, R14, 0xffff0000, RZ, 0xc0, !PT ;  /* 0xffff00000e0e7812 */ /* 0x000fe200078ec0ff */
[C---:B-1----:R-:W-:Y:S01]  /*97c0*/  IMAD.U32 R24, R32.reuse, 0x10000, RZ ;  /* 0x0001000020187824 */ /* 0x042fe200078e00ff */
[----:B------:R-:W-:Y:S01]  /*97d0*/  LOP3.LUT R25, R32, 0xffff0000, RZ, 0xc0, !PT ;  /* 0xffff000020197812 */ /* 0x000fe200078ec0ff */
[C---:B------:R-:W-:Y:S01]  /*97e0*/  IMAD.U32 R26, R33.reuse, 0x10000, RZ ;  /* 0x00010000211a7824 */ /* 0x040fe200078e00ff */
[----:B------:R-:W-:Y:S01]  /*97f0*/  LOP3.LUT R32, R33, 0xffff0000, RZ, 0xc0, !PT ;  /* 0xffff000021207812 */ /* 0x000fe200078ec0ff */
[----:B------:R-:W-:-:S02]  /*9800*/  IMAD.U32 R33, R39, 0x10000, RZ ;  /* 0x0001000027217824 */ /* 0x000fc400078e00ff */
[----:B------:R-:W-:Y:S01]  /*9810*/  FMUL.FTZ R39, R24, R31 ;  /* 0x0000001f18277220 */ /* 0x000fe20000410000 */
[C---:B------:R-:W-:Y:S01]  /*9820*/  IMAD.U32 R27, R34.reuse, 0x10000, RZ ;  /* 0x00010000221b7824 */ /* 0x040fe200078e00ff */
[----:B------:R-:W-:Y:S01]  /*9830*/  LOP3.LUT R28, R34, 0xffff0000, RZ, 0xc0, !PT ;  /* 0xffff0000221c7812 */ /* 0x000fe200078ec0ff */
[----:B------:R-:W-:Y:S01]  /*9840*/  FMUL.FTZ R45, R24, R33 ;  /* 0x00000021182d7220 */ /* 0x000fe20000410000 */
[C---:B------:R-:W-:Y:S01]  /*9850*/  IMAD.U32 R29, R35.reuse, 0x10000, RZ ;  /* 0x00010000231d7824 */ /* 0x040fe200078e00ff */
[----:B------:R-:W-:Y:S01]  /*9860*/  LOP3.LUT R34, R35, 0xffff0000, RZ, 0xc0, !PT ;  /* 0xffff000023227812 */ /* 0x000fe200078ec0ff */
[----:B------:R-:W-:Y:S02]  /*9870*/  IMAD.U32 R35, R41, 0x10000, RZ ;  /* 0x0001000029237824 */ /* 0x000fe400078e00ff */
[C---:B------:R-:W-:Y:S01]  /*9880*/  FFMA.FTZ R45, R0.reuse, R31, -R45 ;  /* 0x0000001f002d7223 */ /* 0x040fe2000001082d */
[----:B------:R-:W-:Y:S01]  /*9890*/  FFMA.FTZ R39, R0, R33, R39 ;  /* 0x0000002100277223 */ /* 0x000fe20000010027 */
[----:B------:R-:W-:-:S02]  /*98a0*/  IMAD.U32 R31, R36, 0x10000, RZ ;  /* 0x00010000241f7824 */ /* 0x000fc400078e00ff */
[C---:B------:R-:W-:Y:S01]  /*98b0*/  FMUL.FTZ R0, R25.reuse, R30 ;  /* 0x0000001e19007220 */ /* 0x040fe20000410000 */
[-C--:B------:R-:W-:Y:S01]  /*98c0*/  FMUL.FTZ R24, R25, R40.reuse ;  /* 0x0000002819187220 */ /* 0x080fe20000410000 */
[C---:B------:R-:W-:Y:S01]  /*98d0*/  FMUL.FTZ R25, R26.reuse, R35 ;  /* 0x000000231a197220 */ /* 0x040fe20000410000 */
[----:B------:R-:W-:Y:S01]  /*98e0*/  LOP3.LUT R41, R41, 0xffff0000, RZ, 0xc0, !PT ;  /* 0xffff000029297812 */ /* 0x000fe200078ec0ff */
[-C--:B------:R-:W-:Y:S01]  /*98f0*/  FMUL.FTZ R26, R26, R31.reuse ;  /* 0x0000001f1a1a7220 */ /* 0x080fe20000410000 */
[----:B------:R-:W-:Y:S01]  /*9900*/  FFMA.FTZ R40, R3, R40, R0 ;  /* 0x0000002803287223 */ /* 0x000fe20000010000 */
[----:B------:R-:W-:Y:S01]  /*9910*/  LOP3.LUT R36, R36, 0xffff0000, RZ, 0xc0, !PT ;  /* 0xffff000024247812 */ /* 0x000fe200078ec0ff */
[----:B------:R-:W-:Y:S02]  /*9920*/  IMAD.U32 R0, R37, 0x10000, RZ ;  /* 0x0001000025007824 */ /* 0x000fe400078e00ff */
[C---:B------:R-:W-:Y:S01]  /*9930*/  FFMA.FTZ R25, R12.reuse, R31, -R25 ;  /* 0x0000001f0c197223 */ /* 0x040fe20000010819 */
[----:B------:R-:W-:Y:S01]  /*9940*/  FFMA.FTZ R26, R12, R35, R26 ;  /* 0x000000230c1a7223 */ /* 0x000fe2000001001a */
[----:B------:R-:W-:Y:S01]  /*9950*/  FFMA.FTZ R30, R3, R30, -R24 ;  /* 0x0000001e031e7223 */ /* 0x000fe20000010818 */
[----:B------:R-:W-:Y:S01]  /*9960*/  FMUL.FTZ R12, R32, R41 ;  /* 0x00000029200c7220 */ /* 0x000fe20000410000 */
[----:B------:R-:W-:-:S02]  /*9970*/  IMAD.U32 R3, R42, 0x10000, RZ ;  /* 0x000100002a037824 */ /* 0x000fc400078e00ff */
[----:B------:R-:W-:Y:S01]  /*9980*/  FMUL.FTZ R32, R32, R36 ;  /* 0x0000002420207220 */ /* 0x000fe20000410000 */
[----:B------:R-:W-:Y:S01]  /*9990*/  FMUL.FTZ R44, R27, R0 ;  /* 0x000000001b2c7220 */ /* 0x000fe20000410000 */
[----:B------:R-:W-:Y:S02]  /*99a0*/  IMAD.U32 R24, R43, 0x10000, RZ ;  /* 0x000100002b187824 */ /* 0x000fe400078e00ff */
[----:B------:R-:W-:Y:S01]  /*99b0*/  FFMA.FTZ R36, R13, R36, -R12 ;  /* 0x000000240d247223 */ /* 0x000fe2000001080c */
[----:B------:R-:W-:Y:S01]  /*99c0*/  FMUL.FTZ R31, R27, R3 ;  /* 0x000000031b1f7220 */ /* 0x000fe20000410000 */
[----:B------:R-:W-:Y:S01]  /*99d0*/  FFMA.FTZ R41, R13, R41, R32 ;  /* 0x000000290d297223 */ /* 0x000fe20000010020 */
[----:B------:R-:W-:Y:S01]  /*99e0*/  FFMA.FTZ R44, R20, R3, R44 ;  /* 0x00000003142c7223 */ /* 0x000fe2000001002c */
[----:B------:R-:W-:Y:S02]  /*99f0*/  IMAD.U32 R21, R15, 0x10000, RZ ;  /* 0x000100000f157824 */ /* 0x000fe400078e00ff */
[----:B------:R-:W-:Y:S01]  /*9a00*/  FMUL.FTZ R32, R29, R24 ;  /* 0x000000181d207220 */ /* 0x000fe20000410000 */
[----:B------:R-:W-:Y:S01]  /*9a10*/  IMAD.U32 R12, R38, 0x10000, RZ ;  /* 0x00010000260c7824 */ /* 0x000fe200078e00ff */
[----:B------:R-:W-:Y:S01]  /*9a20*/  LOP3.LUT R3, R42, 0xffff0000, RZ, 0xc0, !PT ;  /* 0xffff00002a037812 */ /* 0x000fe200078ec0ff */
[----:B------:R-:W-:Y:S01]  /*9a30*/  FFMA.FTZ R31, R20, R0, -R31 ;  /* 0x00000000141f7223 */ /* 0x000fe2000001081f */
[----:B------:R-:W-:Y:S01]  /*9a40*/  LOP3.LUT R43, R43, 0xffff0000, RZ, 0xc0, !PT ;  /* 0xffff00002b2b7812 */ /* 0x000fe200078ec0ff */
[-C--:B------:R-:W-:Y:S01]  /*9a50*/  FMUL.FTZ R0, R29, R12.reuse ;  /* 0x0000000c1d007220 */ /* 0x080fe20000410000 */
[----:B------:R-:W-:Y:S01]  /*9a60*/  LOP3.LUT R37, R37, 0xffff0000, RZ, 0xc0, !PT ;  /* 0xffff000025257812 */ /* 0x000fe200078ec0ff */
[----:B------:R-:W-:Y:S01]  /*9a70*/  FFMA.FTZ R32, R21, R12, -R32 ;  /* 0x0000000c15207223 */ /* 0x000fe20000010820 */
[----:B------:R-:W-:Y:S01]  /*9a80*/  LOP3.LUT R38, R38, 0xffff0000, RZ, 0xc0, !PT ;  /* 0xffff000026267812 */ /* 0x000fe200078ec0ff */
[----:B------:R-:W-:Y:S01]  /*9a90*/  FMUL.FTZ R13, R28, R3 ;  /* 0x000000031c0d7220 */ /* 0x000fe20000410000 */
[----:B------:R-:W-:Y:S01]  /*9aa0*/  LOP3.LUT R15, R15, 0xffff0000, RZ, 0xc0, !PT ;  /* 0xffff00000f0f7812 */ /* 0x000fe200078ec0ff */
[----:B------:R-:W-:Y:S01]  /*9ab0*/  FMUL.FTZ R12, R34, R43 ;  /* 0x0000002b220c7220 */ /* 0x000fe20000410000 */
[-C--:B------:R-:W-:Y:S01]  /*9ac0*/  FMUL.FTZ R28, R28, R37.reuse ;  /* 0x000000251c1c7220 */ /* 0x080fe20000410000 */
[----:B------:R-:W-:Y:S01]  /*9ad0*/  FMUL.FTZ R34, R34, R38 ;  /* 0x0000002622227220 */ /* 0x000fe20000410000 */
[----:B------:R-:W-:Y:S01]  /*9ae0*/  FFMA.FTZ R27, R21, R24, R0 ;  /* 0x00000018151b7223 */ /* 0x000fe20000010000 */
[C---:B------:R-:W-:Y:S01]  /*9af0*/  FFMA.FTZ R0, R14.reuse, R37, -R13 ;  /* 0x000000250e007223 */ /* 0x040fe2000001080d */
[C---:B------:R-:W-:Y:S01]  /*9b00*/  FFMA.FTZ R21, R15.reuse, R38, -R12 ;  /* 0x000000260f157223 */ /* 0x040fe2000001080c */
[----:B------:R-:W-:Y:S01]  /*9b10*/  FFMA.FTZ R3, R14, R3, R28 ;  /* 0x000000030e037223 */ /* 0x000fe2000001001c */
[----:B------:R-:W-:Y:S01]  /*9b20*/  FFMA.FTZ R34, R15, R43, R34 ;  /* 0x0000002b0f227223 */ /* 0x000fe20000010022 */
[----:B------:R-:W-:-:S02]  /*9b30*/  F2FP.BF16.F32.PACK_AB R13, R36, R25 ;  /* 0x00000019240d723e */ /* 0x000fc400000010ff */
[----:B------:R-:W-:Y:S02]  /*9b40*/  F2FP.BF16.F32.PACK_AB R12, R30, R45 ;  /* 0x0000002d1e0c723e */ /* 0x000fe400000010ff */
[----:B------:R-:W-:Y:S02]  /*9b50*/  F2FP.BF16.F32.PACK_AB R25, R41, R26 ;  /* 0x0000001a2919723e */ /* 0x000fe400000010ff */
[----:B------:R-:W-:Y:S02]  /*9b60*/  F2FP.BF16.F32.PACK_AB R14, R0, R31 ;  /* 0x0000001f000e723e */ /* 0x000fe400000010ff */
[----:B------:R-:W-:Y:S02]  /*9b70*/  F2FP.BF16.F32.PACK_AB R15, R21, R32 ;  /* 0x00000020150f723e */ /* 0x000fe400000010ff */
[----:B------:R-:W-:Y:S02]  /*9b80*/  F2FP.BF16.F32.PACK_AB R24, R40, R39 ;  /* 0x000000272818723e */ /* 0x000fe400000010ff */
[----:B------:R-:W-:Y:S01]  /*9b90*/  F2FP.BF16.F32.PACK_AB R26, R3, R44 ;  /* 0x0000002c031a723e */ /* 0x000fe200000010ff */
[----:B------:R1:W-:Y:S01]  /*9ba0*/  STS.128 [R46+0x20400], R12 ;  /* 0x0204000c2e007388 */ /* 0x0003e20000000c00 */
[----:B------:R-:W-:-:S05]  /*9bb0*/  F2FP.BF16.F32.PACK_AB R27, R34, R27 ;  /* 0x0000001b221b723e */ /* 0x000fca00000010ff */
[----:B------:R1:W-:Y:S02]  /*9bc0*/  STS.128 [R47+0x20400], R24 ;  /* 0x020400182f007388 */ /* 0x0003e40000000c00 */
.L_x_2730:
[----:B------:R-:W-:Y:S05]  /*9bd0*/  BSYNC B1 ;  /* 0x0000000000017941 */ /* 0x000fea0003800000 */
.L_x_2729:
[----:B------:R-:W-:Y:S02]  /*9be0*/  PRMT R20, R53, 0x7610, R20 ;  /* 0x0000761035147816 */ /* 0x000fe40000000014 */
[----:B------:R-:W-:Y:S01]  /*9bf0*/  PRMT R30, R54, 0x7610, R30 ;  /* 0x00007610361e7816 */ /* 0x000fe2000000001e */
[----:B------:R-:W-:Y:S06]  /*9c00*/  @P0 BRA `(.L_x_2718) ;  /* 0x0000000400880947 */ /* 0x000fec0003800000 */
[----:B------:R-:W-:Y:S01]  /*9c10*/  IMAD.IADD R49, R16, 0x1, R49 ;  /* 0x0000000110317824 */ /* 0x000fe200078e0231 */
[----:B0-----:R-:W-:Y:S01]  /*9c20*/  SHF.R.U32.HI R3, RZ, 0x3, R228 ;  /* 0x00000003ff037819 */ /* 0x001fe200000116e4 */
[----:B-1----:R-:W0:Y:S01]  /*9c30*/  LDS.128 R12, [R227+0x20400] ;  /* 0x02040000e30c7984 */ /* 0x002e220000000c00 */
[----:B------:R-:W-:Y:S02]  /*9c40*/  SHF.R.U64 R32, R4, 0x10, R5 ;  /* 0x0000001004207819 */ /* 0x000fe40000001205 */
[----:B------:R-:W-:Y:S02]  /*9c50*/  LOP3.LUT R0, R228, 0x38, R49, 0xf8, !PT ;  /* 0x00000038e4007812 */ /* 0x000fe400078ef831 */
[----:B------:R-:W-:Y:S02]  /*9c60*/  SHF.R.U64 R21, R8, 0x10, R9 ;  /* 0x0000001008157819 */ /* 0x000fe40000001209 */
[----:B------:R-:W-:Y:S02]  /*9c70*/  LOP3.LUT R0, R0, R3, RZ, 0x3c, !PT ;  /* 0x0000000300007212 */ /* 0x000fe400078e3cff */
[----:B------:R-:W-:-:S02]  /*9c80*/  PRMT R32, R50, 0x5432, R32 ;  /* 0x0000543232207816 */ /* 0x000fc40000000020 */
[----:B------:R-:W-:Y:S01]  /*9c90*/  PRMT R21, R51, 0x5410, R21 ;  /* 0x0000541033157816 */ /* 0x000fe20000000015 */
[----:B------:R-:W-:Y:S01]  /*9ca0*/  IMAD.IADD R3, R229, 0x1, R0 ;  /* 0x00000001e5037824 */ /* 0x000fe200078e0200 */
[----:B------:R-:W-:Y:S01]  /*9cb0*/  SHF.R.U32.HI R28, RZ, 0x10, R9 ;  /* 0x00000010ff1c7819 */ /* 0x000fe20000011609 */
[----:B------:R-:W-:Y:S01]  /*9cc0*/  IMAD.U32 R33, R32, 0x10000, RZ ;  /* 0x0001000020217824 */ /* 0x000fe200078e00ff */
[--C-:B------:R-:W-:Y:S01]  /*9cd0*/  SHF.R.U64 R29, R10, 0x10, R11.reuse ;  /* 0x000000100a1d7819 */ /* 0x100fe2000000120b */
[----:B------:R-:W-:Y:S01]  /*9ce0*/  IMAD R3, R3, 0x2, R2 ;  /* 0x0000000203037824 */ /* 0x000fe200078e0202 */
[----:B------:R-:W-:Y:S02]  /*9cf0*/  SHF.R.U32.HI R31, RZ, 0x10, R11 ;  /* 0x00000010ff1f7819 */ /* 0x000fe4000001160b */
[----:B------:R-:W-:Y:S02]  /*9d00*/  SHF.R.U32.HI R34, RZ, 0x10, R5 ;  /* 0x00000010ff227819 */ /* 0x000fe40000011605 */
[----:B------:R-:W1:Y:S01]  /*9d10*/  LDS.128 R24, [R3+0x20400] ;  /* 0x0204000003187984 */ /* 0x000e620000000c00 */
[----:B------:R-:W-:-:S02]  /*9d20*/  SHF.R.U32.HI R37, RZ, 0x10, R7 ;  /* 0x00000010ff257819 */ /* 0x000fc40000011607 */
[----:B------:R-:W-:Y:S02]  /*9d30*/  PRMT R34, R51, 0x5432, R34 ;  /* 0x0000543233227816 */ /* 0x000fe40000000022 */
[----:B------:R-:W-:Y:S02]  /*9d40*/  PRMT R37, R50, 0x5410, R37 ;  /* 0x0000541032257816 */ /* 0x000fe40000000025 */
[----:B------:R-:W-:Y:S01]  /*9d50*/  PRMT R31, R30, 0x5410, R31 ;  /* 0x000054101e1f7816 */ /* 0x000fe2000000001f */
[----:B------:R-:W-:Y:S01]  /*9d60*/  IMAD.U32 R36, R34, 0x10000, RZ ;  /* 0x0001000022247824 */ /* 0x000fe200078e00ff */
[----:B------:R-:W-:Y:S02]  /*9d70*/  PRMT R28, R52, 0x5432, R28 ;  /* 0x00005432341c7816 */ /* 0x000fe4000000001c */
[----:B------:R-:W-:Y:S02]  /*9d80*/  SHF.R.U64 R35, R6, 0x10, R7 ;  /* 0x0000001006237819 */ /* 0x000fe40000001207 */
[----:B------:R-:W-:Y:S01]  /*9d90*/  PRMT R29, R20, 0x5410, R29 ;  /* 0x00005410141d7816 */ /* 0x000fe2000000001d */
[----:B------:R-:W-:Y:S01]  /*9da0*/  IMAD.U32 R30, R28, 0x10000, RZ ;  /* 0x000100001c1e7824 */ /* 0x000fe200078e00ff */
[----:B------:R-:W-:Y:S01]  /*9db0*/  PRMT R35, R48, 0x5410, R35 ;  /* 0x0000541030237816 */ /* 0x000fe20000000023 */
[C---:B0-----:R-:W-:Y:S01]  /*9dc0*/  IMAD.U32 R0, R12.reuse, 0x10000, RZ ;  /* 0x000100000c007824 */ /* 0x041fe200078e00ff */
[----:B------:R-:W-:Y:S01]  /*9dd0*/  LOP3.LUT R4, R12, 0xffff0000, RZ, 0xc0, !PT ;  /* 0xffff00000c047812 */ /* 0x000fe200078ec0ff */
[C---:B------:R-:W-:Y:S01]  /*9de0*/  IMAD.U32 R6, R14.reuse, 0x10000, RZ ;  /* 0x000100000e067824 */ /* 0x040fe200078e00ff */
        /* <DEDUP_REMOVED lines=11> */
[----:B------:R-:W-:Y:S01]  /*9ea0*/  IMAD.U32 R20, R27, 0x10000, RZ ;  /* 0x000100001b147824 */ /* 0x000fe200078e00ff */
[----:B------:R-:W-:Y:S01]  /*9eb0*/  LOP3.LUT R15, R26, 0xffff0000, RZ, 0xc0, !PT ;  /* 0xffff00001a0f7812 */ /* 0x000fe200078ec0ff */
[-C--:B------:R-:W-:Y:S01]  /*9ec0*/  FMUL.FTZ R9, R9, R25.reuse ;  /* 0x0000001909097220 */ /* 0x080fe20000410000 */
[C---:B------:R-:W-:Y:S01]  /*9ed0*/  FFMA.FTZ R39, R0.reuse, R25, -R39 ;  /* 0x0000001900277223 */ /* 0x040fe20000010827 */
[----:B------:R-:W-:Y:S02]  /*9ee0*/  IMAD.U32 R25, R37, 0x10000, RZ ;  /* 0x0001000025197824 */ /* 0x000fe400078e00ff */
[----:B------:R-:W-:Y:S01]  /*9ef0*/  FMUL.FTZ R38, R11, R36 ;  /* 0x000000240b267220 */ /* 0x000fe20000410000 */
[----:B------:R-:W-:Y:S01]  /*9f00*/  FFMA.FTZ R33, R0, R33, R9 ;  /* 0x0000002100217223 */ /* 0x000fe20000010009 */
[----:B------:R-:W-:Y:S01]  /*9f10*/  IMAD.U32 R9, R31, 0x10000, RZ ;  /* 0x000100001f097824 */ /* 0x000fe200078e00ff */
[----:B------:R-:W-:Y:S01]  /*9f20*/  LOP3.LUT R21, R21, 0xffff0000, RZ, 0xc0, !PT ;  /* 0xffff000015157812 */ /* 0x000fe200078ec0ff */
[----:B------:R-:W-:Y:S01]  /*9f30*/  IMAD.U32 R13, R26, 0x10000, RZ ;  /* 0x000100001a0d7824 */ /* 0x000fe200078e00ff */
[----:B------:R-:W-:Y:S01]  /*9f40*/  LOP3.LUT R26, R27, 0xffff0000, RZ, 0xc0, !PT ;  /* 0xffff00001b1a7812 */ /* 0x000fe200078ec0ff */
[C---:B------:R-:W-:Y:S01]  /*9f50*/  FMUL.FTZ R27, R20.reuse, R25 ;  /* 0x00000019141b7220 */ /* 0x040fe20000410000 */
[-C--:B------:R-:W-:Y:S01]  /*9f60*/  FMUL.FTZ R20, R20, R9.reuse ;  /* 0x0000000914147220 */ /* 0x080fe20000410000 */
[-C--:B------:R-:W-:Y:S01]  /*9f70*/  FMUL.FTZ R0, R11, R30.reuse ;  /* 0x0000001e0b007220 */ /* 0x080fe20000410000 */
[----:B------:R-:W-:Y:S01]  /*9f80*/  FFMA.FTZ R38, R5, R30, -R38 ;  /* 0x0000001e05267223 */ /* 0x000fe20000010826 */
[----:B------:R-:W-:Y:S01]  /*9f90*/  LOP3.LUT R11, R32, 0xffff0000, RZ, 0xc0, !PT ;  /* 0xffff0000200b7812 */ /* 0x000fe200078ec0ff */
[C---:B------:R-:W-:Y:S01]  /*9fa0*/  FFMA.FTZ R30, R8.reuse, R9, -R27 ;  /* 0x00000009081e7223 */ /* 0x040fe2000001081b */
[----:B------:R-:W-:Y:S01]  /*9fb0*/  FFMA.FTZ R32, R8, R25, R20 ;  /* 0x0000001908207223 */ /* 0x000fe20000010014 */
[----:B------:R-:W-:Y:S01]  /*9fc0*/  FMUL.FTZ R27, R10, R21 ;  /* 0x000000150a1b7220 */ /* 0x000fe20000410000 */
[----:B------:R-:W-:-:S02]  /*9fd0*/  IMAD.U32 R8, R35, 0x10000, RZ ;  /* 0x0001000023087824 */ /* 0x000fc400078e00ff */
[----:B------:R-:W-:Y:S01]  /*9fe0*/  FFMA.FTZ R36, R5, R36, R0 ;  /* 0x0000002405247223 */ /* 0x000fe20000010000 */
[-C--:B------:R-:W-:Y:S01]  /*9ff0*/  FMUL.FTZ R25, R10, R11.reuse ;  /* 0x0000000b0a197220 */ /* 0x080fe20000410000 */
[----:B------:R-:W-:Y:S01]  /*a000*/  FFMA.FTZ R20, R4, R11, R27 ;  /* 0x0000000b04147223 */ /* 0x000fe2000001001b */
[----:B------:R-:W-:Y:S02]  /*a010*/  IMAD.U32 R0, R29, 0x10000, RZ ;  /* 0x000100001d007824 */ /* 0x000fe400078e00ff */
[C---:B------:R-:W-:Y:S01]  /*a020*/  FMUL.FTZ R11, R13.reuse, R8 ;  /* 0x000000080d0b7220 */ /* 0x040fe20000410000 */
[----:B------:R-:W-:Y:S01]  /*a030*/  LOP3.LUT R9, R34, 0xffff0000, RZ, 0xc0, !PT ;  /* 0xffff000022097812 */ /* 0x000fe200078ec0ff */
[----:B------:R-:W-:Y:S01]  /*a040*/  FFMA.FTZ R10, R4, R21, -R25 ;  /* 0x00000015040a7223 */ /* 0x000fe20000010819 */
[----:B------:R-:W-:Y:S01]  /*a050*/  LOP3.LUT R5, R28, 0xffff0000, RZ, 0xc0, !PT ;  /* 0xffff00001c057812 */ /* 0x000fe200078ec0ff */
[-C--:B------:R-:W-:Y:S01]  /*a060*/  FMUL.FTZ R13, R13, R0.reuse ;  /* 0x000000000d0d7220 */ /* 0x080fe20000410000 */
[----:B------:R-:W-:Y:S01]  /*a070*/  FFMA.FTZ R11, R6, R0, -R11 ;  /* 0x00000000060b7223 */ /* 0x000fe2000001080b */
[----:B------:R-:W-:Y:S01]  /*a080*/  LOP3.LUT R4, R35, 0xffff0000, RZ, 0xc0, !PT ;  /* 0xffff000023047812 */ /* 0x000fe200078ec0ff */
[----:B------:R-:W-:Y:S01]  /*a090*/  FMUL.FTZ R21, R24, R9 ;  /* 0x0000000918157220 */ /* 0x000fe20000410000 */
[----:B------:R-:W-:Y:S01]  /*a0a0*/  LOP3.LUT R0, R29, 0xffff0000, RZ, 0xc0, !PT ;  /* 0xffff00001d007812 */ /* 0x000fe200078ec0ff */
[----:B------:R-:W-:Y:S01]  /*a0b0*/  FFMA.FTZ R13, R6, R8, R13 ;  /* 0x00000008060d7223 */ /* 0x000fe2000001000d */
[----:B------:R-:W-:Y:S01]  /*a0c0*/  LOP3.LUT R37, R37, 0xffff0000, RZ, 0xc0, !PT ;  /* 0xffff000025257812 */ /* 0x000fe200078ec0ff */
[-C--:B------:R-:W-:Y:S01]  /*a0d0*/  FMUL.FTZ R24, R24, R5.reuse ;  /* 0x0000000518187220 */ /* 0x080fe20000410000 */
[----:B------:R-:W-:Y:S01]  /*a0e0*/  LOP3.LUT R31, R31, 0xffff0000, RZ, 0xc0, !PT ;  /* 0xffff00001f1f7812 */ /* 0x000fe200078ec0ff */
[C---:B------:R-:W-:Y:S01]  /*a0f0*/  FMUL.FTZ R6, R15.reuse, R4 ;  /* 0x000000040f067220 */ /* 0x040fe20000410000 */
[----:B------:R-:W-:Y:S01]  /*a100*/  FFMA.FTZ R5, R12, R5, -R21 ;  /* 0x000000050c057223 */ /* 0x000fe20000010815 */
[-C--:B------:R-:W-:Y:S01]  /*a110*/  FMUL.FTZ R15, R15, R0.reuse ;  /* 0x000000000f0f7220 */ /* 0x080fe20000410000 */
[C---:B------:R-:W-:Y:S01]  /*a120*/  FMUL.FTZ R21, R26.reuse, R37 ;  /* 0x000000251a157220 */ /* 0x040fe20000410000 */
[-C--:B------:R-:W-:Y:S01]  /*a130*/  FMUL.FTZ R26, R26, R31.reuse ;  /* 0x0000001f1a1a7220 */ /* 0x080fe20000410000 */
[C---:B------:R-:W-:Y:S01]  /*a140*/  FFMA.FTZ R6, R7.reuse, R0, -R6 ;  /* 0x0000000007067223 */ /* 0x040fe20000010806 */
[----:B------:R-:W-:Y:S01]  /*a150*/  FFMA.FTZ R0, R7, R4, R15 ;  /* 0x0000000407007223 */ /* 0x000fe2000001000f */
        /* <DEDUP_REMOVED lines=13> */
.L_x_2718:
[----:B------:R-:W-:Y:S05]  /*a230*/  BSYNC B0 ;  /* 0x0000000000007941 */ /* 0x000fea0003800000 */
.L_x_2704:
[----:B------:R-:W-:Y:S01]  /*a240*/  @!PT LDS RZ, [RZ] ;  /* 0x00000000fffff984 */ /* 0x000fe20000000800 */
[----:B------:R-:W-:Y:S01]  /*a250*/  @!PT LDS RZ, [RZ] ;  /* 0x00000000fffff984 */ /* 0x000fe20000000800 */
[----:B------:R-:W-:Y:S01]  /*a260*/  @!PT LDS RZ, [RZ] ;  /* 0x00000000fffff984 */ /* 0x000fe20000000800 */
[----:B------:R-:W-:Y:S01]  /*a270*/  @!PT LDS RZ, [RZ] ;  /* 0x00000000fffff984 */ /* 0x000fe20000000800 */
[----:B------:R5:W-:Y:S06]  /*a280*/  MEMBAR.ALL.CTA ;  /* 0x0000000000007992 */ /* 0x000bec0000008000 */
[----:B-----5:R-:W5:Y:S01]  /*a290*/  FENCE.VIEW.ASYNC.S ;  /* 0x00000000000073c6 */ /* 0x020f620000000000 */
[----:B------:R-:W-:Y:S05]  /*a2a0*/  WARPSYNC.ALL ;  /* 0x0000000000007948 */ /* 0x000fea0003800000 */
[----:B-----5:R-:W-:Y:S06]  /*a2b0*/  BAR.SYNC.DEFER_BLOCKING 0xd, 0x80 ;  /* 0x0342000000007b1d */ /* 0x020fec0000010000 */
.L_x_2701:
[----:B--23--:R-:W-:-:S05]  /*a2c0*/  IMAD.U32 R0, RZ, RZ, UR37 ;  /* 0x00000025ff007e24 */ /* 0x00cfca000f8e00ff */
[----:B------:R-:W-:-:S13]  /*a2d0*/  ISETP.NE.AND P0, PT, R0, 0x3, PT ;  /* 0x000000030000780c */ /* 0x000fda0003f05270 */
[----:B------:R-:W-:Y:S05]  /*a2e0*/  @!P0 BRA `(.L_x_2731) ;  /* 0x0000000000048947 */ /* 0x000fea0003800000 */
[----:B------:R-:W-:Y:S01]  /*a2f0*/  BPT.TRAP 0x1 ;  /* 0x000000040000795c */ /* 0x000fe20000300000 */
.L_x_2731:
[----:B-1--4-:R-:W-:Y:S01]  /*a300*/  IMAD R14, R18, 0x8, R2 ;  /* 0x00000008120e7824 */ /* 0x012fe200078e0202 */
[----:B------:R-:W-:-:S04]  /*a310*/  SHF.L.U32 R57, R19, 0x1f, RZ ;  /* 0x0000001f13397819 */ /* 0x000fc800000006ff */
[----:B------:R1:W2:Y:S01]  /*a320*/  SYNCS.PHASECHK.TRANS64.TRYWAIT P2, [R14+URZ+0x28c30], R57 ;  /* 0x028c30390e0075a7 */ /* 0x0002a2000804017f */
[----:B------:R-:W-:Y:S05]  /*a330*/  @!P0 BRA `(.L_x_2732) ;  /* 0x0000000000048947 */ /* 0x000fea0003800000 */
[----:B------:R-:W-:Y:S01]  /*a340*/  BPT.TRAP 0x1 ;  /* 0x000000040000795c */ /* 0x000fe20000300000 */
.L_x_2732:
[----:B------:R-:W3:Y:S02]  /*a350*/  S2R R0, SR_TID.X ;  /* 0x0000000000007919 */ /* 0x000ee40000002100 */
[----:B---3--:R-:W-:-:S04]  /*a360*/  LOP3.LUT R0, R0, 0x7f, RZ, 0xc0, !PT ;  /* 0x0000007f00007812 */ /* 0x008fc800078ec0ff */
[----:B------:R-:W-:Y:S01]  /*a370*/  ISETP.NE.AND P1, PT, R0, RZ, PT ;  /* 0x000000ff0000720c */ /* 0x000fe20003f25270 */
[----:B------:R-:W-:-:S05]  /*a380*/  VIADD R0, R2, 0x22400 ;  /* 0x0002240002007836 */ /* 0x000fca0000000000 */
[----:B------:R-:W-:Y:S01]  /*a390*/  SHF.R.U32.HI R0, RZ, 0x4, R0 ;  /* 0x00000004ff007819 */ /* 0x000fe20000011600 */
[----:B--2---:R-:W-:Y:S06]  /*a3a0*/  @P2 BRA `(.L_x_2733) ;  /* 0x0000000000082947 */ /* 0x004fec0003800000 */
[----:B------:R-:W2:Y:S02]  /*a3b0*/  SYNCS.PHASECHK.TRANS64.TRYWAIT P2, [R14+URZ+0x28c30], R57 ;  /* 0x028c30390e0075a7 */ /* 0x000ea4000804017f */
[----:B--2---:R-:W-:Y:S05]  /*a3c0*/  @!P2 BRA `(.L_x_2734) ;  /* 0x0000015c007ca947 */ /* 0x004fea0003800000 */
.L_x_2733:
[----:B------:R-:W-:Y:S01]  /*a3d0*/  LOP3.LUT R0, R0, 0x3fff, RZ, 0xc0, !PT ;  /* 0x00003fff00007812 */ /* 0x000fe200078ec0ff */
[----:B------:R-:W-:Y:S05]  /*a3e0*/  WARPSYNC.ALL ;  /* 0x0000000000007948 */ /* 0x000fea0003800000 */
[----:B------:R-:W-:Y:S01]  /*a3f0*/  LOP3.LUT R15, R0, 0x10000, RZ, 0xfc, !PT ;  /* 0x00010000000f7812 */ /* 0x000fe200078efcff */
[----:B------:R-:W-:Y:S01]  /*a400*/  VIADD R0, R2, 0x20400 ;  /* 0x0002040002007836 */ /* 0x000fe20000000000 */
[----:B0----5:R-:W-:-:S03]  /*a410*/  WARPGROUP.ARRIVE ;  /* 0x00000000000079c5 */ /* 0x021fc60000000000 */
[----:B------:R-:W-:Y:S01]  /*a420*/  IMAD R6, R18, 0x200, R15 ;  /* 0x0000020012067824 */ /* 0x000fe200078e020f */
[----:B------:R-:W-:Y:S01]  /*a430*/  ULDC.64 UR40, c[0x0][0x9e0] ;  /* 0x0002780000287ab9 */ /* 0x000fe20000000a00 */
[----:B------:R-:W-:Y:S01]  /*a440*/  IMAD.MOV.U32 R7, RZ, RZ, 0x40000040 ;  /* 0x40000040ff077424 */ /* 0x000fe200078e00ff */
[----:B------:R-:W-:Y:S01]  /*a450*/  SHF.R.U32.HI R0, RZ, 0x4, R0 ;  /* 0x00000004ff007819 */ /* 0x000fe20000011600 */
[----:B------:R-:W-:Y:S01]  /*a460*/  IMAD.MOV.U32 R5, RZ, RZ, 0x40000040 ;  /* 0x40000040ff057424 */ /* 0x000fe200078e00ff */
[C---:B------:R-:W-:Y:S01]  /*a470*/  R2UR UR6, R6.reuse ;  /* 0x00000000060672ca */ /* 0x040fe200000e0000 */
[----:B------:R-:W-:Y:S01]  /*a480*/  VIADD R8, R6, 0x2 ;  /* 0x0000000206087836 */ /* 0x000fe20000000000 */
[----:B------:R-:W-:Y:S01]  /*a490*/  LOP3.LUT R0, R0, 0x3fff, RZ, 0xc0, !PT ;  /* 0x00003fff00007812 */ /* 0x000fe200078ec0ff */
[----:B------:R-:W-:Y:S01]  /*a4a0*/  IMAD.MOV.U32 R9, RZ, RZ, 0x40000040 ;  /* 0x40000040ff097424 */ /* 0x000fe200078e00ff */
[----:B------:R-:W-:Y:S01]  /*a4b0*/  R2UR UR7, R7 ;  /* 0x00000000070772ca */ /* 0x000fe200000e0000 */
[----:B------:R-:W-:Y:S01]  /*a4c0*/  IMAD.MOV.U32 R11, RZ, RZ, 0x40000040 ;  /* 0x40000040ff0b7424 */ /* 0x000fe200078e00ff */
[----:B------:R-:W-:Y:S01]  /*a4d0*/  LOP3.LUT R4, R0, 0x10000, RZ, 0xfc, !PT ;  /* 0x0001000000047812 */ /* 0x000fe200078efcff */
[----:B------:R-:W-:Y:S01]  /*a4e0*/  VIADD R12, R6, 0x4 ;  /* 0x00000004060c7836 */ /* 0x000fe20000000000 */
[----:B------:R-:W-:Y:S01]  /*a4f0*/  R2UR UR5, R5 ;  /* 0x00000000050572ca */ /* 0x000fe200000e0000 */
[----:B------:R-:W-:Y:S01]  /*a500*/  IMAD.MOV.U32 R13, RZ, RZ, 0x40000040 ;  /* 0x40000040ff0d7424 */ /* 0x000fe200078e00ff */
[C---:B------:R-:W-:Y:S01]  /*a510*/  R2UR UR4, R4.reuse ;  /* 0x00000000040472ca */ /* 0x040fe200000e0000 */
[----:B------:R-:W-:Y:S01]  /*a520*/  VIADD R10, R4, 0x2 ;  /* 0x00000002040a7836 */ /* 0x000fe20000000000 */
[----:B------:R-:W0:Y:S01]  /*a530*/  LDC R0, c[0x0][0x448] ;  /* 0x00011200ff007b82 */ /* 0x000e220000000800 */
[----:B------:R-:W-:Y:S01]  /*a540*/  IMAD.MOV.U32 R7, RZ, RZ, 0x40000040 ;  /* 0x40000040ff077424 */ /* 0x000fe200078e00ff */
[----:B------:R-:W-:Y:S01]  /*a550*/  UISETP.GE.AND UP0, UPT, UR41, 0x1, UPT ;  /* 0x000000012900788c */ /* 0x000fe2000bf06270 */
[----:B------:R-:W-:-:S03]  /*a560*/  LEA R56, R168, 0xffffffc0, 0x6 ;  /* 0xffffffc0a8387811 */ /* 0x000fc600078e30ff */
[----:B------:R-:W-:Y:S01]  /*a570*/  UP2UR UR47, UPR, URZ, 0x1 ;  /* 0x000000013f2f7883 */ /* 0x000fe20008000000 */
[----:B------:R-:W-:Y:S02]  /*a580*/  IADD3 R20, -R184, R23, -R56 ;  /* 0x00000017b8147210 */ /* 0x000fe40007ffe938 */
[----:B------:R-:W-:Y:S02]  /*a590*/  PLOP3.LUT P3, PT, PT, PT, UP0, 0x40, 0x0 ;  /* 0x000000000000781c */ /* 0x000fe40003f6e808 */
[----:B------:R-:W-:Y:S01]  /*a5a0*/  HGMMA.64x64x16.F32.BF16 R24, gdesc[UR4], RZ, !UPT, gsb0 ;  /* 0x00e00000041879f0 */ /* 0x000fe2000c0018ff */
[----:B------:R-:W-:Y:S01]  /*a5b0*/  R2UR UR6, R8 ;  /* 0x00000000080672ca */ /* 0x000fe200000e0000 */
[----:B------:R-:W-:Y:S01]  /*a5c0*/  VIADD R8, R4, 0x4 ;  /* 0x0000000404087836 */ /* 0x000fe20000000000 */
[----:B------:R-:W-:Y:S01]  /*a5d0*/  R2UR UR7, R9 ;  /* 0x00000000090772ca */ /* 0x000fe200000e0000 */
[----:B------:R-:W-:Y:S01]  /*a5e0*/  IMAD.MOV.U32 R9, RZ, RZ, 0x40000040 ;  /* 0x40000040ff097424 */ /* 0x000fe200078e00ff */
[----:B------:R-:W-:-:S02]  /*a5f0*/  R2UR UR4, R10 ;  /* 0x000000000a0472ca */ /* 0x000fc400000e0000 */
[----:B------:R-:W-:Y:S02]  /*a600*/  R2UR UR5, R11 ;  /* 0x000000000b0572ca */ /* 0x000fe400000e0000 */
[----:B0-----:R-:W-:Y:S01]  /*a610*/  ISETP.NE.AND P2, PT, R0, 0x1, PT ;  /* 0x000000010000780c */ /* 0x001fe20003f45270 */
[----:B------:R-:W-:-:S12]  /*a620*/  IMAD.IADD R0, R201, 0x1, R192 ;  /* 0x00000001c9007824 */ /* 0x000fd800078e02c0 */
[----:B------:R-:W0:Y:S01]  /*a630*/  @P2 LDC R3, c[0x0][0x44c] ;  /* 0x00011300ff032b82 */ /* 0x000e220000000800 */
[----:B------:R-:W-:Y:S02]  /*a640*/  WARPGROUP.DEPBAR.LE gsb0, 0x0 ;  /* 0x00008000000079c5 */ /* 0x000fe40000010000 */
[----:B------:R-:W-:-:S06]  /*a650*/  WARPGROUP.ARRIVE ;  /* 0x00000000000079c5 */ /* 0x000fcc0000000000 */
[----:B------:R-:W-:Y:S01]  /*a660*/  HGMMA.64x64x16.F32.BF16 R24, gdesc[UR4], R24, gsb0 ;  /* 0x00e00000041879f0 */ /* 0x000fe20008001818 */
        /* <DEDUP_REMOVED lines=8> */
[----:B------:R-:W-:-:S10]  /*a6f0*/  WARPGROUP.ARRIVE ;  /* 0x00000000000079c5 */ /* 0x000fd40000000000 */
[----:B------:R-:W-:Y:S01]  /*a700*/  HGMMA.64x64x16.F32.BF16 R24, gdesc[UR4], R24, gsb0 ;  /* 0x00e00000041879f0 */ /* 0x000fe20008001818 */
[----:B------:R-:W-:Y:S01]  /*a710*/  R2UR UR6, R12 ;  /* 0x000000000c0672ca */ /* 0x000fe200000e0000 */
[----:B0-----:R-:W-:Y:S01]  /*a720*/  @P2 IMAD.HI.U32 R12, R0, R3, RZ ;  /* 0x00000003000c2227 */ /* 0x001fe200078e00ff */
[----:B------:R-:W-:Y:S02]  /*a730*/  R2UR UR7, R13 ;  /* 0x000000000d0772ca */ /* 0x000fe400000e0000 */
[----:B------:R-:W-:Y:S01]  /*a740*/  R2UR UR4, R6 ;  /* 0x00000000060472ca */ /* 0x000fe200000e0000 */
[----:B------:R-:W0:Y:S01]  /*a750*/  @P2 LDC R13, c[0x0][0x450] ;  /* 0x00011400ff0d2b82 */ /* 0x000e220000000800 */
[----:B------:R-:W-:Y:S01]  /*a760*/  R2UR UR5, R7 ;  /* 0x00000000070572ca */ /* 0x000fe200000e0000 */
[----:B------:R-:W-:Y:S02]  /*a770*/  IMAD.MOV.U32 R3, RZ, RZ, R0 ;  /* 0x000000ffff037224 */ /* 0x000fe400078e0000 */
[----:B------:R-:W-:-:S05]  /*a780*/  @!P1 VIADD R0, R14, 0x28c40 ;  /* 0x00028c400e009836 */ /* 0x000fca0000000000 */
[----:B------:R-:W-:Y:S02]  /*a790*/  @!P1 PRMT R0, RZ, 0x654, R0 ;  /* 0x00000654ff009816 */ /* 0x000fe40000000000 */
[----:B0-----:R-:W-:Y:S01]  /*a7a0*/  @P2 SHF.R.U32.HI R3, RZ, R13, R12 ;  /* 0x0000000dff032219 */ /* 0x001fe2000001160c */
[----:B------:R-:W-:-:S04]  /*a7b0*/  IMAD.MOV.U32 R13, RZ, RZ, -0x40 ;  /* 0xffffffc0ff0d7424 */ /* 0x000fc800078e00ff */
[----:B------:R-:W0:Y:S01]  /*a7c0*/  SHFL.IDX PT, R61, R3, RZ, 0x1c1f ;  /* 0x001c1fff033d7589 */ /* 0x000e2200000e0000 */
[----:B------:R-:W-:-:S04]  /*a7d0*/  IMAD R12, R168, R13, 0x41 ;  /* 0x00000041a80c7424 */ /* 0x000fc800078e020d */
[----:B------:R-:W-:Y:S01]  /*a7e0*/  VIADD R60, R12, 0xffffffff ;  /* 0xffffffff0c3c7836 */ /* 0x000fe20000000000 */
[----:B------:R-:W-:-:S05]  /*a7f0*/  IADD3 R13, -R184, R12, R23 ;  /* 0x0000000cb80d7210 */ /* 0x000fca0007ffe117 */
[----:B------:R-:W-:-:S04]  /*a800*/  IMAD.IADD R13, R13, 0x1, -R22 ;  /* 0x000000010d0d7824 */ /* 0x000fc800078e0a16 */
[----:B------:R-:W-:Y:S01]  /*a810*/  VIADD R59, R13, UR40 ;  /* 0x000000280d3b7c36 */ /* 0x000fe20008000000 */
[----:B------:R-:W-:Y:S02]  /*a820*/  WARPGROUP.DEPBAR.LE gsb0, 0x0 ;  /* 0x00008000000079c5 */ /* 0x000fe40000010000 */
[----:B------:R-:W-:-:S06]  /*a830*/  WARPGROUP.ARRIVE ;  /* 0x00000000000079c5 */ /* 0x000fcc0000000000 */
[----:B------:R-:W-:Y:S01]  /*a840*/  HGMMA.64x64x16.F32.BF16 R24, gdesc[UR4], R24, gsb0 ;  /* 0x00e00000041879f0 */ /* 0x000fe20008001818 */
[----:B------:R-:W-:Y:S02]  /*a850*/  ULDC UR4, c[0x0][0x9dc] ;  /* 0x0002770000047ab9 */ /* 0x000fe40000000800 */
[----:B------:R-:W-:Y:S01]  /*a860*/  IMAD.U32 R21, RZ, RZ, UR4 ;  /* 0x00000004ff157e24 */ /* 0x000fe2000f8e00ff */
[----:B------:R-:W-:Y:S02]  /*a870*/  WARPGROUP.DEPBAR.LE gsb0, 0x0 ;  /* 0x00008000000079c5 */ /* 0x000fe40000010000 */
[----:B------:R3:W-:Y:S02]  /*a880*/  @!P1 SYNCS.ARRIVE.TRANS64.RED.A1T0 RZ, [R0+URZ], RZ ;  /* 0x000000ff00ff99a7 */ /* 0x0007e4000810043f */
[----:B---3--:R-:W-:-:S05]  /*a890*/  LOP3.LUT R0, RZ, R21, RZ, 0x33, !PT ;  /* 0x00000015ff007212 */ /* 0x008fca00078e33ff */
[----:B------:R-:W-:Y:S01]  /*a8a0*/  IMAD.IADD R58, R13, 0x1, R0 ;  /* 0x000000010d3a7824 */ /* 0x000fe200078e0200 */
[----:B0-----:R-:W-:-:S03]  /*a8b0*/  VIADDMNMX R0, R61, R59, R20, PT ;  /* 0x0000003b3d007246 */ /* 0x001fc60003800114 */
[----:B------:R-:W-:Y:S01]  /*a8c0*/  IMAD.IADD R12, R58, 0x1, R61 ;  /* 0x000000013a0c7824 */ /* 0x000fe200078e023d */
[----:B------:R-:W-:Y:S06]  /*a8d0*/  @P3 BRA `(.L_x_2735) ;  /* 0x0000000000583947 */ /* 0x000fec0003800000 */
[----:B------:R-:W-:Y:S01]  /*a8e0*/  IADD3 R13, -R22, R23, R61 ;  /* 0x00000017160d7210 */ /* 0x000fe20007ffe13d */
[----:B------:R-:W-:Y:S03]  /*a8f0*/  BSSY B0, `(.L_x_2736) ;  /* 0x0000010000007945 */ /* 0x000fe60003800000 */
        /* <DEDUP_REMOVED lines=10> */
.L_x_2737:
[----:B------:R-:W-:-:S06]  /*a9a0*/  UISETP.NE.AND UP0, UPT, UR41, 0x1, UPT ;  /* 0x000000012900788c */ /* 0x000fcc000bf05270 */
[----:B------:R-:W-:-:S05]  /*a9b0*/  PLOP3.LUT P3, PT, PT, PT, UP0, 0x80, 0x0 ;  /* 0x000000000000781c */ /* 0x000fca0003f6f008 */
[----:B------:R-:W-:-:S08]  /*a9c0*/  @UP0 ULDC.64 UR4, c[0x0][0x9e8] ;  /* 0x00027a0000040ab9 */ /* 0x000fd00000000a00 */
[----:B------:R-:W-:-:S05]  /*a9d0*/  @P3 IMAD.HI.U32 R61, R13, UR4, RZ ;  /* 0x000000040d3d3c27 */ /* 0x000fca000f8e00ff */
[----:B------:R-:W-:-:S07]  /*a9e0*/  @P3 SHF.R.U32.HI R13, RZ, UR5, R61 ;  /* 0x00000005ff0d3c19 */ /* 0x000fce000801163d */
.L_x_2738:
[----:B------:R-:W-:Y:S05]  /*a9f0*/  BSYNC B0 ;  /* 0x0000000000007941 */ /* 0x000fea0003800000 */
.L_x_2736:
[----:B------:R-:W-:-:S04]  /*aa00*/  IMAD R13, R13, UR41, -R56 ;  /* 0x000000290d0d7c24 */ /* 0x000fc8000f8e0a38 */
[----:B------:R-:W-:-:S05]  /*aa10*/  IMAD.IADD R13, R13, 0x1, -R184 ;  /* 0x000000010d0d7824 */ /* 0x000fca00078e0ab8 */
[----:B------:R-:W-:Y:S02]  /*aa20*/  VIMNMX R12, R12, R13, !PT ;  /* 0x0000000d0c0c7248 */ /* 0x000fe40007fe0100 */
[----:B------:R-:W-:-:S07]  /*aa30*/  VIADDMNMX R0, R13, UR41, R0, PT ;  /* 0x000000290d007c46 */ /* 0x000fce000b800100 */
.L_x_2735:
[C---:B------:R-:W-:Y:S01]  /*aa40*/  ISETP.GE.AND P3, PT, R60.reuse, 0x2, PT ;  /* 0x000000023c00780c */ /* 0x040fe20003f66270 */
[----:B------:R-:W0:Y:S01]  /*aa50*/  SHFL.IDX PT, R3, R3, 0x1, 0x1c1f ;  /* 0x003c1f0003037f89 */ /* 0x000e2200000e0000 */
[----:B------:R-:W-:Y:S01]  /*aa60*/  ISETP.GE.AND P4, PT, R60, 0x9, PT ;  /* 0x000000093c00780c */ /* 0x000fe20003f86270 */
[----:B------:R-:W-:Y:S01]  /*aa70*/  UISETP.NE.AND UP0, UPT, UR47, URZ, UPT ;  /* 0x0000003f2f00728c */ /* 0x000fe2000bf05270 */
[C---:B------:R-:W-:Y:S02]  /*aa80*/  ISETP.GT.AND P6, PT, R12.reuse, 0x1, !P3 ;  /* 0x000000010c00780c */ /* 0x040fe40005fc4270 */
[----:B------:R-:W-:Y:S02]  /*aa90*/  ISETP.GT.AND P5, PT, R12, 0x8, !P4 ;  /* 0x000000080c00780c */ /* 0x000fe400067a4270 */
[C---:B------:R-:W-:Y:S02]  /*aaa0*/  ISETP.LT.OR P6, PT, R0.reuse, 0x2, P6 ;  /* 0x000000020000780c */ /* 0x040fe400037c1670 */
[----:B------:R-:W-:-:S02]  /*aab0*/  ISETP.LT.OR P5, PT, R0, 0x9, P5 ;  /* 0x000000090000780c */ /* 0x000fc40002fa1670 */
[----:B------:R-:W-:Y:S02]  /*aac0*/  FSEL R61, R25, -INF , !P6 ;  /* 0xff800000193d7808 */ /* 0x000fe40007000000 */
        /* <DEDUP_REMOVED lines=67> */
[----:B------:R-:W-:-:S04]  /*af00*/  ISETP.GT.AND P6, PT, R12, 0x39, !P6 ;  /* 0x000000390c00780c */ /* 0x000fc800077c4270 */
[----:B------:R-:W-:Y:S02]  /*af10*/  ISETP.LT.OR P6, PT, R0, 0x3a, P6 ;  /* 0x0000003a0000780c */ /* 0x000fe400037c1670 */
[----:B0-----:R-:W-:Y:S01]  /*af20*/  VIADDMNMX R0, R3, R59, R20, PT ;  /* 0x0000003b03007246 */ /* 0x001fe20003800114 */
[----:B------:R-:W-:Y:S01]  /*af30*/  IMAD.IADD R20, R58, 0x1, R3 ;  /* 0x000000013a147824 */ /* 0x000fe200078e0203 */
[----:B------:R-:W-:Y:S02]  /*af40*/  FSEL R53, R53, -INF , !P6 ;  /* 0xff80000035357808 */ /* 0x000fe40007000000 */
[----:B------:R-:W-:-:S13]  /*af50*/  PLOP3.LUT P6, PT, PT, PT, UP0, 0x40, 0x0 ;  /* 0x000000000000781c */ /* 0x000fda0003fce808 */
[----:B------:R-:W-:Y:S05]  /*af60*/  @P6 BRA `(.L_x_2739) ;  /* 0x0000000000606947 */ /* 0x000fea0003800000 */
        /* <DEDUP_REMOVED lines=13> */
.L_x_2741:
[----:B------:R-:W-:-:S06]  /*b040*/  UISETP.NE.AND UP0, UPT, UR41, 0x1, UPT ;  /* 0x000000012900788c */ /* 0x000fcc000bf05270 */
[----:B------:R-:W-:-:S05]  /*b050*/  PLOP3.LUT P6, PT, PT, PT, UP0, 0x80, 0x0 ;  /* 0x000000000000781c */ /* 0x000fca0003fcf008 */
[----:B------:R-:W-:-:S08]  /*b060*/  @UP0 ULDC.64 UR4, c[0x0][0x9e8] ;  /* 0x00027a0000040ab9 */ /* 0x000fd00000000a00 */
[----:B------:R-:W-:Y:S01]  /*b070*/  @P6 IMAD.HI.U32 R12, R3, UR4, RZ ;  /* 0x00000004030c6c27 */ /* 0x000fe2000f8e00ff */
[----:B------:R-:W-:-:S13]  /*b080*/  PLOP3.LUT P6, PT, PT, PT, UP0, 0x80, 0x0 ;  /* 0x000000000000781c */ /* 0x000fda0003fcf008 */
[----:B------:R-:W-:-:S07]  /*b090*/  @P6 SHF.R.U32.HI R3, RZ, UR5, R12 ;  /* 0x00000005ff036c19 */ /* 0x000fce000801160c */
.L_x_2742:
[----:B------:R-:W-:Y:S05]  /*b0a0*/  BSYNC B0 ;  /* 0x0000000000007941 */ /* 0x000fea0003800000 */
.L_x_2740:
[----:B------:R-:W-:-:S04]  /*b0b0*/  IMAD R3, R3, UR41, -R56 ;  /* 0x0000002903037c24 */ /* 0x000fc8000f8e0a38 */
[----:B------:R-:W-:-:S05]  /*b0c0*/  IMAD.IADD R3, R3, 0x1, -R184 ;  /* 0x0000000103037824 */ /* 0x000fca00078e0ab8 */
[----:B------:R-:W-:Y:S02]  /*b0d0*/  VIMNMX R20, R20, R3, !PT ;  /* 0x0000000314147248 */ /* 0x000fe40007fe0100 */
[----:B------:R-:W-:-:S07]  /*b0e0*/  VIADDMNMX R0, R3, UR41, R0, PT ;  /* 0x0000002903007c46 */ /* 0x000fce000b800100 */
.L_x_2739:
        /* <DEDUP_REMOVED lines=38> */
[----:B------:R-:W-:Y:S01]  /*b350*/  ISETP.GT.AND P4, PT, R20, 0x8, !P4 ;  /* 0x000000081400780c */ /* 0x000fe20006784270 */
[----:B------:R-:W0:Y:S01]  /*b360*/  SHFL.BFLY PT, R12, R25, 0x2, 0x1f ;  /* 0x0c401f00190c7f89 */ /* 0x000e2200000e0000 */
[C---:B------:R-:W-:Y:S02]  /*b370*/  ISETP.LT.OR P3, PT, R0.reuse, 0x1a, P3 ;  /* 0x0000001a0000780c */ /* 0x040fe40001f61670 */
[----:B------:R-:W-:Y:S02]  /*b380*/  ISETP.LT.OR P4, PT, R0, 0x9, P4 ;  /* 0x000000090000780c */ /* 0x000fe40002781670 */
[----:B------:R-:W-:Y:S02]  /*b390*/  FSEL R32, R39, -INF , !P3 ;  /* 0xff80000027207808 */ /* 0x000fe40005800000 */
[----:B------:R-:W-:Y:S02]  /*b3a0*/  ISETP.NE.AND P3, PT, R37, RZ, PT ;  /* 0x000000ff2500720c */ /* 0x000fe40003f65270 */
[----:B------:R-:W-:-:S02]  /*b3b0*/  FSEL R30, R30, -INF , !P4 ;  /* 0xff8000001e1e7808 */ /* 0x000fc40006000000 */
[----:B------:R-:W-:Y:S02]  /*b3c0*/  ISETP.GT.AND P3, PT, R20, 0x20, !P3 ;  /* 0x000000201400780c */ /* 0x000fe40005f64270 */
[----:B------:R-:W-:Y:S02]  /*b3d0*/  ISETP.NE.AND P4, PT, R44, RZ, PT ;  /* 0x000000ff2c00720c */ /* 0x000fe40003f85270 */
[----:B------:R-:W-:Y:S02]  /*b3e0*/  ISETP.LT.OR P3, PT, R0, 0x21, P3 ;  /* 0x000000210000780c */ /* 0x000fe40001f61670 */
[----:B------:R-:W-:Y:S01]  /*b3f0*/  ISETP.NE.AND P6, PT, R13, RZ, PT ;  /* 0x000000ff0d00720c */ /* 0x000fe20003fc5270 */
[----:B------:R-:W-:Y:S01]  /*b400*/  IMAD.U32 R13, RZ, RZ, UR4 ;  /* 0x00000004ff0d7e24 */ /* 0x000fe2000f8e00ff */
[----:B------:R-:W-:Y:S02]  /*b410*/  FSEL R42, R42, -INF , !P3 ;  /* 0xff8000002a2a7808 */ /* 0x000fe40005800000 */
[----:B------:R-:W-:-:S02]  /*b420*/  ISETP.NE.AND P3, PT, R40, RZ, PT ;  /* 0x000000ff2800720c */ /* 0x000fc40003f65270 */
[C---:B------:R-:W-:Y:S02]  /*b430*/  ISETP.GT.AND P5, PT, R20.reuse, 0x38, !P5 ;  /* 0x000000381400780c */ /* 0x040fe40006fa4270 */
[----:B------:R-:W-:Y:S02]  /*b440*/  ISETP.GT.AND P3, PT, R20, 0x21, !P3 ;  /* 0x000000211400780c */ /* 0x000fe40005f64270 */
[----:B0-----:R-:W-:Y:S02]  /*b450*/  FMNMX.FTZ R29, R25, R12, !PT ;  /* 0x0000000c191d7209 */ /* 0x001fe40007810000 */
[C---:B------:R-:W-:Y:S02]  /*b460*/  ISETP.LT.OR P3, PT, R0.reuse, 0x22, P3 ;  /* 0x000000220000780c */ /* 0x040fe40001f61670 */
[----:B------:R-:W-:Y:S01]  /*b470*/  ISETP.LT.OR P5, PT, R0, 0x39, P5 ;  /* 0x000000390000780c */ /* 0x000fe20002fa1670 */
[----:B------:R-:W0:Y:S01]  /*b480*/  SHFL.BFLY PT, R12, R29, 0x1, 0x1f ;  /* 0x0c201f001d0c7f89 */ /* 0x000e2200000e0000 */
[----:B------:R-:W-:-:S02]  /*b490*/  FSEL R36, R43, -INF , !P3 ;  /* 0xff8000002b247808 */ /* 0x000fc40005800000 */
[----:B------:R-:W-:Y:S02]  /*b4a0*/  ISETP.NE.AND P3, PT, R41, RZ, PT ;  /* 0x000000ff2900720c */ /* 0x000fe40003f65270 */
[----:B------:R-:W-:Y:S02]  /*b4b0*/  FSEL R54, R54, -INF , !P5 ;  /* 0xff80000036367808 */ /* 0x000fe40006800000 */
[----:B------:R-:W-:-:S04]  /*b4c0*/  ISETP.GT.AND P3, PT, R20, 0x28, !P3 ;  /* 0x000000281400780c */ /* 0x000fc80005f64270 */
[----:B------:R-:W-:-:S04]  /*b4d0*/  ISETP.LT.OR P3, PT, R0, 0x29, P3 ;  /* 0x000000290000780c */ /* 0x000fc80001f61670 */
[----:B------:R-:W-:Y:S02]  /*b4e0*/  FSEL R46, R46, -INF , !P3 ;  /* 0xff8000002e2e7808 */ /* 0x000fe40005800000 */
[----:B------:R-:W-:Y:S02]  /*b4f0*/  ISETP.GT.AND P3, PT, R20, 0x29, !P4 ;  /* 0x000000291400780c */ /* 0x000fe40006764270 */
[----:B------:R-:W-:Y:S02]  /*b500*/  ISETP.NE.AND P4, PT, R48, RZ, PT ;  /* 0x000000ff3000720c */ /* 0x000fe40003f85270 */
[----:B------:R-:W-:Y:S02]  /*b510*/  ISETP.LT.OR P3, PT, R0, 0x2a, P3 ;  /* 0x0000002a0000780c */ /* 0x000fe40001f61670 */
[----:B------:R-:W-:Y:S02]  /*b520*/  ISETP.GT.AND P4, PT, R20, 0x31, !P4 ;  /* 0x000000311400780c */ /* 0x000fe40006784270 */
[----:B------:R-:W-:-:S02]  /*b530*/  FSEL R40, R47, -INF , !P3 ;  /* 0xff8000002f287808 */ /* 0x000fc40005800000 */
[----:B------:R-:W-:Y:S02]  /*b540*/  ISETP.GT.AND P3, PT, R20, RZ, !P6 ;  /* 0x000000ff1400720c */ /* 0x000fe40007764270 */
[----:B0-----:R-:W-:Y:S02]  /*b550*/  FMNMX.FTZ R12, R29, R12, !PT ;  /* 0x0000000c1d0c7209 */ /* 0x001fe40007810000 */
[----:B------:R-:W-:Y:S02]  /*b560*/  ISETP.LT.OR P3, PT, R0, 0x1, P3 ;  /* 0x000000010000780c */ /* 0x000fe40001f61670 */
[----:B------:R-:W-:Y:S01]  /*b570*/  ISETP.NE.AND P6, PT, R52, RZ, PT ;  /* 0x000000ff3400720c */ /* 0x000fe20003fc5270 */
[----:B------:R-:W-:Y:S01]  /*b580*/  FMUL.FTZ R3, R12, R13 ;  /* 0x0000000d0c037220 */ /* 0x000fe20000410000 */
[----:B------:R-:W-:Y:S02]  /*b590*/  FSEL R26, R26, -INF , !P3 ;  /* 0xff8000001a1a7808 */ /* 0x000fe40005800000 */
[----:B------:R-:W-:-:S02]  /*b5a0*/  FSETP.NEU.FTZ.AND P3, PT, R12, -INF , PT ;  /* 0xff8000000c00780b */ /* 0x000fc40003f7d000 */
[----:B------:R-:W-:Y:S02]  /*b5b0*/  ISETP.LT.OR P4, PT, R0, 0x32, P4 ;  /* 0x000000320000780c */ /* 0x000fe40002781670 */
[----:B------:R-:W-:Y:S02]  /*b5c0*/  FSEL R48, R3, RZ, P3 ;  /* 0x000000ff03307208 */ /* 0x000fe40001800000 */
[----:B------:R-:W-:Y:S02]  /*b5d0*/  FMNMX.FTZ R3, R26, R27, !PT ;  /* 0x0000001b1a037209 */ /* 0x000fe40007810000 */
[----:B------:R-:W-:Y:S01]  /*b5e0*/  ISETP.NE.AND P3, PT, R62, RZ, PT ;  /* 0x000000ff3e00720c */ /* 0x000fe20003f65270 */
[--C-:B------:R-:W-:Y:S01]  /*b5f0*/  FFMA.FTZ R25, R61, R13, -R48.reuse ;  /* 0x0000000d3d197223 */ /* 0x100fe20000010830 */
[----:B------:R-:W-:Y:S01]  /*b600*/  FMNMX.FTZ R3, R30, R3, !PT ;  /* 0x000000031e037209 */ /* 0x000fe20007810000 */
[--C-:B------:R-:W-:Y:S01]  /*b610*/  FFMA.FTZ R31, R63, R13, -R48.reuse ;  /* 0x0000000d3f1f7223 */ /* 0x100fe20000010830 */
[----:B------:R-:W-:Y:S01]  /*b620*/  ISETP.GT.AND P3, PT, R20, 0x30, !P3 ;  /* 0x000000301400780c */ /* 0x000fe20005f64270 */
[----:B------:R-:W-:Y:S01]  /*b630*/  MUFU.EX2 R29, R25 ;  /* 0x00000019001d7308 */ /* 0x000fe20000000800 */
[----:B------:R-:W-:Y:S01]  /*b640*/  FMNMX.FTZ R3, R24, R3, !PT ;  /* 0x0000000318037209 */ /* 0x000fe20007810000 */
[-CC-:B------:R-:W-:Y:S01]  /*b650*/  FFMA.FTZ R35, R67, R13.reuse, -R48.reuse ;  /* 0x0000000d43237223 */ /* 0x180fe20000010830 */
[----:B------:R-:W-:Y:S01]  /*b660*/  ISETP.LT.OR P3, PT, R0, 0x31, P3 ;  /* 0x000000310000780c */ /* 0x000fe20001f61670 */
[--C-:B------:R-:W-:Y:S01]  /*b670*/  FFMA.FTZ R37, R69, R13, -R48.reuse ;  /* 0x0000000d45257223 */ /* 0x100fe20000010830 */
[----:B------:R-:W-:Y:S01]  /*b680*/  FMNMX.FTZ R3, R34, R3, !PT ;  /* 0x0000000322037209 */ /* 0x000fe20007810000 */
[--C-:B------:R-:W-:Y:S01]  /*b690*/  FFMA.FTZ R39, R71, R13, -R48.reuse ;  /* 0x0000000d47277223 */ /* 0x100fe20000010830 */
[----:B------:R-:W-:Y:S01]  /*b6a0*/  FSEL R50, R50, -INF , !P3 ;  /* 0xff80000032327808 */ /* 0x000fe20005800000 */
[----:B------:R-:W-:Y:S01]  /*b6b0*/  MUFU.EX2 R31, R31 ;  /* 0x0000001f001f7308 */ /* 0x000fe20000000800 */
[----:B------:R-:W-:Y:S01]  /*b6c0*/  FMNMX.FTZ R3, R28, R3, !PT ;  /* 0x000000031c037209 */ /* 0x000fe20007810000 */
[-CC-:B------:R-:W-:Y:S01]  /*b6d0*/  FFMA.FTZ R41, R73, R13.reuse, -R48.reuse ;  /* 0x0000000d49297223 */ /* 0x180fe20000010830 */
[----:B------:R-:W-:Y:S01]  /*b6e0*/  ISETP.GT.AND P6, PT, R20, 0x39, !P6 ;  /* 0x000000391400780c */ /* 0x000fe200077c4270 */
[--C-:B------:R-:W-:Y:S01]  /*b6f0*/  FFMA.FTZ R20, R33, R13, -R48.reuse ;  /* 0x0000000d21147223 */ /* 0x100fe20000010830 */
[----:B------:R-:W-:Y:S01]  /*b700*/  FMNMX.FTZ R3, R38, R3, !PT ;  /* 0x0000000326037209 */ /* 0x000fe20007810000 */
[--C-:B------:R-:W-:Y:S01]  /*b710*/  FFMA.FTZ R33, R65, R13, -R48.reuse ;  /* 0x0000000d41217223 */ /* 0x100fe20000010830 */
[----:B------:R-:W-:Y:S01]  /*b720*/  FSEL R44, R51, -INF , !P4 ;  /* 0xff800000332c7808 */ /* 0x000fe20006000000 */
[----:B------:R-:W-:Y:S01]  /*b730*/  MUFU.EX2 R164, R20 ;  /* 0x0000001400a47308 */ /* 0x000fe20000000800 */
[----:B------:R-:W-:Y:S01]  /*b740*/  FMNMX.FTZ R3, R32, R3, !PT ;  /* 0x0000000320037209 */ /* 0x000fe20007810000 */
[----:B------:R-:W-:Y:S01]  /*b750*/  FFMA.FTZ R43, R75, R13, -R48 ;  /* 0x0000000d4b2b7223 */ /* 0x000fe20000010830 */
[----:B------:R-:W-:-:S02]  /*b760*/  ISETP.LT.OR P6, PT, R0, 0x3a, P6 ;  /* 0x0000003a0000780c */ /* 0x000fc400037c1670 */
[----:B------:R-:W-:Y:S02]  /*b770*/  FMNMX.FTZ R3, R42, R3, !PT ;  /* 0x000000032a037209 */ /* 0x000fe40007810000 */
[----:B------:R-:W-:Y:S01]  /*b780*/  FSEL R0, R55, -INF , !P6 ;  /* 0xff80000037007808 */ /* 0x000fe20007000000 */
[----:B------:R0:W-:Y:S01]  /*b790*/  MUFU.EX2 R166, R33 ;  /* 0x0000002100a67308 */ /* 0x0001e20000000800 */
[----:B------:R-:W-:-:S04]  /*b7a0*/  FMNMX.FTZ R3, R36, R3, !PT ;  /* 0x0000000324037209 */ /* 0x000fc80007810000 */
[----:B------:R-:W-:-:S03]  /*b7b0*/  FMNMX.FTZ R3, R46, R3, !PT ;  /* 0x000000032e037209 */ /* 0x000fc60007810000 */
[----:B------:R3:W-:Y:S01]  /*b7c0*/  MUFU.EX2 R160, R37 ;  /* 0x0000002500a07308 */ /* 0x0007e20000000800 */
[----:B------:R-:W-:Y:S01]  /*b7d0*/  FMNMX.FTZ R3, R40, R3, !PT ;  /* 0x0000000328037209 */ /* 0x000fe20007810000 */
[----:B0-----:R-:W-:-:S03]  /*b7e0*/  FFMA.FTZ R33, R79, R13, -R48 ;  /* 0x0000000d4f217223 */ /* 0x001fc60000010830 */
[----:B------:R-:W-:-:S03]  /*b7f0*/  FMNMX.FTZ R3, R50, R3, !PT ;  /* 0x0000000332037209 */ /* 0x000fc60007810000 */
[----:B------:R-:W-:Y:S01]  /*b800*/  MUFU.EX2 R35, R35 ;  /* 0x0000002300237308 */ /* 0x000fe20000000800 */
[----:B------:R-:W-:Y:S01]  /*b810*/  FMNMX.FTZ R3, R44, R3, !PT ;  /* 0x000000032c037209 */ /* 0x000fe20007810000 */
[-CC-:B---3--:R-:W-:Y:S01]  /*b820*/  FFMA.FTZ R37, R45, R13.reuse, -R48.reuse ;  /* 0x0000000d2d257223 */ /* 0x188fe20000010830 */
[----:B------:R-:W-:Y:S02]  /*b830*/  FFMA.FTZ R45, R49, R13, -R48 ;  /* 0x0000000d312d7223 */ /* 0x000fe40000010830 */
[----:B------:R-:W-:-:S03]  /*b840*/  FMNMX.FTZ R3, R54, R3, !PT ;  /* 0x0000000336037209 */ /* 0x000fc60007810000 */
[----:B------:R-:W-:Y:S01]  /*b850*/  MUFU.EX2 R56, R45 ;  /* 0x0000002d00387308 */ /* 0x000fe20000000800 */
[----:B------:R-:W-:-:S05]  /*b860*/  FMNMX.FTZ R3, R0, R3, !PT ;  /* 0x0000000300037209 */ /* 0x000fca0007810000 */
[----:B------:R-:W0:Y:S02]  /*b870*/  SHFL.BFLY PT, R20, R3, 0x2, 0x1f ;  /* 0x0c401f0003147f89 */ /* 0x000e2400000e0000 */
[----:B------:R-:W-:Y:S08]  /*b880*/  MUFU.EX2 R39, R39 ;  /* 0x0000002700277308 */ /* 0x000ff00000000800 */
[----:B------:R3:W-:Y:S08]  /*b890*/  MUFU.EX2 R162, R41 ;  /* 0x0000002900a27308 */ /* 0x0007f00000000800 */
[----:B------:R-:W-:Y:S01]  /*b8a0*/  MUFU.EX2 R43, R43 ;  /* 0x0000002b002b7308 */ /* 0x000fe20000000800 */
[-CC-:B---3--:R-:W-:Y:S01]  /*b8b0*/  FFMA.FTZ R41, R81, R13.reuse, -R48.reuse ;  /* 0x0000000d51297223 */ /* 0x188fe20000010830 */
[----:B0-----:R-:W-:Y:S01]  /*b8c0*/  FMNMX.FTZ R25, R3, R20, !PT ;  /* 0x0000001403197209 */ /* 0x001fe20007810000 */
[----:B------:R-:W-:-:S05]  /*b8d0*/  FFMA.FTZ R3, R77, R13, -R48 ;  /* 0x0000000d4d037223 */ /* 0x000fca0000010830 */
[----:B------:R-:W-:Y:S01]  /*b8e0*/  MUFU.EX2 R33, R33 ;  /* 0x0000002100217308 */ /* 0x000fe20000000800 */
[----:B------:R-:W0:Y:S07]  /*b8f0*/  SHFL.BFLY PT, R20, R25, 0x1, 0x1f ;  /* 0x0c201f0019147f89 */ /* 0x000e2e00000e0000 */
[----:B------:R3:W-:Y:S08]  /*b900*/  MUFU.EX2 R156, R3 ;  /* 0x00000003009c7308 */ /* 0x0007f00000000800 */
[----:B------:R-:W4:Y:S08]  /*b910*/  MUFU.EX2 R52, R37 ;  /* 0x0000002500347308 */ /* 0x000f300000000800 */
[----:B------:R-:W5:Y:S01]  /*b920*/  MUFU.EX2 R41, R41 ;  /* 0x0000002900297308 */ /* 0x000f620000000800 */
[----:B0-----:R-:W-:Y:S01]  /*b930*/  FMNMX.FTZ R20, R25, R20, !PT ;  /* 0x0000001419147209 */ /* 0x001fe20007810000 */
[-CC-:B------:R-:W-:Y:S01]  /*b940*/  FFMA.FTZ R25, R83, R13.reuse, -R48.reuse ;  /* 0x0000000d53197223 */ /* 0x180fe20000010830 */
[----:B------:R-:W-:-:S02]  /*b950*/  FFMA.FTZ R48, R53, R13, -R48 ;  /* 0x0000000d35307223 */ /* 0x000fc40000010830 */
[C---:B------:R-:W-:Y:S01]  /*b960*/  FSETP.NEU.FTZ.AND P3, PT, R20.reuse, -INF , PT ;  /* 0xff8000001400780b */ /* 0x040fe20003f7d000 */
[----:B---3--:R-:W-:Y:S01]  /*b970*/  FMUL.FTZ R3, R20, R13 ;  /* 0x0000000d14037220 */ /* 0x008fe20000410000 */
[----:B----4-:R-:W-:Y:S01]  /*b980*/  F2FP.BF16.F32.PACK_AB R158, R52, R33 ;  /* 0x00000021349e723e */ /* 0x010fe200000010ff */
[----:B------:R-:W-:Y:S03]  /*b990*/  MUFU.EX2 R25, R25 ;  /* 0x0000001900197308 */ /* 0x000fe60000000800 */
[----:B------:R-:W-:Y:S02]  /*b9a0*/  FSEL R3, R3, RZ, P3 ;  /* 0x000000ff03037208 */ /* 0x000fe40001800000 */
[----:B-----5:R-:W-:-:S03]  /*b9b0*/  F2FP.BF16.F32.PACK_AB R152, R56, R41 ;  /* 0x000000293898723e */ /* 0x020fc600000010ff */
        /* <DEDUP_REMOVED lines=9> */
[-CC-:B------:R-:W-:Y:S01]  /*ba50*/  FFMA.FTZ R42, R42, R13.reuse, -R3.reuse ;  /* 0x0000000d2a2a7223 */ /* 0x180fe20000010803 */
[-CC-:B------:R-:W-:Y:S01]  /*ba60*/  FFMA.FTZ R36, R36, R13.reuse, -R3.reuse ;  /* 0x0000000d24247223 */ /* 0x180fe20000010803 */
[-CC-:B------:R-:W-:Y:S01]  /*ba70*/  FFMA.FTZ R46, R46, R13.reuse, -R3.reuse ;  /* 0x0000000d2e2e7223 */ /* 0x180fe20000010803 */
[-CC-:B------:R-:W-:Y:S01]  /*ba80*/  FFMA.FTZ R40, R40, R13.reuse, -R3.reuse ;  /* 0x0000000d28287223 */ /* 0x180fe20000010803 */
[-CC-:B------:R-:W-:Y:S01]  /*ba90*/  FFMA.FTZ R50, R50, R13.reuse, -R3.reuse ;  /* 0x0000000d32327223 */ /* 0x180fe20000010803 */
[----:B------:R-:W0:Y:S01]  /*baa0*/  MUFU.EX2 R27, R27 ;  /* 0x0000001b001b7308 */ /* 0x000e220000000800 */
[-CC-:B------:R-:W-:Y:S01]  /*bab0*/  FFMA.FTZ R44, R44, R13.reuse, -R3.reuse ;  /* 0x0000000d2c2c7223 */ /* 0x180fe20000010803 */
[-CC-:B------:R-:W-:Y:S01]  /*bac0*/  FFMA.FTZ R54, R54, R13.reuse, -R3.reuse ;  /* 0x0000000d36367223 */ /* 0x180fe20000010803 */
[----:B------:R-:W-:-:S05]  /*bad0*/  FFMA.FTZ R0, R0, R13, -R3 ;  /* 0x0000000d00007223 */ /* 0x000fca0000010803 */
[----:B------:R-:W3:Y:S08]  /*bae0*/  MUFU.EX2 R30, R30 ;  /* 0x0000001e001e7308 */ /* 0x000ef00000000800 */
[----:B------:R4:W5:Y:S01]  /*baf0*/  MUFU.EX2 R167, R24 ;  /* 0x0000001800a77308 */ /* 0x0009620000000800 */
[----:B0-----:R-:W-:Y:S01]  /*bb00*/  FADD.FTZ R45, R26, R27 ;  /* 0x0000001b1a2d7221 */ /* 0x001fe20000010000 */
[----:B------:R-:W-:-:S06]  /*bb10*/  F2FP.BF16.F32.PACK_AB R165, R27, R26 ;  /* 0x0000001a1ba5723e */ /* 0x000fcc00000010ff */
[----:B------:R-:W0:Y:S01]  /*bb20*/  MUFU.EX2 R34, R34 ;  /* 0x0000002200227308 */ /* 0x000e220000000800 */
[----:B----4-:R-:W-:Y:S01]  /*bb30*/  FADD.FTZ R24, R164, R29 ;  /* 0x0000001da4187221 */ /* 0x010fe20000010000 */
[----:B------:R-:W-:-:S03]  /*bb40*/  F2FP.BF16.F32.PACK_AB R164, R29, R164 ;  /* 0x000000a41da4723e */ /* 0x000fc600000010ff */
[----:B------:R-:W-:Y:S01]  /*bb50*/  FADD.FTZ R47, R31, R24 ;  /* 0x000000181f2f7221 */ /* 0x000fe20000010000 */
[----:B---3--:R-:W-:Y:S02]  /*bb60*/  FADD.FTZ R24, R30, R45 ;  /* 0x0000002d1e187221 */ /* 0x008fe40000010000 */
[----:B------:R3:W4:Y:S08]  /*bb70*/  MUFU.EX2 R161, R28 ;  /* 0x0000001c00a17308 */ /* 0x0007300000000800 */
[----:B------:R-:W1:Y:S01]  /*bb80*/  MUFU.EX2 R38, R38 ;  /* 0x0000002600267308 */ /* 0x000e620000000800 */
[C---:B---3--:R-:W-:Y:S01]  /*bb90*/  FADD.FTZ R28, R166.reuse, R47 ;  /* 0x0000002fa61c7221 */ /* 0x048fe20000010000 */
[----:B-----5:R-:W-:Y:S01]  /*bba0*/  FADD.FTZ R47, R167, R24 ;  /* 0x00000018a72f7221 */ /* 0x020fe20000010000 */
[----:B------:R-:W-:-:S02]  /*bbb0*/  F2FP.BF16.F32.PACK_AB R166, R166, R31 ;  /* 0x0000001fa6a6723e */ /* 0x000fc400000010ff */
[----:B------:R-:W-:Y:S01]  /*bbc0*/  FADD.FTZ R49, R35, R28 ;  /* 0x0000001c23317221 */ /* 0x000fe20000010000 */
[----:B0-----:R-:W-:Y:S01]  /*bbd0*/  FADD.FTZ R24, R34, R47 ;  /* 0x0000002f22187221 */ /* 0x001fe20000010000 */
[----:B------:R-:W-:Y:S01]  /*bbe0*/  F2FP.BF16.F32.PACK_AB R167, R167, R30 ;  /* 0x0000001ea7a7723e */ /* 0x000fe200000010ff */
[----:B------:R-:W0:Y:S01]  /*bbf0*/  MUFU.EX2 R163, R32 ;  /* 0x0000002000a37308 */ /* 0x000e220000000800 */
[C---:B------:R-:W-:Y:S01]  /*bc00*/  FADD.FTZ R28, R160.reuse, R49 ;  /* 0x00000031a01c7221 */ /* 0x040fe20000010000 */
[----:B----4-:R-:W-:Y:S01]  /*bc10*/  FADD.FTZ R3, R161, R24 ;  /* 0x00000018a1037221 */ /* 0x010fe20000010000 */
[----:B------:R-:W-:Y:S01]  /*bc20*/  F2FP.BF16.F32.PACK_AB R160, R160, R35 ;  /* 0x00000023a0a0723e */ /* 0x000fe200000010ff */
[----:B------:R3:W-:Y:S01]  /*bc30*/  STSM.16.M88.4 [R195+0x26800], R164 ;  /* 0x026800a4c3007844 */ /* 0x0007e20000000200 */
[----:B------:R-:W-:Y:S01]  /*bc40*/  FADD.FTZ R47, R39, R28 ;  /* 0x0000001c272f7221 */ /* 0x000fe20000010000 */
[----:B------:R-:W-:Y:S02]  /*bc50*/  F2FP.BF16.F32.PACK_AB R161, R161, R34 ;  /* 0x00000022a1a1723e */ /* 0x000fe400000010ff */
[----:B------:R-:W4:Y:S01]  /*bc60*/  MUFU.EX2 R42, R42 ;  /* 0x0000002a002a7308 */ /* 0x000f220000000800 */
[----:B-1----:R-:W-:Y:S01]  /*bc70*/  FADD.FTZ R24, R38, R3 ;  /* 0x0000000326187221 */ /* 0x002fe20000010000 */
[C---:B------:R-:W-:Y:S01]  /*bc80*/  FADD.FTZ R28, R162.reuse, R47 ;  /* 0x0000002fa21c7221 */ /* 0x040fe20000010000 */
[----:B------:R-:W-:-:S03]  /*bc90*/  F2FP.BF16.F32.PACK_AB R162, R162, R39 ;  /* 0x00000027a2a2723e */ /* 0x000fc600000010ff */
[----:B------:R-:W-:Y:S02]  /*bca0*/  FADD.FTZ R31, R43, R28 ;  /* 0x0000001c2b1f7221 */ /* 0x000fe40000010000 */
[----:B------:R-:W1:Y:S01]  /*bcb0*/  MUFU.EX2 R157, R36 ;  /* 0x00000024009d7308 */ /* 0x000e620000000800 */
[C---:B0-----:R-:W-:Y:S01]  /*bcc0*/  FADD.FTZ R29, R163.reuse, R24 ;  /* 0x00000018a31d7221 */ /* 0x041fe20000010000 */
[C---:B------:R-:W-:Y:S01]  /*bcd0*/  FADD.FTZ R28, R156.reuse, R31 ;  /* 0x0000001f9c1c7221 */ /* 0x040fe20000010000 */
[----:B------:R-:W-:Y:S02]  /*bce0*/  F2FP.BF16.F32.PACK_AB R163, R163, R38 ;  /* 0x00000026a3a3723e */ /* 0x000fe400000010ff */
[----:B------:R-:W-:-:S03]  /*bcf0*/  F2FP.BF16.F32.PACK_AB R156, R156, R43 ;  /* 0x0000002b9c9c723e */ /* 0x000fc600000010ff */
[----:B------:R-:W-:Y:S01]  /*bd00*/  MUFU.EX2 R46, R46 ;  /* 0x0000002e002e7308 */ /* 0x000fe20000000800 */
[----:B----4-:R-:W-:Y:S01]  /*bd10*/  FADD.FTZ R24, R42, R29 ;  /* 0x0000001d2a187221 */ /* 0x010fe20000010000 */
[----:B------:R-:W-:Y:S01]  /*bd20*/  FADD.FTZ R29, R33, R28 ;  /* 0x0000001c211d7221 */ /* 0x000fe20000010000 */
[----:B------:R3:W-:Y:S03]  /*bd30*/  STSM.16.M88.4 [R196], R160 ;  /* 0x000000a0c4007844 */ /* 0x0007e60000000200 */
[----:B------:R-:W-:Y:S02]  /*bd40*/  FADD.FTZ R52, R52, R29 ;  /* 0x0000001d34347221 */ /* 0x000fe40000010000 */
[----:B------:R-:W0:Y:S01]  /*bd50*/  MUFU.EX2 R37, R40 ;  /* 0x0000002800257308 */ /* 0x000e220000000800 */
[----:B-1----:R-:W-:Y:S01]  /*bd60*/  FADD.FTZ R27, R157, R24 ;  /* 0x000000189d1b7221 */ /* 0x002fe20000010000 */
[----:B------:R-:W-:Y:S01]  /*bd70*/  FADD.FTZ R41, R41, R52 ;  /* 0x0000003429297221 */ /* 0x000fe20000010000 */
[----:B------:R-:W-:-:S03]  /*bd80*/  F2FP.BF16.F32.PACK_AB R157, R157, R42 ;  /* 0x0000002a9d9d723e */ /* 0x000fc600000010ff */
[----:B------:R-:W-:Y:S02]  /*bd90*/  FADD.FTZ R56, R56, R41 ;  /* 0x0000002938387221 */ /* 0x000fe40000010000 */
[----:B------:R-:W-:Y:S08]  /*bda0*/  MUFU.EX2 R50, R50 ;  /* 0x0000003200327308 */ /* 0x000ff00000000800 */
[----:B------:R-:W1:Y:S01]  /*bdb0*/  MUFU.EX2 R45, R44 ;  /* 0x0000002c002d7308 */ /* 0x000e620000000800 */
[----:B0-----:R-:W-:-:S05]  /*bdc0*/  F2FP.BF16.F32.PACK_AB R159, R37, R46 ;  /* 0x0000002e259f723e */ /* 0x001fca00000010ff */
[----:B------:R3:W-:Y:S02]  /*bdd0*/  STSM.16.M88.4 [R198], R156 ;  /* 0x0000009cc6007844 */ /* 0x0007e40000000200 */
[----:B------:R-:W0:Y:S08]  /*bde0*/  MUFU.EX2 R48, R48 ;  /* 0x0000003000307308 */ /* 0x000e300000000800 */
[----:B------:R-:W-:Y:S01]  /*bdf0*/  MUFU.EX2 R54, R54 ;  /* 0x0000003600367308 */ /* 0x000fe20000000800 */
[----:B-1----:R-:W-:-:S07]  /*be00*/  F2FP.BF16.F32.PACK_AB R153, R45, R50 ;  /* 0x000000322d99723e */ /* 0x002fce00000010ff */
[----:B------:R1:W4:Y:S01]  /*be10*/  MUFU.EX2 R3, R0 ;  /* 0x0000000000037308 */ /* 0x0003220000000800 */
[----:B0-----:R-:W-:Y:S01]  /*be20*/  F2FP.BF16.F32.PACK_AB R154, R48, R25 ;  /* 0x00000019309a723e */ /* 0x001fe200000010ff */
[----:B------:R-:W-:Y:S01]  /*be30*/  FADD.FTZ R25, R25, R56 ;  /* 0x0000003819197221 */ /* 0x000fe20000010000 */
[----:B-1----:R-:W-:-:S04]  /*be40*/  FADD.FTZ R0, R46, R27 ;  /* 0x0000001b2e007221 */ /* 0x002fc80000010000 */
[----:B------:R-:W-:Y:S01]  /*be50*/  FADD.FTZ R37, R37, R0 ;  /* 0x0000000025257221 */ /* 0x000fe20000010000 */
[----:B------:R-:W-:-:S03]  /*be60*/  FADD.FTZ R0, R48, R25 ;  /* 0x0000001930007221 */ /* 0x000fc60000010000 */
[----:B------:R-:W-:Y:S01]  /*be70*/  FADD.FTZ R50, R50, R37 ;  /* 0x0000002532327221 */ /* 0x000fe20000010000 */
[----:B----4-:R-:W-:-:S03]  /*be80*/  F2FP.BF16.F32.PACK_AB R155, R3, R54 ;  /* 0x00000036039b723e */ /* 0x010fc600000010ff */
[----:B------:R-:W-:Y:S02]  /*be90*/  FADD.FTZ R45, R45, R50 ;  /* 0x000000322d2d7221 */ /* 0x000fe40000010000 */
[----:B------:R3:W-:Y:S02]  /*bea0*/  STSM.16.M88.4 [R197], R152 ;  /* 0x00000098c5007844 */ /* 0x0007e40000000200 */
[----:B------:R-:W-:-:S04]  /*beb0*/  FADD.FTZ R54, R54, R45 ;  /* 0x0000002d36367221 */ /* 0x000fc80000010000 */
[----:B------:R-:W-:Y:S01]  /*bec0*/  FADD.FTZ R3, R3, R54 ;  /* 0x0000003603037221 */ /* 0x000fe20000010000 */
[----:B------:R-:W-:Y:S06]  /*bed0*/  @!P0 BRA `(.L_x_2743) ;  /* 0x0000000000048947 */ /* 0x000fec0003800000 */
[----:B------:R-:W-:Y:S01]  /*bee0*/  BPT.TRAP 0x1 ;  /* 0x000000040000795c */ /* 0x000fe20000300000 */
.L_x_2743:
[----:B------:R0:W1:Y:S01]  /*bef0*/  SYNCS.PHASECHK.TRANS64.TRYWAIT P3, [R14+URZ+0x28c50], R57 ;  /* 0x028c50390e0075a7 */ /* 0x000062000806017f */
[----:B------:R-:W-:Y:S05]  /*bf00*/  @!P0 BRA `(.L_x_2744) ;  /* 0x0000000000048947 */ /* 0x000fea0003800000 */
[----:B------:R-:W-:Y:S01]  /*bf10*/  BPT.TRAP 0x1 ;  /* 0x000000040000795c */ /* 0x000fe20000300000 */
.L_x_2744:
[----:B------:R-:W-:Y:S01]  /*bf20*/  ULDC UR44, c[0x0][0x9e4] ;  /* 0x00027900002c7ab9 */ /* 0x000fe20000000800 */
[----:B------:R-:W-:Y:S01]  /*bf30*/  ULDC UR45, c[0x0][0x9dc] ;  /* 0x00027700002d7ab9 */ /* 0x000fe20000000800 */
[----:B------:R-:W-:Y:S01]  /*bf40*/  ULDC UR39, c[0x0][0x988] ;  /* 0x0002620000277ab9 */ /* 0x000fe20000000800 */
[----:B------:R-:W-:Y:S01]  /*bf50*/  ULDC UR46, c[0x0][0x9e0] ;  /* 0x00027800002e7ab9 */ /* 0x000fe20000000800 */
[----:B------:R-:W-:Y:S01]  /*bf60*/  BSSY B0, `(.L_x_2745) ;  /* 0x0000006000007945 */ /* 0x000fe20003800000 */
[----:B------:R-:W-:Y:S02]  /*bf70*/  IMAD R170, R18, 0x1000, R190 ;  /* 0x0000100012aa7824 */ /* 0x000fe400078e02be */
[----:B------:R-:W-:Y:S01]  /*bf80*/  IMAD.MOV.U32 R171, RZ, RZ, 0x40000040 ;  /* 0x40000040ffab7424 */ /* 0x000fe200078e00ff */
[----:B-1----:R-:W-:Y:S06]  /*bf90*/  @P3 BRA `(.L_x_2746) ;  /* 0x0000000000083947 */ /* 0x002fec0003800000 */
[----:B------:R-:W1:Y:S02]  /*bfa0*/  SYNCS.PHASECHK.TRANS64.TRYWAIT P3, [R14+URZ+0x28c50], R57 ;  /* 0x028c50390e0075a7 */ /* 0x000e64000806017f */
[----:B-1----:R-:W-:Y:S05]  /*bfb0*/  @!P3 BRA `(.L_x_2747) ;  /* 0x000001400094b947 */ /* 0x002fea0003800000 */
.L_x_2746:
[----:B------:R-:W-:Y:S05]  /*bfc0*/  BSYNC B0 ;  /* 0x0000000000007941 */ /* 0x000fea0003800000 */
.L_x_2745:
[----:B------:R-:W-:Y:S01]  /*bfd0*/  R2UR UR6, R170 ;  /* 0x00000000aa0672ca */ /* 0x000fe200000e0000 */
[----:B012---:R-:W-:Y:S01]  /*bfe0*/  WARPGROUP.ARRIVE ;  /* 0x00000000000079c5 */ /* 0x007fe20000000000 */
[----:B------:R-:W-:Y:S01]  /*bff0*/  R2UR UR7, R171 ;  /* 0x00000000ab0772ca */ /* 0x000fe200000e0000 */
[----:B------:R-:W-:Y:S01]  /*c000*/  IMAD.MOV.U32 R171, RZ, RZ, 0x40000040 ;  /* 0x40000040ffab7424 */ /* 0x000fe200078e00ff */
[----:B------:R-:W-:Y:S01]  /*c010*/  UISETP.NE.AND UP0, UPT, UR47, URZ, UPT ;  /* 0x0000003f2f00728c */ /* 0x000fe2000bf05270 */
[----:B------:R-:W-:-:S05]  /*c020*/  @!P1 VIADD R14, R14, 0x28c60 ;  /* 0x00028c600e0e9836 */ /* 0x000fca0000000000 */
[----:B------:R-:W-:Y:S02]  /*c030*/  @!P1 PRMT R14, RZ, 0x654, R14 ;  /* 0x00000654ff0e9816 */ /* 0x000fe4000000000e */
[----:B------:R-:W-:-:S03]  /*c040*/  PLOP3.LUT P3, PT, PT, PT, UP0, 0x40, 0x0 ;  /* 0x000000000000781c */ /* 0x000fc60003f6e808 */
[----:B------:R-:W-:Y:S03]  /*c050*/  HGMMA.64x256x16.F32.BF16 R24, R164, gdesc[UR4].tnspB, RZ, !UPT, gsb0 ;  /* 0x43e00004a4187df0 */ /* 0x000fe6000c0018ff */
[----:B------:R-:W-:Y:S02]  /*c060*/  WARPGROUP.DEPBAR.LE gsb0, 0x0 ;  /* 0x00008000000079c5 */ /* 0x000fe40000010000 */
[----:B---3--:R-:W-:Y:S01]  /*c070*/  VIADD R164, R170, 0x80 ;  /* 0x00000080aaa47836 */ /* 0x008fe20000000000 */
[----:B------:R-:W-:Y:S01]  /*c080*/  WARPGROUP.ARRIVE ;  /* 0x00000000000079c5 */ /* 0x000fe20000000000 */
[----:B------:R-:W-:-:S03]  /*c090*/  IMAD.MOV.U32 R165, RZ, RZ, 0x40000040 ;  /* 0x40000040ffa57424 */ /* 0x000fc600078e00ff */
[----:B------:R-:W-:Y:S02]  /*c0a0*/  R2UR UR6, R164 ;  /* 0x00000000a40672ca */ /* 0x000fe400000e0000 */
[----:B------:R-:W-:-:S15]  /*c0b0*/  R2UR UR7, R165 ;  /* 0x00000000a50772ca */ /* 0x000fde00000e0000 */
[----:B------:R-:W-:-:S01]  /*c0c0*/  NOP ;  /* 0x0000000000007918 */ /* 0x000fc20000000000 */
[----:B------:R-:W-:Y:S03]  /*c0d0*/  HGMMA.64x256x16.F32.BF16 R24, R160, gdesc[UR4].tnspB, R24, gsb0 ;  /* 0x43e00004a0187df0 */ /* 0x000fe60008001818 */
[----:B------:R-:W-:Y:S02]  /*c0e0*/  WARPGROUP.DEPBAR.LE gsb0, 0x0 ;  /* 0x00008000000079c5 */ /* 0x000fe40000010000 */
[C---:B------:R-:W-:Y:S01]  /*c0f0*/  VIADD R160, R170.reuse, 0x100 ;  /* 0x00000100aaa07836 */ /* 0x040fe20000000000 */
[----:B------:R-:W-:Y:S01]  /*c100*/  WARPGROUP.ARRIVE ;  /* 0x00000000000079c5 */ /* 0x000fe20000000000 */
[----:B------:R-:W-:Y:S02]  /*c110*/  IMAD.MOV.U32 R161, RZ, RZ, 0x40000040 ;  /* 0x40000040ffa17424 */ /* 0x000fe400078e00ff */
[----:B------:R-:W-:Y:S01]  /*c120*/  VIADD R170, R170, 0x180 ;  /* 0x00000180aaaa7836 */ /* 0x000fe20000000000 */
[----:B------:R-:W-:-:S02]  /*c130*/  R2UR UR6, R160 ;  /* 0x00000000a00672ca */ /* 0x000fc400000e0000 */
[----:B------:R-:W-:-:S15]  /*c140*/  R2UR UR7, R161 ;  /* 0x00000000a10772ca */ /* 0x000fde00000e0000 */
[----:B------:R-:W-:-:S01]  /*c150*/  NOP ;  /* 0x0000000000007918 */ /* 0x000fc20000000000 */
        /* <DEDUP_REMOVED lines=8> */
[----:B------:R-:W0:Y:S01]  /*c1e0*/  @P2 LDC R153, c[0x0][0x44c] ;  /* 0x00011300ff992b82 */ /* 0x000e220000000800 */
[----:B------:R-:W-:Y:S01]  /*c1f0*/  @!PT LDS RZ, [RZ] ;  /* 0x00000000fffff984 */ /* 0x000fe20000000800 */
[----:B------:R-:W-:Y:S01]  /*c200*/  @!PT LDS RZ, [RZ] ;  /* 0x00000000fffff984 */ /* 0x000fe20000000800 */
[----:B------:R-:W-:Y:S01]  /*c210*/  @!PT LDS RZ, [RZ] ;  /* 0x00000000fffff984 */ /* 0x000fe20000000800 */
[----:B------:R-:W-:Y:S01]  /*c220*/  @!PT LDS RZ, [RZ] ;  /* 0x00000000fffff984 */ /* 0x000fe20000000800 */
[----:B------:R1:W-:Y:S06]  /*c230*/  MEMBAR.ALL.CTA ;  /* 0x0000000000007992 */ /* 0x0003ec0000008000 */
[----:B-1----:R-:W1:Y:S01]  /*c240*/  FENCE.VIEW.ASYNC.S ;  /* 0x00000000000073c6 */ /* 0x002e620000000000 */
[----:B------:R-:W2:Y:S01]  /*c250*/  @P2 LDC R152, c[0x0][0x450] ;  /* 0x00011400ff982b82 */ /* 0x000ea20000000800 */
[----:B0-----:R-:W-:Y:S01]  /*c260*/  @P2 IMAD.HI.U32 R153, R192, R153, RZ ;  /* 0x00000099c0992227 */ /* 0x001fe200078e00ff */
[----:B-1----:R-:W-:-:S06]  /*c270*/  NOP ;  /* 0x0000000000007918 */ /* 0x002fcc0000000000 */
[----:B------:R-:W-:Y:S06]  /*c280*/  BAR.ARV 0xe, 0x100 ;  /* 0x0384000000007b1d */ /* 0x000fec0000002000 */
[----:B------:R0:W-:Y:S02]  /*c290*/  @!P1 SYNCS.ARRIVE.TRANS64.RED.A1T0 RZ, [R14+URZ], RZ ;  /* 0x000000ff0eff99a7 */ /* 0x0001e4000810043f */
[----:B0-----:R-:W-:Y:S01]  /*c2a0*/  IMAD.MOV.U32 R14, RZ, RZ, R192 ;  /* 0x000000ffff0e7224 */ /* 0x001fe200078e00c0 */
[----:B--2---:R-:W-:-:S04]  /*c2b0*/  @P2 SHF.R.U32.HI R14, RZ, R152, R153 ;  /* 0x00000098ff0e2219 */ /* 0x004fc80000011699 */
[----:B------:R-:W-:Y:S01]  /*c2c0*/  IADD3 R154, R14, R23, -R22 ;  /* 0x000000170e9a7210 */ /* 0x000fe20007ffe816 */
[----:B------:R-:W-:-:S04]  /*c2d0*/  VIADD R14, R168, 0xfffffffe ;  /* 0xfffffffea80e7836 */ /* 0x000fc80000000000 */
[----:B------:R-:W-:Y:S01]  /*c2e0*/  VIADD R152, R154, UR40 ;  /* 0x000000289a987c36 */ /* 0x000fe20008000000 */
[----:B------:R-:W-:Y:S06]  /*c2f0*/  @P3 BRA `(.L_x_2748) ;  /* 0x0000000000543947 */ /* 0x000fec0003800000 */
[C---:B------:R-:W-:Y:S01]  /*c300*/  ISETP.GT.AND P3, PT, R154.reuse, RZ, PT ;  /* 0x000000ff9a00720c */ /* 0x040fe20003f64270 */
[----:B------:R-:W-:Y:S01]  /*c310*/  BSSY B0, `(.L_x_2749) ;  /* 0x0000010000007945 */ /* 0x000fe20003800000 */
[----:B------:R-:W-:-:S11]  /*c320*/  VIADD R153, R154, 0xffffffff ;  /* 0xffffffff9a997836 */ /* 0x000fd60000000000 */
[----:B------:R-:W-:Y:S05]  /*c330*/  @P3 BRA `(.L_x_2750) ;  /* 0x0000000000203947 */ /* 0x000fea0003800000 */
[----:B------:R-:W-:Y:S01]  /*c340*/  UISETP.NE.AND UP0, UPT, UR41, 0x1, UPT ;  /* 0x000000012900788c */ /* 0x000fe2000bf05270 */
[----:B------:R-:W-:-:S05]  /*c350*/  IMAD.MOV R153, RZ, RZ, -R154 ;  /* 0x000000ffff997224 */ /* 0x000fca00078e0a9a */
[----:B------:R-:W-:-:S05]  /*c360*/  PLOP3.LUT P3, PT, PT, PT, UP0, 0x80, 0x0 ;  /* 0x000000000000781c */ /* 0x000fca0003f6f008 */
[----:B------:R-:W-:-:S08]  /*c370*/  @UP0 ULDC.64 UR4, c[0x0][0x9e8] ;  /* 0x00027a0000040ab9 */ /* 0x000fd00000000a00 */
[----:B------:R-:W-:-:S05]  /*c380*/  @P3 IMAD.HI.U32 R154, R153, UR4, RZ ;  /* 0x00000004999a3c27 */ /* 0x000fca000f8e00ff */
[----:B------:R-:W-:-:S04]  /*c390*/  @P3 SHF.R.U32.HI R153, RZ, UR5, R154 ;  /* 0x00000005ff993c19 */ /* 0x000fc8000801169a */
[----:B------:R-:W-:Y:S01]  /*c3a0*/  LOP3.LUT R153, RZ, R153, RZ, 0x33, !PT ;  /* 0x00000099ff997212 */ /* 0x000fe200078e33ff */
[----:B------:R-:W-:Y:S06]  /*c3b0*/  BRA `(.L_x_2751) ;  /* 0x0000000000147947 */ /* 0x000fec0003800000 */
.L_x_2750:
[----:B------:R-:W-:-:S06]  /*c3c0*/  UISETP.NE.AND UP0, UPT, UR41, 0x1, UPT ;  /* 0x000000012900788c */ /* 0x000fcc000bf05270 */
[----:B------:R-:W-:-:S05]  /*c3d0*/  PLOP3.LUT P3, PT, PT, PT, UP0, 0x80, 0x0 ;  /* 0x000000000000781c */ /* 0x000fca0003f6f008 */
[----:B------:R-:W-:-:S08]  /*c3e0*/  @UP0 ULDC.64 UR4, c[0x0][0x9e8] ;  /* 0x00027a0000040ab9 */ /* 0x000fd00000000a00 */
[----:B------:R-:W-:-:S05]  /*c3f0*/  @P3 IMAD.HI.U32 R154, R153, UR4, RZ ;  /* 0x00000004999a3c27 */ /* 0x000fca000f8e00ff */
[----:B------:R-:W-:-:S07]  /*c400*/  @P3 SHF.R.U32.HI R153, RZ, UR5, R154 ;  /* 0x00000005ff993c19 */ /* 0x000fce000801169a */
.L_x_2751:
[----:B------:R-:W-:Y:S05]  /*c410*/  BSYNC B0 ;  /* 0x0000000000007941 */ /* 0x000fea0003800000 */
.L_x_2749:
[----:B------:R-:W-:-:S04]  /*c420*/  IMAD.U32 R154, RZ, RZ, UR41 ;  /* 0x00000029ff9a7e24 */ /* 0x000fc8000f8e00ff */
[----:B------:R-:W-:-:S05]  /*c430*/  IMAD R153, R153, R154, UR41 ;  /* 0x0000002999997e24 */ /* 0x000fca000f8e029a */
[----:B------:R-:W-:-:S07]  /*c440*/  VIMNMX R152, R152, R153, PT ;  /* 0x0000009998987248 */ /* 0x000fce0003fe0100 */
.L_x_2748:
[----:B------:R-:W-:Y:S01]  /*c450*/  SHF.R.S32.HI R153, RZ, 0x1f, R152 ;  /* 0x0000001fff997819 */ /* 0x000fe20000011498 */
[----:B------:R-:W-:Y:S03]  /*c460*/  BSSY B1, `(.L_x_2752) ;  /* 0x0000253000017945 */ /* 0x000fe60003800000 */
[----:B------:R-:W-:-:S04]  /*c470*/  LEA.HI R153, R153, R152, RZ, 0x6 ;  /* 0x0000009899997211 */ /* 0x000fc800078f30ff */
[----:B------:R-:W-:-:S04]  /*c480*/  SHF.R.S32.HI R153, RZ, 0x6, R153 ;  /* 0x00000006ff997819 */ /* 0x000fc80000011499 */
[----:B------:R-:W-:-:S04]  /*c490*/  VIMNMX R210, R202, R153, !PT ;  /* 0x00000099cad27248 */ /* 0x000fc80007fe0100 */
[----:B------:R-:W-:-:S13]  /*c4a0*/  ISETP.GE.AND P3, PT, R14, R210, PT ;  /* 0x000000d20e00720c */ /* 0x000fda0003f66270 */
[----:B------:R-:W-:Y:S05]  /*c4b0*/  @!P3 BRA `(.L_x_2753) ;  /* 0x000000240034b947 */ /* 0x000fea0003800000 */
[----:B------:R-:W-:Y:S01]  /*c4c0*/  BSSY B0, `(.L_x_2754) ;  /* 0x0000249000007945 */ /* 0x000fe20003800000 */
.L_x_2773:
[----:B------:R-:W-:-:S05]  /*c4d0*/  VIADD R211, R18, 0x1 ;  /* 0x0000000112d37836 */ /* 0x000fca0000000000 */
[----:B------:R-:W-:-:S04]  /*c4e0*/  ISETP.NE.AND P3, PT, R211, 0x2, PT ;  /* 0x00000002d300780c */ /* 0x000fc80003f65270 */
[----:B------:R-:W-:Y:S02]  /*c4f0*/  SEL R152, RZ, 0x1, P3 ;  /* 0x00000001ff987807 */ /* 0x000fe40001800000 */
[----:B------:R-:W-:Y:S02]  /*c500*/  SEL R211, R211, RZ, P3 ;  /* 0x000000ffd3d37207 */ /* 0x000fe40001800000 */
[----:B------:R-:W-:Y:S01]  /*c510*/  LOP3.LUT R19, R19, R152, RZ, 0x3c, !PT ;  /* 0x0000009813137212 */ /* 0x000fe200078e3cff */
[----:B0-----:R-:W-:Y:S06]  /*c520*/  @!P0 BRA `(.L_x_2755) ;  /* 0x0000000000048947 */ /* 0x001fec0003800000 */
[----:B------:R-:W-:Y:S01]  /*c530*/  BPT.TRAP 0x1 ;  /* 0x000000040000795c */ /* 0x000fe20000300000 */
.L_x_2755:
[----:B------:R-:W-:Y:S01]  /*c540*/  IMAD R212, R211, 0x8, R2 ;  /* 0x00000008d3d47824 */ /* 0x000fe200078e0202 */
[----:B------:R-:W-:-:S04]  /*c550*/  SHF.L.U32 R213, R19, 0x1f, RZ ;  /* 0x0000001f13d57819 */ /* 0x000fc800000006ff */
[----:B------:R0:W1:Y:S01]  /*c560*/  SYNCS.PHASECHK.TRANS64.TRYWAIT P3, [R212+URZ+0x28c30], R213 ;  /* 0x028c30d5d40075a7 */ /* 0x000062000806017f */
[----:B------:R-:W-:Y:S05]  /*c570*/  @!P0 BRA `(.L_x_2756) ;  /* 0x0000000000048947 */ /* 0x000fea0003800000 */
[----:B------:R-:W-:Y:S01]  /*c580*/  BPT.TRAP 0x1 ;  /* 0x000000040000795c */ /* 0x000fe20000300000 */
.L_x_2756:
[----:B------:R-:W-:Y:S01]  /*c590*/  BSSY B2, `(.L_x_2757) ;  /* 0x0000006000027945 */ /* 0x000fe20003800000 */
[----:B------:R-:W-:Y:S02]  /*c5a0*/  IMAD R206, R211, 0x200, R15 ;  /* 0x00000200d3ce7824 */ /* 0x000fe400078e020f */
[----:B------:R-:W-:Y:S01]  /*c5b0*/  IMAD.MOV.U32 R207, RZ, RZ, 0x40000040 ;  /* 0x40000040ffcf7424 */ /* 0x000fe200078e00ff */
[----:B-1----:R-:W-:Y:S06]  /*c5c0*/  @P3 BRA `(.L_x_2758) ;  /* 0x0000000000083947 */ /* 0x002fec0003800000 */
[----:B------:R-:W1:Y:S02]  /*c5d0*/  SYNCS.PHASECHK.TRANS64.TRYWAIT P3, [R212+URZ+0x28c30], R213 ;  /* 0x028c30d5d40075a7 */ /* 0x000e64000806017f */
[----:B-1----:R-:W-:Y:S05]  /*c5e0*/  @!P3 BRA `(.L_x_2759) ;  /* 0x0000013c001cb947 */ /* 0x002fea0003800000 */
.L_x_2758:
[----:B------:R-:W-:Y:S05]  /*c5f0*/  BSYNC B2 ;  /* 0x0000000000027941 */ /* 0x000fea0003800000 */
.L_x_2757:
[C---:B------:R-:W-:Y:S01]  /*c600*/  R2UR UR6, R206.reuse ;  /* 0x00000000ce0672ca */ /* 0x040fe200000e0000 */
[----:B------:R-:W-:Y:S01]  /*c610*/  WARPGROUP.ARRIVE ;  /* 0x00000000000079c5 */ /* 0x000fe20000000000 */
[----:B------:R-:W-:Y:S01]  /*c620*/  R2UR UR7, R207 ;  /* 0x00000000cf0772ca */ /* 0x000fe200000e0000 */
[----:B------:R-:W-:Y:S01]  /*c630*/  VIADD R208, R206, 0x2 ;  /* 0x00000002ced07836 */ /* 0x000fe20000000000 */
[----:B------:R-:W-:Y:S01]  /*c640*/  R2UR UR4, R4 ;  /* 0x00000000040472ca */ /* 0x000fe200000e0000 */
[----:B------:R-:W-:Y:S01]  /*c650*/  IMAD.MOV.U32 R209, RZ, RZ, 0x40000040 ;  /* 0x40000040ffd17424 */ /* 0x000fe200078e00ff */
[----:B------:R-:W-:Y:S01]  /*c660*/  R2UR UR5, R5 ;  /* 0x00000000050572ca */ /* 0x000fe200000e0000 */
[----:B------:R-:W-:Y:S01]  /*c670*/  IMAD.MOV.U32 R207, RZ, RZ, 0x40000040 ;  /* 0x40000040ffcf7424 */ /* 0x000fe200078e00ff */
[----:B------:R-:W2:Y:S01]  /*c680*/  @P2 LDC R21, c[0x0][0x44c] ;  /* 0x00011300ff152b82 */ /* 0x000ea20000000800 */
[----:B------:R-:W-:Y:S01]  /*c690*/  IMAD.IADD R232, R201, 0x1, R192 ;  /* 0x00000001c9e87824 */ /* 0x000fe200078e02c0 */
[----:B------:R-:W-:-:S06]  /*c6a0*/  UISETP.NE.AND UP0, UPT, UR47, URZ, UPT ;  /* 0x0000003f2f00728c */ /* 0x000fcc000bf05270 */
[----:B------:R-:W3:Y:S01]  /*c6b0*/  @P2 LDC R13, c[0x0][0x450] ;  /* 0x00011400ff0d2b82 */ /* 0x000ee20000000800 */
[----:B------:R-:W-:Y:S02]  /*c6c0*/  PLOP3.LUT P3, PT, PT, PT, UP0, 0x40, 0x0 ;  /* 0x000000000000781c */ /* 0x000fe40003f6e808 */
[----:B------:R-:W-:Y:S01]  /*c6d0*/  HGMMA.64x64x16.F32.BF16 R152, gdesc[UR4], RZ, !UPT, gsb0 ;  /* 0x00e00000049879f0 */ /* 0x000fe2000c0018ff */
[----:B------:R-:W-:Y:S01]  /*c6e0*/  R2UR UR6, R208 ;  /* 0x00000000d00672ca */ /* 0x000fe200000e0000 */
[----:B------:R-:W-:Y:S01]  /*c6f0*/  VIADD R208, R206, 0x4 ;  /* 0x00000004ced07836 */ /* 0x000fe20000000000 */
[----:B------:R-:W-:Y:S01]  /*c700*/  R2UR UR7, R209 ;  /* 0x00000000d10772ca */ /* 0x000fe200000e0000 */
[----:B------:R-:W-:Y:S01]  /*c710*/  IMAD.MOV.U32 R209, RZ, RZ, 0x40000040 ;  /* 0x40000040ffd17424 */ /* 0x000fe200078e00ff */
[----:B------:R-:W-:Y:S01]  /*c720*/  R2UR UR4, R10 ;  /* 0x000000000a0472ca */ /* 0x000fe200000e0000 */
[----:B------:R-:W-:Y:S01]  /*c730*/  VIADD R206, R206, 0x6 ;  /* 0x00000006cece7836 */ /* 0x000fe20000000000 */
[----:B------:R-:W-:Y:S01]  /*c740*/  R2UR UR5, R11 ;  /* 0x000000000b0572ca */ /* 0x000fe200000e0000 */
[----:B--2---:R-:W-:-:S05]  /*c750*/  @P2 IMAD.HI.U32 R21, R232, R21, RZ ;  /* 0x00000015e8152227 */ /* 0x004fca00078e00ff */
[----:B---3--:R-:W-:Y:S01]  /*c760*/  @P2 SHF.R.U32.HI R232, RZ, R13, R21 ;  /* 0x0000000dffe82219 */ /* 0x008fe20000011615 */
[----:B------:R-:W-:Y:S02]  /*c770*/  @!P1 VIADD R13, R212, 0x28c40 ;  /* 0x00028c40d40d9836 */ /* 0x000fe40000000000 */
[----:B------:R-:W-:Y:S02]  /*c780*/  IMAD.U32 R21, RZ, RZ, UR45 ;  /* 0x0000002dff157e24 */ /* 0x000fe4000f8e00ff */
[----:B------:R-:W2:Y:S01]  /*c790*/  SHFL.IDX PT, R233, R232, RZ, 0x1c1f ;  /* 0x001c1fffe8e97589 */ /* 0x000ea200000e0000 */
[----:B------:R-:W-:Y:S02]  /*c7a0*/  @!P1 PRMT R13, RZ, 0x654, R13 ;  /* 0x00000654ff0d9816 */ /* 0x000fe4000000000d */
[----:B------:R-:W-:Y:S01]  /*c7b0*/  LOP3.LUT R231, RZ, R21, RZ, 0x33, !PT ;  /* 0x00000015ffe77212 */ /* 0x000fe200078e33ff */
        /* <DEDUP_REMOVED lines=13> */
[----:B------:R-:W-:Y:S01]  /*c890*/  R2UR UR5, R7 ;  /* 0x00000000070572ca */ /* 0x000fe200000e0000 */
[----:B------:R-:W-:Y:S02]  /*c8a0*/  WARPGROUP.DEPBAR.LE gsb0, 0x0 ;  /* 0x00008000000079c5 */ /* 0x000fe40000010000 */
[----:B------:R-:W-:-:S10]  /*c8b0*/  WARPGROUP.ARRIVE ;  /* 0x00000000000079c5 */ /* 0x000fd40000000000 */
[----:B------:R-:W-:Y:S03]  /*c8c0*/  HGMMA.64x64x16.F32.BF16 R152, gdesc[UR4], R152, gsb0 ;  /* 0x00e00000049879f0 */ /* 0x000fe60008001898 */
[----:B------:R-:W-:Y:S02]  /*c8d0*/  WARPGROUP.DEPBAR.LE gsb0, 0x0 ;  /* 0x00008000000079c5 */ /* 0x000fe40000010000 */
[----:B------:R3:W-:Y:S02]  /*c8e0*/  @!P1 SYNCS.ARRIVE.TRANS64.RED.A1T0 RZ, [R13+URZ], RZ ;  /* 0x000000ff0dff99a7 */ /* 0x0007e4000810043f */
[----:B---3--:R-:W-:-:S05]  /*c8f0*/  IMAD.SHL.U32 R13, R14, 0x40, RZ ;  /* 0x000000400e0d7824 */ /* 0x008fca00078e00ff */
[----:B------:R-:W-:-:S04]  /*c900*/  IADD3 R230, -R184, 0x1, -R13 ;  /* 0x00000001b8e67810 */ /* 0x000fc80007ffe90d */
[----:B------:R-:W-:-:S05]  /*c910*/  IADD3 R230, -R22, R230, R23 ;  /* 0x000000e616e67210 */ /* 0x000fca0007ffe117 */
[----:B------:R-:W-:Y:S02]  /*c920*/  IMAD.IADD R231, R231, 0x1, R230 ;  /* 0x00000001e7e77824 */ /* 0x000fe400078e02e6 */
[----:B------:R-:W-:Y:S02]  /*c930*/  VIADD R230, R230, UR46 ;  /* 0x0000002ee6e67c36 */ /* 0x000fe40008000000 */
[C---:B--2---:R-:W-:Y:S02]  /*c940*/  IMAD.IADD R208, R233.reuse, 0x1, R231 ;  /* 0x00000001e9d07824 */ /* 0x044fe400078e02e7 */
[----:B------:R-:W-:Y:S01]  /*c950*/  IMAD.IADD R209, R233, 0x1, R230 ;  /* 0x00000001e9d17824 */ /* 0x000fe200078e02e6 */
[----:B------:R-:W-:Y:S06]  /*c960*/  @P3 BRA `(.L_x_2760) ;  /* 0x0000000000583947 */ /* 0x000fec0003800000 */
[----:B------:R-:W-:Y:S01]  /*c970*/  IADD3 R233, -R22, R23, R233 ;  /* 0x0000001716e97210 */ /* 0x000fe20007ffe1e9 */
[----:B------:R-:W-:Y:S03]  /*c980*/  BSSY B2, `(.L_x_2761) ;  /* 0x0000010000027945 */ /* 0x000fe60003800000 */
[----:B------:R-:W-:-:S13]  /*c990*/  ISETP.GT.AND P3, PT, R233, -0x1, PT ;  /* 0xffffffffe900780c */ /* 0x000fda0003f64270 */
[----:B------:R-:W-:Y:S05]  /*c9a0*/  @P3 BRA `(.L_x_2762) ;  /* 0x0000000000203947 */ /* 0x000fea0003800000 */
[----:B------:R-:W-:Y:S01]  /*c9b0*/  IMAD.U32 R234, RZ, RZ, UR44 ;  /* 0x0000002cffea7e24 */ /* 0x000fe2000f8e00ff */
[----:B------:R-:W-:-:S04]  /*c9c0*/  LOP3.LUT R233, RZ, R233, RZ, 0x33, !PT ;  /* 0x000000e9ffe97212 */ /* 0x000fc800078e33ff */
[----:B------:R-:W-:-:S13]  /*c9d0*/  ISETP.NE.AND P3, PT, R234, 0x1, PT ;  /* 0x00000001ea00780c */ /* 0x000fda0003f65270 */
[----:B------:R-:W2:Y:S02]  /*c9e0*/  @P3 LDC.64 R206, c[0x0][0x9e8] ;  /* 0x00027a00ffce3b82 */ /* 0x000ea40000000a00 */
[----:B--2---:R-:W-:-:S05]  /*c9f0*/  @P3 IMAD.HI.U32 R206, R233, R206, RZ ;  /* 0x000000cee9ce3227 */ /* 0x004fca00078e00ff */
[----:B------:R-:W-:-:S04]  /*ca00*/  @P3 SHF.R.U32.HI R233, RZ, R207, R206 ;  /* 0x000000cfffe93219 */ /* 0x000fc800000116ce */
[----:B------:R-:W-:Y:S01]  /*ca10*/  LOP3.LUT R233, RZ, R233, RZ, 0x33, !PT ;  /* 0x000000e9ffe97212 */ /* 0x000fe200078e33ff */
[----:B------:R-:W-:Y:S06]  /*ca20*/  BRA `(.L_x_2763) ;  /* 0x0000000000147947 */ /* 0x000fec0003800000 */
.L_x_2762:
[----:B------:R-:W-:-:S05]  /*ca30*/  IMAD.U32 R234, RZ, RZ, UR44 ;  /* 0x0000002cffea7e24 */ /* 0x000fca000f8e00ff */
[----:B------:R-:W-:-:S13]  /*ca40*/  ISETP.NE.AND P3, PT, R234, 0x1, PT ;  /* 0x00000001ea00780c */ /* 0x000fda0003f65270 */
[----:B------:R-:W2:Y:S02]  /*ca50*/  @P3 LDC.64 R206, c[0x0][0x9e8] ;  /* 0x00027a00ffce3b82 */ /* 0x000ea40000000a00 */
[----:B--2---:R-:W-:-:S05]  /*ca60*/  @P3 IMAD.HI.U32 R206, R233, R206, RZ ;  /* 0x000000cee9ce3227 */ /* 0x004fca00078e00ff */
[----:B------:R-:W-:-:S07]  /*ca70*/  @P3 SHF.R.U32.HI R233, RZ, R207, R206 ;  /* 0x000000cfffe93219 */ /* 0x000fce00000116ce */
.L_x_2763:
[----:B------:R-:W-:Y:S05]  /*ca80*/  BSYNC B2 ;  /* 0x0000000000027941 */ /* 0x000fea0003800000 */
.L_x_2761:
[----:B------:R-:W-:-:S04]  /*ca90*/  IMAD R233, R233, R234, -R13 ;  /* 0x000000eae9e97224 */ /* 0x000fc800078e0a0d */
[----:B------:R-:W-:-:S05]  /*caa0*/  IMAD.IADD R233, R233, 0x1, -R184 ;  /* 0x00000001e9e97824 */ /* 0x000fca00078e0ab8 */
[----:B------:R-:W-:Y:S02]  /*cab0*/  VIMNMX R208, R208, R233, !PT ;  /* 0x000000e9d0d07248 */ /* 0x000fe40007fe0100 */
[----:B------:R-:W-:-:S07]  /*cac0*/  VIADDMNMX R209, R233, R234, R209, PT ;  /* 0x000000eae9d17246 */ /* 0x000fce00038001d1 */
.L_x_2760:
[----:B------:R-:W-:Y:S01]  /*cad0*/  ISETP.GT.AND P3, PT, R14, -0x1, PT ;  /* 0xffffffff0e00780c */ /* 0x000fe20003f64270 */
[----:B------:R-:W-:-:S03]  /*cae0*/  UISETP.NE.AND UP0, UPT, UR47, URZ, UPT ;  /* 0x0000003f2f00728c */ /* 0x000fc6000bf05270 */
[C---:B------:R-:W-:Y:S02]  /*caf0*/  ISETP.GT.AND P4, PT, R208.reuse, RZ, P3 ;  /* 0x000000ffd000720c */ /* 0x040fe40001f84270 */
[C---:B------:R-:W-:Y:S02]  /*cb00*/  ISETP.GT.AND P6, PT, R208.reuse, 0x8, P3 ;  /* 0x00000008d000780c */ /* 0x040fe40001fc4270 */
[C---:B------:R-:W-:Y:S02]  /*cb10*/  ISETP.LT.OR P5, PT, R209.reuse, 0x1, P4 ;  /* 0x00000001d100780c */ /* 0x040fe400027a1670 */
[----:B------:R-:W-:Y:S02]  /*cb20*/  ISETP.GT.AND P4, PT, R208, 0x1, P3 ;  /* 0x00000001d000780c */ /* 0x000fe40001f84270 */
[----:B------:R-:W-:Y:S02]  /*cb30*/  FSEL R206, R152, -INF , !P5 ;  /* 0xff80000098ce7808 */ /* 0x000fe40006800000 */
[----:B------:R-:W-:Y:S01]  /*cb40*/  ISETP.LT.OR P4, PT, R209, 0x2, P4 ;  /* 0x00000002d100780c */ /* 0x000fe20002781670 */
[----:B------:R-:W2:Y:S01]  /*cb50*/  SHFL.IDX PT, R152, R232, 0x1, 0x1c1f ;  /* 0x003c1f00e8987f89 */ /* 0x000ea200000e0000 */
[----:B------:R-:W-:-:S02]  /*cb60*/  ISETP.GT.AND P5, PT, R208, 0x9, P3 ;  /* 0x00000009d000780c */ /* 0x000fc40001fa4270 */
[----:B------:R-:W-:Y:S02]  /*cb70*/  FSEL R207, R153, -INF , !P4 ;  /* 0xff80000099cf7808 */ /* 0x000fe40006000000 */
[----:B------:R-:W-:Y:S02]  /*cb80*/  ISETP.GT.AND P4, PT, R208, 0x10, P3 ;  /* 0x00000010d000780c */ /* 0x000fe40001f84270 */
[C---:B------:R-:W-:Y:S02]  /*cb90*/  ISETP.LT.OR P6, PT, R209.reuse, 0x9, P6 ;  /* 0x00000009d100780c */ /* 0x040fe400037c1670 */
[C---:B------:R-:W-:Y:S02]  /*cba0*/  ISETP.LT.OR P4, PT, R209.reuse, 0x11, P4 ;  /* 0x00000011d100780c */ /* 0x040fe40002781670 */
[----:B------:R-:W-:Y:S02]  /*cbb0*/  ISETP.LT.OR P5, PT, R209, 0xa, P5 ;  /* 0x0000000ad100780c */ /* 0x000fe40002fa1670 */
[----:B------:R-:W-:-:S02]  /*cbc0*/  FSEL R160, R160, -INF , !P4 ;  /* 0xff800000a0a07808 */ /* 0x000fc40006000000 */
[----:B------:R-:W-:Y:S02]  /*cbd0*/  ISETP.GT.AND P4, PT, R208, 0x19, P3 ;  /* 0x00000019d000780c */ /* 0x000fe40001f84270 */
[----:B------:R-:W-:Y:S02]  /*cbe0*/  FSEL R156, R156, -INF , !P6 ;  /* 0xff8000009c9c7808 */ /* 0x000fe40007000000 */
[----:B------:R-:W-:Y:S02]  /*cbf0*/  ISETP.LT.OR P4, PT, R209, 0x1a, P4 ;  /* 0x0000001ad100780c */ /* 0x000fe40002781670 */
[----:B------:R-:W-:Y:S02]  /*cc00*/  FSEL R157, R157, -INF , !P5 ;  /* 0xff8000009d9d7808 */ /* 0x000fe40006800000 */
[----:B------:R-:W-:Y:S01]  /*cc10*/  ISETP.GT.AND P6, PT, R208, 0x11, P3 ;  /* 0x00000011d000780c */ /* 0x000fe20001fc4270 */
[--C-:B--2---:R-:W-:Y:S01]  /*cc20*/  IMAD.IADD R230, R230, 0x1, R152.reuse ;  /* 0x00000001e6e67824 */ /* 0x104fe200078e0298 */
[----:B------:R-:W-:Y:S01]  /*cc30*/  ISETP.GT.AND P5, PT, R208, 0x18, P3 ;  /* 0x00000018d000780c */ /* 0x000fe20001fa4270 */
[----:B------:R-:W-:Y:S01]  /*cc40*/  IMAD.IADD R231, R231, 0x1, R152 ;  /* 0x00000001e7e77824 */ /* 0x000fe200078e0298 */
[----:B------:R-:W-:-:S02]  /*cc50*/  FSEL R165, R165, -INF , !P4 ;  /* 0xff800000a5a57808 */ /* 0x000fc40006000000 */
[----:B------:R-:W-:Y:S02]  /*cc60*/  ISETP.GT.AND P4, PT, R208, 0x28, P3 ;  /* 0x00000028d000780c */ /* 0x000fe40001f84270 */
[C---:B------:R-:W-:Y:S02]  /*cc70*/  ISETP.LT.OR P6, PT, R209.reuse, 0x12, P6 ;  /* 0x00000012d100780c */ /* 0x040fe400037c1670 */
[C---:B------:R-:W-:Y:S02]  /*cc80*/  ISETP.LT.OR P5, PT, R209.reuse, 0x19, P5 ;  /* 0x00000019d100780c */ /* 0x040fe40002fa1670 */
[----:B------:R-:W-:Y:S02]  /*cc90*/  ISETP.LT.OR P4, PT, R209, 0x29, P4 ;  /* 0x00000029d100780c */ /* 0x000fe40002781670 */
[----:B------:R-:W-:Y:S02]  /*cca0*/  FSEL R161, R161, -INF , !P6 ;  /* 0xff800000a1a17808 */ /* 0x000fe40007000000 */
[----:B------:R-:W-:-:S02]  /*ccb0*/  FSEL R164, R164, -INF , !P5 ;  /* 0xff800000a4a47808 */ /* 0x000fc40006800000 */
[C---:B------:R-:W-:Y:S02]  /*ccc0*/  ISETP.GT.AND P6, PT, R208.reuse, 0x20, P3 ;  /* 0x00000020d000780c */ /* 0x040fe40001fc4270 */
[----:B------:R-:W-:Y:S02]  /*ccd0*/  ISETP.GT.AND P5, PT, R208, 0x21, P3 ;  /* 0x00000021d000780c */ /* 0x000fe40001fa4270 */
[----:B------:R-:W-:Y:S02]  /*cce0*/  FSEL R232, R172, -INF , !P4 ;  /* 0xff800000ace87808 */ /* 0x000fe40006000000 */
[----:B------:R-:W-:Y:S02]  /*ccf0*/  ISETP.GT.AND P4, PT, R208, 0x31, P3 ;  /* 0x00000031d000780c */ /* 0x000fe40001f84270 */
[C---:B------:R-:W-:Y:S02]  /*cd00*/  ISETP.LT.OR P6, PT, R209.reuse, 0x21, P6 ;  /* 0x00000021d100780c */ /* 0x040fe400037c1670 */
[----:B------:R-:W-:-:S02]  /*cd10*/  ISETP.LT.OR P5, PT, R209, 0x22, P5 ;  /* 0x00000022d100780c */ /* 0x000fc40002fa1670 */
[----:B------:R-:W-:Y:S02]  /*cd20*/  ISETP.LT.OR P4, PT, R209, 0x32, P4 ;  /* 0x00000032d100780c */ /* 0x000fe40002781670 */
[----:B------:R-:W-:Y:S02]  /*cd30*/  FSEL R168, R168, -INF , !P6 ;  /* 0xff800000a8a87808 */ /* 0x000fe40007000000 */
[----:B------:R-:W-:Y:S02]  /*cd40*/  FSEL R169, R169, -INF , !P5 ;  /* 0xff800000a9a97808 */ /* 0x000fe40006800000 */
[C---:B------:R-:W-:Y:S02]  /*cd50*/  ISETP.GT.AND P6, PT, R208.reuse, 0x29, P3 ;  /* 0x00000029d000780c */ /* 0x040fe40001fc4270 */
[----:B------:R-:W-:Y:S02]  /*cd60*/  ISETP.GT.AND P5, PT, R208, 0x30, P3 ;  /* 0x00000030d000780c */ /* 0x000fe40001fa4270 */
[----:B------:R-:W-:-:S02]  /*cd70*/  FSEL R177, R177, -INF , !P4 ;  /* 0xff800000b1b17808 */ /* 0x000fc40006000000 */
[----:B------:R-:W-:Y:S02]  /*cd80*/  PLOP3.LUT P4, PT, PT, PT, UP0, 0x40, 0x0 ;  /* 0x000000000000781c */ /* 0x000fe40003f8e808 */
[C---:B------:R-:W-:Y:S02]  /*cd90*/  ISETP.LT.OR P6, PT, R209.reuse, 0x2a, P6 ;  /* 0x0000002ad100780c */ /* 0x040fe400037c1670 */
[----:B------:R-:W-:Y:S02]  /*cda0*/  ISETP.LT.OR P5, PT, R209, 0x31, P5 ;  /* 0x00000031d100780c */ /* 0x000fe40002fa1670 */
[----:B------:R-:W-:Y:S02]  /*cdb0*/  FSEL R173, R173, -INF , !P6 ;  /* 0xff800000adad7808 */ /* 0x000fe40007000000 */
[----:B------:R-:W-:Y:S02]  /*cdc0*/  FSEL R176, R176, -INF , !P5 ;  /* 0xff800000b0b07808 */ /* 0x000fe40006800000 */
[----:B------:R-:W-:-:S02]  /*cdd0*/  ISETP.GT.AND P6, PT, R208, 0x38, P3 ;  /* 0x00000038d000780c */ /* 0x000fc40001fc4270 */
[----:B------:R-:W-:Y:S02]  /*cde0*/  ISETP.GT.AND P5, PT, R208, 0x39, P3 ;  /* 0x00000039d000780c */ /* 0x000fe40001fa4270 */
[C---:B------:R-:W-:Y:S02]  /*cdf0*/  ISETP.LT.OR P6, PT, R209.reuse, 0x39, P6 ;  /* 0x00000039d100780c */ /* 0x040fe400037c1670 */
[----:B------:R-:W-:Y:S02]  /*ce00*/  ISETP.LT.OR P5, PT, R209, 0x3a, P5 ;  /* 0x0000003ad100780c */ /* 0x000fe40002fa1670 */
[----:B------:R-:W-:Y:S02]  /*ce10*/  FSEL R180, R180, -INF , !P6 ;  /* 0xff800000b4b47808 */ /* 0x000fe40007000000 */
[----:B------:R-:W-:Y:S01]  /*ce20*/  FSEL R181, R181, -INF , !P5 ;  /* 0xff800000b5b57808 */ /* 0x000fe20006800000 */
[----:B------:R-:W-:Y:S08]  /*ce30*/  @P4 BRA `(.L_x_2764) ;  /* 0x0000000000584947 */ /* 0x000ff00003800000 */
        /* <DEDUP_REMOVED lines=12> */
.L_x_2766:
[----:B------:R-:W-:-:S05]  /*cf00*/  IMAD.U32 R208, RZ, RZ, UR44 ;  /* 0x0000002cffd07e24 */ /* 0x000fca000f8e00ff */
[----:B------:R-:W-:-:S13]  /*cf10*/  ISETP.NE.AND P4, PT, R208, 0x1, PT ;  /* 0x00000001d000780c */ /* 0x000fda0003f85270 */
[----:B------:R-:W2:Y:S02]  /*cf20*/  @P4 LDC.64 R152, c[0x0][0x9e8] ;  /* 0x00027a00ff984b82 */ /* 0x000ea40000000a00 */
[----:B--2---:R-:W-:-:S05]  /*cf30*/  @P4 IMAD.HI.U32 R152, R172, R152, RZ ;  /* 0x00000098ac984227 */ /* 0x004fca00078e00ff */
[----:B------:R-:W-:-:S07]  /*cf40*/  @P4 SHF.R.U32.HI R172, RZ, R153, R152 ;  /* 0x00000099ffac4219 */ /* 0x000fce0000011698 */
.L_x_2767:
[----:B------:R-:W-:Y:S05]  /*cf50*/  BSYNC B2 ;  /* 0x0000000000027941 */ /* 0x000fea0003800000 */
.L_x_2765:
[----:B------:R-:W-:-:S04]  /*cf60*/  IMAD R13, R172, R208, -R13 ;  /* 0x000000d0ac0d7224 */ /* 0x000fc800078e0a0d */
[----:B------:R-:W-:-:S05]  /*cf70*/  IMAD.IADD R13, R13, 0x1, -R184 ;  /* 0x000000010d0d7824 */ /* 0x000fca00078e0ab8 */
[----:B------:R-:W-:Y:S02]  /*cf80*/  VIMNMX R231, R231, R13, !PT ;  /* 0x0000000de7e77248 */ /* 0x000fe40007fe0100 */
[----:B------:R-:W-:-:S07]  /*cf90*/  VIADDMNMX R230, R13, R208, R230, PT ;  /* 0x000000d00de67246 */ /* 0x000fce00038001e6 */
.L_x_2764:
[----:B------:R-:W-:Y:S02]  /*cfa0*/  FMNMX.FTZ R13, R206, R12, !PT ;  /* 0x0000000cce0d7209 */ /* 0x000fe40007810000 */
[----:B------:R-:W-:Y:S02]  /*cfb0*/  ISETP.GT.AND P6, PT, R231, 0x9, P3 ;  /* 0x00000009e700780c */ /* 0x000fe40001fc4270 */
[----:B------:R-:W-:Y:S02]  /*cfc0*/  FMNMX.FTZ R13, R207, R13, !PT ;  /* 0x0000000dcf0d7209 */ /* 0x000fe40007810000 */
[----:B------:R-:W-:Y:S02]  /*cfd0*/  ISETP.LT.OR P6, PT, R230, 0xa, P6 ;  /* 0x0000000ae600780c */ /* 0x000fe400037c1670 */
[----:B------:R-:W-:Y:S02]  /*cfe0*/  FMNMX.FTZ R13, R156, R13, !PT ;  /* 0x0000000d9c0d7209 */ /* 0x000fe40007810000 */
[----:B------:R-:W-:-:S02]  /*cff0*/  FSEL R159, R159, -INF , !P6 ;  /* 0xff8000009f9f7808 */ /* 0x000fc40007000000 */
        /* <DEDUP_REMOVED lines=13> */
[C---:B------:R-:W-:Y:S02]  /*d0d0*/  ISETP.GT.AND P6, PT, R231.reuse, RZ, P3 ;  /* 0x000000ffe700720c */ /* 0x040fe40001fc4270 */
        /* <DEDUP_REMOVED lines=9> */
[----:B------:R-:W-:-:S02]  /*d170*/  FSEL R155, R155, -INF , !P5 ;  /* 0xff8000009b9b7808 */ /* 0x000fc40006800000 */
[----:B------:R-:W-:Y:S02]  /*d180*/  FMNMX.FTZ R13, R181, R13, !PT ;  /* 0x0000000db50d7209 */ /* 0x000fe40007810000 */
[C---:B------:R-:W-:Y:S02]  /*d190*/  ISETP.GT.AND P5, PT, R231.reuse, 0x10, P3 ;  /* 0x00000010e700780c */ /* 0x040fe40001fa4270 */
[----:B------:R-:W-:Y:S01]  /*d1a0*/  ISETP.GT.AND P6, PT, R231, 0x38, P3 ;  /* 0x00000038e700780c */ /* 0x000fe20001fc4270 */
[----:B------:R-:W2:Y:S01]  /*d1b0*/  SHFL.BFLY PT, R152, R13, 0x2, 0x1f ;  /* 0x0c401f000d987f89 */ /* 0x000ea200000e0000 */
[C---:B------:R-:W-:Y:S02]  /*d1c0*/  ISETP.LT.OR P5, PT, R230.reuse, 0x11, P5 ;  /* 0x00000011e600780c */ /* 0x040fe40002fa1670 */
[----:B------:R-:W-:Y:S02]  /*d1d0*/  ISETP.LT.OR P6, PT, R230, 0x39, P6 ;  /* 0x00000039e600780c */ /* 0x000fe400037c1670 */
[----:B------:R-:W-:-:S02]  /*d1e0*/  FSEL R162, R162, -INF , !P5 ;  /* 0xff800000a2a27808 */ /* 0x000fc40006800000 */
[----:B------:R-:W-:Y:S02]  /*d1f0*/  ISETP.GT.AND P5, PT, R231, 0x19, P3 ;  /* 0x00000019e700780c */ /* 0x000fe40001fa4270 */
[----:B------:R-:W-:Y:S02]  /*d200*/  FSEL R182, R182, -INF , !P6 ;  /* 0xff800000b6b67808 */ /* 0x000fe40007000000 */
[----:B------:R-:W-:-:S04]  /*d210*/  ISETP.LT.OR P5, PT, R230, 0x1a, P5 ;  /* 0x0000001ae600780c */ /* 0x000fc80002fa1670 */
[----:B------:R-:W-:Y:S02]  /*d220*/  FSEL R167, R167, -INF , !P5 ;  /* 0xff800000a7a77808 */ /* 0x000fe40006800000 */
[----:B------:R-:W-:-:S04]  /*d230*/  ISETP.GT.AND P5, PT, R231, 0x28, P3 ;  /* 0x00000028e700780c */ /* 0x000fc80001fa4270 */
[----:B------:R-:W-:Y:S02]  /*d240*/  ISETP.LT.OR P5, PT, R230, 0x29, P5 ;  /* 0x00000029e600780c */ /* 0x000fe40002fa1670 */
[----:B--2---:R-:W-:Y:S01]  /*d250*/  FMNMX.FTZ R152, R13, R152, !PT ;  /* 0x000000980d987209 */ /* 0x004fe20007810000 */
[----:B------:R-:W-:Y:S01]  /*d260*/  IMAD.U32 R13, RZ, RZ, UR39 ;  /* 0x00000027ff0d7e24 */ /* 0x000fe2000f8e00ff */
[----:B------:R-:W-:Y:S02]  /*d270*/  FSEL R174, R174, -INF , !P5 ;  /* 0xff800000aeae7808 */ /* 0x000fe40006800000 */
[----:B------:R-:W-:Y:S01]  /*d280*/  ISETP.GT.AND P5, PT, R231, 0x30, P3 ;  /* 0x00000030e700780c */ /* 0x000fe20001fa4270 */
[----:B------:R-:W2:Y:S03]  /*d290*/  SHFL.BFLY PT, R172, R152, 0x1, 0x1f ;  /* 0x0c201f0098ac7f89 */ /* 0x000ea600000e0000 */
[----:B------:R-:W-:-:S04]  /*d2a0*/  ISETP.LT.OR P5, PT, R230, 0x31, P5 ;  /* 0x00000031e600780c */ /* 0x000fc80002fa1670 */
[----:B------:R-:W-:Y:S02]  /*d2b0*/  FSEL R178, R178, -INF , !P5 ;  /* 0xff800000b2b27808 */ /* 0x000fe40006800000 */
[----:B--2---:R-:W-:-:S04]  /*d2c0*/  FMNMX.FTZ R172, R152, R172, !PT ;  /* 0x000000ac98ac7209 */ /* 0x004fc80007810000 */
[----:B------:R-:W-:-:S04]  /*d2d0*/  FSETP.NEU.FTZ.AND P4, PT, R172, -INF , PT ;  /* 0xff800000ac00780b */ /* 0x000fc80003f9d000 */
[----:B------:R-:W-:-:S05]  /*d2e0*/  FSEL R152, R172, RZ, P4 ;  /* 0x000000ffac987208 */ /* 0x000fca0002000000 */
[----:B------:R-:W-:Y:S01]  /*d2f0*/  FADD.FTZ R152, -R152, R12 ;  /* 0x0000000c98987221 */ /* 0x000fe20000010100 */
[----:B------:R-:W-:-:S05]  /*d300*/  FMUL.FTZ R12, R172, R13 ;  /* 0x0000000dac0c7220 */ /* 0x000fca0000410000 */
[----:B------:R-:W-:Y:S02]  /*d310*/  FSEL R12, R12, RZ, P4 ;  /* 0x000000ff0c0c7208 */ /* 0x000fe40002000000 */
[----:B------:R-:W-:-:S03]  /*d320*/  ISETP.GT.AND P4, PT, R231, 0x8, P3 ;  /* 0x00000008e700780c */ /* 0x000fc60001f84270 */
[-CC-:B------:R-:W-:Y:S01]  /*d330*/  FFMA.FTZ R206, R206, R13.reuse, -R12.reuse ;  /* 0x0000000dcece7223 */ /* 0x180fe2000001080c */
[----:B------:R-:W-:Y:S01]  /*d340*/  ISETP.LT.OR P4, PT, R230, 0x9, P4 ;  /* 0x00000009e600780c */ /* 0x000fe20002781670 */
[-CC-:B------:R-:W-:Y:S01]  /*d350*/  FFMA.FTZ R207, R207, R13.reuse, -R12.reuse ;  /* 0x0000000dcfcf7223 */ /* 0x180fe2000001080c */
[-CC-:B------:R-:W-:Y:S01]  /*d360*/  FFMA.FTZ R156, R156, R13.reuse, -R12.reuse ;  /* 0x0000000d9c9c7223 */ /* 0x180fe2000001080c */
[-CC-:B------:R-:W-:Y:S01]  /*d370*/  FFMA.FTZ R157, R157, R13.reuse, -R12.reuse ;  /* 0x0000000d9d9d7223 */ /* 0x180fe2000001080c */
[----:B------:R-:W-:Y:S01]  /*d380*/  FSEL R158, R158, -INF , !P4 ;  /* 0xff8000009e9e7808 */ /* 0x000fe20006000000 */
[-CC-:B------:R-:W-:Y:S01]  /*d390*/  FFMA.FTZ R160, R160, R13.reuse, -R12.reuse ;  /* 0x0000000da0a07223 */ /* 0x180fe2000001080c */
[----:B------:R-:W-:Y:S01]  /*d3a0*/  ISETP.GT.AND P4, PT, R231, 0x11, P3 ;  /* 0x00000011e700780c */ /* 0x000fe20001f84270 */
[-CC-:B------:R-:W-:Y:S01]  /*d3b0*/  FFMA.FTZ R161, R161, R13.reuse, -R12.reuse ;  /* 0x0000000da1a17223 */ /* 0x180fe2000001080c */
[-CC-:B------:R-:W-:Y:S01]  /*d3c0*/  FFMA.FTZ R164, R164, R13.reuse, -R12.reuse ;  /* 0x0000000da4a47223 */ /* 0x180fe2000001080c */
        /* <DEDUP_REMOVED lines=12> */
[-C--:B------:R-:W-:Y:S01]  /*d490*/  FFMA.FTZ R181, R181, R13.reuse, -R12 ;  /* 0x0000000db5b57223 */ /* 0x080fe2000001080c */
[----:B------:R-:W-:Y:S01]  /*d4a0*/  FMUL.FTZ R12, R152, R13 ;  /* 0x0000000d980c7220 */ /* 0x000fe20000410000 */
[----:B------:R-:W-:Y:S01]  /*d4b0*/  MUFU.EX2 R206, R206 ;  /* 0x000000ce00ce7308 */ /* 0x000fe20000000800 */
[----:B------:R-:W-:-:S02]  /*d4c0*/  FSEL R153, R170, -INF , !P4 ;  /* 0xff800000aa997808 */ /* 0x000fc40006000000 */
[----:B------:R-:W-:Y:S02]  /*d4d0*/  FMNMX.FTZ R170, R154, R20, !PT ;  /* 0x000000149aaa7209 */ /* 0x000fe40007810000 */
[----:B------:R-:W-:Y:S02]  /*d4e0*/  ISETP.GT.AND P4, PT, R231, 0x29, P3 ;  /* 0x00000029e700780c */ /* 0x000fe40001f84270 */
[----:B------:R-:W-:Y:S01]  /*d4f0*/  FMNMX.FTZ R170, R155, R170, !PT ;  /* 0x000000aa9baa7209 */ /* 0x000fe20007810000 */
[----:B------:R-:W2:Y:S01]  /*d500*/  MUFU.EX2 R12, R12 ;  /* 0x0000000c000c7308 */ /* 0x000ea20000000800 */
[----:B------:R-:W-:Y:S02]  /*d510*/  ISETP.LT.OR P4, PT, R230, 0x2a, P4 ;  /* 0x0000002ae600780c */ /* 0x000fe40002781670 */
[----:B------:R-:W-:Y:S02]  /*d520*/  FMNMX.FTZ R170, R158, R170, !PT ;  /* 0x000000aa9eaa7209 */ /* 0x000fe40007810000 */
[----:B------:R-:W-:-:S02]  /*d530*/  FSEL R175, R175, -INF , !P4 ;  /* 0xff800000afaf7808 */ /* 0x000fc40006000000 */
[----:B------:R-:W-:Y:S01]  /*d540*/  FMNMX.FTZ R170, R159, R170, !PT ;  /* 0x000000aa9faa7209 */ /* 0x000fe20007810000 */
[----:B------:R-:W3:Y:S01]  /*d550*/  MUFU.EX2 R152, R207 ;  /* 0x000000cf00987308 */ /* 0x000ee20000000800 */
[----:B------:R-:W-:Y:S02]  /*d560*/  ISETP.GT.AND P4, PT, R231, 0x31, P3 ;  /* 0x00000031e700780c */ /* 0x000fe40001f84270 */
[----:B------:R-:W-:Y:S02]  /*d570*/  FMNMX.FTZ R170, R162, R170, !PT ;  /* 0x000000aaa2aa7209 */ /* 0x000fe40007810000 */
[----:B------:R-:W-:Y:S02]  /*d580*/  ISETP.LT.OR P4, PT, R230, 0x32, P4 ;  /* 0x00000032e600780c */ /* 0x000fe40002781670 */
[----:B------:R-:W-:Y:S01]  /*d590*/  FMNMX.FTZ R170, R163, R170, !PT ;  /* 0x000000aaa3aa7209 */ /* 0x000fe20007810000 */
[----:B------:R-:W4:Y:S01]  /*d5a0*/  MUFU.EX2 R156, R156 ;  /* 0x0000009c009c7308 */ /* 0x000f220000000800 */
[----:B------:R-:W-:Y:S01]  /*d5b0*/  ISETP.GT.AND P3, PT, R231, 0x39, P3 ;  /* 0x00000039e700780c */ /* 0x000fe20001f64270 */
[----:B--2---:R-:W-:Y:S01]  /*d5c0*/  FFMA.FTZ R0, R12, R0, R206 ;  /* 0x000000000c007223 */ /* 0x004fe200000100ce */
[----:B------:R-:W-:Y:S01]  /*d5d0*/  FMNMX.FTZ R170, R166, R170, !PT ;  /* 0x000000aaa6aa7209 */ /* 0x000fe20007810000 */
[-C--:B------:R-:W-:Y:S01]  /*d5e0*/  FMUL.FTZ R24, R24, R12.reuse ;  /* 0x0000000c18187220 */ /* 0x080fe20000410000 */
[----:B------:R-:W-:Y:S01]  /*d5f0*/  FSEL R179, R179, -INF , !P4 ;  /* 0xff800000b3b37808 */ /* 0x000fe20006000000 */
[----:B------:R-:W-:Y:S01]  /*d600*/  FMUL.FTZ R25, R25, R12 ;  /* 0x0000000c19197220 */ /* 0x000fe20000410000 */
[----:B------:R-:W-:Y:S01]  /*d610*/  FMNMX.FTZ R170, R167, R170, !PT ;  /* 0x000000aaa7aa7209 */ /* 0x000fe20007810000 */
[----:B------:R-:W2:Y:S01]  /*d620*/  MUFU.EX2 R157, R157 ;  /* 0x0000009d009d7308 */ /* 0x000ea20000000800 */
[----:B------:R-:W-:Y:S01]  /*d630*/  ISETP.LT.OR P3, PT, R230, 0x3a, P3 ;  /* 0x0000003ae600780c */ /* 0x000fe20001f61670 */
[----:B---3--:R-:W-:Y:S01]  /*d640*/  FADD.FTZ R0, R152, R0 ;  /* 0x0000000098007221 */ /* 0x008fe20000010000 */
[----:B------:R-:W-:Y:S01]  /*d650*/  FMNMX.FTZ R170, R153, R170, !PT ;  /* 0x000000aa99aa7209 */ /* 0x000fe20007810000 */
[-C--:B------:R-:W-:Y:S01]  /*d660*/  FMUL.FTZ R28, R28, R12.reuse ;  /* 0x0000000c1c1c7220 */ /* 0x080fe20000410000 */
[----:B------:R-:W-:Y:S01]  /*d670*/  FSEL R183, R183, -INF , !P3 ;  /* 0xff800000b7b77808 */ /* 0x000fe20005800000 */
[----:B------:R-:W-:Y:S01]  /*d680*/  FMUL.FTZ R29, R29, R12 ;  /* 0x0000000c1d1d7220 */ /* 0x000fe20000410000 */
[----:B------:R-:W-:Y:S01]  /*d690*/  FMNMX.FTZ R170, R171, R170, !PT ;  /* 0x000000aaabaa7209 */ /* 0x000fe20007810000 */
[----:B------:R-:W3:Y:S01]  /*d6a0*/  MUFU.EX2 R160, R160 ;  /* 0x000000a000a07308 */ /* 0x000ee20000000800 */
[----:B------:R-:W-:Y:S01]  /*d6b0*/  F2FP.BF16.F32.PACK_AB R152, R152, R206 ;  /* 0x000000ce9898723e */ /* 0x000fe200000010ff */
[----:B----4-:R-:W-:Y:S01]  /*d6c0*/  FADD.FTZ R0, R156, R0 ;  /* 0x000000009c007221 */ /* 0x010fe20000010000 */
[----:B------:R-:W-:Y:S01]  /*d6d0*/  FMNMX.FTZ R170, R174, R170, !PT ;  /* 0x000000aaaeaa7209 */ /* 0x000fe20007810000 */
[-C--:B------:R-:W-:Y:S01]  /*d6e0*/  FMUL.FTZ R32, R32, R12.reuse ;  /* 0x0000000c20207220 */ /* 0x080fe20000410000 */
[-C--:B------:R-:W-:Y:S01]  /*d6f0*/  FMUL.FTZ R33, R33, R12.reuse ;  /* 0x0000000c21217220 */ /* 0x080fe20000410000 */
[----:B------:R-:W-:Y:S01]  /*d700*/  FMUL.FTZ R36, R36, R12 ;  /* 0x0000000c24247220 */ /* 0x000fe20000410000 */
[----:B------:R-:W-:Y:S01]  /*d710*/  FMNMX.FTZ R170, R175, R170, !PT ;  /* 0x000000aaafaa7209 */ /* 0x000fe20007810000 */
[----:B------:R-:W-:Y:S01]  /*d720*/  MUFU.EX2 R161, R161 ;  /* 0x000000a100a17308 */ /* 0x000fe20000000800 */
[----:B--2---:R-:W-:Y:S01]  /*d730*/  FADD.FTZ R0, R157, R0 ;  /* 0x000000009d007221 */ /* 0x004fe20000010000 */
[----:B------:R-:W-:Y:S01]  /*d740*/  FMUL.FTZ R37, R37, R12 ;  /* 0x0000000c25257220 */ /* 0x000fe20000410000 */
[----:B------:R-:W-:Y:S01]  /*d750*/  FMNMX.FTZ R170, R178, R170, !PT ;  /* 0x000000aab2aa7209 */ /* 0x000fe20007810000 */
[-C--:B------:R-:W-:Y:S01]  /*d760*/  FMUL.FTZ R40, R40, R12.reuse ;  /* 0x0000000c28287220 */ /* 0x080fe20000410000 */
[-C--:B------:R-:W-:Y:S01]  /*d770*/  FMUL.FTZ R41, R41, R12.reuse ;  /* 0x0000000c29297220 */ /* 0x080fe20000410000 */
[----:B------:R-:W-:Y:S01]  /*d780*/  FMUL.FTZ R44, R44, R12 ;  /* 0x0000000c2c2c7220 */ /* 0x000fe20000410000 */
[----:B------:R-:W-:Y:S01]  /*d790*/  FMNMX.FTZ R170, R179, R170, !PT ;  /* 0x000000aab3aa7209 */ /* 0x000fe20007810000 */
[----:B------:R-:W-:Y:S01]  /*d7a0*/  MUFU.EX2 R164, R164 ;  /* 0x000000a400a47308 */ /* 0x000fe20000000800 */
[----:B---3--:R-:W-:Y:S01]  /*d7b0*/  FADD.FTZ R0, R160, R0 ;  /* 0x00000000a0007221 */ /* 0x008fe20000010000 */
[----:B------:R-:W-:Y:S01]  /*d7c0*/  FMUL.FTZ R45, R45, R12 ;  /* 0x0000000c2d2d7220 */ /* 0x000fe20000410000 */
[----:B------:R-:W-:Y:S01]  /*d7d0*/  FMNMX.FTZ R170, R182, R170, !PT ;  /* 0x000000aab6aa7209 */ /* 0x000fe20007810000 */
[-C--:B------:R-:W-:Y:S01]  /*d7e0*/  FMUL.FTZ R48, R48, R12.reuse ;  /* 0x0000000c30307220 */ /* 0x080fe20000410000 */
[-C--:B------:R-:W-:Y:S01]  /*d7f0*/  FMUL.FTZ R49, R49, R12.reuse ;  /* 0x0000000c31317220 */ /* 0x080fe20000410000 */
[----:B------:R-:W-:Y:S01]  /*d800*/  FMUL.FTZ R52, R52, R12 ;  /* 0x0000000c34347220 */ /* 0x000fe20000410000 */
[----:B------:R-:W-:Y:S01]  /*d810*/  FMNMX.FTZ R170, R183, R170, !PT ;  /* 0x000000aab7aa7209 */ /* 0x000fe20007810000 */
[----:B------:R-:W2:Y:S01]  /*d820*/  MUFU.EX2 R165, R165 ;  /* 0x000000a500a57308 */ /* 0x000ea20000000800 */
[-C--:B------:R-:W-:Y:S01]  /*d830*/  FMUL.FTZ R53, R53, R12.reuse ;  /* 0x0000000c35357220 */ /* 0x080fe20000410000 */
[-C--:B------:R-:W-:Y:S01]  /*d840*/  FMUL.FTZ R56, R56, R12.reuse ;  /* 0x0000000c38387220 */ /* 0x080fe20000410000 */
[-C--:B------:R-:W-:Y:S01]  /*d850*/  FMUL.FTZ R57, R57, R12.reuse ;  /* 0x0000000c39397220 */ /* 0x080fe20000410000 */
[----:B------:R-:W3:Y:S01]  /*d860*/  SHFL.BFLY PT, R206, R170, 0x2, 0x1f ;  /* 0x0c401f00aace7f89 */ /* 0x000ee200000e0000 */
        /* <DEDUP_REMOVED lines=23> */
[----:B---3--:R-:W-:Y:S01]  /*d9e0*/  FMNMX.FTZ R170, R170, R206, !PT ;  /* 0x000000ceaaaa7209 */ /* 0x008fe20007810000 */
[-C--:B------:R-:W-:Y:S01]  /*d9f0*/  FMUL.FTZ R100, R100, R12.reuse ;  /* 0x0000000c64647220 */ /* 0x080fe20000410000 */
[-C--:B------:R-:W-:Y:S01]  /*da00*/  FMUL.FTZ R101, R101, R12.reuse ;  /* 0x0000000c65657220 */ /* 0x080fe20000410000 */
[-C--:B------:R-:W-:Y:S01]  /*da10*/  FMUL.FTZ R104, R104, R12.reuse ;  /* 0x0000000c68687220 */ /* 0x080fe20000410000 */
[----:B------:R-:W3:Y:S01]  /*da20*/  MUFU.EX2 R173, R173 ;  /* 0x000000ad00ad7308 */ /* 0x000ee20000000800 */
[----:B------:R-:W4:Y:S01]  /*da30*/  SHFL.BFLY PT, R206, R170, 0x1, 0x1f ;  /* 0x0c201f00aace7f89 */ /* 0x000f2200000e0000 */
        /* <DEDUP_REMOVED lines=23> */
[----:B----4-:R-:W-:Y:S01]  /*dbb0*/  FMNMX.FTZ R170, R170, R206, !PT ;  /* 0x000000ceaaaa7209 */ /* 0x010fe20007810000 */
[----:B------:R-:W-:-:S02]  /*dbc0*/  IMAD.MOV R206, RZ, RZ, -R194 ;  /* 0x000000ffffce7224 */ /* 0x000fc400078e0ac2 */
[-C--:B------:R-:W-:Y:S01]  /*dbd0*/  FMUL.FTZ R148, R148, R12.reuse ;  /* 0x0000000c94947220 */ /* 0x080fe20000410000 */
[----:B------:R-:W-:Y:S01]  /*dbe0*/  FMUL.FTZ R149, R149, R12 ;  /* 0x0000000c95957220 */ /* 0x000fe20000410000 */
[C---:B------:R-:W-:Y:S01]  /*dbf0*/  FSETP.NEU.FTZ.AND P4, PT, R170.reuse, -INF , PT ;  /* 0xff800000aa00780b */ /* 0x040fe20003f9d000 */
[----:B------:R-:W-:Y:S01]  /*dc00*/  FMUL.FTZ R209, R170, R13 ;  /* 0x0000000daad17220 */ /* 0x000fe20000410000 */
[----:B------:R-:W-:Y:S01]  /*dc10*/  ISETP.NE.AND P3, PT, R184, R206, PT ;  /* 0x000000ceb800720c */ /* 0x000fe20003f65270 */
[----:B------:R-:W-:Y:S01]  /*dc20*/  MUFU.EX2 R181, R181 ;  /* 0x000000b500b57308 */ /* 0x000fe20000000800 */
[----:B------:R-:W-:Y:S02]  /*dc30*/  FSEL R206, R170, RZ, P4 ;  /* 0x000000ffaace7208 */ /* 0x000fe40002000000 */
[----:B------:R-:W-:-:S03]  /*dc40*/  FSEL R209, R209, RZ, P4 ;  /* 0x000000ffd1d17208 */ /* 0x000fc60002000000 */
[----:B------:R-:W-:Y:S02]  /*dc50*/  FADD.FTZ R206, -R206, R20 ;  /* 0x00000014cece7221 */ /* 0x000fe40000010100 */
[-CC-:B------:R-:W-:Y:S01]  /*dc60*/  FFMA.FTZ R155, R155, R13.reuse, -R209.reuse ;  /* 0x0000000d9b9b7223 */ /* 0x180fe200000108d1 */
[-CC-:B------:R-:W-:Y:S01]  /*dc70*/  FFMA.FTZ R159, R159, R13.reuse, -R209.reuse ;  /* 0x0000000d9f9f7223 */ /* 0x180fe200000108d1 */
[-C--:B------:R-:W-:Y:S01]  /*dc80*/  FMUL.FTZ R20, R206, R13.reuse ;  /* 0x0000000dce147220 */ /* 0x080fe20000410000 */
[-C--:B------:R-:W-:Y:S01]  /*dc90*/  FFMA.FTZ R206, R158, R13.reuse, -R209 ;  /* 0x0000000d9ece7223 */ /* 0x080fe200000108d1 */
[----:B------:R-:W-:Y:S02]  /*dca0*/  @!P3 IMAD R18, R18, 0x40, R191 ;  /* 0x000000401212b824 */ /* 0x000fe400078e02bf */
[-CC-:B------:R-:W-:Y:S01]  /*dcb0*/  FFMA.FTZ R207, R162, R13.reuse, -R209.reuse ;  /* 0x0000000da2cf7223 */ /* 0x180fe200000108d1 */
[----:B------:R-:W-:Y:S01]  /*dcc0*/  FFMA.FTZ R208, R166, R13, -R209 ;  /* 0x0000000da6d07223 */ /* 0x000fe200000108d1 */
[----:B------:R-:W-:Y:S01]  /*dcd0*/  MUFU.EX2 R159, R159 ;  /* 0x0000009f009f7308 */ /* 0x000fe20000000800 */
[----:B------:R-:W-:-:S02]  /*dce0*/  @!P3 IMAD R18, R18, 0x4, R2 ;  /* 0x000000041212b824 */ /* 0x000fc400078e0202 */
[-CC-:B------:R-:W-:Y:S01]  /*dcf0*/  FFMA.FTZ R163, R163, R13.reuse, -R209.reuse ;  /* 0x0000000da3a37223 */ /* 0x180fe200000108d1 */
[-CC-:B------:R-:W-:Y:S01]  /*dd00*/  FFMA.FTZ R167, R167, R13.reuse, -R209.reuse ;  /* 0x0000000da7a77223 */ /* 0x180fe200000108d1 */
[-CC-:B------:R-:W-:Y:S01]  /*dd10*/  FFMA.FTZ R153, R153, R13.reuse, -R209.reuse ;  /* 0x0000000d99997223 */ /* 0x180fe200000108d1 */
[-CC-:B------:R-:W-:Y:S01]  /*dd20*/  FFMA.FTZ R171, R171, R13.reuse, -R209.reuse ;  /* 0x0000000dabab7223 */ /* 0x180fe200000108d1 */
[----:B------:R-:W-:Y:S01]  /*dd30*/  @!P3 STS [R18+0x28800], R12 ;  /* 0x0288000c1200b388 */ /* 0x000fe20000000800 */
[----:B--2---:R-:W-:Y:S01]  /*dd40*/  F2FP.BF16.F32.PACK_AB R158, R165, R164 ;  /* 0x000000a4a59e723e */ /* 0x004fe200000010ff */
[----:B------:R-:W2:Y:S01]  /*dd50*/  MUFU.EX2 R20, R20 ;  /* 0x0000001400147308 */ /* 0x000ea20000000800 */
[-CC-:B------:R-:W-:Y:S01]  /*dd60*/  FFMA.FTZ R174, R174, R13.reuse, -R209.reuse ;  /* 0x0000000daeae7223 */ /* 0x180fe200000108d1 */
[-CC-:B------:R-:W-:Y:S01]  /*dd70*/  FFMA.FTZ R175, R175, R13.reuse, -R209.reuse ;  /* 0x0000000dafaf7223 */ /* 0x180fe200000108d1 */
[-CC-:B------:R-:W-:Y:S01]  /*dd80*/  FFMA.FTZ R178, R178, R13.reuse, -R209.reuse ;  /* 0x0000000db2b27223 */ /* 0x180fe200000108d1 */
[-CC-:B------:R-:W-:Y:S01]  /*dd90*/  FFMA.FTZ R182, R182, R13.reuse, -R209.reuse ;  /* 0x0000000db6b67223 */ /* 0x180fe200000108d1 */
[-CC-:B------:R-:W-:Y:S01]  /*dda0*/  FFMA.FTZ R183, R183, R13.reuse, -R209.reuse ;  /* 0x0000000db7b77223 */ /* 0x180fe200000108d1 */
[-CC-:B------:R-:W-:Y:S01]  /*ddb0*/  FFMA.FTZ R179, R179, R13.reuse, -R209.reuse ;  /* 0x0000000db3b37223 */ /* 0x180fe200000108d1 */
[----:B---3--:R-:W-:Y:S01]  /*ddc0*/  F2FP.BF16.F32.PACK_AB R162, R173, R232 ;  /* 0x000000e8ada2723e */ /* 0x008fe200000010ff */
[----:B------:R-:W3:Y:S08]  /*ddd0*/  MUFU.EX2 R206, R206 ;  /* 0x000000ce00ce7308 */ /* 0x000ef00000000800 */
[----:B------:R-:W4:Y:S01]  /*dde0*/  MUFU.EX2 R166, R180 ;  /* 0x000000b400a67308 */ /* 0x000f220000000800 */
[----:B--2---:R2:W-:Y:S01]  /*ddf0*/  @!P3 STS [R18+0x28820], R20 ;  /* 0x028820141200b388 */ /* 0x0045e20000000800 */
        /* <DEDUP_REMOVED lines=9> */
[----:B--2---:R-:W-:Y:S01]  /*de90*/  FFMA.FTZ R18, R154, R13, -R209 ;  /* 0x0000000d9a127223 */ /* 0x004fe200000108d1 */
[----:B------:R-:W-:Y:S01]  /*dea0*/  F2FP.BF16.F32.PACK_AB R154, R157, R156 ;  /* 0x0000009c9d9a723e */ /* 0x000fe200000010ff */
[C---:B------:R-:W-:Y:S01]  /*deb0*/  FADD.FTZ R157, R161.reuse, R0 ;  /* 0x00000000a19d7221 */ /* 0x040fe20000010000 */
[----:B------:R-:W-:Y:S01]  /*dec0*/  F2FP.BF16.F32.PACK_AB R156, R161, R160 ;  /* 0x000000a0a19c723e */ /* 0x000fe200000010ff */
[----:B------:R-:W-:Y:S01]  /*ded0*/  FMUL.FTZ R42, R42, R20 ;  /* 0x000000142a2a7220 */ /* 0x000fe20000410000 */
[----:B------:R-:W-:Y:S01]  /*dee0*/  F2FP.BF16.F32.PACK_AB R160, R169, R168 ;  /* 0x000000a8a9a0723e */ /* 0x000fe200000010ff */
[----:B------:R-:W-:Y:S01]  /*def0*/  FADD.FTZ R0, R164, R157 ;  /* 0x0000009da4007221 */ /* 0x000fe20000010000 */
[----:B------:R-:W-:Y:S01]  /*df00*/  MUFU.EX2 R208, R208 ;  /* 0x000000d000d07308 */ /* 0x000fe20000000800 */
[----:B------:R-:W-:Y:S01]  /*df10*/  F2FP.BF16.F32.PACK_AB R164, R177, R176 ;  /* 0x000000b0b1a4723e */ /* 0x000fe200000010ff */
[-C--:B------:R-:W-:Y:S01]  /*df20*/  FMUL.FTZ R43, R43, R20.reuse ;  /* 0x000000142b2b7220 */ /* 0x080fe20000410000 */
[----:B------:R-:W-:Y:S01]  /*df30*/  FADD.FTZ R157, R165, R0 ;  /* 0x00000000a59d7221 */ /* 0x000fe20000010000 */
[-C--:B------:R-:W-:Y:S01]  /*df40*/  FMUL.FTZ R46, R46, R20.reuse ;  /* 0x000000142e2e7220 */ /* 0x080fe20000410000 */
[-C--:B------:R-:W-:Y:S01]  /*df50*/  FMUL.FTZ R47, R47, R20.reuse ;  /* 0x000000142f2f7220 */ /* 0x080fe20000410000 */
[-C--:B------:R-:W-:Y:S01]  /*df60*/  FMUL.FTZ R50, R50, R20.reuse ;  /* 0x0000001432327220 */ /* 0x080fe20000410000 */
[----:B------:R-:W-:Y:S01]  /*df70*/  FADD.FTZ R0, R168, R157 ;  /* 0x0000009da8007221 */ /* 0x000fe20000010000 */
[----:B------:R-:W-:Y:S01]  /*df80*/  MUFU.EX2 R167, R167 ;  /* 0x000000a700a77308 */ /* 0x000fe20000000800 */
[-C--:B------:R-:W-:Y:S01]  /*df90*/  FMUL.FTZ R51, R51, R20.reuse ;  /* 0x0000001433337220 */ /* 0x080fe20000410000 */
[-C--:B------:R-:W-:Y:S01]  /*dfa0*/  FMUL.FTZ R54, R54, R20.reuse ;  /* 0x0000001436367220 */ /* 0x080fe20000410000 */
[----:B------:R-:W-:Y:S01]  /*dfb0*/  FADD.FTZ R157, R169, R0 ;  /* 0x00000000a99d7221 */ /* 0x000fe20000010000 */
[-C--:B------:R-:W-:Y:S01]  /*dfc0*/  FMUL.FTZ R55, R55, R20.reuse ;  /* 0x0000001437377220 */ /* 0x080fe20000410000 */
[-C--:B------:R-:W-:Y:S01]  /*dfd0*/  FMUL.FTZ R58, R58, R20.reuse ;  /* 0x000000143a3a7220 */ /* 0x080fe20000410000 */
[-C--:B------:R-:W-:Y:S01]  /*dfe0*/  FMUL.FTZ R59, R59, R20.reuse ;  /* 0x000000143b3b7220 */ /* 0x080fe20000410000 */
[----:B------:R-:W-:Y:S01]  /*dff0*/  FADD.FTZ R0, R232, R157 ;  /* 0x0000009de8007221 */ /* 0x000fe20000010000 */
[----:B------:R3:W-:Y:S01]  /*e000*/  MUFU.EX2 R168, R155 ;  /* 0x0000009b00a87308 */ /* 0x0007e20000000800 */
[-C--:B------:R-:W-:Y:S01]  /*e010*/  FMUL.FTZ R62, R62, R20.reuse ;  /* 0x000000143e3e7220 */ /* 0x080fe20000410000 */
[-C--:B------:R-:W-:Y:S01]  /*e020*/  FMUL.FTZ R63, R63, R20.reuse ;  /* 0x000000143f3f7220 */ /* 0x080fe20000410000 */
[----:B------:R-:W-:Y:S01]  /*e030*/  FADD.FTZ R161, R173, R0 ;  /* 0x00000000ada17221 */ /* 0x000fe20000010000 */
[-C--:B------:R-:W-:Y:S01]  /*e040*/  FMUL.FTZ R66, R66, R20.reuse ;  /* 0x0000001442427220 */ /* 0x080fe20000410000 */
[-C--:B------:R-:W-:Y:S01]  /*e050*/  FMUL.FTZ R67, R67, R20.reuse ;  /* 0x0000001443437220 */ /* 0x080fe20000410000 */
[----:B------:R-:W-:Y:S01]  /*e060*/  FMUL.FTZ R70, R70, R20 ;  /* 0x0000001446467220 */ /* 0x000fe20000410000 */
[----:B------:R-:W-:Y:S01]  /*e070*/  FADD.FTZ R0, R176, R161 ;  /* 0x000000a1b0007221 */ /* 0x000fe20000010000 */
[----:B------:R-:W2:Y:S01]  /*e080*/  MUFU.EX2 R157, R18 ;  /* 0x00000012009d7308 */ /* 0x000ea20000000800 */
[----:B---3--:R-:W-:Y:S01]  /*e090*/  F2FP.BF16.F32.PACK_AB R155, R159, R206 ;  /* 0x000000ce9f9b723e */ /* 0x008fe200000010ff */
[-C--:B------:R-:W-:Y:S01]  /*e0a0*/  FMUL.FTZ R71, R71, R20.reuse ;  /* 0x0000001447477220 */ /* 0x080fe20000410000 */
[----:B------:R-:W-:Y:S01]  /*e0b0*/  FADD.FTZ R161, R177, R0 ;  /* 0x00000000b1a17221 */ /* 0x000fe20000010000 */
[-C--:B------:R-:W-:Y:S01]  /*e0c0*/  FMUL.FTZ R74, R74, R20.reuse ;  /* 0x000000144a4a7220 */ /* 0x080fe20000410000 */
[-C--:B------:R-:W-:Y:S01]  /*e0d0*/  FMUL.FTZ R75, R75, R20.reuse ;  /* 0x000000144b4b7220 */ /* 0x080fe20000410000 */
[----:B------:R-:W-:Y:S01]  /*e0e0*/  FMUL.FTZ R78, R78, R20 ;  /* 0x000000144e4e7220 */ /* 0x000fe20000410000 */
[----:B----4-:R-:W-:Y:S01]  /*e0f0*/  FADD.FTZ R0, R166, R161 ;  /* 0x000000a1a6007221 */ /* 0x010fe20000010000 */
[----:B------:R-:W3:Y:S01]  /*e100*/  MUFU.EX2 R18, R163 ;  /* 0x000000a300127308 */ /* 0x000ee20000000800 */
[----:B------:R-:W-:Y:S01]  /*e110*/  F2FP.BF16.F32.PACK_AB R166, R181, R166 ;  /* 0x000000a6b5a6723e */ /* 0x000fe200000010ff */
[-C--:B------:R-:W-:Y:S01]  /*e120*/  FMUL.FTZ R79, R79, R20.reuse ;  /* 0x000000144f4f7220 */ /* 0x080fe20000410000 */
[----:B------:R-:W-:Y:S01]  /*e130*/  FADD.FTZ R0, R181, R0 ;  /* 0x00000000b5007221 */ /* 0x000fe20000010000 */
[-C--:B------:R-:W-:Y:S01]  /*e140*/  FMUL.FTZ R82, R82, R20.reuse ;  /* 0x0000001452527220 */ /* 0x080fe20000410000 */
[-C--:B------:R-:W-:Y:S01]  /*e150*/  FMUL.FTZ R83, R83, R20.reuse ;  /* 0x0000001453537220 */ /* 0x080fe20000410000 */
[-C--:B------:R-:W-:Y:S01]  /*e160*/  FMUL.FTZ R86, R86, R20.reuse ;  /* 0x0000001456567220 */ /* 0x080fe20000410000 */
[-C--:B------:R-:W-:Y:S01]  /*e170*/  FMUL.FTZ R87, R87, R20.reuse ;  /* 0x0000001457577220 */ /* 0x080fe20000410000 */
[----:B------:R4:W5:Y:S01]  /*e180*/  MUFU.EX2 R161, R153 ;  /* 0x0000009900a17308 */ /* 0x0009620000000800 */
[----:B--2---:R-:W-:Y:S01]  /*e190*/  FFMA.FTZ R3, R20, R3, R157 ;  /* 0x0000000314037223 */ /* 0x004fe2000001009d */
[-C--:B------:R-:W-:Y:S01]  /*e1a0*/  FMUL.FTZ R90, R90, R20.reuse ;  /* 0x000000145a5a7220 */ /* 0x080fe20000410000 */
[-C--:B------:R-:W-:Y:S01]  /*e1b0*/  FMUL.FTZ R91, R91, R20.reuse ;  /* 0x000000145b5b7220 */ /* 0x080fe20000410000 */
[-C--:B------:R-:W-:Y:S01]  /*e1c0*/  FMUL.FTZ R94, R94, R20.reuse ;  /* 0x000000145e5e7220 */ /* 0x080fe20000410000 */
[----:B------:R-:W-:Y:S01]  /*e1d0*/  FADD.FTZ R3, R168, R3 ;  /* 0x00000003a8037221 */ /* 0x000fe20000010000 */
[-C--:B------:R-:W-:Y:S01]  /*e1e0*/  FMUL.FTZ R95, R95, R20.reuse ;  /* 0x000000145f5f7220 */ /* 0x080fe20000410000 */
[----:B------:R-:W-:Y:S01]  /*e1f0*/  FMUL.FTZ R98, R98, R20 ;  /* 0x0000001462627220 */ /* 0x000fe20000410000 */
[----:B------:R-:W2:Y:S01]  /*e200*/  MUFU.EX2 R176, R171 ;  /* 0x000000ab00b07308 */ /* 0x000ea20000000800 */
[----:B------:R-:W-:Y:S01]  /*e210*/  FADD.FTZ R230, R206, R3 ;  /* 0x00000003cee67221 */ /* 0x000fe20000010000 */
[----:B----4-:R-:W-:Y:S01]  /*e220*/  F2FP.BF16.F32.PACK_AB R153, R168, R157 ;  /* 0x0000009da899723e */ /* 0x010fe200000010ff */
[----:B------:R-:W-:Y:S01]  /*e230*/  BAR.SYNC.DEFER_BLOCKING 0xf, 0x100 ;  /* 0x03c4000000007b1d */ /* 0x000fe20000010000 */
[----:B---3--:R-:W-:Y:S01]  /*e240*/  F2FP.BF16.F32.PACK_AB R157, R18, R207 ;  /* 0x000000cf129d723e */ /* 0x008fe200000010ff */
[----:B------:R-:W-:Y:S01]  /*e250*/  FADD.FTZ R230, R159, R230 ;  /* 0x000000e69fe67221 */ /* 0x000fe20000010000 */
[----:B------:R-:W-:Y:S01]  /*e260*/  F2FP.BF16.F32.PACK_AB R159, R167, R208 ;  /* 0x000000d0a79f723e */ /* 0x000fe200000010ff */
[-C--:B------:R-:W-:Y:S01]  /*e270*/  FMUL.FTZ R99, R99, R20.reuse ;  /* 0x0000001463637220 */ /* 0x080fe20000410000 */
[-C--:B------:R-:W-:Y:S01]  /*e280*/  FMUL.FTZ R102, R102, R20.reuse ;  /* 0x0000001466667220 */ /* 0x080fe20000410000 */
[----:B------:R-:W-:Y:S01]  /*e290*/  FADD.FTZ R3, R207, R230 ;  /* 0x000000e6cf037221 */ /* 0x000fe20000010000 */
[----:B------:R3:W4:Y:S01]  /*e2a0*/  MUFU.EX2 R163, R174 ;  /* 0x000000ae00a37308 */ /* 0x0007220000000800 */
[-C--:B------:R-:W-:Y:S01]  /*e2b0*/  FMUL.FTZ R103, R103, R20.reuse ;  /* 0x0000001467677220 */ /* 0x080fe20000410000 */
[-C--:B------:R-:W-:Y:S01]  /*e2c0*/  FMUL.FTZ R106, R106, R20.reuse ;  /* 0x000000146a6a7220 */ /* 0x080fe20000410000 */
[----:B------:R-:W-:Y:S01]  /*e2d0*/  FADD.FTZ R3, R18, R3 ;  /* 0x0000000312037221 */ /* 0x000fe20000010000 */
        /* <DEDUP_REMOVED lines=9> */
[----:B------:R-:W-:Y:S01]  /*e370*/  FADD.FTZ R174, R167, R174 ;  /* 0x000000aea7ae7221 */ /* 0x000fe20000010000 */
[-C--:B------:R-:W-:Y:S01]  /*e380*/  FMUL.FTZ R122, R122, R20.reuse ;  /* 0x000000147a7a7220 */ /* 0x080fe20000410000 */
[-C--:B------:R-:W-:Y:S01]  /*e390*/  FMUL.FTZ R123, R123, R20.reuse ;  /* 0x000000147b7b7220 */ /* 0x080fe20000410000 */
[----:B------:R-:W3:Y:S01]  /*e3a0*/  MUFU.EX2 R165, R178 ;  /* 0x000000b200a57308 */ /* 0x000ee20000000800 */
[----:B-----5:R-:W-:Y:S01]  /*e3b0*/  FADD.FTZ R3, R161, R174 ;  /* 0x000000aea1037221 */ /* 0x020fe20000010000 */
[----:B--2---:R-:W-:Y:S01]  /*e3c0*/  F2FP.BF16.F32.PACK_AB R161, R176, R161 ;  /* 0x000000a1b0a1723e */ /* 0x004fe200000010ff */
[----:B------:R2:W-:Y:S01]  /*e3d0*/  STSM.16.M88.4 [R195+0x26800], R152 ;  /* 0x02680098c3007844 */ /* 0x0005e20000000200 */
[-C--:B------:R-:W-:Y:S01]  /*e3e0*/  FMUL.FTZ R126, R126, R20.reuse ;  /* 0x000000147e7e7220 */ /* 0x080fe20000410000 */
[----:B------:R-:W-:Y:S01]  /*e3f0*/  FADD.FTZ R168, R176, R3 ;  /* 0x00000003b0a87221 */ /* 0x000fe20000010000 */
[-C--:B------:R-:W-:Y:S01]  /*e400*/  FMUL.FTZ R127, R127, R20.reuse ;  /* 0x000000147f7f7220 */ /* 0x080fe20000410000 */
[----:B------:R2:W-:Y:S01]  /*e410*/  STSM.16.M88.4 [R196], R156 ;  /* 0x0000009cc4007844 */ /* 0x0005e20000000200 */
[----:B------:R-:W5:Y:S01]  /*e420*/  MUFU.EX2 R12, R179 ;  /* 0x000000b3000c7308 */ /* 0x000f620000000800 */
[----:B----4-:R-:W-:Y:S01]  /*e430*/  FADD.FTZ R3, R163, R168 ;  /* 0x000000a8a3037221 */ /* 0x010fe20000010000 */
[----:B0-----:R-:W-:Y:S01]  /*e440*/  F2FP.BF16.F32.PACK_AB R163, R180, R163 ;  /* 0x000000a3b4a3723e */ /* 0x001fe200000010ff */
[-C--:B------:R-:W-:Y:S01]  /*e450*/  FMUL.FTZ R130, R130, R20.reuse ;  /* 0x0000001482827220 */ /* 0x080fe20000410000 */
[-C--:B------:R-:W-:Y:S01]  /*e460*/  FMUL.FTZ R131, R131, R20.reuse ;  /* 0x0000001483837220 */ /* 0x080fe20000410000 */
[----:B------:R-:W-:Y:S01]  /*e470*/  FADD.FTZ R168, R180, R3 ;  /* 0x00000003b4a87221 */ /* 0x000fe20000010000 */
[-C--:B------:R-:W-:Y:S01]  /*e480*/  FMUL.FTZ R134, R134, R20.reuse ;  /* 0x0000001486867220 */ /* 0x080fe20000410000 */
[----:B------:R2:W-:Y:S01]  /*e490*/  STSM.16.M88.4 [R198], R160 ;  /* 0x000000a0c6007844 */ /* 0x0005e20000000200 */
        /* <DEDUP_REMOVED lines=9> */
[C---:B-----5:R-:W-:Y:S01]  /*e530*/  FADD.FTZ R3, R12.reuse, R3 ;  /* 0x000000030c037221 */ /* 0x060fe20000010000 */
[----:B------:R-:W-:Y:S01]  /*e540*/  F2FP.BF16.F32.PACK_AB R165, R12, R165 ;  /* 0x000000a50ca5723e */ /* 0x000fe200000010ff */
[-C--:B------:R-:W-:Y:S01]  /*e550*/  FMUL.FTZ R147, R147, R20.reuse ;  /* 0x0000001493937220 */ /* 0x080fe20000410000 */
[-C--:B------:R-:W-:Y:S01]  /*e560*/  FMUL.FTZ R150, R150, R20.reuse ;  /* 0x0000001496967220 */ /* 0x080fe20000410000 */
[----:B------:R-:W-:Y:S01]  /*e570*/  FMUL.FTZ R151, R151, R20 ;  /* 0x0000001497977220 */ /* 0x000fe20000410000 */
[----:B0-----:R-:W-:Y:S01]  /*e580*/  FADD.FTZ R18, R182, R3 ;  /* 0x00000003b6127221 */ /* 0x001fe20000010000 */
[----:B---3--:R-:W-:-:S03]  /*e590*/  F2FP.BF16.F32.PACK_AB R167, R183, R182 ;  /* 0x000000b6b7a7723e */ /* 0x008fc600000010ff */
[----:B------:R-:W-:Y:S02]  /*e5a0*/  FADD.FTZ R3, R183, R18 ;  /* 0x00000012b7037221 */ /* 0x000fe40000010000 */
[----:B------:R2:W-:Y:S01]  /*e5b0*/  STSM.16.M88.4 [R197], R164 ;  /* 0x000000a4c5007844 */ /* 0x0005e20000000200 */
[----:B------:R-:W-:Y:S05]  /*e5c0*/  @!P0 BRA `(.L_x_2768) ;  /* 0x0000000000048947 */ /* 0x000fea0003800000 */
[----:B------:R-:W-:Y:S01]  /*e5d0*/  BPT.TRAP 0x1 ;  /* 0x000000040000795c */ /* 0x000fe20000300000 */
.L_x_2768:
[----:B------:R0:W3:Y:S01]  /*e5e0*/  SYNCS.PHASECHK.TRANS64.TRYWAIT P3, [R212+URZ+0x28c50], R213 ;  /* 0x028c50d5d40075a7 */ /* 0x0000e2000806017f */
[----:B------:R-:W-:Y:S05]  /*e5f0*/  @!P0 BRA `(.L_x_2769) ;  /* 0x0000000000048947 */ /* 0x000fea0003800000 */
[----:B------:R-:W-:Y:S01]  /*e600*/  BPT.TRAP 0x1 ;  /* 0x000000040000795c */ /* 0x000fe20000300000 */
.L_x_2769:
[----:B------:R-:W-:Y:S04]  /*e610*/  BSSY B2, `(.L_x_2770) ;  /* 0x0000004000027945 */ /* 0x000fe80003800000 */
[----:B---3--:R-:W-:Y:S05]  /*e620*/  @P3 BRA `(.L_x_2771) ;  /* 0x0000000000083947 */ /* 0x008fea0003800000 */
[----:B------:R-:W3:Y:S02]  /*e630*/  SYNCS.PHASECHK.TRANS64.TRYWAIT P3, [R212+URZ+0x28c50], R213 ;  /* 0x028c50d5d40075a7 */ /* 0x000ee4000806017f */
[----:B---3--:R-:W-:Y:S05]  /*e640*/  @!P3 BRA `(.L_x_2772) ;  /* 0x0000011c0018b947 */ /* 0x008fea0003800000 */
.L_x_2771:
[----:B------:R-:W-:Y:S05]  /*e650*/  BSYNC B2 ;  /* 0x0000000000027941 */ /* 0x000fea0003800000 */
.L_x_2770:
[----:B------:R-:W-:Y:S01]  /*e660*/  IMAD R168, R211, 0x1000, R190 ;  /* 0x00001000d3a87824 */ /* 0x000fe200078e02be */
[----:B------:R-:W-:Y:S01]  /*e670*/  WARPGROUP.ARRIVE ;  /* 0x00000000000079c5 */ /* 0x000fe20000000000 */
[----:B------:R-:W-:Y:S01]  /*e680*/  IMAD.MOV.U32 R169, RZ, RZ, 0x40000040 ;  /* 0x40000040ffa97424 */ /* 0x000fe200078e00ff */
[----:B------:R-:W-:Y:S01]  /*e690*/  ISETP.GT.AND P3, PT, R14, R210, PT ;  /* 0x000000d20e00720c */ /* 0x000fe20003f64270 */
[----:B01-3--:R-:W-:Y:S01]  /*e6a0*/  @!P1 VIADD R212, R212, 0x28c60 ;  /* 0x00028c60d4d49836 */ /* 0x00bfe20000000000 */
[----:B------:R-:W-:Y:S01]  /*e6b0*/  R2UR UR6, R168 ;  /* 0x00000000a80672ca */ /* 0x000fe200000e0000 */
[----:B------:R-:W-:Y:S01]  /*e6c0*/  VIADD R14, R14, 0xffffffff ;  /* 0xffffffff0e0e7836 */ /* 0x000fe20000000000 */
[----:B------:R-:W-:Y:S01]  /*e6d0*/  R2UR UR7, R169 ;  /* 0x00000000a90772ca */ /* 0x000fe200000e0000 */
[----:B------:R-:W-:Y:S01]  /*e6e0*/  IMAD.MOV.U32 R169, RZ, RZ, 0x40000040 ;  /* 0x40000040ffa97424 */ /* 0x000fe200078e00ff */
[----:B------:R-:W-:Y:S01]  /*e6f0*/  @!P1 PRMT R212, RZ, 0x654, R212 ;  /* 0x00000654ffd49816 */ /* 0x000fe200000000d4 */
[----:B------:R-:W-:-:S02]  /*e700*/  IMAD.MOV.U32 R20, RZ, RZ, R170 ;  /* 0x000000ffff147224 */ /* 0x000fc400078e00aa */
[----:B------:R-:W-:Y:S02]  /*e710*/  IMAD.MOV.U32 R12, RZ, RZ, R172 ;  /* 0x000000ffff0c7224 */ /* 0x000fe400078e00ac */
[----:B------:R-:W-:-:S06]  /*e720*/  IMAD.MOV.U32 R18, RZ, RZ, R211 ;  /* 0x000000ffff127224 */ /* 0x000fcc00078e00d3 */
        /* <DEDUP_REMOVED lines=34> */
[----:B------:R-:W-:Y:S05]  /*e950*/  BSYNC B0 ;  /* 0x0000000000007941 */ /* 0x000fea0003800000 */
.L_x_2754:
[----:B------:R-:W-:Y:S02]  /*e960*/  IMAD.MOV.U32 R20, RZ, RZ, R170 ;  /* 0x000000ffff147224 */ /* 0x000fe400078e00aa */
[----:B------:R-:W-:Y:S02]  /*e970*/  IMAD.MOV.U32 R12, RZ, RZ, R172 ;  /* 0x000000ffff0c7224 */ /* 0x000fe400078e00ac */
[----:B------:R-:W-:-:S07]  /*e980*/  IMAD.MOV.U32 R18, RZ, RZ, R211 ;  /* 0x000000ffff127224 */ /* 0x000fce00078e00d3 */
.L_x_2753:
[----:B------:R-:W-:Y:S05]  /*e990*/  BSYNC B1 ;  /* 0x0000000000017941 */ /* 0x000fea0003800000 */
.L_x_2752:
[----:B------:R-:W1:Y:S01]  /*e9a0*/  LDC R152, c[0x0][0x448] ;  /* 0x00011200ff987b82 */ /* 0x000e620000000800 */
[----:B------:R-:W-:-:S07]  /*e9b0*/  IADD3 R155, R23, 0x1, -R22 ;  /* 0x00000001179b7810 */ /* 0x000fce0007ffe816 */
[----:B------:R-:W2:Y:S01]  /*e9c0*/  LDC R156, c[0x0][0x9e4] ;  /* 0x00027900ff9c7b82 */ /* 0x000ea20000000800 */
[----:B-1----:R-:W-:Y:S01]  /*e9d0*/  ISETP.NE.AND P5, PT, R152, 0x1, PT ;  /* 0x000000019800780c */ /* 0x002fe20003fa5270 */
[----:B------:R-:W-:Y:S01]  /*e9e0*/  VIADD R152, R192, 0x3f ;  /* 0x0000003fc0987836 */ /* 0x000fe20000000000 */
[----:B--2---:R-:W-:-:S11]  /*e9f0*/  ISETP.GE.AND P6, PT, R156, 0x1, PT ;  /* 0x000000019c00780c */ /* 0x004fd60003fc6270 */
[----:B------:R-:W1:Y:S08]  /*ea00*/  @P5 LDC R153, c[0x0][0x44c] ;  /* 0x00011300ff995b82 */ /* 0x000e700000000800 */
[----:B------:R-:W2:Y:S01]  /*ea10*/  @P5 LDC R154, c[0x0][0x450] ;  /* 0x00011400ff9a5b82 */ /* 0x000ea20000000800 */
[----:B-1----:R-:W-:-:S05]  /*ea20*/  @P5 IMAD.HI.U32 R153, R152, R153, RZ ;  /* 0x0000009998995227 */ /* 0x002fca00078e00ff */
[----:B--2---:R-:W-:-:S05]  /*ea30*/  @P5 SHF.R.U32.HI R152, RZ, R154, R153 ;  /* 0x0000009aff985219 */ /* 0x004fca0000011699 */
[----:B------:R-:W-:-:S04]  /*ea40*/  IMAD.IADD R152, R155, 0x1, R152 ;  /* 0x000000019b987824 */ /* 0x000fc800078e0298 */
[----:B------:R-:W-:Y:S01]  /*ea50*/  IMAD.IADD R154, R152, 0x1, -R21 ;  /* 0x00000001989a7824 */ /* 0x000fe200078e0a15 */
[----:B------:R-:W-:Y:S06]  /*ea60*/  @!P6 BRA `(.L_x_2774) ;  /* 0x000000000048e947 */ /* 0x000fec0003800000 */
[----:B------:R-:W-:Y:S01]  /*ea70*/  IMAD.MOV.U32 R21, RZ, RZ, R152 ;  /* 0x000000ffff157224 */ /* 0x000fe200078e0098 */
[----:B------:R-:W-:Y:S04]  /*ea80*/  BSSY B0, `(.L_x_2775) ;  /* 0x000000e000007945 */ /* 0x000fe80003800000 */
[----:B------:R-:W-:-:S13]  /*ea90*/  ISETP.GT.AND P2, PT, R21, -0x1, PT ;  /* 0xffffffff1500780c */ /* 0x000fda0003f44270 */
[----:B------:R-:W-:Y:S05]  /*eaa0*/  @P2 BRA `(.L_x_2776) ;  /* 0x00000000001c2947 */ /* 0x000fea0003800000 */
[----:B------:R-:W-:Y:S02]  /*eab0*/  ISETP.NE.AND P2, PT, R156, 0x1, PT ;  /* 0x000000019c00780c */ /* 0x000fe40003f45270 */
[----:B------:R-:W-:-:S11]  /*eac0*/  LOP3.LUT R21, RZ, R21, RZ, 0x33, !PT ;  /* 0x00000015ff157212 */ /* 0x000fd600078e33ff */
[----:B------:R-:W1:Y:S02]  /*ead0*/  @P2 LDC.64 R152, c[0x0][0x9e8] ;  /* 0x00027a00ff982b82 */ /* 0x000e640000000a00 */
[----:B-1----:R-:W-:-:S05]  /*eae0*/  @P2 IMAD.HI.U32 R152, R21, R152, RZ ;  /* 0x0000009815982227 */ /* 0x002fca00078e00ff */
[----:B------:R-:W-:-:S04]  /*eaf0*/  @P2 SHF.R.U32.HI R21, RZ, R153, R152 ;  /* 0x00000099ff152219 */ /* 0x000fc80000011698 */
[----:B------:R-:W-:Y:S01]  /*eb00*/  LOP3.LUT R21, RZ, R21, RZ, 0x33, !PT ;  /* 0x00000015ff157212 */ /* 0x000fe200078e33ff */
[----:B------:R-:W-:Y:S06]  /*eb10*/  BRA `(.L_x_2777) ;  /* 0x0000000000107947 */ /* 0x000fec0003800000 */
.L_x_2776:
[----:B------:R-:W-:-:S13]  /*eb20*/  ISETP.NE.AND P2, PT, R156, 0x1, PT ;  /* 0x000000019c00780c */ /* 0x000fda0003f45270 */
[----:B------:R-:W1:Y:S02]  /*eb30*/  @P2 LDC.64 R152, c[0x0][0x9e8] ;  /* 0x00027a00ff982b82 */ /* 0x000e640000000a00 */
[----:B-1----:R-:W-:-:S05]  /*eb40*/  @P2 IMAD.HI.U32 R152, R21, R152, RZ ;  /* 0x0000009815982227 */ /* 0x002fca00078e00ff */
[----:B------:R-:W-:-:S07]  /*eb50*/  @P2 SHF.R.U32.HI R21, RZ, R153, R152 ;  /* 0x00000099ff152219 */ /* 0x000fce0000011698 */
.L_x_2777:
[----:B------:R-:W-:Y:S05]  /*eb60*/  BSYNC B0 ;  /* 0x0000000000007941 */ /* 0x000fea0003800000 */
.L_x_2775:
[----:B------:R-:W-:-:S05]  /*eb70*/  IMAD R21, R21, R156, RZ ;  /* 0x0000009c15157224 */ /* 0x000fca00078e02ff */
[----:B------:R-:W-:-:S07]  /*eb80*/  VIMNMX R154, R154, R21, !PT ;  /* 0x000000159a9a7248 */ /* 0x000fce0007fe0100 */
.L_x_2774:
[----:B------:R-:W-:Y:S01]  /*eb90*/  VIADD R154, R154, 0x3f ;  /* 0x0000003f9a9a7836 */ /* 0x000fe20000000000 */
[----:B------:R-:W-:Y:S04]  /*eba0*/  BSSY B0, `(.L_x_2778) ;  /* 0x00001ad000007945 */ /* 0x000fe80003800000 */
[----:B------:R-:W-:-:S04]  /*ebb0*/  SHF.R.S32.HI R21, RZ, 0x1f, R154 ;  /* 0x0000001fff157819 */ /* 0x000fc8000001149a */
[----:B------:R-:W-:-:S04]  /*ebc0*/  LEA.HI R21, R21, R154, RZ, 0x6 ;  /* 0x0000009a15157211 */ /* 0x000fc800078f30ff */
[----:B------:R-:W-:-:S04]  /*ebd0*/  SHF.R.S32.HI R21, RZ, 0x6, R21 ;  /* 0x00000006ff157819 */ /* 0x000fc80000011415 */
[----:B------:R-:W-:-:S04]  /*ebe0*/  VIMNMX R21, R202, R21, !PT ;  /* 0x00000015ca157248 */ /* 0x000fc80007fe0100 */
[----:B------:R-:W-:-:S13]  /*ebf0*/  ISETP.GE.AND P2, PT, R14, R21, PT ;  /* 0x000000150e00720c */ /* 0x000fda0003f46270 */
[----:B------:R-:W-:Y:S05]  /*ec00*/  @!P2 BRA `(.L_x_2779) ;  /* 0x000000180098a947 */ /* 0x000fea0003800000 */
[----:B------:R-:W-:Y:S01]  /*ec10*/  BSSY B1, `(.L_x_2780) ;  /* 0x00001a4000017945 */ /* 0x000fe20003800000 */
[----:B------:R-:W-:Y:S02]  /*ec20*/  IMAD.MOV.U32 R208, RZ, RZ, R20 ;  /* 0x000000ffffd07224 */ /* 0x000fe400078e0014 */
[----:B------:R-:W-:Y:S02]  /*ec30*/  IMAD.MOV.U32 R209, RZ, RZ, R12 ;  /* 0x000000ffffd17224 */ /* 0x000fe400078e000c */
[----:B------:R-:W-:Y:S02]  /*ec40*/  IMAD.MOV.U32 R206, RZ, RZ, R14 ;  /* 0x000000ffffce7224 */ /* 0x000fe400078e000e */
[----:B------:R-:W-:-:S07]  /*ec50*/  IMAD.MOV.U32 R210, RZ, RZ, R18 ;  /* 0x000000ffffd27224 */ /* 0x000fce00078e0012 */
.L_x_2791:
[----:B------:R-:W-:Y:S02]  /*ec60*/  VIADD R18, R210, 0x1 ;  /* 0x00000001d2127836 */ /* 0x000fe40000000000 */
[----:B------:R-:W-:Y:S02]  /*ec70*/  IMAD.MOV.U32 R12, RZ, RZ, R206 ;  /* 0x000000ffff0c7224 */ /* 0x000fe400078e00ce */
[----:B------:R-:W-:Y:S01]  /*ec80*/  VIADD R206, R206, 0xffffffff ;  /* 0xffffffffcece7836 */ /* 0x000fe20000000000 */
[----:B------:R-:W-:Y:S02]  /*ec90*/  ISETP.NE.AND P3, PT, R18, 0x2, PT ;  /* 0x000000021200780c */ /* 0x000fe40003f65270 */
[----:B------:R-:W-:Y:S02]  /*eca0*/  ISETP.GT.AND P2, PT, R12, R21, PT ;  /* 0x000000150c00720c */ /* 0x000fe40003f44270 */
[----:B------:R-:W-:Y:S02]  /*ecb0*/  SEL R12, RZ, 0x1, P3 ;  /* 0x00000001ff0c7807 */ /* 0x000fe40001800000 */
[----:B------:R-:W-:-:S02]  /*ecc0*/  SEL R18, R18, RZ, P3 ;  /* 0x000000ff12127207 */ /* 0x000fc40001800000 */
[----:B------:R-:W-:Y:S01]  /*ecd0*/  LOP3.LUT R19, R19, R12, RZ, 0x3c, !PT ;  /* 0x0000000c13137212 */ /* 0x000fe200078e3cff */
[----:B-1----:R-:W-:Y:S06]  /*ece0*/  @!P0 BRA `(.L_x_2781) ;  /* 0x0000000000048947 */ /* 0x002fec0003800000 */
[----:B------:R-:W-:Y:S01]  /*ecf0*/  BPT.TRAP 0x1 ;  /* 0x000000040000795c */ /* 0x000fe20000300000 */
.L_x_2781:
[----:B------:R-:W-:Y:S01]  /*ed00*/  IMAD R14, R18, 0x8, R2 ;  /* 0x00000008120e7824 */ /* 0x000fe200078e0202 */
[----:B------:R-:W-:-:S04]  /*ed10*/  SHF.L.U32 R207, R19, 0x1f, RZ ;  /* 0x0000001f13cf7819 */ /* 0x000fc800000006ff */
[----:B------:R1:W2:Y:S01]  /*ed20*/  SYNCS.PHASECHK.TRANS64.TRYWAIT P3, [R14+URZ+0x28c30], R207 ;  /* 0x028c30cf0e0075a7 */ /* 0x0002a2000806017f */
[----:B------:R-:W-:Y:S05]  /*ed30*/  @!P0 BRA `(.L_x_2782) ;  /* 0x0000000000048947 */ /* 0x000fea0003800000 */
[----:B------:R-:W-:Y:S01]  /*ed40*/  BPT.TRAP 0x1 ;  /* 0x000000040000795c */ /* 0x000fe20000300000 */
.L_x_2782:
[----:B------:R-:W-:Y:S01]  /*ed50*/  BSSY B2, `(.L_x_2783) ;  /* 0x0000006000027945 */ /* 0x000fe20003800000 */
[----:B------:R-:W-:Y:S02]  /*ed60*/  IMAD R154, R18, 0x200, R15 ;  /* 0x00000200129a7824 */ /* 0x000fe400078e020f */
[----:B------:R-:W-:Y:S01]  /*ed70*/  IMAD.MOV.U32 R155, RZ, RZ, 0x40000040 ;  /* 0x40000040ff9b7424 */ /* 0x000fe200078e00ff */
[----:B--2---:R-:W-:Y:S06]  /*ed80*/  @P3 BRA `(.L_x_2784) ;  /* 0x0000000000083947 */ /* 0x004fec0003800000 */
[----:B------:R-:W2:Y:S02]  /*ed90*/  SYNCS.PHASECHK.TRANS64.TRYWAIT P3, [R14+URZ+0x28c30], R207 ;  /* 0x028c30cf0e0075a7 */ /* 0x000ea4000806017f */
[----:B--2---:R-:W-:Y:S05]  /*eda0*/  @!P3 BRA `(.L_x_2785) ;  /* 0x000001140054b947 */ /* 0x004fea0003800000 */
.L_x_2784:
[----:B------:R-:W-:Y:S05]  /*edb0*/  BSYNC B2 ;  /* 0x0000000000027941 */ /* 0x000fea0003800000 */
.L_x_2783:
[C---:B------:R-:W-:Y:S01]  /*edc0*/  R2UR UR6, R154.reuse ;  /* 0x000000009a0672ca */ /* 0x040fe200000e0000 */
[C---:B------:R-:W-:Y:S01]  /*edd0*/  VIADD R152, R154.reuse, 0x2 ;  /* 0x000000029a987836 */ /* 0x040fe20000000000 */
[----:B------:R-:W-:Y:S01]  /*ede0*/  R2UR UR7, R155 ;  /* 0x000000009b0772ca */ /* 0x000fe200000e0000 */
[----:B------:R-:W-:Y:S01]  /*edf0*/  VIADD R12, R154, 0x4 ;  /* 0x000000049a0c7836 */ /* 0x000fe20000000000 */
[----:B------:R-:W-:Y:S01]  /*ee00*/  R2UR UR4, R4 ;  /* 0x00000000040472ca */ /* 0x000fe200000e0000 */
[----:B------:R-:W-:Y:S01]  /*ee10*/  VIADD R154, R154, 0x6 ;  /* 0x000000069a9a7836 */ /* 0x000fe20000000000 */
[----:B------:R-:W-:Y:S01]  /*ee20*/  R2UR UR5, R5 ;  /* 0x00000000050572ca */ /* 0x000fe200000e0000 */
[----:B------:R-:W-:Y:S01]  /*ee30*/  IMAD.MOV.U32 R153, RZ, RZ, 0x40000040 ;  /* 0x40000040ff997424 */ /* 0x000fe200078e00ff */
[----:B------:R-:W-:Y:S01]  /*ee40*/  R2UR UR10, R152 ;  /* 0x00000000980a72ca */ /* 0x000fe200000e0000 */
[----:B------:R-:W-:Y:S01]  /*ee50*/  IMAD.MOV.U32 R155, RZ, RZ, 0x40000040 ;  /* 0x40000040ff9b7424 */ /* 0x000fe200078e00ff */
[----:B------:R-:W-:Y:S01]  /*ee60*/  R2UR UR18, R154 ;  /* 0x000000009a1272ca */ /* 0x000fe200000e0000 */
[----:B------:R-:W-:Y:S01]  /*ee70*/  IMAD.MOV.U32 R13, RZ, RZ, 0x40000040 ;  /* 0x40000040ff0d7424 */ /* 0x000fe200078e00ff */
[----:B------:R-:W-:-:S02]  /*ee80*/  R2UR UR11, R153 ;  /* 0x00000000990b72ca */ /* 0x000fc400000e0000 */
[----:B------:R-:W-:Y:S02]  /*ee90*/  R2UR UR19, R155 ;  /* 0x000000009b1372ca */ /* 0x000fe400000e0000 */
[----:B------:R-:W-:Y:S01]  /*eea0*/  WARPGROUP.ARRIVE ;  /* 0x00000000000079c5 */ /* 0x000fe20000000000 */
[----:B------:R-:W-:Y:S02]  /*eeb0*/  R2UR UR8, R10 ;  /* 0x000000000a0872ca */ /* 0x000fe400000e0000 */
[----:B------:R-:W-:Y:S02]  /*eec0*/  R2UR UR9, R11 ;  /* 0x000000000b0972ca */ /* 0x000fe400000e0000 */
[----:B------:R-:W-:Y:S01]  /*eed0*/  R2UR UR14, R12 ;  /* 0x000000000c0e72ca */ /* 0x000fe200000e0000 */
[----:B------:R-:W-:Y:S01]  /*eee0*/  HGMMA.64x64x16.F32.BF16 R152, gdesc[UR4], RZ, !UPT, gsb0 ;  /* 0x00e00000049879f0 */ /* 0x000fe2000c0018ff */
[----:B------:R-:W-:Y:S01]  /*eef0*/  R2UR UR15, R13 ;  /* 0x000000000d0f72ca */ /* 0x000fe200000e0000 */
[----:B------:R-:W-:Y:S01]  /*ef00*/  ULDC UR4, c[0x0][0x988] ;  /* 0x0002620000047ab9 */ /* 0x000fe20000000800 */
[----:B------:R-:W-:-:S02]  /*ef10*/  R2UR UR12, R8 ;  /* 0x00000000080c72ca */ /* 0x000fc400000e0000 */
        /* <DEDUP_REMOVED lines=29> */
[----:B------:R-:W3:Y:S02]  /*f0f0*/  SHFL.BFLY PT, R13, R12, 0x2, 0x1f ;  /* 0x0c401f000c0d7f89 */ /* 0x000ee400000e0000 */
[----:B---3--:R-:W-:-:S05]  /*f100*/  FMNMX.FTZ R12, R12, R13, !PT ;  /* 0x0000000d0c0c7209 */ /* 0x008fca0007810000 */
[----:B------:R-:W3:Y:S02]  /*f110*/  SHFL.BFLY PT, R13, R12, 0x1, 0x1f ;  /* 0x0c201f000c0d7f89 */ /* 0x000ee400000e0000 */
[----:B---3--:R-:W-:Y:S01]  /*f120*/  FMNMX.FTZ R12, R12, R13, !PT ;  /* 0x0000000d0c0c7209 */ /* 0x008fe20007810000 */
[----:B------:R-:W-:-:S04]  /*f130*/  IMAD.U32 R13, RZ, RZ, UR4 ;  /* 0x00000004ff0d7e24 */ /* 0x000fc8000f8e00ff */
[C---:B------:R-:W-:Y:S01]  /*f140*/  FADD.FTZ R209, -R12.reuse, R209 ;  /* 0x000000d10cd17221 */ /* 0x040fe20000010100 */
[----:B------:R-:W-:-:S03]  /*f150*/  FMUL.FTZ R20, R12, R13 ;  /* 0x0000000d0c147220 */ /* 0x000fc60000410000 */
        /* <DEDUP_REMOVED lines=17> */
[----:B------:R-:W-:Y:S01]  /*f270*/  @!P1 VIADD R20, R14, 0x28c40 ;  /* 0x00028c400e149836 */ /* 0x000fe20000000000 */
[----:B------:R-:W3:Y:S04]  /*f280*/  MUFU.EX2 R168, R211 ;  /* 0x000000d300a87308 */ /* 0x000ee80000000800 */
[----:B------:R-:W-:-:S04]  /*f290*/  @!P1 PRMT R20, RZ, 0x654, R20 ;  /* 0x00000654ff149816 */ /* 0x000fc80000000014 */
[----:B------:R4:W-:Y:S01]  /*f2a0*/  @!P1 SYNCS.ARRIVE.TRANS64.RED.A1T0 RZ, [R20+URZ], RZ ;  /* 0x000000ff14ff99a7 */ /* 0x0009e2000810043f */
[----:B------:R-:W5:Y:S01]  /*f2b0*/  MUFU.EX2 R152, R152 ;  /* 0x0000009800987308 */ /* 0x000f620000000800 */
[----:B----4-:R-:W-:-:S07]  /*f2c0*/  IMAD.MOV R20, RZ, RZ, -R194 ;  /* 0x000000ffff147224 */ /* 0x010fce00078e0ac2 */
[----:B------:R-:W4:Y:S01]  /*f2d0*/  MUFU.EX2 R153, R153 ;  /* 0x0000009900997308 */ /* 0x000f220000000800 */
[-C--:B---3--:R-:W-:Y:S01]  /*f2e0*/  FMUL.FTZ R24, R24, R168.reuse ;  /* 0x000000a818187220 */ /* 0x088fe20000410000 */
[-C--:B------:R-:W-:Y:S01]  /*f2f0*/  FMUL.FTZ R25, R25, R168.reuse ;  /* 0x000000a819197220 */ /* 0x080fe20000410000 */
[----:B------:R-:W-:Y:S01]  /*f300*/  FMUL.FTZ R28, R28, R168 ;  /* 0x000000a81c1c7220 */ /* 0x000fe20000410000 */
[----:B------:R-:W-:Y:S01]  /*f310*/  ISETP.NE.AND P3, PT, R184, R20, PT ;  /* 0x00000014b800720c */ /* 0x000fe20003f65270 */
[----:B------:R-:W-:Y:S01]  /*f320*/  FMUL.FTZ R29, R29, R168 ;  /* 0x000000a81d1d7220 */ /* 0x000fe20000410000 */
[----:B------:R-:W-:Y:S01]  /*f330*/  FMNMX.FTZ R20, R154, R208, !PT ;  /* 0x000000d09a147209 */ /* 0x000fe20007810000 */
[-C--:B------:R-:W-:Y:S01]  /*f340*/  FMUL.FTZ R32, R32, R168.reuse ;  /* 0x000000a820207220 */ /* 0x080fe20000410000 */
[----:B------:R-:W-:Y:S01]  /*f350*/  FMUL.FTZ R33, R33, R168 ;  /* 0x000000a821217220 */ /* 0x000fe20000410000 */
[----:B-----5:R-:W-:Y:S01]  /*f360*/  FFMA.FTZ R0, R168, R0, R152 ;  /* 0x00000000a8007223 */ /* 0x020fe20000010098 */
[-C--:B------:R-:W-:Y:S01]  /*f370*/  FMUL.FTZ R36, R36, R168.reuse ;  /* 0x000000a824247220 */ /* 0x080fe20000410000 */
[-C--:B------:R-:W-:Y:S01]  /*f380*/  FMUL.FTZ R37, R37, R168.reuse ;  /* 0x000000a825257220 */ /* 0x080fe20000410000 */
[-C--:B------:R-:W-:Y:S01]  /*f390*/  FMUL.FTZ R40, R40, R168.reuse ;  /* 0x000000a828287220 */ /* 0x080fe20000410000 */
[-C--:B------:R-:W-:Y:S01]  /*f3a0*/  FMUL.FTZ R41, R41, R168.reuse ;  /* 0x000000a829297220 */ /* 0x080fe20000410000 */
[-C--:B------:R-:W-:Y:S01]  /*f3b0*/  FMUL.FTZ R44, R44, R168.reuse ;  /* 0x000000a82c2c7220 */ /* 0x080fe20000410000 */
[-C--:B------:R-:W-:Y:S01]  /*f3c0*/  FMUL.FTZ R45, R45, R168.reuse ;  /* 0x000000a82d2d7220 */ /* 0x080fe20000410000 */
[----:B------:R-:W-:Y:S01]  /*f3d0*/  FMUL.FTZ R48, R48, R168 ;  /* 0x000000a830307220 */ /* 0x000fe20000410000 */
[----:B------:R-:W-:-:S02]  /*f3e0*/  @!P3 IMAD R211, R210, 0x40, R191 ;  /* 0x00000040d2d3b824 */ /* 0x000fc400078e02bf */
[C---:B----4-:R-:W-:Y:S01]  /*f3f0*/  FADD.FTZ R0, R153.reuse, R0 ;  /* 0x0000000099007221 */ /* 0x050fe20000010000 */
[----:B------:R-:W-:Y:S01]  /*f400*/  F2FP.BF16.F32.PACK_AB R152, R153, R152 ;  /* 0x000000989998723e */ /* 0x000fe200000010ff */
[----:B------:R-:W-:Y:S01]  /*f410*/  FMUL.FTZ R49, R49, R168 ;  /* 0x000000a831317220 */ /* 0x000fe20000410000 */
[----:B------:R-:W-:Y:S01]  /*f420*/  @!P3 IMAD R153, R211, 0x4, R2 ;  /* 0x00000004d399b824 */ /* 0x000fe200078e0202 */
        /* <DEDUP_REMOVED lines=65> */
[----:B------:R-:W-:Y:S01]  /*f840*/  @!P3 STS [R153+0x28800], R168 ;  /* 0x028800a89900b388 */ /* 0x000fe20000000800 */
[----:B------:R-:W3:Y:S03]  /*f850*/  MUFU.EX2 R156, R156 ;  /* 0x0000009c009c7308 */ /* 0x000ee60000000800 */
[----:B------:R-:W4:Y:S05]  /*f860*/  SHFL.BFLY PT, R168, R20, 0x2, 0x1f ;  /* 0x0c401f0014a87f89 */ /* 0x000f2a00000e0000 */
[----:B------:R-:W5:Y:S08]  /*f870*/  MUFU.EX2 R157, R157 ;  /* 0x0000009d009d7308 */ /* 0x000f700000000800 */
[----:B------:R-:W0:Y:S01]  /*f880*/  MUFU.EX2 R160, R160 ;  /* 0x000000a000a07308 */ /* 0x000e220000000800 */
[----:B---3--:R-:W-:-:S07]  /*f890*/  FADD.FTZ R0, R156, R0 ;  /* 0x000000009c007221 */ /* 0x008fce0000010000 */
[----:B------:R-:W-:Y:S01]  /*f8a0*/  MUFU.EX2 R161, R161 ;  /* 0x000000a100a17308 */ /* 0x000fe20000000800 */
[----:B-----5:R-:W-:Y:S01]  /*f8b0*/  FADD.FTZ R211, R157, R0 ;  /* 0x000000009dd37221 */ /* 0x020fe20000010000 */
[----:B----4-:R-:W-:-:S05]  /*f8c0*/  FMNMX.FTZ R20, R20, R168, !PT ;  /* 0x000000a814147209 */ /* 0x010fca0007810000 */
[----:B------:R-:W3:Y:S01]  /*f8d0*/  SHFL.BFLY PT, R168, R20, 0x1, 0x1f ;  /* 0x0c201f0014a87f89 */ /* 0x000ee200000e0000 */
[----:B------:R-:W-:Y:S01]  /*f8e0*/  MUFU.EX2 R164, R164 ;  /* 0x000000a400a47308 */ /* 0x000fe20000000800 */
[----:B0-----:R-:W-:-:S07]  /*f8f0*/  FADD.FTZ R0, R160, R211 ;  /* 0x000000d3a0007221 */ /* 0x001fce0000010000 */
[----:B------:R-:W-:Y:S08]  /*f900*/  MUFU.EX2 R165, R165 ;  /* 0x000000a500a57308 */ /* 0x000ff00000000800 */
[----:B------:R-:W-:Y:S01]  /*f910*/  MUFU.EX2 R209, R209 ;  /* 0x000000d100d17308 */ /* 0x000fe20000000800 */
[----:B---3--:R-:W-:-:S07]  /*f920*/  FMNMX.FTZ R20, R20, R168, !PT ;  /* 0x000000a814147209 */ /* 0x008fce0007810000 */
[----:B------:R-:W-:Y:S01]  /*f930*/  MUFU.EX2 R169, R169 ;  /* 0x000000a900a97308 */ /* 0x000fe20000000800 */
[----:B------:R-:W-:-:S04]  /*f940*/  FADD.FTZ R168, -R20, R208 ;  /* 0x000000d014a87221 */ /* 0x000fc80000010100 */
[----:B------:R-:W-:-:S03]  /*f950*/  FMUL.FTZ R168, R168, R13 ;  /* 0x0000000da8a87220 */ /* 0x000fc60000410000 */
[----:B------:R-:W-:Y:S08]  /*f960*/  MUFU.EX2 R172, R172 ;  /* 0x000000ac00ac7308 */ /* 0x000ff00000000800 */
[----:B------:R-:W0:Y:S08]  /*f970*/  MUFU.EX2 R168, R168 ;  /* 0x000000a800a87308 */ /* 0x000e300000000800 */
[----:B------:R-:W3:Y:S08]  /*f980*/  MUFU.EX2 R173, R173 ;  /* 0x000000ad00ad7308 */ /* 0x000ef00000000800 */
[----:B------:R-:W-:Y:S01]  /*f990*/  MUFU.EX2 R176, R176 ;  /* 0x000000b000b07308 */ /* 0x000fe20000000800 */
[----:B0-----:R0:W-:Y:S01]  /*f9a0*/  @!P3 STS [R153+0x28820], R168 ;  /* 0x028820a89900b388 */ /* 0x0011e20000000800 */
        /* <DEDUP_REMOVED lines=9> */
[-C--:B0-----:R-:W-:Y:S01]  /*fa40*/  FMUL.FTZ R153, R20, R13.reuse ;  /* 0x0000000d14997220 */ /* 0x081fe20000410000 */
        /* <DEDUP_REMOVED lines=37> */
[C---:B------:R-:W-:Y:S01]  /*fca0*/  FADD.FTZ R157, R161.reuse, R0 ;  /* 0x00000000a19d7221 */ /* 0x040fe20000010000 */
[----:B------:R-:W-:Y:S01]  /*fcb0*/  F2FP.BF16.F32.PACK_AB R156, R161, R160 ;  /* 0x000000a0a19c723e */ /* 0x000fe200000010ff */
[-C--:B------:R-:W-:Y:S01]  /*fcc0*/  FMUL.FTZ R75, R75, R168.reuse ;  /* 0x000000a84b4b7220 */ /* 0x080fe20000410000 */
[----:B------:R-:W-:Y:S01]  /*fcd0*/  F2FP.BF16.F32.PACK_AB R160, R169, R209 ;  /* 0x000000d1a9a0723e */ /* 0x000fe200000010ff */
[----:B------:R-:W-:Y:S01]  /*fce0*/  FADD.FTZ R0, R164, R157 ;  /* 0x0000009da4007221 */ /* 0x000fe20000010000 */
[-C--:B------:R-:W-:Y:S01]  /*fcf0*/  FMUL.FTZ R78, R78, R168.reuse ;  /* 0x000000a84e4e7220 */ /* 0x080fe20000410000 */
[----:B------:R0:W5:Y:S01]  /*fd00*/  MUFU.EX2 R181, R158 ;  /* 0x0000009e00b57308 */ /* 0x0001620000000800 */
[-C--:B------:R-:W-:Y:S01]  /*fd10*/  FMUL.FTZ R79, R79, R168.reuse ;  /* 0x000000a84f4f7220 */ /* 0x080fe20000410000 */
[----:B------:R-:W-:Y:S01]  /*fd20*/  FADD.FTZ R0, R165, R0 ;  /* 0x00000000a5007221 */ /* 0x000fe20000010000 */
[-C--:B------:R-:W-:Y:S01]  /*fd30*/  FMUL.FTZ R82, R82, R168.reuse ;  /* 0x000000a852527220 */ /* 0x080fe20000410000 */
[-C--:B------:R-:W-:Y:S01]  /*fd40*/  FMUL.FTZ R83, R83, R168.reuse ;  /* 0x000000a853537220 */ /* 0x080fe20000410000 */
[-C--:B------:R-:W-:Y:S01]  /*fd50*/  FMUL.FTZ R86, R86, R168.reuse ;  /* 0x000000a856567220 */ /* 0x080fe20000410000 */
[----:B------:R-:W-:Y:S01]  /*fd60*/  FADD.FTZ R0, R209, R0 ;  /* 0x00000000d1007221 */ /* 0x000fe20000010000 */
[----:B------:R-:W-:Y:S01]  /*fd70*/  FMUL.FTZ R87, R87, R168 ;  /* 0x000000a857577220 */ /* 0x000fe20000410000 */
[----:B------:R-:W1:Y:S01]  /*fd80*/  MUFU.EX2 R180, R180 ;  /* 0x000000b400b47308 */ /* 0x000e620000000800 */
[----:B0-----:R-:W-:Y:S01]  /*fd90*/  F2FP.BF16.F32.PACK_AB R158, R165, R164 ;  /* 0x000000a4a59e723e */ /* 0x001fe200000010ff */
[----:B------:R-:W-:Y:S01]  /*fda0*/  FADD.FTZ R157, R169, R0 ;  /* 0x00000000a99d7221 */ /* 0x000fe20000010000 */
[-C--:B------:R-:W-:Y:S01]  /*fdb0*/  FMUL.FTZ R90, R90, R168.reuse ;  /* 0x000000a85a5a7220 */ /* 0x080fe20000410000 */
[-C--:B------:R-:W-:Y:S01]  /*fdc0*/  FMUL.FTZ R91, R91, R168.reuse ;  /* 0x000000a85b5b7220 */ /* 0x080fe20000410000 */
[-C--:B------:R-:W-:Y:S01]  /*fdd0*/  FMUL.FTZ R94, R94, R168.reuse ;  /* 0x000000a85e5e7220 */ /* 0x080fe20000410000 */
[----:B------:R-:W-:Y:S01]  /*fde0*/  FADD.FTZ R0, R172, R157 ;  /* 0x0000009dac007221 */ /* 0x000fe20000010000 */
[-C--:B------:R-:W-:Y:S01]  /*fdf0*/  FMUL.FTZ R95, R95, R168.reuse ;  /* 0x000000a85f5f7220 */ /* 0x080fe20000410000 */
[----:B------:R-:W0:Y:S01]  /*fe00*/  MUFU.EX2 R159, R159 ;  /* 0x0000009f009f7308 */ /* 0x000e220000000800 */
[-C--:B------:R-:W-:Y:S01]  /*fe10*/  FMUL.FTZ R98, R98, R168.reuse ;  /* 0x000000a862627220 */ /* 0x080fe20000410000 */
[----:B---3--:R-:W-:Y:S01]  /*fe20*/  FADD.FTZ R157, R173, R0 ;  /* 0x00000000ad9d7221 */ /* 0x008fe20000010000 */
[----:B----4-:R-:W-:Y:S01]  /*fe30*/  FFMA.FTZ R0, R168, R3, R153 ;  /* 0x00000003a8007223 */ /* 0x010fe20000010099 */
[----:B------:R-:W-:Y:S01]  /*fe40*/  F2FP.BF16.F32.PACK_AB R153, R155, R153 ;  /* 0x000000999b99723e */ /* 0x000fe200000010ff */
[-C--:B------:R-:W-:Y:S01]  /*fe50*/  FMUL.FTZ R99, R99, R168.reuse ;  /* 0x000000a863637220 */ /* 0x080fe20000410000 */
[----:B------:R-:W-:Y:S01]  /*fe60*/  FADD.FTZ R164, R176, R157 ;  /* 0x0000009db0a47221 */ /* 0x000fe20000010000 */
[----:B------:R-:W-:Y:S01]  /*fe70*/  FADD.FTZ R0, R155, R0 ;  /* 0x000000009b007221 */ /* 0x000fe20000010000 */
[----:B------:R3:W-:Y:S01]  /*fe80*/  MUFU.EX2 R210, R162 ;  /* 0x000000a200d27308 */ /* 0x0007e20000000800 */
[----:B------:R-:W-:Y:S01]  /*fe90*/  FMUL.FTZ R102, R102, R168 ;  /* 0x000000a866667220 */ /* 0x000fe20000410000 */
[----:B------:R-:W-:Y:S01]  /*fea0*/  FADD.FTZ R3, R177, R164 ;  /* 0x000000a4b1037221 */ /* 0x000fe20000010000 */
[----:B-----5:R-:W-:Y:S01]  /*feb0*/  FADD.FTZ R0, R181, R0 ;  /* 0x00000000b5007221 */ /* 0x020fe20000010000 */
[----:B------:R-:W-:Y:S01]  /*fec0*/  F2FP.BF16.F32.PACK_AB R164, R177, R176 ;  /* 0x000000b0b1a4723e */ /* 0x000fe200000010ff */
[-C--:B------:R-:W-:Y:S01]  /*fed0*/  FMUL.FTZ R103, R103, R168.reuse ;  /* 0x000000a867677220 */ /* 0x080fe20000410000 */
[----:B-1----:R-:W-:Y:S01]  /*fee0*/  FADD.FTZ R157, R180, R3 ;  /* 0x00000003b49d7221 */ /* 0x002fe20000010000 */
[----:B------:R-:W-:Y:S01]  /*fef0*/  FMUL.FTZ R106, R106, R168 ;  /* 0x000000a86a6a7220 */ /* 0x000fe20000410000 */
[----:B------:R-:W1:Y:S01]  /*ff00*/  MUFU.EX2 R163, R163 ;  /* 0x000000a300a37308 */ /* 0x000e620000000800 */
[----:B0-----:R-:W-:Y:S01]  /*ff10*/  FADD.FTZ R3, R159, R0 ;  /* 0x000000009f037221 */ /* 0x001fe20000010000 */
[----:B---3--:R-:W-:Y:S01]  /*ff20*/  F2FP.BF16.F32.PACK_AB R162, R173, R172 ;  /* 0x000000acada2723e */ /* 0x008fe200000010ff */
[C---:B------:R-:W-:Y:S01]  /*ff30*/  FADD.FTZ R0, R166.reuse, R157 ;  /* 0x0000009da6007221 */ /* 0x040fe20000010000 */
[----:B------:R-:W-:Y:S01]  /*ff40*/  F2FP.BF16.F32.PACK_AB R155, R159, R181 ;  /* 0x000000b59f9b723e */ /* 0x000fe200000010ff */
[----:B------:R-:W-:Y:S01]  /*ff50*/  BAR.SYNC.DEFER_BLOCKING 0xf, 0x100 ;  /* 0x03c4000000007b1d */ /* 0x000fe20000010000 */
[----:B------:R-:W-:Y:S01]  /*ff60*/  F2FP.BF16.F32.PACK_AB R166, R166, R180 ;  /* 0x000000b4a6a6723e */ /* 0x000fe200000010ff */
        /* <DEDUP_REMOVED lines=9> */
[----:B------:R-:W-:Y:S01]  /*10000*/  FMUL.FTZ R123, R123, R168 ;  /* 0x000000a87b7b7220 */ /* 0x000fe20000410000 */
[----:B-1----:R-:W-:Y:S01]  /*10010*/  F2FP.BF16.F32.PACK_AB R157, R163, R210 ;  /* 0x000000d2a39d723e */ /* 0x002fe200000010ff */
        /* <DEDUP_REMOVED lines=11> */
[----:B------:R4:W-:Y:S01]  /*100d0*/  STSM.16.M88.4 [R195+0x26800], R152 ;  /* 0x02680098c3007844 */ /* 0x0009e20000000200 */
[-C--:B------:R-:W-:Y:S01]  /*100e0*/  FMUL.FTZ R143, R143, R168.reuse ;  /* 0x000000a88f8f7220 */ /* 0x080fe20000410000 */
[-C--:B------:R-:W-:Y:S01]  /*100f0*/  FMUL.FTZ R146, R146, R168.reuse ;  /* 0x000000a892927220 */ /* 0x080fe20000410000 */
[-C--:B------:R-:W-:Y:S01]  /*10100*/  FMUL.FTZ R147, R147, R168.reuse ;  /* 0x000000a893937220 */ /* 0x080fe20000410000 */
[-C--:B------:R-:W-:Y:S01]  /*10110*/  FMUL.FTZ R150, R150, R168.reuse ;  /* 0x000000a896967220 */ /* 0x080fe20000410000 */
[----:B------:R-:W-:Y:S01]  /*10120*/  FMUL.FTZ R151, R151, R168 ;  /* 0x000000a897977220 */ /* 0x000fe20000410000 */
[----:B------:R-:W5:Y:S01]  /*10130*/  MUFU.EX2 R171, R171 ;  /* 0x000000ab00ab7308 */ /* 0x000f620000000800 */
[----:B-1----:R-:W-:Y:S01]  /*10140*/  FADD.FTZ R170, R210, R3 ;  /* 0x00000003d2aa7221 */ /* 0x002fe20000010000 */
[----:B0-----:R-:W-:-:S03]  /*10150*/  F2FP.BF16.F32.PACK_AB R159, R167, R208 ;  /* 0x000000d0a79f723e */ /* 0x001fc600000010ff */
[----:B------:R-:W-:Y:S02]  /*10160*/  FADD.FTZ R3, R163, R170 ;  /* 0x000000aaa3037221 */ /* 0x000fe40000010000 */
[----:B------:R4:W-:Y:S01]  /*10170*/  STSM.16.M88.4 [R196], R156 ;  /* 0x0000009cc4007844 */ /* 0x0009e20000000200 */
[----:B------:R-:W0:Y:S01]  /*10180*/  MUFU.EX2 R174, R174 ;  /* 0x000000ae00ae7308 */ /* 0x000e220000000800 */
[----:B------:R-:W-:-:S04]  /*10190*/  FADD.FTZ R172, R208, R3 ;  /* 0x00000003d0ac7221 */ /* 0x000fc80000010000 */
[----:B------:R-:W-:-:S03]  /*101a0*/  FADD.FTZ R172, R167, R172 ;  /* 0x000000aca7ac7221 */ /* 0x000fc60000010000 */
[----:B------:R-:W1:Y:S01]  /*101b0*/  MUFU.EX2 R175, R175 ;  /* 0x000000af00af7308 */ /* 0x000e620000000800 */
[----:B---3--:R-:W-:Y:S01]  /*101c0*/  FADD.FTZ R172, R161, R172 ;  /* 0x000000aca1ac7221 */ /* 0x008fe20000010000 */
[----:B-----5:R-:W-:-:S03]  /*101d0*/  F2FP.BF16.F32.PACK_AB R161, R171, R161 ;  /* 0x000000a1aba1723e */ /* 0x020fc600000010ff */
[----:B------:R-:W-:-:S03]  /*101e0*/  FADD.FTZ R3, R171, R172 ;  /* 0x000000acab037221 */ /* 0x000fc60000010000 */
[----:B------:R-:W3:Y:S01]  /*101f0*/  MUFU.EX2 R165, R178 ;  /* 0x000000b200a57308 */ /* 0x000ee20000000800 */
[----:B0-----:R-:W-:-:S07]  /*10200*/  FADD.FTZ R172, R174, R3 ;  /* 0x00000003aeac7221 */ /* 0x001fce0000010000 */
[----:B------:R-:W0:Y:S01]  /*10210*/  MUFU.EX2 R170, R179 ;  /* 0x000000b300aa7308 */ /* 0x000e220000000800 */
[C---:B-1----:R-:W-:Y:S01]  /*10220*/  FADD.FTZ R172, R175.reuse, R172 ;  /* 0x000000acafac7221 */ /* 0x042fe20000010000 */
[----:B------:R-:W-:-:S05]  /*10230*/  F2FP.BF16.F32.PACK_AB R163, R175, R174 ;  /* 0x000000aeafa3723e */ /* 0x000fca00000010ff */
[----:B------:R4:W-:Y:S01]  /*10240*/  STSM.16.M88.4 [R198], R160 ;  /* 0x000000a0c6007844 */ /* 0x0009e20000000200 */
[----:B------:R-:W1:Y:S01]  /*10250*/  MUFU.EX2 R182, R182 ;  /* 0x000000b600b67308 */ /* 0x000e620000000800 */
[----:B---3--:R-:W-:-:S07]  /*10260*/  FADD.FTZ R3, R165, R172 ;  /* 0x000000aca5037221 */ /* 0x008fce0000010000 */
[----:B------:R-:W3:Y:S01]  /*10270*/  MUFU.EX2 R183, R183 ;  /* 0x000000b700b77308 */ /* 0x000ee20000000800 */
[C---:B0-----:R-:W-:Y:S01]  /*10280*/  FADD.FTZ R3, R170.reuse, R3 ;  /* 0x00000003aa037221 */ /* 0x041fe20000010000 */
[----:B------:R-:W-:-:S03]  /*10290*/  F2FP.BF16.F32.PACK_AB R165, R170, R165 ;  /* 0x000000a5aaa5723e */ /* 0x000fc600000010ff */
[----:B-1----:R-:W-:Y:S01]  /*102a0*/  FADD.FTZ R172, R182, R3 ;  /* 0x00000003b6ac7221 */ /* 0x002fe20000010000 */
[----:B---3--:R-:W-:-:S03]  /*102b0*/  F2FP.BF16.F32.PACK_AB R167, R183, R182 ;  /* 0x000000b6b7a7723e */ /* 0x008fc600000010ff */
[----:B------:R-:W-:Y:S02]  /*102c0*/  FADD.FTZ R3, R183, R172 ;  /* 0x000000acb7037221 */ /* 0x000fe40000010000 */
[----:B------:R4:W-:Y:S01]  /*102d0*/  STSM.16.M88.4 [R197], R164 ;  /* 0x000000a4c5007844 */ /* 0x0009e20000000200 */
[----:B------:R-:W-:Y:S05]  /*102e0*/  @!P0 BRA `(.L_x_2786) ;  /* 0x0000000000048947 */ /* 0x000fea0003800000 */
[----:B------:R-:W-:Y:S01]  /*102f0*/  BPT.TRAP 0x1 ;  /* 0x000000040000795c */ /* 0x000fe20000300000 */
.L_x_2786:
[----:B------:R0:W1:Y:S01]  /*10300*/  SYNCS.PHASECHK.TRANS64.TRYWAIT P3, [R14+URZ+0x28c50], R207 ;  /* 0x028c50cf0e0075a7 */ /* 0x000062000806017f */
[----:B------:R-:W-:Y:S05]  /*10310*/  @!P0 BRA `(.L_x_2787) ;  /* 0x0000000000048947 */ /* 0x000fea0003800000 */
[----:B------:R-:W-:Y:S01]  /*10320*/  BPT.TRAP 0x1 ;  /* 0x000000040000795c */ /* 0x000fe20000300000 */
.L_x_2787:
[----:B------:R-:W-:Y:S04]  /*10330*/  BSSY B2, `(.L_x_2788) ;  /* 0x0000004000027945 */ /* 0x000fe80003800000 */
[----:B-1----:R-:W-:Y:S05]  /*10340*/  @P3 BRA `(.L_x_2789) ;  /* 0x0000000000083947 */ /* 0x002fea0003800000 */
[----:B------:R-:W1:Y:S02]  /*10350*/  SYNCS.PHASECHK.TRANS64.TRYWAIT P3, [R14+URZ+0x28c50], R207 ;  /* 0x028c50cf0e0075a7 */ /* 0x000e64000806017f */
[----:B-1----:R-:W-:Y:S05]  /*10360*/  @!P3 BRA `(.L_x_2790) ;  /* 0x000000fc00f8b947 */ /* 0x002fea0003800000 */
.L_x_2789:
[----:B------:R-:W-:Y:S05]  /*10370*/  BSYNC B2 ;  /* 0x0000000000027941 */ /* 0x000fea0003800000 */
.L_x_2788:
[----:B------:R-:W-:Y:S01]  /*10380*/  IMAD R168, R18, 0x1000, R190 ;  /* 0x0000100012a87824 */ /* 0x000fe200078e02be */
[----:B------:R-:W-:Y:S01]  /*10390*/  WARPGROUP.ARRIVE ;  /* 0x00000000000079c5 */ /* 0x000fe20000000000 */
[----:B------:R-:W-:Y:S02]  /*103a0*/  IMAD.MOV.U32 R169, RZ, RZ, 0x40000040 ;  /* 0x40000040ffa97424 */ /* 0x000fe400078e00ff */
[----:B012---:R-:W-:Y:S01]  /*103b0*/  @!P1 VIADD R14, R14, 0x28c60 ;  /* 0x00028c600e0e9836 */ /* 0x007fe20000000000 */
[----:B------:R-:W-:Y:S01]  /*103c0*/  R2UR UR6, R168 ;  /* 0x00000000a80672ca */ /* 0x000fe200000e0000 */
[----:B------:R-:W-:Y:S01]  /*103d0*/  IMAD.MOV.U32 R208, RZ, RZ, R20 ;  /* 0x000000ffffd07224 */ /* 0x000fe200078e0014 */
[----:B------:R-:W-:Y:S01]  /*103e0*/  R2UR UR7, R169 ;  /* 0x00000000a90772ca */ /* 0x000fe200000e0000 */
[----:B------:R-:W-:Y:S01]  /*103f0*/  IMAD.MOV.U32 R169, RZ, RZ, 0x40000040 ;  /* 0x40000040ffa97424 */ /* 0x000fe200078e00ff */
[----:B------:R-:W-:Y:S01]  /*10400*/  @!P1 PRMT R14, RZ, 0x654, R14 ;  /* 0x00000654ff0e9816 */ /* 0x000fe2000000000e */
[----:B------:R-:W-:-:S02]  /*10410*/  IMAD.MOV.U32 R209, RZ, RZ, R12 ;  /* 0x000000ffffd17224 */ /* 0x000fc400078e000c */
[----:B------:R-:W-:-:S08]  /*10420*/  IMAD.MOV.U32 R210, RZ, RZ, R18 ;  /* 0x000000ffffd27224 */ /* 0x000fd000078e0012 */
[----:B------:R-:W-:Y:S03]  /*10430*/  HGMMA.64x256x16.F32.BF16 R24, R152, gdesc[UR4].tnspB, R24, gsb0 ;  /* 0x43e0000498187df0 */ /* 0x000fe60008001818 */
[----:B------:R-:W-:Y:S02]  /*10440*/  WARPGROUP.DEPBAR.LE gsb0, 0x0 ;  /* 0x00008000000079c5 */ /* 0x000fe40000010000 */
[----:B----4-:R-:W-:Y:S01]  /*10450*/  VIADD R152, R168, 0x80 ;  /* 0x00000080a8987836 */ /* 0x010fe20000000000 */
        /* <DEDUP_REMOVED lines=32> */
.L_x_2780:
[----:B-1----:R-:W-:-:S07]  /*10660*/  IMAD.MOV.U32 R14, RZ, RZ, R206 ;  /* 0x000000ffff0e7224 */ /* 0x002fce00078e00ce */
.L_x_2779:
[----:B------:R-:W-:Y:S05]  /*10670*/  BSYNC B0 ;  /* 0x0000000000007941 */ /* 0x000fea0003800000 */
.L_x_2778:
[----:B------:R-:W-:Y:S01]  /*10680*/  ISETP.GE.AND P2, PT, R14, R202, PT ;  /* 0x000000ca0e00720c */ /* 0x000fe20003f46270 */
[----:B------:R-:W-:-:S12]  /*10690*/  BSSY B0, `(.L_x_2792) ;  /* 0x000024f000007945 */ /* 0x000fd80003800000 */
[----:B------:R-:W-:Y:S05]  /*106a0*/  @!P2 BRA `(.L_x_2793) ;  /* 0x000000240034a947 */ /* 0x000fea0003800000 */
[----:B------:R-:W-:Y:S02]  /*106b0*/  IMAD.MOV.U32 R208, RZ, RZ, R20 ;  /* 0x000000ffffd07224 */ /* 0x000fe400078e0014 */
[----:B------:R-:W-:Y:S02]  /*106c0*/  IMAD.MOV.U32 R210, RZ, RZ, R12 ;  /* 0x000000ffffd27224 */ /* 0x000fe400078e000c */
[----:B------:R-:W-:-:S07]  /*106d0*/  IMAD.MOV.U32 R209, RZ, RZ, R18 ;  /* 0x000000ffffd17224 */ /* 0x000fce00078e0012 */
.L_x_2812:
[----:B------:R-:W-:-:S05]  /*106e0*/  VIADD R18, R209, 0x1 ;  /* 0x00000001d1127836 */ /* 0x000fca0000000000 */
[----:B------:R-:W-:-:S04]  /*106f0*/  ISETP.NE.AND P2, PT, R18, 0x2, PT ;  /* 0x000000021200780c */ /* 0x000fc80003f45270 */
[----:B------:R-:W-:Y:S02]  /*10700*/  SEL R12, RZ, 0x1, P2 ;  /* 0x00000001ff0c7807 */ /* 0x000fe40001000000 */
[----:B------:R-:W-:Y:S02]  /*10710*/  SEL R18, R18, RZ, P2 ;  /* 0x000000ff12127207 */ /* 0x000fe40001000000 */
[----:B------:R-:W-:Y:S01]  /*10720*/  LOP3.LUT R19, R19, R12, RZ, 0x3c, !PT ;  /* 0x0000000c13137212 */ /* 0x000fe200078e3cff */
[----:B-1--4-:R-:W-:Y:S06]  /*10730*/  @!P0 BRA `(.L_x_2794) ;  /* 0x0000000000048947 */ /* 0x012fec0003800000 */
[----:B------:R-:W-:Y:S01]  /*10740*/  BPT.TRAP 0x1 ;  /* 0x000000040000795c */ /* 0x000fe20000300000 */
.L_x_2794:
[----:B------:R-:W-:Y:S01]  /*10750*/  IMAD R206, R18, 0x8, R2 ;  /* 0x0000000812ce7824 */ /* 0x000fe200078e0202 */
[----:B------:R-:W-:-:S04]  /*10760*/  SHF.L.U32 R207, R19, 0x1f, RZ ;  /* 0x0000001f13cf7819 */ /* 0x000fc800000006ff */
[----:B------:R1:W2:Y:S01]  /*10770*/  SYNCS.PHASECHK.TRANS64.TRYWAIT P2, [R206+URZ+0x28c30], R207 ;  /* 0x028c30cfce0075a7 */ /* 0x0002a2000804017f */
[----:B------:R-:W-:Y:S05]  /*10780*/  @!P0 BRA `(.L_x_2795) ;  /* 0x0000000000048947 */ /* 0x000fea0003800000 */
[----:B------:R-:W-:Y:S01]  /*10790*/  BPT.TRAP 0x1 ;  /* 0x000000040000795c */ /* 0x000fe20000300000 */
.L_x_2795:
[----:B------:R-:W-:Y:S01]  /*107a0*/  BSSY B1, `(.L_x_2796) ;  /* 0x0000006000017945 */ /* 0x000fe20003800000 */
[----:B------:R-:W-:Y:S02]  /*107b0*/  IMAD R12, R18, 0x200, R15 ;  /* 0x00000200120c7824 */ /* 0x000fe400078e020f */
[----:B------:R-:W-:Y:S01]  /*107c0*/  IMAD.MOV.U32 R13, RZ, RZ, 0x40000040 ;  /* 0x40000040ff0d7424 */ /* 0x000fe200078e00ff */
[----:B--2---:R-:W-:Y:S06]  /*107d0*/  @P2 BRA `(.L_x_2797) ;  /* 0x0000000000082947 */ /* 0x004fec0003800000 */
[----:B------:R-:W2:Y:S02]  /*107e0*/  SYNCS.PHASECHK.TRANS64.TRYWAIT P2, [R206+URZ+0x28c30], R207 ;  /* 0x028c30cfce0075a7 */ /* 0x000ea4000804017f */
[----:B--2---:R-:W-:Y:S05]  /*107f0*/  @!P2 BRA `(.L_x_2798) ;  /* 0x000000f800e8a947 */ /* 0x004fea0003800000 */
.L_x_2797:
[----:B------:R-:W-:Y:S05]  /*10800*/  BSYNC B1 ;  /* 0x0000000000017941 */ /* 0x000fea0003800000 */
.L_x_2796:
[C---:B------:R-:W-:Y:S01]  /*10810*/  R2UR UR6, R12.reuse ;  /* 0x000000000c0672ca */ /* 0x040fe200000e0000 */
[----:B------:R-:W-:Y:S01]  /*10820*/  WARPGROUP.ARRIVE ;  /* 0x00000000000079c5 */ /* 0x000fe20000000000 */
[----:B------:R-:W-:Y:S01]  /*10830*/  R2UR UR7, R13 ;  /* 0x000000000d0772ca */ /* 0x000fe200000e0000 */
[----:B------:R-:W-:Y:S01]  /*10840*/  VIADD R20, R12, 0x2 ;  /* 0x000000020c147836 */ /* 0x000fe20000000000 */
[----:B------:R-:W-:Y:S01]  /*10850*/  R2UR UR4, R4 ;  /* 0x00000000040472ca */ /* 0x000fe200000e0000 */
[----:B------:R-:W-:Y:S01]  /*10860*/  IMAD.MOV.U32 R21, RZ, RZ, 0x40000040 ;  /* 0x40000040ff157424 */ /* 0x000fe200078e00ff */
[----:B------:R-:W-:Y:S01]  /*10870*/  R2UR UR5, R5 ;  /* 0x00000000050572ca */ /* 0x000fe200000e0000 */
[----:B------:R-:W-:Y:S02]  /*10880*/  IMAD.MOV.U32 R13, RZ, RZ, 0x40000040 ;  /* 0x40000040ff0d7424 */ /* 0x000fe400078e00ff */
[----:B------:R-:W-:-:S10]  /*10890*/  IMAD.IADD R230, R201, 0x1, R192 ;  /* 0x00000001c9e67824 */ /* 0x000fd400078e02c0 */
        /* <DEDUP_REMOVED lines=8> */
[----:B------:R-:W-:Y:S02]  /*10920*/  WARPGROUP.DEPBAR.LE gsb0, 0x0 ;  /* 0x00008000000079c5 */ /* 0x000fe40000010000 */
[----:B------:R-:W-:-:S10]  /*10930*/  WARPGROUP.ARRIVE ;  /* 0x00000000000079c5 */ /* 0x000fd40000000000 */
[----:B------:R-:W-:Y:S01]  /*10940*/  HGMMA.64x64x16.F32.BF16 R152, gdesc[UR4], R152, gsb0 ;  /* 0x00e00000049879f0 */ /* 0x000fe20008001898 */
[----:B------:R-:W-:Y:S01]  /*10950*/  R2UR UR6, R20 ;  /* 0x00000000140672ca */ /* 0x000fe200000e0000 */
[----:B------:R-:W-:Y:S01]  /*10960*/  IMAD.SHL.U32 R20, R14, 0x40, RZ ;  /* 0x000000400e147824 */ /* 0x000fe200078e00ff */
[----:B------:R-:W-:Y:S02]  /*10970*/  R2UR UR7, R21 ;  /* 0x00000000150772ca */ /* 0x000fe400000e0000 */
[----:B------:R-:W-:Y:S02]  /*10980*/  R2UR UR4, R8 ;  /* 0x00000000080472ca */ /* 0x000fe400000e0000 */
[----:B------:R-:W-:Y:S02]  /*10990*/  R2UR UR5, R9 ;  /* 0x00000000090572ca */ /* 0x000fe400000e0000 */
[----:B0-----:R-:W-:-:S04]  /*109a0*/  IADD3 R212, -R184, 0x1, -R20 ;  /* 0x00000001b8d47810 */ /* 0x001fc80007ffe914 */
[----:B------:R-:W-:Y:S01]  /*109b0*/  IADD3 R212, -R22, R212, R23 ;  /* 0x000000d416d47210 */ /* 0x000fe20007ffe117 */
[----:B------:R-:W-:Y:S02]  /*109c0*/  WARPGROUP.DEPBAR.LE gsb0, 0x0 ;  /* 0x00008000000079c5 */ /* 0x000fe40000010000 */
[----:B------:R-:W-:-:S06]  /*109d0*/  WARPGROUP.ARRIVE ;  /* 0x00000000000079c5 */ /* 0x000fcc0000000000 */
[----:B------:R-:W-:Y:S01]  /*109e0*/  HGMMA.64x64x16.F32.BF16 R152, gdesc[UR4], R152, gsb0 ;  /* 0x00e00000049879f0 */ /* 0x000fe20008001898 */
[----:B------:R-:W-:Y:S02]  /*109f0*/  R2UR UR6, R12 ;  /* 0x000000000c0672ca */ /* 0x000fe400000e0000 */
[----:B------:R-:W-:Y:S01]  /*10a00*/  R2UR UR7, R13 ;  /* 0x000000000d0772ca */ /* 0x000fe200000e0000 */
[----:B------:R-:W0:Y:S01]  /*10a10*/  @P5 LDC R12, c[0x0][0x450] ;  /* 0x00011400ff0c5b82 */ /* 0x000e220000000800 */
[----:B------:R-:W-:Y:S02]  /*10a20*/  R2UR UR4, R6 ;  /* 0x00000000060472ca */ /* 0x000fe400000e0000 */
[----:B------:R-:W-:-:S05]  /*10a30*/  R2UR UR5, R7 ;  /* 0x00000000070572ca */ /* 0x000fca00000e0000 */
[----:B------:R-:W3:Y:S02]  /*10a40*/  @P5 LDC R13, c[0x0][0x44c] ;  /* 0x00011300ff0d5b82 */ /* 0x000ee40000000800 */
[----:B---3--:R-:W-:-:S05]  /*10a50*/  @P5 IMAD.HI.U32 R13, R230, R13, RZ ;  /* 0x0000000de60d5227 */ /* 0x008fca00078e00ff */
[----:B0-----:R-:W-:Y:S01]  /*10a60*/  @P5 SHF.R.U32.HI R230, RZ, R12, R13 ;  /* 0x0000000cffe65219 */ /* 0x001fe2000001160d */
[----:B------:R-:W-:-:S04]  /*10a70*/  @!P1 VIADD R12, R206, 0x28c40 ;  /* 0x00028c40ce0c9836 */ /* 0x000fc80000000000 */
[----:B------:R-:W0:Y:S01]  /*10a80*/  SHFL.IDX PT, R231, R230, RZ, 0x1c1f ;  /* 0x001c1fffe6e77589 */ /* 0x000e2200000e0000 */
[----:B------:R-:W-:Y:S01]  /*10a90*/  @!P1 PRMT R12, RZ, 0x654, R12 ;  /* 0x00000654ff0c9816 */ /* 0x000fe2000000000c */
[----:B------:R-:W-:Y:S02]  /*10aa0*/  WARPGROUP.DEPBAR.LE gsb0, 0x0 ;  /* 0x00008000000079c5 */ /* 0x000fe40000010000 */
[----:B------:R-:W-:-:S06]  /*10ab0*/  WARPGROUP.ARRIVE ;  /* 0x00000000000079c5 */ /* 0x000fcc0000000000 */
[----:B------:R-:W-:Y:S01]  /*10ac0*/  HGMMA.64x64x16.F32.BF16 R152, gdesc[UR4], R152, gsb0 ;  /* 0x00e00000049879f0 */ /* 0x000fe20008001898 */
[----:B------:R-:W-:Y:S01]  /*10ad0*/  ULDC UR4, c[0x0][0x9dc] ;  /* 0x0002770000047ab9 */ /* 0x000fe20000000800 */
[----:B------:R-:W-:Y:S01]  /*10ae0*/  ULDC UR5, c[0x0][0x9e0] ;  /* 0x0002780000057ab9 */ /* 0x000fe20000000800 */
[----:B------:R-:W-:Y:S01]  /*10af0*/  ULOP3.LUT UR4, URZ, UR4, URZ, 0x33, !UPT ;  /* 0x000000043f047292 */ /* 0x000fe2000f8e333f */
[----:B------:R-:W-:-:S04]  /*10b00*/  VIADD R213, R212, UR5 ;  /* 0x00000005d4d57c36 */ /* 0x000fc80008000000 */
[----:B0-----:R-:W-:Y:S02]  /*10b10*/  IMAD.IADD R211, R213, 0x1, R231 ;  /* 0x00000001d5d37824 */ /* 0x001fe400078e02e7 */
[----:B------:R-:W-:-:S04]  /*10b20*/  VIADD R212, R212, UR4 ;  /* 0x00000004d4d47c36 */ /* 0x000fc80008000000 */
[----:B------:R-:W-:Y:S01]  /*10b30*/  IMAD.IADD R21, R212, 0x1, R231 ;  /* 0x00000001d4157824 */ /* 0x000fe200078e02e7 */
[----:B------:R-:W-:Y:S02]  /*10b40*/  WARPGROUP.DEPBAR.LE gsb0, 0x0 ;  /* 0x00008000000079c5 */ /* 0x000fe40000010000 */
[----:B------:R0:W-:Y:S01]  /*10b50*/  @!P1 SYNCS.ARRIVE.TRANS64.RED.A1T0 RZ, [R12+URZ], RZ ;  /* 0x000000ff0cff99a7 */ /* 0x0001e2000810043f */
[----:B------:R-:W-:Y:S05]  /*10b60*/  @!P6 BRA `(.L_x_2799) ;  /* 0x000000000060e947 */ /* 0x000fea0003800000 */
[----:B------:R-:W-:Y:S01]  /*10b70*/  IADD3 R231, -R22, R23, R231 ;  /* 0x0000001716e77210 */ /* 0x000fe20007ffe1e7 */
[----:B------:R-:W-:Y:S03]  /*10b80*/  BSSY B1, `(.L_x_2800) ;  /* 0x0000012000017945 */ /* 0x000fe60003800000 */
[----:B------:R-:W-:-:S13]  /*10b90*/  ISETP.GT.AND P2, PT, R231, -0x1, PT ;  /* 0xffffffffe700780c */ /* 0x000fda0003f44270 */
[----:B------:R-:W-:Y:S05]  /*10ba0*/  @P2 BRA `(.L_x_2801) ;  /* 0x0000000000242947 */ /* 0x000fea0003800000 */
[----:B------:R-:W-:Y:S01]  /*10bb0*/  ULDC UR4, c[0x0][0x9e4] ;  /* 0x0002790000047ab9 */ /* 0x000fe20000000800 */
[----:B------:R-:W-:Y:S01]  /*10bc0*/  LOP3.LUT R231, RZ, R231, RZ, 0x33, !PT ;  /* 0x000000e7ffe77212 */ /* 0x000fe200078e33ff */
[----:B------:R-:W-:-:S05]  /*10bd0*/  IMAD.U32 R232, RZ, RZ, UR4 ;  /* 0x00000004ffe87e24 */ /* 0x000fca000f8e00ff */
[----:B------:R-:W-:-:S13]  /*10be0*/  ISETP.NE.AND P2, PT, R232, 0x1, PT ;  /* 0x00000001e800780c */ /* 0x000fda0003f45270 */
[----:B0-----:R-:W0:Y:S02]  /*10bf0*/  @P2 LDC.64 R12, c[0x0][0x9e8] ;  /* 0x00027a00ff0c2b82 */ /* 0x001e240000000a00 */
[----:B0-----:R-:W-:-:S05]  /*10c00*/  @P2 IMAD.HI.U32 R12, R231, R12, RZ ;  /* 0x0000000ce70c2227 */ /* 0x001fca00078e00ff */
[----:B------:R-:W-:-:S04]  /*10c10*/  @P2 SHF.R.U32.HI R231, RZ, R13, R12 ;  /* 0x0000000dffe72219 */ /* 0x000fc8000001160c */
[----:B------:R-:W-:Y:S01]  /*10c20*/  LOP3.LUT R231, RZ, R231, RZ, 0x33, !PT ;  /* 0x000000e7ffe77212 */ /* 0x000fe200078e33ff */
[----:B------:R-:W-:Y:S06]  /*10c30*/  BRA `(.L_x_2802) ;  /* 0x0000000000187947 */ /* 0x000fec0003800000 */
.L_x_2801:
[----:B------:R-:W-:Y:S02]  /*10c40*/  ULDC UR4, c[0x0][0x9e4] ;  /* 0x0002790000047ab9 */ /* 0x000fe40000000800 */
[----:B------:R-:W-:-:S05]  /*10c50*/  IMAD.U32 R232, RZ, RZ, UR4 ;  /* 0x00000004ffe87e24 */ /* 0x000fca000f8e00ff */
[----:B------:R-:W-:-:S13]  /*10c60*/  ISETP.NE.AND P2, PT, R232, 0x1, PT ;  /* 0x00000001e800780c */ /* 0x000fda0003f45270 */
[----:B0-----:R-:W0:Y:S02]  /*10c70*/  @P2 LDC.64 R12, c[0x0][0x9e8] ;  /* 0x00027a00ff0c2b82 */ /* 0x001e240000000a00 */
[----:B0-----:R-:W-:-:S05]  /*10c80*/  @P2 IMAD.HI.U32 R12, R231, R12, RZ ;  /* 0x0000000ce70c2227 */ /* 0x001fca00078e00ff */
[----:B------:R-:W-:-:S07]  /*10c90*/  @P2 SHF.R.U32.HI R231, RZ, R13, R12 ;  /* 0x0000000dffe72219 */ /* 0x000fce000001160c */
.L_x_2802:
[----:B------:R-:W-:Y:S05]  /*10ca0*/  BSYNC B1 ;  /* 0x0000000000017941 */ /* 0x000fea0003800000 */
.L_x_2800:
[----:B------:R-:W-:-:S04]  /*10cb0*/  IMAD R231, R231, R232, -R20 ;  /* 0x000000e8e7e77224 */ /* 0x000fc800078e0a14 */
[----:B------:R-:W-:-:S05]  /*10cc0*/  IMAD.IADD R231, R231, 0x1, -R184 ;  /* 0x00000001e7e77824 */ /* 0x000fca00078e0ab8 */
[----:B------:R-:W-:Y:S02]  /*10cd0*/  VIMNMX R21, R21, R231, !PT ;  /* 0x000000e715157248 */ /* 0x000fe40007fe0100 */
[----:B------:R-:W-:-:S07]  /*10ce0*/  VIADDMNMX R211, R231, R232, R211, PT ;  /* 0x000000e8e7d37246 */ /* 0x000fce00038001d3 */
.L_x_2799:
[----:B------:R-:W-:Y:S01]  /*10cf0*/  ISETP.GT.AND P2, PT, R14, -0x1, PT ;  /* 0xffffffff0e00780c */ /* 0x000fe20003f44270 */
[----:B------:R-:W3:Y:S03]  /*10d00*/  SHFL.IDX PT, R230, R230, 0x1, 0x1c1f ;  /* 0x003c1f00e6e67f89 */ /* 0x000ee600000e0000 */
        /* <DEDUP_REMOVED lines=11> */
[--C-:B---3--:R-:W-:Y:S01]  /*10dc0*/  IMAD.IADD R213, R213, 0x1, R230.reuse ;  /* 0x00000001d5d57824 */ /* 0x108fe200078e02e6 */
        /* <DEDUP_REMOVED lines=52> */
.L_x_2805:
[----:B------:R-:W-:Y:S02]  /*11110*/  ULDC UR4, c[0x0][0x9e4] ;  /* 0x0002790000047ab9 */ /* 0x000fe40000000800 */
[----:B------:R-:W-:-:S05]  /*11120*/  IMAD.U32 R21, RZ, RZ, UR4 ;  /* 0x00000004ff157e24 */ /* 0x000fca000f8e00ff */
[----:B------:R-:W-:-:S13]  /*11130*/  ISETP.NE.AND P3, PT, R21, 0x1, PT ;  /* 0x000000011500780c */ /* 0x000fda0003f65270 */
[----:B0-----:R-:W0:Y:S02]  /*11140*/  @P3 LDC.64 R12, c[0x0][0x9e8] ;  /* 0x00027a00ff0c3b82 */ /* 0x001e240000000a00 */
[----:B0-----:R-:W-:-:S05]  /*11150*/  @P3 IMAD.HI.U32 R12, R230, R12, RZ ;  /* 0x0000000ce60c3227 */ /* 0x001fca00078e00ff */
[----:B------:R-:W-:-:S07]  /*11160*/  @P3 SHF.R.U32.HI R230, RZ, R13, R12 ;  /* 0x0000000dffe63219 */ /* 0x000fce000001160c */
.L_x_2806:
[----:B------:R-:W-:Y:S05]  /*11170*/  BSYNC B1 ;  /* 0x0000000000017941 */ /* 0x000fea0003800000 */
.L_x_2804:
[----:B------:R-:W-:-:S04]  /*11180*/  IMAD R20, R230, R21, -R20 ;  /* 0x00000015e6147224 */ /* 0x000fc800078e0a14 */
[----:B------:R-:W-:-:S05]  /*11190*/  IMAD.IADD R20, R20, 0x1, -R184 ;  /* 0x0000000114147824 */ /* 0x000fca00078e0ab8 */
[----:B------:R-:W-:Y:S02]  /*111a0*/  VIMNMX R212, R212, R20, !PT ;  /* 0x00000014d4d47248 */ /* 0x000fe40007fe0100 */
[----:B------:R-:W-:-:S07]  /*111b0*/  VIADDMNMX R213, R20, R21, R213, PT ;  /* 0x0000001514d57246 */ /* 0x000fce00038001d5 */
.L_x_2803:
[----:B0-----:R-:W-:Y:S01]  /*111c0*/  FMNMX.FTZ R12, R152, R210, !PT ;  /* 0x000000d2980c7209 */ /* 0x001fe20007810000 */
[----:B------:R-:W-:-:S03]  /*111d0*/  ULDC UR4, c[0x0][0x988] ;  /* 0x0002620000047ab9 */ /* 0x000fc60000000800 */
        /* <DEDUP_REMOVED lines=16> */
[----:B0-----:R-:W-:-:S05]  /*112e0*/  FMNMX.FTZ R12, R12, R13, !PT ;  /* 0x0000000d0c0c7209 */ /* 0x001fca0007810000 */
[----:B------:R-:W0:Y:S02]  /*112f0*/  SHFL.BFLY PT, R13, R12, 0x1, 0x1f ;  /* 0x0c201f000c0d7f89 */ /* 0x000e2400000e0000 */
[----:B0-----:R-:W-:Y:S01]  /*11300*/  FMNMX.FTZ R12, R12, R13, !PT ;  /* 0x0000000d0c0c7209 */ /* 0x001fe20007810000 */
[----:B------:R-:W-:-:S03]  /*11310*/  IMAD.U32 R13, RZ, RZ, UR4 ;  /* 0x00000004ff0d7e24 */ /* 0x000fc6000f8e00ff */
[C---:B------:R-:W-:Y:S01]  /*11320*/  FSETP.NEU.FTZ.AND P3, PT, R12.reuse, -INF , PT ;  /* 0xff8000000c00780b */ /* 0x040fe20003f7d000 */
[----:B------:R-:W-:-:S03]  /*11330*/  FMUL.FTZ R20, R12, R13 ;  /* 0x0000000d0c147220 */ /* 0x000fc60000410000 */
[----:B------:R-:W-:Y:S02]  /*11340*/  FSEL R21, R12, RZ, P3 ;  /* 0x000000ff0c157208 */ /* 0x000fe40001800000 */
[----:B------:R-:W-:Y:S02]  /*11350*/  FSEL R20, R20, RZ, P3 ;  /* 0x000000ff14147208 */ /* 0x000fe40001800000 */
[----:B------:R-:W-:Y:S01]  /*11360*/  ISETP.GT.AND P3, PT, R212, 0x1, P2 ;  /* 0x00000001d400780c */ /* 0x000fe20001764270 */
[----:B------:R-:W-:Y:S02]  /*11370*/  FADD.FTZ R21, -R21, R210 ;  /* 0x000000d215157221 */ /* 0x000fe40000010100 */
[-CC-:B------:R-:W-:Y:S01]  /*11380*/  FFMA.FTZ R152, R152, R13.reuse, -R20.reuse ;  /* 0x0000000d98987223 */ /* 0x180fe20000010814 */
[----:B------:R-:W-:Y:S01]  /*11390*/  ISETP.LT.OR P4, PT, R213, 0x2, P3 ;  /* 0x00000002d500780c */ /* 0x000fe20001f81670 */
[-C--:B------:R-:W-:Y:S01]  /*113a0*/  FMUL.FTZ R21, R21, R13.reuse ;  /* 0x0000000d15157220 */ /* 0x080fe20000410000 */
[-CC-:B------:R-:W-:Y:S01]  /*113b0*/  FFMA.FTZ R153, R153, R13.reuse, -R20.reuse ;  /* 0x0000000d99997223 */ /* 0x180fe20000010814 */
[----:B------:R-:W-:Y:S01]  /*113c0*/  ISETP.GT.AND P3, PT, R212, 0x8, P2 ;  /* 0x00000008d400780c */ /* 0x000fe20001764270 */
[-CC-:B------:R-:W-:Y:S01]  /*113d0*/  FFMA.FTZ R156, R156, R13.reuse, -R20.reuse ;  /* 0x0000000d9c9c7223 */ /* 0x180fe20000010814 */
[----:B------:R-:W-:Y:S01]  /*113e0*/  FSEL R155, R155, -INF , !P4 ;  /* 0xff8000009b9b7808 */ /* 0x000fe20006000000 */
[----:B------:R-:W-:Y:S01]  /*113f0*/  MUFU.EX2 R152, R152 ;  /* 0x0000009800987308 */ /* 0x000fe20000000800 */
[----:B------:R-:W-:Y:S01]  /*11400*/  ISETP.GT.AND P4, PT, R212, 0x9, P2 ;  /* 0x00000009d400780c */ /* 0x000fe20001784270 */
[-CC-:B------:R-:W-:Y:S01]  /*11410*/  FFMA.FTZ R157, R157, R13.reuse, -R20.reuse ;  /* 0x0000000d9d9d7223 */ /* 0x180fe20000010814 */
[C---:B------:R-:W-:Y:S01]  /*11420*/  ISETP.LT.OR P3, PT, R213.reuse, 0x9, P3 ;  /* 0x00000009d500780c */ /* 0x040fe20001f61670 */
[-CC-:B------:R-:W-:Y:S01]  /*11430*/  FFMA.FTZ R160, R160, R13.reuse, -R20.reuse ;  /* 0x0000000da0a07223 */ /* 0x180fe20000010814 */
[----:B------:R-:W-:Y:S01]  /*11440*/  ISETP.LT.OR P4, PT, R213, 0xa, P4 ;  /* 0x0000000ad500780c */ /* 0x000fe20002781670 */
[-CC-:B------:R-:W-:Y:S01]  /*11450*/  FFMA.FTZ R161, R161, R13.reuse, -R20.reuse ;  /* 0x0000000da1a17223 */ /* 0x180fe20000010814 */
[----:B------:R-:W-:Y:S01]  /*11460*/  FSEL R158, R158, -INF , !P3 ;  /* 0xff8000009e9e7808 */ /* 0x000fe20005800000 */
[----:B------:R-:W0:Y:S01]  /*11470*/  MUFU.EX2 R21, R21 ;  /* 0x0000001500157308 */ /* 0x000e220000000800 */
[----:B------:R-:W-:Y:S01]  /*11480*/  FSEL R159, R159, -INF , !P4 ;  /* 0xff8000009f9f7808 */ /* 0x000fe20006000000 */
[-CC-:B------:R-:W-:Y:S01]  /*11490*/  FFMA.FTZ R164, R164, R13.reuse, -R20.reuse ;  /* 0x0000000da4a47223 */ /* 0x180fe20000010814 */
[C---:B------:R-:W-:Y:S01]  /*114a0*/  ISETP.GT.AND P4, PT, R212.reuse, 0x11, P2 ;  /* 0x00000011d400780c */ /* 0x040fe20001784270 */
[-CC-:B------:R-:W-:Y:S01]  /*114b0*/  FFMA.FTZ R165, R165, R13.reuse, -R20.reuse ;  /* 0x0000000da5a57223 */ /* 0x180fe20000010814 */
[----:B------:R-:W-:Y:S01]  /*114c0*/  ISETP.GT.AND P3, PT, R212, 0x10, P2 ;  /* 0x00000010d400780c */ /* 0x000fe20001764270 */
[-CC-:B------:R-:W-:Y:S01]  /*114d0*/  FFMA.FTZ R168, R168, R13.reuse, -R20.reuse ;  /* 0x0000000da8a87223 */ /* 0x180fe20000010814 */
[----:B------:R-:W-:Y:S01]  /*114e0*/  ISETP.LT.OR P4, PT, R213, 0x12, P4 ;  /* 0x00000012d500780c */ /* 0x000fe20002781670 */
[----:B------:R-:W3:Y:S01]  /*114f0*/  MUFU.EX2 R153, R153 ;  /* 0x0000009900997308 */ /* 0x000ee20000000800 */
        /* <DEDUP_REMOVED lines=9> */
[----:B------:R-:W-:Y:S01]  /*11590*/  FFMA.FTZ R181, R181, R13, -R20 ;  /* 0x0000000db5b57223 */ /* 0x000fe20000010814 */
[----:B------:R-:W-:Y:S01]  /*115a0*/  ISETP.LT.OR P3, PT, R213, 0x11, P3 ;  /* 0x00000011d500780c */ /* 0x000fe20001f61670 */
[----:B0-----:R-:W-:Y:S01]  /*115b0*/  FFMA.FTZ R0, R21, R0, R152 ;  /* 0x0000000015007223 */ /* 0x001fe20000010098 */
[----:B------:R-:W-:Y:S01]  /*115c0*/  FSEL R167, R167, -INF , !P4 ;  /* 0xff800000a7a77808 */ /* 0x000fe20006000000 */
[----:B------:R-:W0:Y:S01]  /*115d0*/  MUFU.EX2 R156, R156 ;  /* 0x0000009c009c7308 */ /* 0x000e220000000800 */
[----:B------:R-:W-:Y:S01]  /*115e0*/  ISETP.GT.AND P4, PT, R212, 0x21, P2 ;  /* 0x00000021d400780c */ /* 0x000fe20001784270 */
[-C--:B------:R-:W-:Y:S01]  /*115f0*/  FMUL.FTZ R24, R24, R21.reuse ;  /* 0x0000001518187220 */ /* 0x080fe20000410000 */
[----:B------:R-:W-:Y:S01]  /*11600*/  FSEL R162, R162, -INF , !P3 ;  /* 0xff800000a2a27808 */ /* 0x000fe20005800000 */
[----:B---3--:R-:W-:Y:S01]  /*11610*/  FADD.FTZ R0, R153, R0 ;  /* 0x0000000099007221 */ /* 0x008fe20000010000 */
[----:B------:R-:W-:Y:S01]  /*11620*/  ISETP.LT.OR P4, PT, R213, 0x22, P4 ;  /* 0x00000022d500780c */ /* 0x000fe20002781670 */
[-C--:B------:R-:W-:Y:S01]  /*11630*/  FMUL.FTZ R25, R25, R21.reuse ;  /* 0x0000001519197220 */ /* 0x080fe20000410000 */
[----:B------:R-:W-:Y:S01]  /*11640*/  F2FP.BF16.F32.PACK_AB R152, R153, R152 ;  /* 0x000000989998723e */ /* 0x000fe200000010ff */
[----:B------:R-:W3:Y:S01]  /*11650*/  MUFU.EX2 R157, R157 ;  /* 0x0000009d009d7308 */ /* 0x000ee20000000800 */
[----:B------:R-:W-:Y:S01]  /*11660*/  FSEL R171, R171, -INF , !P4 ;  /* 0xff800000abab7808 */ /* 0x000fe20006000000 */
[-C--:B------:R-:W-:Y:S01]  /*11670*/  FMUL.FTZ R28, R28, R21.reuse ;  /* 0x000000151c1c7220 */ /* 0x080fe20000410000 */
[C---:B------:R-:W-:Y:S01]  /*11680*/  ISETP.GT.AND P4, PT, R212.reuse, 0x29, P2 ;  /* 0x00000029d400780c */ /* 0x040fe20001784270 */
[-C--:B------:R-:W-:Y:S01]  /*11690*/  FMUL.FTZ R29, R29, R21.reuse ;  /* 0x000000151d1d7220 */ /* 0x080fe20000410000 */
[----:B------:R-:W-:Y:S01]  /*116a0*/  ISETP.GT.AND P3, PT, R212, 0x18, P2 ;  /* 0x00000018d400780c */ /* 0x000fe20001764270 */
[-C--:B------:R-:W-:Y:S01]  /*116b0*/  FMUL.FTZ R32, R32, R21.reuse ;  /* 0x0000001520207220 */ /* 0x080fe20000410000 */
[C---:B------:R-:W-:Y:S01]  /*116c0*/  ISETP.LT.OR P4, PT, R213.reuse, 0x2a, P4 ;  /* 0x0000002ad500780c */ /* 0x040fe20002781670 */
[----:B------:R-:W4:Y:S01]  /*116d0*/  MUFU.EX2 R160, R160 ;  /* 0x000000a000a07308 */ /* 0x000f220000000800 */
[----:B------:R-:W-:Y:S01]  /*116e0*/  ISETP.LT.OR P3, PT, R213, 0x19, P3 ;  /* 0x00000019d500780c */ /* 0x000fe20001f61670 */
[----:B0-----:R-:W-:Y:S01]  /*116f0*/  FADD.FTZ R0, R156, R0 ;  /* 0x000000009c007221 */ /* 0x001fe20000010000 */
[----:B------:R-:W-:Y:S01]  /*11700*/  FSEL R175, R175, -INF , !P4 ;  /* 0xff800000afaf7808 */ /* 0x000fe20006000000 */
[-C--:B------:R-:W-:Y:S01]  /*11710*/  FMUL.FTZ R33, R33, R21.reuse ;  /* 0x0000001521217220 */ /* 0x080fe20000410000 */
[----:B------:R-:W-:Y:S01]  /*11720*/  ISETP.GT.AND P4, PT, R212, RZ, P2 ;  /* 0x000000ffd400720c */ /* 0x000fe20001784270 */
[-C--:B------:R-:W-:Y:S01]  /*11730*/  FMUL.FTZ R36, R36, R21.reuse ;  /* 0x0000001524247220 */ /* 0x080fe20000410000 */
[----:B------:R-:W-:Y:S01]  /*11740*/  FSEL R166, R166, -INF , !P3 ;  /* 0xff800000a6a67808 */ /* 0x000fe20005800000 */
[----:B------:R-:W0:Y:S01]  /*11750*/  MUFU.EX2 R161, R161 ;  /* 0x000000a100a17308 */ /* 0x000e220000000800 */
[----:B------:R-:W-:Y:S01]  /*11760*/  ISETP.LT.OR P4, PT, R213, 0x1, P4 ;  /* 0x00000001d500780c */ /* 0x000fe20002781670 */
[-C--:B------:R-:W-:Y:S01]  /*11770*/  FMUL.FTZ R37, R37, R21.reuse ;  /* 0x0000001525257220 */ /* 0x080fe20000410000 */
[----:B------:R-:W-:Y:S01]  /*11780*/  ISETP.GT.AND P3, PT, R212, 0x20, P2 ;  /* 0x00000020d400780c */ /* 0x000fe20001764270 */
[-C--:B------:R-:W-:Y:S01]  /*11790*/  FMUL.FTZ R40, R40, R21.reuse ;  /* 0x0000001528287220 */ /* 0x080fe20000410000 */
[----:B------:R-:W-:Y:S01]  /*117a0*/  FSEL R154, R154, -INF , !P4 ;  /* 0xff8000009a9a7808 */ /* 0x000fe20006000000 */
[-C--:B------:R-:W-:Y:S01]  /*117b0*/  FMUL.FTZ R41, R41, R21.reuse ;  /* 0x0000001529297220 */ /* 0x080fe20000410000 */
[----:B------:R-:W-:Y:S01]  /*117c0*/  ISETP.LT.OR P3, PT, R213, 0x21, P3 ;  /* 0x00000021d500780c */ /* 0x000fe20001f61670 */
[----:B------:R-:W-:Y:S01]  /*117d0*/  MUFU.EX2 R164, R164 ;  /* 0x000000a400a47308 */ /* 0x000fe20000000800 */
[----:B------:R-:W-:Y:S01]  /*117e0*/  FMNMX.FTZ R20, R154, R208, !PT ;  /* 0x000000d09a147209 */ /* 0x000fe20007810000 */
[-C--:B------:R-:W-:Y:S01]  /*117f0*/  FMUL.FTZ R44, R44, R21.reuse ;  /* 0x000000152c2c7220 */ /* 0x080fe20000410000 */
[----:B------:R-:W-:Y:S01]  /*11800*/  FSEL R170, R170, -INF , !P3 ;  /* 0xff800000aaaa7808 */ /* 0x000fe20005800000 */
[-C--:B------:R-:W-:Y:S01]  /*11810*/  FMUL.FTZ R45, R45, R21.reuse ;  /* 0x000000152d2d7220 */ /* 0x080fe20000410000 */
[----:B------:R-:W-:Y:S01]  /*11820*/  FMNMX.FTZ R153, R155, R20, !PT ;  /* 0x000000149b997209 */ /* 0x000fe20007810000 */
[----:B------:R-:W-:Y:S01]  /*11830*/  FMUL.FTZ R48, R48, R21 ;  /* 0x0000001530307220 */ /* 0x000fe20000410000 */
[----:B------:R-:W-:Y:S01]  /*11840*/  ISETP.GT.AND P3, PT, R212, 0x28, P2 ;  /* 0x00000028d400780c */ /* 0x000fe20001764270 */
[----:B------:R-:W-:Y:S01]  /*11850*/  MUFU.EX2 R165, R165 ;  /* 0x000000a500a57308 */ /* 0x000fe20000000800 */
[----:B------:R-:W-:Y:S01]  /*11860*/  FMNMX.FTZ R20, R158, R153, !PT ;  /* 0x000000999e147209 */ /* 0x000fe20007810000 */
[-C--:B------:R-:W-:Y:S01]  /*11870*/  FMUL.FTZ R49, R49, R21.reuse ;  /* 0x0000001531317220 */ /* 0x080fe20000410000 */
[----:B------:R-:W-:Y:S01]  /*11880*/  ISETP.LT.OR P3, PT, R213, 0x29, P3 ;  /* 0x00000029d500780c */ /* 0x000fe20001f61670 */
[-C--:B------:R-:W-:Y:S01]  /*11890*/  FMUL.FTZ R52, R52, R21.reuse ;  /* 0x0000001534347220 */ /* 0x080fe20000410000 */
[----:B------:R-:W-:Y:S01]  /*118a0*/  FMNMX.FTZ R153, R159, R20, !PT ;  /* 0x000000149f997209 */ /* 0x000fe20007810000 */
[----:B------:R-:W-:Y:S01]  /*118b0*/  FMUL.FTZ R53, R53, R21 ;  /* 0x0000001535357220 */ /* 0x000fe20000410000 */
[----:B------:R-:W-:Y:S01]  /*118c0*/  FSEL R174, R174, -INF , !P3 ;  /* 0xff800000aeae7808 */ /* 0x000fe20005800000 */
[----:B------:R-:W-:Y:S01]  /*118d0*/  MUFU.EX2 R169, R169 ;  /* 0x000000a900a97308 */ /* 0x000fe20000000800 */
[----:B------:R-:W-:Y:S01]  /*118e0*/  FMNMX.FTZ R20, R162, R153, !PT ;  /* 0x00000099a2147209 */ /* 0x000fe20007810000 */
[-C--:B------:R-:W-:Y:S01]  /*118f0*/  FMUL.FTZ R56, R56, R21.reuse ;  /* 0x0000001538387220 */ /* 0x080fe20000410000 */
[----:B------:R-:W-:Y:S01]  /*11900*/  ISETP.GT.AND P3, PT, R212, 0x30, P2 ;  /* 0x00000030d400780c */ /* 0x000fe20001764270 */
[-C--:B------:R-:W-:Y:S01]  /*11910*/  FMUL.FTZ R57, R57, R21.reuse ;  /* 0x0000001539397220 */ /* 0x080fe20000410000 */
[----:B------:R-:W-:Y:S01]  /*11920*/  FMNMX.FTZ R153, R163, R20, !PT ;  /* 0x00000014a3997209 */ /* 0x000fe20007810000 */
[----:B------:R-:W-:Y:S01]  /*11930*/  FMUL.FTZ R60, R60, R21 ;  /* 0x000000153c3c7220 */ /* 0x000fe20000410000 */
        /* <DEDUP_REMOVED lines=20> */
[----:B------:R-:W-:Y:S01]  /*11a80*/  ISETP.GT.AND P2, PT, R212, 0x39, P2 ;  /* 0x00000039d400780c */ /* 0x000fe20001744270 */
[-C--:B------:R-:W-:Y:S01]  /*11a90*/  FMUL.FTZ R76, R76, R21.reuse ;  /* 0x000000154c4c7220 */ /* 0x080fe20000410000 */
[----:B------:R-:W-:Y:S01]  /*11aa0*/  FMNMX.FTZ R153, R175, R20, !PT ;  /* 0x00000014af997209 */ /* 0x000fe20007810000 */
[-C--:B------:R-:W-:Y:S01]  /*11ab0*/  FMUL.FTZ R77, R77, R21.reuse ;  /* 0x000000154d4d7220 */ /* 0x080fe20000410000 */
[----:B------:R-:W-:Y:S01]  /*11ac0*/  ISETP.LT.OR P4, PT, R213, 0x39, P4 ;  /* 0x00000039d500780c */ /* 0x000fe20002781670 */
[----:B------:R-:W-:Y:S01]  /*11ad0*/  MUFU.EX2 R181, R181 ;  /* 0x000000b500b57308 */ /* 0x000fe20000000800 */
[----:B------:R-:W-:Y:S01]  /*11ae0*/  FSEL R179, R179, -INF , !P3 ;  /* 0xff800000b3b37808 */ /* 0x000fe20005800000 */
[----:B------:R-:W-:Y:S01]  /*11af0*/  FMUL.FTZ R80, R80, R21 ;  /* 0x0000001550507220 */ /* 0x000fe20000410000 */
[----:B------:R-:W-:Y:S01]  /*11b00*/  FMNMX.FTZ R20, R178, R153, !PT ;  /* 0x00000099b2147209 */ /* 0x000fe20007810000 */
[-C--:B------:R-:W-:Y:S01]  /*11b10*/  FMUL.FTZ R81, R81, R21.reuse ;  /* 0x0000001551517220 */ /* 0x080fe20000410000 */
[----:B------:R-:W-:Y:S01]  /*11b20*/  ISETP.LT.OR P2, PT, R213, 0x3a, P2 ;  /* 0x0000003ad500780c */ /* 0x000fe20001741670 */
[-C--:B------:R-:W-:Y:S01]  /*11b30*/  FMUL.FTZ R84, R84, R21.reuse ;  /* 0x0000001554547220 */ /* 0x080fe20000410000 */
[----:B------:R-:W-:Y:S01]  /*11b40*/  FSEL R182, R182, -INF , !P4 ;  /* 0xff800000b6b67808 */ /* 0x000fe20006000000 */
[-C--:B------:R-:W-:Y:S01]  /*11b50*/  FMUL.FTZ R85, R85, R21.reuse ;  /* 0x0000001555557220 */ /* 0x080fe20000410000 */
[----:B------:R-:W-:Y:S01]  /*11b60*/  FMNMX.FTZ R153, R179, R20, !PT ;  /* 0x00000014b3997209 */ /* 0x000fe20007810000 */
[-C--:B------:R-:W-:Y:S01]  /*11b70*/  FMUL.FTZ R88, R88, R21.reuse ;  /* 0x0000001558587220 */ /* 0x080fe20000410000 */
[----:B------:R-:W-:Y:S01]  /*11b80*/  FSEL R183, R183, -INF , !P2 ;  /* 0xff800000b7b77808 */ /* 0x000fe20005000000 */
        /* <DEDUP_REMOVED lines=8> */
[-C--:B------:R-:W-:Y:S01]  /*11c10*/  FMUL.FTZ R101, R101, R21.reuse ;  /* 0x0000001565657220 */ /* 0x080fe20000410000 */
[-C--:B------:R-:W-:Y:S01]  /*11c20*/  FMUL.FTZ R104, R104, R21.reuse ;  /* 0x0000001568687220 */ /* 0x080fe20000410000 */
[----:B------:R-:W5:Y:S01]  /*11c30*/  SHFL.BFLY PT, R153, R210, 0x2, 0x1f ;  /* 0x0c401f00d2997f89 */ /* 0x000f6200000e0000 */
        /* <DEDUP_REMOVED lines=23> */
[----:B-----5:R-:W-:-:S05]  /*11db0*/  FMNMX.FTZ R20, R210, R153, !PT ;  /* 0x00000099d2147209 */ /* 0x020fca0007810000 */
[----:B------:R-:W5:Y:S02]  /*11dc0*/  SHFL.BFLY PT, R153, R20, 0x1, 0x1f ;  /* 0x0c201f0014997f89 */ /* 0x000f6400000e0000 */
[----:B-----5:R-:W-:Y:S01]  /*11dd0*/  FMNMX.FTZ R20, R20, R153, !PT ;  /* 0x0000009914147209 */ /* 0x020fe20007810000 */
[----:B------:R-:W-:-:S03]  /*11de0*/  IMAD.MOV R153, RZ, RZ, -R194 ;  /* 0x000000ffff997224 */ /* 0x000fc600078e0ac2 */
[C---:B------:R-:W-:Y:S01]  /*11df0*/  FSETP.NEU.FTZ.AND P2, PT, R20.reuse, -INF , PT ;  /* 0xff8000001400780b */ /* 0x040fe20003f5d000 */
[----:B------:R-:W-:Y:S01]  /*11e00*/  FMUL.FTZ R213, R20, R13 ;  /* 0x0000000d14d57220 */ /* 0x000fe20000410000 */
[----:B------:R-:W-:Y:S02]  /*11e10*/  ISETP.NE.AND P3, PT, R184, R153, PT ;  /* 0x00000099b800720c */ /* 0x000fe40003f65270 */
[----:B------:R5:W1:Y:S02]  /*11e20*/  MUFU.EX2 R153, R168 ;  /* 0x000000a800997308 */ /* 0x000a640000000800 */
[----:B------:R-:W-:-:S05]  /*11e30*/  FSEL R213, R213, RZ, P2 ;  /* 0x000000ffd5d57208 */ /* 0x000fca0001000000 */
[-CC-:B------:R-:W-:Y:S01]  /*11e40*/  FFMA.FTZ R155, R155, R13.reuse, -R213.reuse ;  /* 0x0000000d9b9b7223 */ /* 0x180fe200000108d5 */
[-CC-:B------:R-:W-:Y:S01]  /*11e50*/  FFMA.FTZ R159, R159, R13.reuse, -R213.reuse ;  /* 0x0000000d9f9f7223 */ /* 0x180fe200000108d5 */
[----:B-----5:R-:W-:Y:S01]  /*11e60*/  FSEL R168, R20, RZ, P2 ;  /* 0x000000ff14a87208 */ /* 0x020fe20001000000 */
[-C--:B------:R-:W-:Y:S01]  /*11e70*/  FFMA.FTZ R210, R162, R13.reuse, -R213 ;  /* 0x0000000da2d27223 */ /* 0x080fe200000108d5 */
[----:B------:R-:W-:Y:S02]  /*11e80*/  @!P3 IMAD R212, R209, 0x40, R191 ;  /* 0x00000040d1d4b824 */ /* 0x000fe400078e02bf */
[-CC-:B------:R-:W-:Y:S01]  /*11e90*/  FFMA.FTZ R209, R158, R13.reuse, -R213.reuse ;  /* 0x0000000d9ed17223 */ /* 0x180fe200000108d5 */
[-CC-:B------:R-:W-:Y:S01]  /*11ea0*/  FFMA.FTZ R163, R163, R13.reuse, -R213.reuse ;  /* 0x0000000da3a37223 */ /* 0x180fe200000108d5 */
[----:B------:R-:W-:Y:S01]  /*11eb0*/  FADD.FTZ R168, -R168, R208 ;  /* 0x000000d0a8a87221 */ /* 0x000fe20000010100 */
        /* <DEDUP_REMOVED lines=10> */
[-C--:B------:R-:W-:Y:S01]  /*11f60*/  FFMA.FTZ R183, R183, R13.reuse, -R213 ;  /* 0x0000000db7b77223 */ /* 0x080fe200000108d5 */
[C---:B---3--:R-:W-:Y:S01]  /*11f70*/  FADD.FTZ R213, R157.reuse, R0 ;  /* 0x000000009dd57221 */ /* 0x048fe20000010000 */
[----:B------:R-:W-:Y:S01]  /*11f80*/  F2FP.BF16.F32.PACK_AB R154, R157, R156 ;  /* 0x0000009c9d9a723e */ /* 0x000fe200000010ff */
[----:B------:R-:W3:Y:S01]  /*11f90*/  MUFU.EX2 R162, R173 ;  /* 0x000000ad00a27308 */ /* 0x000ee20000000800 */
[----:B------:R-:W-:Y:S01]  /*11fa0*/  FMUL.FTZ R168, R168, R13 ;  /* 0x0000000da8a87220 */ /* 0x000fe20000410000 */
[----:B----4-:R-:W-:Y:S01]  /*11fb0*/  FADD.FTZ R0, R160, R213 ;  /* 0x000000d5a0007221 */ /* 0x010fe20000010000 */
[----:B0-----:R-:W-:Y:S01]  /*11fc0*/  F2FP.BF16.F32.PACK_AB R156, R161, R160 ;  /* 0x000000a0a19c723e */ /* 0x001fe200000010ff */
[----:B------:R-:W-:Y:S01]  /*11fd0*/  @!P3 IMAD R212, R212, 0x4, R2 ;  /* 0x00000004d4d4b824 */ /* 0x000fe200078e0202 */
[----:B-1----:R-:W-:Y:S01]  /*11fe0*/  F2FP.BF16.F32.PACK_AB R160, R169, R153 ;  /* 0x00000099a9a0723e */ /* 0x002fe200000010ff */
[----:B------:R-:W-:Y:S01]  /*11ff0*/  FADD.FTZ R157, R161, R0 ;  /* 0x00000000a19d7221 */ /* 0x000fe20000010000 */
[----:B------:R-:W-:Y:S01]  /*12000*/  F2FP.BF16.F32.PACK_AB R158, R165, R164 ;  /* 0x000000a4a59e723e */ /* 0x000fe200000010ff */
[----:B------:R-:W-:Y:S01]  /*12010*/  MUFU.EX2 R166, R180 ;  /* 0x000000b400a67308 */ /* 0x000fe20000000800 */
[----:B------:R-:W-:Y:S01]  /*12020*/  @!P3 STS [R212+0x28800], R21 ;  /* 0x02880015d400b388 */ /* 0x000fe20000000800 */
[----:B------:R-:W-:Y:S01]  /*12030*/  FADD.FTZ R0, R164, R157 ;  /* 0x0000009da4007221 */ /* 0x000fe20000010000 */
[----:B------:R-:W-:-:S03]  /*12040*/  F2FP.BF16.F32.PACK_AB R164, R177, R176 ;  /* 0x000000b0b1a4723e */ /* 0x000fc600000010ff */
[----:B------:R-:W-:Y:S02]  /*12050*/  FADD.FTZ R0, R165, R0 ;  /* 0x00000000a5007221 */ /* 0x000fe40000010000 */
[----:B------:R-:W0:Y:S02]  /*12060*/  MUFU.EX2 R168, R168 ;  /* 0x000000a800a87308 */ /* 0x000e240000000800 */
[----:B------:R-:W-:-:S04]  /*12070*/  FADD.FTZ R0, R153, R0 ;  /* 0x0000000099007221 */ /* 0x000fc80000010000 */
[----:B------:R-:W-:Y:S02]  /*12080*/  FADD.FTZ R157, R169, R0 ;  /* 0x00000000a99d7221 */ /* 0x000fe40000010000 */
[----:B------:R-:W1:Y:S02]  /*12090*/  MUFU.EX2 R153, R208 ;  /* 0x000000d000997308 */ /* 0x000e640000000800 */
[----:B------:R-:W-:-:S04]  /*120a0*/  FADD.FTZ R157, R172, R157 ;  /* 0x0000009dac9d7221 */ /* 0x000fc80000010000 */
[C---:B---3--:R-:W-:Y:S01]  /*120b0*/  FADD.FTZ R157, R162.reuse, R157 ;  /* 0x0000009da29d7221 */ /* 0x048fe20000010000 */
[----:B------:R-:W-:Y:S01]  /*120c0*/  F2FP.BF16.F32.PACK_AB R162, R162, R172 ;  /* 0x000000aca2a2723e */ /* 0x000fe200000010ff */
[----:B------:R-:W-:Y:S01]  /*120d0*/  MUFU.EX2 R209, R209 ;  /* 0x000000d100d17308 */ /* 0x000fe20000000800 */
[----:B0-----:R0:W-:Y:S01]  /*120e0*/  @!P3 STS [R212+0x28820], R168 ;  /* 0x028820a8d400b388 */ /* 0x0011e20000000800 */
[----:B------:R-:W-:Y:S01]  /*120f0*/  FADD.FTZ R0, R176, R157 ;  /* 0x0000009db0007221 */ /* 0x000fe20000010000 */
[-C--:B------:R-:W-:Y:S01]  /*12100*/  FMUL.FTZ R26, R26, R168.reuse ;  /* 0x000000a81a1a7220 */ /* 0x080fe20000410000 */
[-C--:B------:R-:W-:Y:S01]  /*12110*/  FMUL.FTZ R27, R27, R168.reuse ;  /* 0x000000a81b1b7220 */ /* 0x080fe20000410000 */
[-C--:B------:R-:W-:Y:S01]  /*12120*/  FMUL.FTZ R30, R30, R168.reuse ;  /* 0x000000a81e1e7220 */ /* 0x080fe20000410000 */
[----:B------:R-:W-:Y:S01]  /*12130*/  FADD.FTZ R157, R177, R0 ;  /* 0x00000000b19d7221 */ /* 0x000fe20000010000 */
[----:B------:R-:W-:Y:S01]  /*12140*/  FMUL.FTZ R31, R31, R168 ;  /* 0x000000a81f1f7220 */ /* 0x000fe20000410000 */
[----:B------:R-:W3:Y:S01]  /*12150*/  MUFU.EX2 R172, R155 ;  /* 0x0000009b00ac7308 */ /* 0x000ee20000000800 */
[----:B-1----:R-:W-:Y:S01]  /*12160*/  FFMA.FTZ R3, R168, R3, R153 ;  /* 0x00000003a8037223 */ /* 0x002fe20000010099 */
[----:B------:R-:W-:Y:S01]  /*12170*/  FADD.FTZ R0, R166, R157 ;  /* 0x0000009da6007221 */ /* 0x000fe20000010000 */
[----:B------:R-:W-:Y:S01]  /*12180*/  F2FP.BF16.F32.PACK_AB R166, R181, R166 ;  /* 0x000000a6b5a6723e */ /* 0x000fe200000010ff */
[-C--:B------:R-:W-:Y:S01]  /*12190*/  FMUL.FTZ R34, R34, R168.reuse ;  /* 0x000000a822227220 */ /* 0x080fe20000410000 */
[-C--:B------:R-:W-:Y:S01]  /*121a0*/  FMUL.FTZ R35, R35, R168.reuse ;  /* 0x000000a823237220 */ /* 0x080fe20000410000 */
[----:B------:R-:W-:Y:S01]  /*121b0*/  FADD.FTZ R0, R181, R0 ;  /* 0x00000000b5007221 */ /* 0x000fe20000010000 */
        /* <DEDUP_REMOVED lines=10> */
[----:B---3--:R-:W-:Y:S01]  /*12260*/  F2FP.BF16.F32.PACK_AB R153, R172, R153 ;  /* 0x00000099ac99723e */ /* 0x008fe200000010ff */
[-C--:B------:R-:W-:Y:S01]  /*12270*/  FMUL.FTZ R54, R54, R168.reuse ;  /* 0x000000a836367220 */ /* 0x080fe20000410000 */
[-C--:B------:R-:W-:Y:S01]  /*12280*/  FMUL.FTZ R55, R55, R168.reuse ;  /* 0x000000a837377220 */ /* 0x080fe20000410000 */
[-C--:B------:R-:W-:Y:S01]  /*12290*/  FMUL.FTZ R58, R58, R168.reuse ;  /* 0x000000a83a3a7220 */ /* 0x080fe20000410000 */
[-C--:B------:R-:W-:Y:S01]  /*122a0*/  FMUL.FTZ R59, R59, R168.reuse ;  /* 0x000000a83b3b7220 */ /* 0x080fe20000410000 */
[-C--:B------:R-:W-:Y:S01]  /*122b0*/  FMUL.FTZ R62, R62, R168.reuse ;  /* 0x000000a83e3e7220 */ /* 0x080fe20000410000 */
[-C--:B------:R-:W-:Y:S01]  /*122c0*/  FMUL.FTZ R63, R63, R168.reuse ;  /* 0x000000a83f3f7220 */ /* 0x080fe20000410000 */
[----:B------:R-:W3:Y:S01]  /*122d0*/  MUFU.EX2 R180, R163 ;  /* 0x000000a300b47308 */ /* 0x000ee20000000800 */
[----:B-1----:R-:W-:Y:S01]  /*122e0*/  F2FP.BF16.F32.PACK_AB R155, R176, R209 ;  /* 0x000000d1b09b723e */ /* 0x002fe200000010ff */
[----:B------:R-:W-:Y:S01]  /*122f0*/  BAR.SYNC.DEFER_BLOCKING 0xf, 0x100 ;  /* 0x03c4000000007b1d */ /* 0x000fe20000010000 */
        /* <DEDUP_REMOVED lines=14> */
[----:B-1----:R-:W-:Y:S01]  /*123e0*/  FADD.FTZ R170, R172, R3 ;  /* 0x00000003acaa7221 */ /* 0x002fe20000010000 */
[-C--:B------:R-:W-:Y:S01]  /*123f0*/  FMUL.FTZ R90, R90, R168.reuse ;  /* 0x000000a85a5a7220 */ /* 0x080fe20000410000 */
[-C--:B------:R-:W-:Y:S01]  /*12400*/  FMUL.FTZ R91, R91, R168.reuse ;  /* 0x000000a85b5b7220 */ /* 0x080fe20000410000 */
[-C--:B------:R-:W-:Y:S01]  /*12410*/  FMUL.FTZ R94, R94, R168.reuse ;  /* 0x000000a85e5e7220 */ /* 0x080fe20000410000 */
[----:B------:R-:W-:Y:S01]  /*12420*/  FADD.FTZ R3, R209, R170 ;  /* 0x000000aad1037221 */ /* 0x000fe20000010000 */
[-C--:B------:R-:W-:Y:S01]  /*12430*/  FMUL.FTZ R95, R95, R168.reuse ;  /* 0x000000a85f5f7220 */ /* 0x080fe20000410000 */
[-C--:B------:R-:W-:Y:S01]  /*12440*/  FMUL.FTZ R98, R98, R168.reuse ;  /* 0x000000a862627220 */ /* 0x080fe20000410000 */
[----:B------:R-:W1:Y:S01]  /*12450*/  MUFU.EX2 R208, R167 ;  /* 0x000000a700d07308 */ /* 0x000e620000000800 */
[----:B0-----:R-:W-:Y:S01]  /*12460*/  FADD.FTZ R212, R176, R3 ;  /* 0x00000003b0d47221 */ /* 0x001fe20000010000 */
[----:B------:R0:W-:Y:S01]  /*12470*/  STSM.16.M88.4 [R195+0x26800], R152 ;  /* 0x02680098c3007844 */ /* 0x0001e20000000200 */
[-C--:B------:R-:W-:Y:S01]  /*12480*/  FMUL.FTZ R99, R99, R168.reuse ;  /* 0x000000a863637220 */ /* 0x080fe20000410000 */
[-C--:B------:R-:W-:Y:S01]  /*12490*/  FMUL.FTZ R102, R102, R168.reuse ;  /* 0x000000a866667220 */ /* 0x080fe20000410000 */
[----:B----4-:R-:W-:Y:S01]  /*124a0*/  FADD.FTZ R3, R157, R212 ;  /* 0x000000d49d037221 */ /* 0x010fe20000010000 */
[----:B---3--:R-:W-:Y:S01]  /*124b0*/  F2FP.BF16.F32.PACK_AB R157, R180, R157 ;  /* 0x0000009db49d723e */ /* 0x008fe200000010ff */
[-C--:B------:R-:W-:Y:S01]  /*124c0*/  FMUL.FTZ R103, R103, R168.reuse ;  /* 0x000000a867677220 */ /* 0x080fe20000410000 */
[----:B------:R-:W3:Y:S01]  /*124d0*/  MUFU.EX2 R210, R171 ;  /* 0x000000ab00d27308 */ /* 0x000ee20000000800 */
        /* <DEDUP_REMOVED lines=16> */
[----:B----4-:R-:W-:Y:S01]  /*125e0*/  FADD.FTZ R174, R180, R3 ;  /* 0x00000003b4ae7221 */ /* 0x010fe20000010000 */
[-C--:B------:R-:W-:Y:S01]  /*125f0*/  FMUL.FTZ R134, R134, R168.reuse ;  /* 0x000000a886867220 */ /* 0x080fe20000410000 */
[-C--:B------:R-:W-:Y:S01]  /*12600*/  FMUL.FTZ R135, R135, R168.reuse ;  /* 0x000000a887877220 */ /* 0x080fe20000410000 */
[-C--:B------:R-:W-:Y:S01]  /*12610*/  FMUL.FTZ R138, R138, R168.reuse ;  /* 0x000000a88a8a7220 */ /* 0x080fe20000410000 */
[----:B-----5:R-:W-:Y:S01]  /*12620*/  FADD.FTZ R3, R159, R174 ;  /* 0x000000ae9f037221 */ /* 0x020fe20000010000 */
[C---:B-1----:R-:W-:Y:S01]  /*12630*/  F2FP.BF16.F32.PACK_AB R159, R208.reuse, R159 ;  /* 0x0000009fd09f723e */ /* 0x042fe200000010ff */
[-C--:B------:R-:W-:Y:S01]  /*12640*/  FMUL.FTZ R139, R139, R168.reuse ;  /* 0x000000a88b8b7220 */ /* 0x080fe20000410000 */
[----:B------:R-:W1:Y:S01]  /*12650*/  MUFU.EX2 R165, R178 ;  /* 0x000000b200a57308 */ /* 0x000e620000000800 */
[----:B------:R-:W-:Y:S01]  /*12660*/  FADD.FTZ R212, R208, R3 ;  /* 0x00000003d0d47221 */ /* 0x000fe20000010000 */
[-C--:B------:R-:W-:Y:S01]  /*12670*/  FMUL.FTZ R142, R142, R168.reuse ;  /* 0x000000a88e8e7220 */ /* 0x080fe20000410000 */
[----:B------:R4:W-:Y:S01]  /*12680*/  STSM.16.M88.4 [R196], R156 ;  /* 0x0000009cc4007844 */ /* 0x0009e20000000200 */
[-C--:B------:R-:W-:Y:S01]  /*12690*/  FMUL.FTZ R143, R143, R168.reuse ;  /* 0x000000a88f8f7220 */ /* 0x080fe20000410000 */
[----:B------:R-:W-:Y:S01]  /*126a0*/  FADD.FTZ R3, R161, R212 ;  /* 0x000000d4a1037221 */ /* 0x000fe20000010000 */
[----:B---3--:R-:W-:Y:S01]  /*126b0*/  F2FP.BF16.F32.PACK_AB R161, R210, R161 ;  /* 0x000000a1d2a1723e */ /* 0x008fe200000010ff */
[-C--:B------:R-:W-:Y:S01]  /*126c0*/  FMUL.FTZ R146, R146, R168.reuse ;  /* 0x000000a892927220 */ /* 0x080fe20000410000 */
[----:B------:R-:W3:Y:S01]  /*126d0*/  MUFU.EX2 R174, R179 ;  /* 0x000000b300ae7308 */ /* 0x000ee20000000800 */
[----:B------:R-:W-:Y:S01]  /*126e0*/  FADD.FTZ R172, R210, R3 ;  /* 0x00000003d2ac7221 */ /* 0x000fe20000010000 */
[-C--:B------:R-:W-:Y:S01]  /*126f0*/  FMUL.FTZ R147, R147, R168.reuse ;  /* 0x000000a893937220 */ /* 0x080fe20000410000 */
[-C--:B------:R-:W-:Y:S01]  /*12700*/  FMUL.FTZ R150, R150, R168.reuse ;  /* 0x000000a896967220 */ /* 0x080fe20000410000 */
[----:B------:R-:W-:Y:S01]  /*12710*/  FMUL.FTZ R151, R151, R168 ;  /* 0x000000a897977220 */ /* 0x000fe20000410000 */
[----:B--2---:R-:W-:Y:S01]  /*12720*/  FADD.FTZ R3, R163, R172 ;  /* 0x000000aca3037221 */ /* 0x004fe20000010000 */
[----:B0-----:R-:W-:-:S02]  /*12730*/  F2FP.BF16.F32.PACK_AB R163, R170, R163 ;  /* 0x000000a3aaa3723e */ /* 0x001fc400000010ff */
[----:B------:R-:W0:Y:S01]  /*12740*/  MUFU.EX2 R167, R182 ;  /* 0x000000b600a77308 */ /* 0x000e220000000800 */
[----:B------:R-:W-:Y:S02]  /*12750*/  FADD.FTZ R176, R170, R3 ;  /* 0x00000003aab07221 */ /* 0x000fe40000010000 */
[----:B------:R4:W-:Y:S02]  /*12760*/  STSM.16.M88.4 [R198], R160 ;  /* 0x000000a0c6007844 */ /* 0x0009e40000000200 */
[----:B-1----:R-:W-:-:S03]  /*12770*/  FADD.FTZ R3, R165, R176 ;  /* 0x000000b0a5037221 */ /* 0x002fc60000010000 */
[----:B------:R-:W1:Y:S01]  /*12780*/  MUFU.EX2 R172, R183 ;  /* 0x000000b700ac7308 */ /* 0x000e620000000800 */
[C---:B---3--:R-:W-:Y:S01]  /*12790*/  FADD.FTZ R176, R174.reuse, R3 ;  /* 0x00000003aeb07221 */ /* 0x048fe20000010000 */
[----:B------:R-:W-:-:S03]  /*127a0*/  F2FP.BF16.F32.PACK_AB R165, R174, R165 ;  /* 0x000000a5aea5723e */ /* 0x000fc600000010ff */
[----:B0-----:R-:W-:Y:S01]  /*127b0*/  FADD.FTZ R3, R167, R176 ;  /* 0x000000b0a7037221 */ /* 0x001fe20000010000 */
[----:B-1----:R-:W-:-:S03]  /*127c0*/  F2FP.BF16.F32.PACK_AB R167, R172, R167 ;  /* 0x000000a7aca7723e */ /* 0x002fc600000010ff */
[----:B------:R-:W-:Y:S02]  /*127d0*/  FADD.FTZ R3, R172, R3 ;  /* 0x00000003ac037221 */ /* 0x000fe40000010000 */
[----:B------:R4:W-:Y:S01]  /*127e0*/  STSM.16.M88.4 [R197], R164 ;  /* 0x000000a4c5007844 */ /* 0x0009e20000000200 */
[----:B------:R-:W-:Y:S05]  /*127f0*/  @!P0 BRA `(.L_x_2807) ;  /* 0x0000000000048947 */ /* 0x000fea0003800000 */
[----:B------:R-:W-:Y:S01]  /*12800*/  BPT.TRAP 0x1 ;  /* 0x000000040000795c */ /* 0x000fe20000300000 */
.L_x_2807:
[----:B------:R0:W1:Y:S01]  /*12810*/  SYNCS.PHASECHK.TRANS64.TRYWAIT P2, [R206+URZ+0x28c50], R207 ;  /* 0x028c50cfce0075a7 */ /* 0x000062000804017f */
[----:B------:R-:W-:Y:S05]  /*12820*/  @!P0 BRA `(.L_x_2808) ;  /* 0x0000000000048947 */ /* 0x000fea0003800000 */
[----:B------:R-:W-:Y:S01]  /*12830*/  BPT.TRAP 0x1 ;  /* 0x000000040000795c */ /* 0x000fe20000300000 */
.L_x_2808:
[----:B------:R-:W-:Y:S04]  /*12840*/  BSSY B1, `(.L_x_2809) ;  /* 0x0000004000017945 */ /* 0x000fe80003800000 */
[----:B-1----:R-:W-:Y:S05]  /*12850*/  @P2 BRA `(.L_x_2810) ;  /* 0x0000000000082947 */ /* 0x002fea0003800000 */
[----:B------:R-:W1:Y:S02]  /*12860*/  SYNCS.PHASECHK.TRANS64.TRYWAIT P2, [R206+URZ+0x28c50], R207 ;  /* 0x028c50cfce0075a7 */ /* 0x000e64000804017f */
[----:B-1----:R-:W-:Y:S05]  /*12870*/  @!P2 BRA `(.L_x_2811) ;  /* 0x000000d800dca947 */ /* 0x002fea0003800000 */
.L_x_2810:
[----:B------:R-:W-:Y:S05]  /*12880*/  BSYNC B1 ;  /* 0x0000000000017941 */ /* 0x000fea0003800000 */
.L_x_2809:
[----:B------:R-:W-:Y:S01]  /*12890*/  IMAD R168, R18, 0x1000, R190 ;  /* 0x0000100012a87824 */ /* 0x000fe200078e02be */
[----:B------:R-:W-:Y:S01]  /*128a0*/  WARPGROUP.ARRIVE ;  /* 0x00000000000079c5 */ /* 0x000fe20000000000 */
[----:B------:R-:W-:Y:S01]  /*128b0*/  IMAD.MOV.U32 R169, RZ, RZ, 0x40000040 ;  /* 0x40000040ffa97424 */ /* 0x000fe200078e00ff */
[----:B------:R-:W-:Y:S01]  /*128c0*/  ISETP.GT.AND P2, PT, R14, R202, PT ;  /* 0x000000ca0e00720c */ /* 0x000fe20003f44270 */
[----:B01----:R-:W-:Y:S01]  /*128d0*/  @!P1 VIADD R206, R206, 0x28c60 ;  /* 0x00028c60cece9836 */ /* 0x003fe20000000000 */
        /* <DEDUP_REMOVED lines=10> */
[----:B------:R-:W-:Y:S01]  /*12980*/  VIADD R152, R168, 0x80 ;  /* 0x00000080a8987836 */ /* 0x000fe20000000000 */
        /* <DEDUP_REMOVED lines=31> */
.L_x_2793:
[----:B------:R-:W-:Y:S05]  /*12b80*/  BSYNC B0 ;  /* 0x0000000000007941 */ /* 0x000fea0003800000 */
.L_x_2792:
[----:B------:R-:W2:Y:S01]  /*12b90*/  SHFL.BFLY PT, R5, R0, 0x2, 0x1f ;  /* 0x0c401f0000057f89 */ /* 0x000ea200000e0000 */
[----:B------:R-:W-:Y:S02]  /*12ba0*/  VIADD R22, R18, 0x1 ;  /* 0x0000000112167836 */ /* 0x000fe40000000000 */
[----:B------:R-:W-:Y:S01]  /*12bb0*/  VIADD R219, R219, 0x1 ;  /* 0x00000001dbdb7836 */ /* 0x000fe20000000000 */
[----:B------:R-:W3:Y:S01]  /*12bc0*/  SHFL.BFLY PT, R6, R3, 0x2, 0x1f ;  /* 0x0c401f0003067f89 */ /* 0x000ee200000e0000 */
[----:B------:R-:W-:Y:S08]  /*12bd0*/  BAR.ARV 0x8, 0x100 ;  /* 0x0204000000007b1d */ /* 0x000ff00000002000 */
[----:B------:R-:W-:Y:S01]  /*12be0*/  BAR.SYNC.DEFER_BLOCKING 0xf, 0x100 ;  /* 0x03c4000000007b1d */ /* 0x000fe20000010000 */
[----:B------:R-:W-:Y:S01]  /*12bf0*/  ISETP.NE.AND P1, PT, R22, 0x2, PT ;  /* 0x000000021600780c */ /* 0x000fe20003f25270 */
[----:B--2---:R-:W-:Y:S01]  /*12c00*/  FADD.FTZ R5, R5, R0 ;  /* 0x0000000005057221 */ /* 0x004fe20000010000 */
[----:B---3--:R-:W-:-:S04]  /*12c10*/  FADD.FTZ R6, R6, R3 ;  /* 0x0000000306067221 */ /* 0x008fc80000010000 */
[----:B------:R-:W2:Y:S01]  /*12c20*/  SHFL.BFLY PT, R4, R5, 0x1, 0x1f ;  /* 0x0c201f0005047f89 */ /* 0x000ea200000e0000 */
[----:B------:R-:W-:-:S03]  /*12c30*/  IMAD.MOV.U32 R3, RZ, RZ, RZ ;  /* 0x000000ffff037224 */ /* 0x000fc600078e00ff */
[----:B------:R-:W3:Y:S01]  /*12c40*/  SHFL.BFLY PT, R7, R6, 0x1, 0x1f ;  /* 0x0c201f0006077f89 */ /* 0x000ee200000e0000 */
[----:B--2---:R-:W-:Y:S01]  /*12c50*/  FADD.FTZ R9, R5, R4 ;  /* 0x0000000405097221 */ /* 0x004fe20000010000 */
[----:B------:R-:W-:Y:S02]  /*12c60*/  IMAD.MOV.U32 R4, RZ, RZ, RZ ;  /* 0x000000ffff047224 */ /* 0x000fe400078e00ff */
[----:B---3--:R-:W-:Y:S02]  /*12c70*/  FADD.FTZ R0, R6, R7 ;  /* 0x0000000706007221 */ /* 0x008fe40000010000 */
[----:B------:R-:W-:Y:S01]  /*12c80*/  FSETP.NE.FTZ.AND P2, PT, R9, RZ, PT ;  /* 0x000000ff0900720b */ /* 0x000fe20003f55000 */
[----:B------:R-:W-:Y:S01]  /*12c90*/  IMAD.MOV R7, RZ, RZ, -R194 ;  /* 0x000000ffff077224 */ /* 0x000fe200078e0ac2 */
[----:B------:R-:W-:Y:S02]  /*12ca0*/  SEL R6, RZ, 0x1, P1 ;  /* 0x00000001ff067807 */ /* 0x000fe40000800000 */
[----:B------:R-:W-:-:S02]  /*12cb0*/  FSETP.NE.FTZ.AND P3, PT, R0, RZ, PT ;  /* 0x000000ff0000720b */ /* 0x000fc40003f75000 */
[----:B------:R-:W-:Y:S02]  /*12cc0*/  ISETP.NE.AND P0, PT, R184, R7, PT ;  /* 0x00000007b800720c */ /* 0x000fe40003f05270 */
[----:B------:R-:W-:-:S05]  /*12cd0*/  LOP3.LUT R19, R19, R6, RZ, 0x3c, !PT ;  /* 0x0000000613137212 */ /* 0x000fca00078e3cff */
[----:B------:R-:W2:Y:S04]  /*12ce0*/  @P2 MUFU.RCP R3, R9 ;  /* 0x0000000900032308 */ /* 0x000ea80000001000 */
[C---:B------:R-:W-:Y:S02]  /*12cf0*/  @P3 FMUL.FTZ R23, R13.reuse, 0.69314718246459960938 ;  /* 0x3f3172180d173820 */ /* 0x040fe40000410000 */
[----:B------:R-:W-:Y:S02]  /*12d00*/  @!P0 IMAD R5, R18, 0x40, R191 ;  /* 0x0000004012058824 */ /* 0x000fe400078e02bf */
[----:B------:R-:W-:Y:S01]  /*12d10*/  @P2 FMUL.FTZ R18, R13, 0.69314718246459960938 ;  /* 0x3f3172180d122820 */ /* 0x000fe20000410000 */
[----:B------:R-:W3:Y:S01]  /*12d20*/  @P3 MUFU.RCP R4, R0 ;  /* 0x0000000000043308 */ /* 0x000ee20000001000 */
[----:B------:R-:W-:-:S07]  /*12d30*/  @!P0 IMAD R5, R5, 0x4, R2 ;  /* 0x0000000405058824 */ /* 0x000fce00078e0202 */
[----:B------:R-:W5:Y:S01]  /*12d40*/  @P2 MUFU.LG2 R2, R9 ;  /* 0x0000000900022308 */ /* 0x000f620000000c00 */
[-C--:B--2---:R-:W-:Y:S01]  /*12d50*/  FMUL.FTZ R178, R24, R3.reuse ;  /* 0x0000000318b27220 */ /* 0x084fe20000410000 */
[----:B------:R2:W-:Y:S01]  /*12d60*/  @!P0 STS [R5+0x28800], R3 ;  /* 0x0288000305008388 */ /* 0x0005e20000000800 */
[-C--:B------:R-:W-:Y:S01]  /*12d70*/  FMUL.FTZ R176, R25, R3.reuse ;  /* 0x0000000319b07220 */ /* 0x080fe20000410000 */
[-C--:B------:R-:W-:Y:S01]  /*12d80*/  FMUL.FTZ R177, R28, R3.reuse ;  /* 0x000000031cb17220 */ /* 0x080fe20000410000 */
[-C--:B------:R-:W-:Y:S01]  /*12d90*/  FMUL.FTZ R175, R32, R3.reuse ;  /* 0x0000000320af7220 */ /* 0x080fe20000410000 */
[-C--:B------:R-:W-:Y:S01]  /*12da0*/  FMUL.FTZ R6, R29, R3.reuse ;  /* 0x000000031d067220 */ /* 0x080fe20000410000 */
[-C--:B------:R-:W-:Y:S01]  /*12db0*/  FMUL.FTZ R173, R33, R3.reuse ;  /* 0x0000000321ad7220 */ /* 0x080fe20000410000 */
[----:B------:R-:W0:Y:S01]  /*12dc0*/  @P3 MUFU.LG2 R24, R0 ;  /* 0x0000000000183308 */ /* 0x000e220000000c00 */
[----:B---3--:R3:W-:Y:S01]  /*12dd0*/  @!P0 STS [R5+0x28820], R4 ;  /* 0x0288200405008388 */ /* 0x0087e20000000800 */
[-C--:B------:R-:W-:Y:S01]  /*12de0*/  FMUL.FTZ R174, R36, R3.reuse ;  /* 0x0000000324ae7220 */ /* 0x080fe20000410000 */
[-C--:B------:R-:W-:Y:S01]  /*12df0*/  FMUL.FTZ R171, R37, R3.reuse ;  /* 0x0000000325ab7220 */ /* 0x080fe20000410000 */
[-C--:B------:R-:W-:Y:S01]  /*12e00*/  FMUL.FTZ R172, R40, R3.reuse ;  /* 0x0000000328ac7220 */ /* 0x080fe20000410000 */
[-C--:B------:R-:W-:Y:S01]  /*12e10*/  FMUL.FTZ R8, R41, R3.reuse ;  /* 0x0000000329087220 */ /* 0x080fe20000410000 */
[-C--:B------:R-:W-:Y:S01]  /*12e20*/  FMUL.FTZ R170, R44, R3.reuse ;  /* 0x000000032caa7220 */ /* 0x080fe20000410000 */
[-C--:B------:R-:W-:Y:S01]  /*12e30*/  FMUL.FTZ R10, R45, R3.reuse ;  /* 0x000000032d0a7220 */ /* 0x080fe20000410000 */
[-C--:B------:R-:W-:Y:S01]  /*12e40*/  FMUL.FTZ R169, R48, R3.reuse ;  /* 0x0000000330a97220 */ /* 0x080fe20000410000 */
[----:B-----5:R-:W-:Y:S01]  /*12e50*/  @P2 FMUL.FTZ R25, R2, 0.69314718246459960938 ;  /* 0x3f31721802192820 */ /* 0x020fe20000410000 */
[-C--:B----4-:R-:W-:Y:S01]  /*12e60*/  FMUL.FTZ R166, R49, R3.reuse ;  /* 0x0000000331a67220 */ /* 0x090fe20000410000 */
        /* <DEDUP_REMOVED lines=53> */
[----:B--2---:R-:W-:Y:S02]  /*131c0*/  IMAD.MOV.U32 R3, RZ, RZ, -0x800000 ;  /* 0xff800000ff037424 */ /* 0x004fe400078e00ff */
[-C--:B------:R-:W-:Y:S01]  /*131d0*/  FMUL.FTZ R11, R46, R4.reuse ;  /* 0x000000042e0b7220 */ /* 0x080fe20000410000 */
[-C--:B------:R-:W-:Y:S01]  /*131e0*/  FMUL.FTZ R13, R50, R4.reuse ;  /* 0x00000004320d7220 */ /* 0x080fe20000410000 */
[-C--:B------:R-:W-:Y:S01]  /*131f0*/  FMUL.FTZ R15, R54, R4.reuse ;  /* 0x00000004360f7220 */ /* 0x080fe20000410000 */
[-C--:B------:R-:W-:Y:S01]  /*13200*/  FMUL.FTZ R21, R58, R4.reuse ;  /* 0x000000043a157220 */ /* 0x080fe20000410000 */
[----:B------:R-:W-:Y:S01]  /*13210*/  FMUL.FTZ R29, R66, R4 ;  /* 0x00000004421d7220 */ /* 0x000fe20000410000 */
[----:B------:R-:W-:Y:S01]  /*13220*/  @P2 FFMA.FTZ R32, R18, R12, R25 ;  /* 0x0000000c12202223 */ /* 0x000fe20000010019 */
[----:B------:R-:W-:Y:S01]  /*13230*/  PLOP3.LUT P0, PT, PT, PT, PT, 0x8, 0x0 ;  /* 0x000000000000781c */ /* 0x000fe20003f0e170 */
        /* <DEDUP_REMOVED lines=61> */
.L_x_2675:
[----:B------:R-:W-:Y:S05]  /*13610*/  BSYNC B7 ;  /* 0x0000000000077941 */ /* 0x000fea0003800000 */
.L_x_2665:
[----:B------:R-:W0:Y:S08]  /*13620*/  S2UR UR5, SR_CgaCtaId ;  /* 0x00000000000579c3 */ /* 0x000e300000008800 */
[----:B------:R-:W-:Y:S06]  /*13630*/  BAR.SYNC.DEFER_BLOCKING 0x5, 0x180 ;  /* 0x0146000000007b1d */ /* 0x000fec0000010000 */
[----:B------:R-:W-:Y:S01]  /*13640*/  UMOV UR4, 0x400 ;  /* 0x0000040000047882 */ /* 0x000fe20000000000 */
[----:B------:R-:W-:Y:S01]  /*13650*/  BSSY B0, `(.L_x_2813) ;  /* 0x00002e6000007945 */ /* 0x000fe20003800000 */
[----:B0-----:R-:W-:-:S06]  /*13660*/  ULEA UR4, UR5, UR4, 0x18 ;  /* 0x0000000405047291 */ /* 0x001fcc000f8ec03f */
[----:B------:R-:W-:-:S05]  /*13670*/  IMAD.U32 R2, RZ, RZ, UR4 ;  /* 0x00000004ff027e24 */ /* 0x000fca000f8e00ff */
[----:B----4-:R0:W2:Y:S01]  /*13680*/  LDS.128 R24, [R2+0x28cd0] ;  /* 0x028cd00002187984 */ /* 0x0100a20000000c00 */
[----:B------:R-:W-:Y:S06]  /*13690*/  BAR.ARV 0x4, 0x180 ;  /* 0x0106000000007b1d */ /* 0x000fec0000002000 */
[----:B------:R-:W-:Y:S05]  /*136a0*/  @P0 BRA `(.L_x_2814) ;  /* 0x00000020000c0947 */ /* 0x000fea0003800000 */
[----:B------:R-:W3:Y:S01]  /*136b0*/  S2R R23, SR_SWINHI ;  /* 0x0000000000177919 */ /* 0x000ee20000002f00 */
        /* <DEDUP_REMOVED lines=18> */
[----:B---3-5:R-:W-:-:S02]  /*137e0*/  MOV R37, R23 ;  /* 0x0000001700257202 */ /* 0x028fc40000000f00 */
[----:B------:R-:W-:Y:S02]  /*137f0*/  F2FP.BF16.F32.PACK_AB R81, R83, R82 ;  /* 0x000000525351723e */ /* 0x000fe400000010ff */
[----:B------:R-:W-:Y:S01]  /*13800*/  F2FP.BF16.F32.PACK_AB R88, R89, R88 ;  /* 0x000000585958723e */ /* 0x000fe200000010ff */
[----:B------:R-:W-:Y:S01]  /*13810*/  IMAD.WIDE R118, R235, 0x2, R36 ;  /* 0x00000002eb767825 */ /* 0x000fe200078e0224 */
[----:B------:R-:W-:Y:S02]  /*13820*/  F2FP.BF16.F32.PACK_AB R82, R85, R84 ;  /* 0x000000545552723e */ /* 0x000fe400000010ff */
[----:B------:R-:W-:Y:S02]  /*13830*/  F2FP.BF16.F32.PACK_AB R83, R87, R86 ;  /* 0x000000565753723e */ /* 0x000fe400000010ff */
[C---:B------:R-:W-:Y:S02]  /*13840*/  IADD3 R41, P1, R118.reuse, 0x20, RZ ;  /* 0x0000002076297810 */ /* 0x040fe40007f3e0ff */
[----:B------:R-:W-:-:S02]  /*13850*/  IADD3 R45, P0, R118, 0x40, RZ ;  /* 0x00000040762d7810 */ /* 0x000fc40007f1e0ff */
[----:B------:R-:W-:Y:S02]  /*13860*/  LOP3.LUT R40, R41, 0x380, RZ, 0xc0, !PT ;  /* 0x0000038029287812 */ /* 0x000fe400078ec0ff */
[C---:B------:R-:W-:Y:S02]  /*13870*/  IADD3 R57, P6, R118.reuse, 0x2020, RZ ;  /* 0x0000202076397810 */ /* 0x040fe40007fde0ff */
[C---:B------:R-:W-:Y:S02]  /*13880*/  IADD3 R49, P4, R118.reuse, 0x60, RZ ;  /* 0x0000006076317810 */ /* 0x040fe40007f9e0ff */
[----:B------:R-:W-:Y:S02]  /*13890*/  IADD3 R53, P3, R118, 0x2000, RZ ;  /* 0x0000200076357810 */ /* 0x000fe40007f7e0ff */
[----:B------:R-:W-:Y:S02]  /*138a0*/  SHF.R.U64 R40, R40, 0x3, RZ ;  /* 0x0000000328287819 */ /* 0x000fe400000012ff */
[----:B------:R-:W-:-:S02]  /*138b0*/  LOP3.LUT R44, R45, 0x380, RZ, 0xc0, !PT ;  /* 0x000003802d2c7812 */ /* 0x000fc400078ec0ff */
[----:B------:R-:W-:Y:S02]  /*138c0*/  LOP3.LUT R56, R57, 0x380, RZ, 0xc0, !PT ;  /* 0x0000038039387812 */ /* 0x000fe400078ec0ff */
[----:B------:R-:W-:Y:S02]  /*138d0*/  LOP3.LUT R48, R49, 0x380, RZ, 0xc0, !PT ;  /* 0x0000038031307812 */ /* 0x000fe400078ec0ff */
[----:B------:R-:W-:Y:S02]  /*138e0*/  LOP3.LUT R52, R53, 0x380, RZ, 0xc0, !PT ;  /* 0x0000038035347812 */ /* 0x000fe400078ec0ff */
[----:B------:R-:W-:Y:S01]  /*138f0*/  LOP3.LUT R40, R40, R41, RZ, 0x3c, !PT ;  /* 0x0000002928287212 */ /* 0x000fe200078e3cff */
[----:B------:R-:W-:Y:S01]  /*13900*/  IMAD.X R41, RZ, RZ, R119, P1 ;  /* 0x000000ffff297224 */ /* 0x000fe200008e0677 */
[----:B------:R-:W-:Y:S02]  /*13910*/  SHF.R.U64 R44, R44, 0x3, RZ ;  /* 0x000000032c2c7819 */ /* 0x000fe400000012ff */
[----:B------:R-:W-:-:S02]  /*13920*/  IADD3 R65, P2, R118, 0x2060, RZ ;  /* 0x0000206076417810 */ /* 0x000fc40007f5e0ff */
[----:B------:R-:W-:Y:S02]  /*13930*/  SHF.R.U64 R56, R56, 0x3, RZ ;  /* 0x0000000338387819 */ /* 0x000fe400000012ff */
[----:B------:R-:W-:Y:S02]  /*13940*/  IADD3 R69, P1, R118, 0x4000, RZ ;  /* 0x0000400076457810 */ /* 0x000fe40007f3e0ff */
[----:B------:R-:W-:Y:S02]  /*13950*/  SHF.R.U64 R48, R48, 0x3, RZ ;  /* 0x0000000330307819 */ /* 0x000fe400000012ff */
[----:B------:R-:W-:Y:S02]  /*13960*/  IADD3 R61, P5, R118, 0x2040, RZ ;  /* 0x00002040763d7810 */ /* 0x000fe40007fbe0ff */
[----:B------:R-:W-:Y:S02]  /*13970*/  SHF.R.U64 R52, R52, 0x3, RZ ;  /* 0x0000000334347819 */ /* 0x000fe400000012ff */
[----:B------:R-:W-:Y:S01]  /*13980*/  LOP3.LUT R44, R44, R45, RZ, 0x3c, !PT ;  /* 0x0000002d2c2c7212 */ /* 0x000fe200078e3cff */
[----:B------:R-:W-:Y:S01]  /*13990*/  IMAD.X R45, RZ, RZ, R119, P0 ;  /* 0x000000ffff2d7224 */ /* 0x000fe200000e0677 */
[----:B------:R-:W-:-:S02]  /*139a0*/  LOP3.LUT R64, R65, 0x380, RZ, 0xc0, !PT ;  /* 0x0000038041407812 */ /* 0x000fc400078ec0ff */
[----:B------:R-:W-:Y:S01]  /*139b0*/  LOP3.LUT R56, R56, R57, RZ, 0x3c, !PT ;  /* 0x0000003938387212 */ /* 0x000fe200078e3cff */
[--C-:B------:R-:W-:Y:S01]  /*139c0*/  IMAD.X R57, RZ, RZ, R119.reuse, P6 ;  /* 0x000000ffff397224 */ /* 0x100fe200030e0677 */
[----:B------:R-:W-:Y:S02]  /*139d0*/  LOP3.LUT R68, R69, 0x380, RZ, 0xc0, !PT ;  /* 0x0000038045447812 */ /* 0x000fe400078ec0ff */
[----:B------:R-:W-:Y:S01]  /*139e0*/  LOP3.LUT R48, R48, R49, RZ, 0x3c, !PT ;  /* 0x0000003130307212 */ /* 0x000fe200078e3cff */
[--C-:B------:R-:W-:Y:S01]  /*139f0*/  IMAD.X R49, RZ, RZ, R119.reuse, P4 ;  /* 0x000000ffff317224 */ /* 0x100fe200020e0677 */
[----:B------:R-:W-:Y:S02]  /*13a00*/  LOP3.LUT R60, R61, 0x380, RZ, 0xc0, !PT ;  /* 0x000003803d3c7812 */ /* 0x000fe400078ec0ff */
[----:B------:R-:W-:Y:S01]  /*13a10*/  LOP3.LUT R52, R52, R53, RZ, 0x3c, !PT ;  /* 0x0000003534347212 */ /* 0x000fe200078e3cff */
[----:B------:R-:W-:Y:S01]  /*13a20*/  IMAD.X R53, RZ, RZ, R119, P3 ;  /* 0x000000ffff357224 */ /* 0x000fe200018e0677 */
[----:B------:R-:W-:-:S02]  /*13a30*/  IADD3 R73, P0, R118, 0x4020, RZ ;  /* 0x0000402076497810 */ /* 0x000fc40007f1e0ff */
[----:B------:R-:W-:Y:S02]  /*13a40*/  IADD3 R179, P6, R118, 0x6000, RZ ;  /* 0x0000600076b37810 */ /* 0x000fe40007fde0ff */
[----:B------:R-:W-:Y:S02]  /*13a50*/  SHF.R.U64 R64, R64, 0x3, RZ ;  /* 0x0000000340407819 */ /* 0x000fe400000012ff */
[C---:B------:R-:W-:Y:S01]  /*13a60*/  IADD3 R99, P4, R118.reuse, 0x4040, RZ ;  /* 0x0000404076637810 */ /* 0x040fe20007f9e0ff */
[----:B------:R-:W-:Y:S01]  /*13a70*/  IMAD.X R107, RZ, RZ, R119, P6 ;  /* 0x000000ffff6b7224 */ /* 0x000fe200030e0677 */
[----:B------:R-:W-:Y:S02]  /*13a80*/  IADD3 R103, P3, R118, 0x4060, RZ ;  /* 0x0000406076677810 */ /* 0x000fe40007f7e0ff */
[----:B------:R-:W-:Y:S02]  /*13a90*/  SHF.R.U64 R68, R68, 0x3, RZ ;  /* 0x0000000344447819 */ /* 0x000fe400000012ff */
[----:B------:R-:W-:-:S02]  /*13aa0*/  LOP3.LUT R23, R118, 0x380, RZ, 0xc0, !PT ;  /* 0x0000038076177812 */ /* 0x000fc400078ec0ff */
[----:B------:R-:W-:Y:S02]  /*13ab0*/  SHF.R.U64 R60, R60, 0x3, RZ ;  /* 0x000000033c3c7819 */ /* 0x000fe400000012ff */
[----:B------:R-:W-:Y:S02]  /*13ac0*/  LOP3.LUT R72, R73, 0x380, RZ, 0xc0, !PT ;  /* 0x0000038049487812 */ /* 0x000fe400078ec0ff */
[----:B------:R-:W-:Y:S02]  /*13ad0*/  LOP3.LUT R4, R179, 0x380, RZ, 0xc0, !PT ;  /* 0x00000380b3047812 */ /* 0x000fe400078ec0ff */
[----:B------:R-:W-:Y:S01]  /*13ae0*/  LOP3.LUT R64, R64, R65, RZ, 0x3c, !PT ;  /* 0x0000004140407212 */ /* 0x000fe200078e3cff */
[----:B------:R-:W-:Y:S01]  /*13af0*/  IMAD.X R65, RZ, RZ, R119, P2 ;  /* 0x000000ffff417224 */ /* 0x000fe200010e0677 */
[----:B------:R-:W-:Y:S02]  /*13b00*/  LOP3.LUT R98, R99, 0x380, RZ, 0xc0, !PT ;  /* 0x0000038063627812 */ /* 0x000fe400078ec0ff */
[----:B------:R-:W-:-:S02]  /*13b10*/  LOP3.LUT R102, R103, 0x380, RZ, 0xc0, !PT ;  /* 0x0000038067667812 */ /* 0x000fc400078ec0ff */
[----:B------:R-:W-:Y:S01]  /*13b20*/  LOP3.LUT R68, R68, R69, RZ, 0x3c, !PT ;  /* 0x0000004544447212 */ /* 0x000fe200078e3cff */
[--C-:B------:R-:W-:Y:S01]  /*13b30*/  IMAD.X R69, RZ, RZ, R119.reuse, P1 ;  /* 0x000000ffff457224 */ /* 0x100fe200008e0677 */
[----:B------:R-:W-:Y:S02]  /*13b40*/  SHF.R.U64 R23, R23, 0x3, RZ ;  /* 0x0000000317177819 */ /* 0x000fe400000012ff */
[----:B------:R-:W-:Y:S01]  /*13b50*/  LOP3.LUT R60, R60, R61, RZ, 0x3c, !PT ;  /* 0x0000003d3c3c7212 */ /* 0x000fe200078e3cff */
[----:B------:R-:W-:Y:S01]  /*13b60*/  IMAD.X R61, RZ, RZ, R119, P5 ;  /* 0x000000ffff3d7224 */ /* 0x000fe200028e0677 */
[----:B------:R-:W-:Y:S02]  /*13b70*/  SHF.R.U64 R72, R72, 0x3, RZ ;  /* 0x0000000348487819 */ /* 0x000fe400000012ff */
[----:B------:R-:W-:Y:S02]  /*13b80*/  IADD3 R22, P2, R118, 0x6040, RZ ;  /* 0x0000604076167810 */ /* 0x000fe40007f5e0ff */
[----:B------:R-:W-:-:S02]  /*13b90*/  SHF.R.U64 R4, R4, 0x3, RZ ;  /* 0x0000000304047819 */ /* 0x000fc400000012ff */
[----:B------:R-:W-:Y:S01]  /*13ba0*/  IADD3 R20, P1, R118, 0x6060, RZ ;  /* 0x0000606076147810 */ /* 0x000fe20007f3e0ff */
[--C-:B------:R-:W-:Y:S01]  /*13bb0*/  IMAD.X R115, RZ, RZ, R119.reuse, P2 ;  /* 0x000000ffff737224 */ /* 0x100fe200010e0677 */
[----:B------:R-:W-:Y:S02]  /*13bc0*/  SHF.R.U64 R98, R98, 0x3, RZ ;  /* 0x0000000362627819 */ /* 0x000fe400000012ff */
[----:B------:R-:W-:Y:S02]  /*13bd0*/  SHF.R.U64 R102, R102, 0x3, RZ ;  /* 0x0000000366667819 */ /* 0x000fe400000012ff */
[----:B------:R-:W-:Y:S02]  /*13be0*/  IADD3 R12, P5, R118, 0x6020, RZ ;  /* 0x00006020760c7810 */ /* 0x000fe40007fbe0ff */
[----:B------:R-:W-:Y:S01]  /*13bf0*/  LOP3.LUT R118, R23, R118, RZ, 0x3c, !PT ;  /* 0x0000007617767212 */ /* 0x000fe200078e3cff */
[--C-:B------:R-:W-:Y:S01]  /*13c00*/  IMAD.X R23, RZ, RZ, R119.reuse, P1 ;  /* 0x000000ffff177224 */ /* 0x100fe200008e0677 */
[----:B------:R-:W-:Y:S01]  /*13c10*/  LOP3.LUT R72, R72, R73, RZ, 0x3c, !PT ;  /* 0x0000004948487212 */ /* 0x000fe200078e3cff */
[--C-:B------:R-:W-:Y:S01]  /*13c20*/  IMAD.X R73, RZ, RZ, R119.reuse, P0 ;  /* 0x000000ffff497224 */ /* 0x100fe200000e0677 */
[----:B------:R-:W-:Y:S01]  /*13c30*/  LOP3.LUT R106, R4, R179, RZ, 0x3c, !PT ;  /* 0x000000b3046a7212 */ /* 0x000fe200078e3cff */
[----:B------:R-:W-:Y:S01]  /*13c40*/  IMAD.X R111, RZ, RZ, R119, P5 ;  /* 0x000000ffff6f7224 */ /* 0x000fe200028e0677 */
[----:B------:R-:W-:-:S02]  /*13c50*/  LOP3.LUT R0, R22, 0x380, RZ, 0xc0, !PT ;  /* 0x0000038016007812 */ /* 0x000fc400078ec0ff */
[----:B------:R-:W-:Y:S02]  /*13c60*/  LOP3.LUT R179, R20, 0x380, RZ, 0xc0, !PT ;  /* 0x0000038014b37812 */ /* 0x000fe400078ec0ff */
[----:B------:R-:W-:Y:S01]  /*13c70*/  LOP3.LUT R98, R98, R99, RZ, 0x3c, !PT ;  /* 0x0000006362627212 */ /* 0x000fe200078e3cff */
[--C-:B------:R-:W-:Y:S01]  /*13c80*/  IMAD.X R99, RZ, RZ, R119.reuse, P4 ;  /* 0x000000ffff637224 */ /* 0x100fe200020e0677 */
[----:B------:R-:W-:Y:S01]  /*13c90*/  LOP3.LUT R102, R102, R103, RZ, 0x3c, !PT ;  /* 0x0000006766667212 */ /* 0x000fe200078e3cff */
[----:B------:R-:W-:Y:S01]  /*13ca0*/  IMAD.X R103, RZ, RZ, R119, P3 ;  /* 0x000000ffff677224 */ /* 0x000fe200018e0677 */
[----:B------:R-:W-:Y:S02]  /*13cb0*/  ISETP.NE.U32.AND P0, PT, RZ, UR4, PT ;  /* 0x00000004ff007c0c */ /* 0x000fe4000bf05070 */
[----:B------:R-:W-:Y:S02]  /*13cc0*/  MOV R118, R118 ;  /* 0x0000007600767202 */ /* 0x000fe40000000f00 */
[----:B------:R-:W-:Y:S01]  /*13cd0*/  F2FP.BF16.F32.PACK_AB R4, R176, R178 ;  /* 0x000000b2b004723e */ /* 0x000fe200000010ff */
[----:B------:R-:W-:Y:S01]  /*13ce0*/  BAR.SYNC.DEFER_BLOCKING 0x1, 0x100 ;  /* 0x0044000000007b1d */ /* 0x000fe20000010000 */
[----:B------:R-:W-:-:S02]  /*13cf0*/  LOP3.LUT R119, R12, 0x380, RZ, 0xc0, !PT ;  /* 0x000003800c777812 */ /* 0x000fc400078ec0ff */
[----:B------:R-:W-:Y:S02]  /*13d00*/  SHF.R.U64 R177, R0, 0x3, RZ ;  /* 0x0000000300b17819 */ /* 0x000fe400000012ff */
[----:B------:R-:W-:Y:S02]  /*13d10*/  SHF.R.U64 R179, R179, 0x3, RZ ;  /* 0x00000003b3b37819 */ /* 0x000fe400000012ff */
[----:B------:R-:W-:Y:S01]  /*13d20*/  ISETP.NE.AND.EX P0, PT, RZ, UR5, PT, P0 ;  /* 0x00000005ff007c0c */ /* 0x000fe2000bf05300 */
[----:B------:R-:W-:Y:S01]  /*13d30*/  ULDC.64 UR4, c[0x0][0xc08] ;  /* 0x0003020000047ab9 */ /* 0x000fe20000000a00 */
[----:B------:R-:W-:Y:S02]  /*13d40*/  SHF.R.U64 R119, R119, 0x3, RZ ;  /* 0x0000000377777819 */ /* 0x000fe400000012ff */
[----:B------:R-:W-:Y:S02]  /*13d50*/  LOP3.LUT R114, R177, R22, RZ, 0x3c, !PT ;  /* 0x00000016b1727212 */ /* 0x000fe400078e3cff */
[----:B------:R-:W-:-:S02]  /*13d60*/  LOP3.LUT R22, R179, R20, RZ, 0x3c, !PT ;  /* 0x00000014b3167212 */ /* 0x000fc400078e3cff */
[----:B------:R-:W-:Y:S02]  /*13d70*/  ISETP.NE.U32.AND P6, PT, RZ, UR4, PT ;  /* 0x00000004ff007c0c */ /* 0x000fe4000bfc5070 */
[----:B------:R-:W-:Y:S02]  /*13d80*/  MOV R41, R40 ;  /* 0x0000002800297202 */ /* 0x000fe40000000f00 */
[----:B------:R-:W-:Y:S02]  /*13d90*/  LOP3.LUT R110, R119, R12, RZ, 0x3c, !PT ;  /* 0x0000000c776e7212 */ /* 0x000fe400078e3cff */
[----:B------:R-:W-:Y:S02]  /*13da0*/  MOV R44, R44 ;  /* 0x0000002c002c7202 */ /* 0x000fe40000000f00 */
[----:B------:R-:W-:Y:S01]  /*13db0*/  MOV R48, R48 ;  /* 0x0000003000307202 */ /* 0x000fe20000000f00 */
[----:B------:R3:W-:Y:S01]  /*13dc0*/  STSM.16.M88.4 [R118], R4 ;  /* 0x0000000476007844 */ /* 0x0007e20000000200 */
[----:B------:R-:W-:-:S02]  /*13dd0*/  F2FP.BF16.F32.PACK_AB R12, R166, R169 ;  /* 0x000000a9a60c723e */ /* 0x000fc400000010ff */
[----:B------:R-:W-:Y:S02]  /*13de0*/  ISETP.NE.AND.EX P6, PT, RZ, UR5, PT, P6 ;  /* 0x00000005ff007c0c */ /* 0x000fe4000bfc5360 */
[----:B------:R-:W-:Y:S02]  /*13df0*/  MOV R52, R52 ;  /* 0x0000003400347202 */ /* 0x000fe40000000f00 */
[----:B------:R-:W-:Y:S02]  /*13e00*/  F2FP.BF16.F32.PACK_AB R20, R163, R165 ;  /* 0x000000a5a314723e */ /* 0x000fe400000010ff */
[----:B------:R-:W-:Y:S02]  /*13e10*/  MOV R56, R56 ;  /* 0x0000003800387202 */ /* 0x000fe40000000f00 */
[----:B------:R-:W-:Y:S02]  /*13e20*/  MOV R60, R60 ;  /* 0x0000003c003c7202 */ /* 0x000fe40000000f00 */
[----:B------:R-:W-:-:S02]  /*13e30*/  MOV R64, R64 ;  /* 0x0000004000407202 */ /* 0x000fc40000000f00 */
[----:B------:R-:W-:Y:S02]  /*13e40*/  F2FP.BF16.F32.PACK_AB R89, R91, R90 ;  /* 0x0000005a5b59723e */ /* 0x000fe400000010ff */
[----:B---3--:R-:W-:Y:S02]  /*13e50*/  F2FP.BF16.F32.PACK_AB R4, R173, R175 ;  /* 0x000000afad04723e */ /* 0x008fe400000010ff */
[----:B------:R-:W-:Y:S02]  /*13e60*/  F2FP.BF16.F32.PACK_AB R5, R35, R34 ;  /* 0x000000222305723e */ /* 0x000fe400000010ff */
[----:B------:R-:W-:Y:S02]  /*13e70*/  F2FP.BF16.F32.PACK_AB R6, R171, R174 ;  /* 0x000000aeab06723e */ /* 0x000fe400000010ff */
[----:B------:R-:W-:Y:S02]  /*13e80*/  F2FP.BF16.F32.PACK_AB R7, R39, R38 ;  /* 0x000000262707723e */ /* 0x000fe400000010ff */
[----:B------:R-:W-:-:S02]  /*13e90*/  MOV R34, R22 ;  /* 0x0000001600227202 */ /* 0x000fc40000000f00 */
[----:B------:R-:W-:Y:S01]  /*13ea0*/  F2FP.BF16.F32.PACK_AB R22, R161, R164 ;  /* 0x000000a4a116723e */ /* 0x000fe200000010ff */
[----:B------:R3:W-:Y:S01]  /*13eb0*/  STSM.16.M88.4 [R41], R4 ;  /* 0x0000000429007844 */ /* 0x0007e20000000200 */
[----:B------:R-:W-:Y:S02]  /*13ec0*/  F2FP.BF16.F32.PACK_AB R23, R63, R62 ;  /* 0x0000003e3f17723e */ /* 0x000fe400000010ff */
[----:B------:R-:W-:Y:S01]  /*13ed0*/  MOV R68, R68 ;  /* 0x0000004400447202 */ /* 0x000fe20000000f00 */
[----:B------:R-:W-:Y:S01]  /*13ee0*/  STSM.16.M88.4 [R44], R8 ;  /* 0x000000082c007844 */ /* 0x000fe20000000200 */
[----:B--2---:R-:W-:Y:S02]  /*13ef0*/  MOV R24, R98 ;  /* 0x0000006200187202 */ /* 0x004fe40000000f00 */
[----:B------:R-:W-:Y:S01]  /*13f00*/  F2FP.BF16.F32.PACK_AB R90, R93, R92 ;  /* 0x0000005c5d5a723e */ /* 0x000fe200000010ff */
[----:B------:R-:W-:Y:S01]  /*13f10*/  STSM.16.M88.4 [R48], R12 ;  /* 0x0000000c30007844 */ /* 0x000fe20000000200 */
[----:B------:R-:W-:-:S02]  /*13f20*/  F2FP.BF16.F32.PACK_AB R91, R95, R94 ;  /* 0x0000005e5f5b723e */ /* 0x000fc400000010ff */
[----:B------:R-:W-:Y:S01]  /*13f30*/  F2FP.BF16.F32.PACK_AB R96, R97, R96 ;  /* 0x000000606160723e */ /* 0x000fe200000010ff */
[----:B------:R-:W-:Y:S01]  /*13f40*/  STSM.16.M88.4 [R52], R20 ;  /* 0x0000001434007844 */ /* 0x000fe20000000200 */
[----:B------:R-:W-:Y:S02]  /*13f50*/  MOV R72, R72 ;  /* 0x0000004800487202 */ /* 0x000fe40000000f00 */
[----:B------:R-:W-:Y:S01]  /*13f60*/  MOV R40, R106 ;  /* 0x0000006a00287202 */ /* 0x000fe20000000f00 */
[----:B------:R-:W-:Y:S01]  /*13f70*/  STSM.16.M88.4 [R56], R28 ;  /* 0x0000001c38007844 */ /* 0x000fe20000000200 */
[----:B---3--:R-:W-:Y:S02]  /*13f80*/  F2FP.BF16.F32.PACK_AB R4, R156, R159 ;  /* 0x0000009f9c04723e */ /* 0x008fe400000010ff */
[----:B------:R-:W-:Y:S02]  /*13f90*/  F2FP.BF16.F32.PACK_AB R5, R75, R74 ;  /* 0x0000004a4b05723e */ /* 0x000fe400000010ff */
[----:B------:R-:W-:-:S02]  /*13fa0*/  F2FP.BF16.F32.PACK_AB R6, R77, R157 ;  /* 0x0000009d4d06723e */ /* 0x000fc400000010ff */
[----:B------:R-:W-:Y:S02]  /*13fb0*/  F2FP.BF16.F32.PACK_AB R7, R79, R78 ;  /* 0x0000004e4f07723e */ /* 0x000fe400000010ff */
[----:B------:R-:W-:Y:S02]  /*13fc0*/  F2FP.BF16.F32.PACK_AB R97, R42, R33 ;  /* 0x000000212a61723e */ /* 0x000fe400000010ff */
[----:B------:R-:W-:Y:S01]  /*13fd0*/  F2FP.BF16.F32.PACK_AB R98, R101, R100 ;  /* 0x000000646562723e */ /* 0x000fe200000010ff */
[----:B------:R2:W-:Y:S01]  /*13fe0*/  STSM.16.M88.4 [R60], R4 ;  /* 0x000000043c007844 */ /* 0x0005e20000000200 */
[----:B------:R-:W-:Y:S02]  /*13ff0*/  F2FP.BF16.F32.PACK_AB R99, R50, R46 ;  /* 0x0000002e3263723e */ /* 0x000fe400000010ff */
[----:B------:R-:W-:Y:S01]  /*14000*/  F2FP.BF16.F32.PACK_AB R104, R105, R104 ;  /* 0x000000686968723e */ /* 0x000fe200000010ff */
[----:B------:R-:W-:Y:S01]  /*14010*/  STSM.16.M88.4 [R64], R80 ;  /* 0x0000005040007844 */ /* 0x000fe20000000200 */
[----:B------:R-:W-:-:S02]  /*14020*/  MOV R0, R114 ;  /* 0x0000007200007202 */ /* 0x000fc40000000f00 */
[----:B------:R-:W-:Y:S01]  /*14030*/  F2FP.BF16.F32.PACK_AB R105, R58, R54 ;  /* 0x000000363a69723e */ /* 0x000fe200000010ff */
[----:B------:R-:W-:Y:S01]  /*14040*/  STSM.16.M88.4 [R68], R88 ;  /* 0x0000005844007844 */ /* 0x000fe20000000200 */
[----:B------:R-:W-:Y:S02]  /*14050*/  F2FP.BF16.F32.PACK_AB R106, R109, R108 ;  /* 0x0000006c6d6a723e */ /* 0x000fe400000010ff */
[----:B------:R-:W-:Y:S01]  /*14060*/  F2FP.BF16.F32.PACK_AB R107, R76, R66 ;  /* 0x000000424c6b723e */ /* 0x000fe200000010ff */
[----:B------:R-:W-:Y:S01]  /*14070*/  STSM.16.M88.4 [R72], R96 ;  /* 0x0000006048007844 */ /* 0x000fe20000000200 */
[----:B------:R-:W-:Y:S02]  /*14080*/  F2FP.BF16.F32.PACK_AB R112, R113, R112 ;  /* 0x000000707170723e */ /* 0x000fe400000010ff */
[----:B------:R-:W-:Y:S01]  /*14090*/  F2FP.BF16.F32.PACK_AB R120, R121, R120 ;  /* 0x000000787978723e */ /* 0x000fe200000010ff */
[----:B------:R3:W-:Y:S01]  /*140a0*/  STSM.16.M88.4 [R24], R104 ;  /* 0x0000006818007844 */ /* 0x0007e20000000200 */
[----:B------:R-:W-:Y:S01]  /*140b0*/  MOV R102, R102 ;  /* 0x0000006600667202 */ /* 0x000fe20000000f00 */
[----:B--2---:R-:W2:Y:S01]  /*140c0*/  LDC.64 R4, c[0x0][0xc00] ;  /* 0x00030000ff047b82 */ /* 0x004ea20000000a00 */
[----:B------:R-:W-:-:S02]  /*140d0*/  F2FP.BF16.F32.PACK_AB R113, R153, R152 ;  /* 0x000000989971723e */ /* 0x000fc400000010ff */
[----:B------:R-:W-:Y:S02]  /*140e0*/  F2FP.BF16.F32.PACK_AB R114, R117, R116 ;  /* 0x000000747572723e */ /* 0x000fe400000010ff */
[----:B------:R-:W-:Y:S02]  /*140f0*/  F2FP.BF16.F32.PACK_AB R115, R155, R154 ;  /* 0x0000009a9b73723e */ /* 0x000fe400000010ff */
[----:B------:R-:W-:Y:S01]  /*14100*/  F2FP.BF16.F32.PACK_AB R121, R123, R122 ;  /* 0x0000007a7b79723e */ /* 0x000fe200000010ff */
[----:B------:R-:W4:Y:S01]  /*14110*/  @P6 LDC.64 R6, c[0x0][0xc08] ;  /* 0x00030200ff066b82 */ /* 0x000f220000000a00 */
[----:B------:R-:W-:Y:S01]  /*14120*/  F2FP.BF16.F32.PACK_AB R128, R129, R128 ;  /* 0x000000808180723e */ /* 0x000fe200000010ff */
[----:B------:R-:W-:Y:S01]  /*14130*/  STSM.16.M88.4 [R102], R112 ;  /* 0x0000007066007844 */ /* 0x000fe20000000200 */
[----:B------:R-:W-:Y:S02]  /*14140*/  F2FP.BF16.F32.PACK_AB R122, R125, R124 ;  /* 0x0000007c7d7a723e */ /* 0x000fe400000010ff */
[----:B------:R-:W-:-:S02]  /*14150*/  F2FP.BF16.F32.PACK_AB R123, R127, R126 ;  /* 0x0000007e7f7b723e */ /* 0x000fc400000010ff */
[----:B------:R-:W-:Y:S02]  /*14160*/  F2FP.BF16.F32.PACK_AB R136, R137, R136 ;  /* 0x000000888988723e */ /* 0x000fe400000010ff */
[----:B------:R-:W-:Y:S01]  /*14170*/  F2FP.BF16.F32.PACK_AB R144, R145, R144 ;  /* 0x000000909190723e */ /* 0x000fe200000010ff */
[----:B------:R-:W-:Y:S01]  /*14180*/  STSM.16.M88.4 [R40], R120 ;  /* 0x0000007828007844 */ /* 0x000fe20000000200 */
[----:B------:R-:W-:Y:S01]  /*14190*/  F2FP.BF16.F32.PACK_AB R129, R131, R130 ;  /* 0x000000828381723e */ /* 0x000fe200000010ff */
[----:B------:R-:W-:Y:S01]  /*141a0*/  ULDC UR4, c[0x0][0xa88] ;  /* 0x0002a20000047ab9 */ /* 0x000fe20000000800 */
[----:B------:R-:W-:Y:S01]  /*141b0*/  MOV R110, R110 ;  /* 0x0000006e006e7202 */ /* 0x000fe20000000f00 */
[----:B---3--:R-:W-:Y:S01]  /*141c0*/  IMAD.MOV.U32 R24, RZ, RZ, RZ ;  /* 0x000000ffff187224 */ /* 0x008fe200078e00ff */
[----:B------:R-:W-:Y:S01]  /*141d0*/  F2FP.BF16.F32.PACK_AB R130, R133, R132 ;  /* 0x000000848582723e */ /* 0x000fe200000010ff */
[----:B--2---:R-:W-:Y:S01]  /*141e0*/  IMAD.WIDE R10, R205, 0x4, R4 ;  /* 0x00000004cd0a7825 */ /* 0x004fe200078e0204 */
[----:B------:R-:W-:-:S02]  /*141f0*/  F2FP.BF16.F32.PACK_AB R131, R135, R134 ;  /* 0x000000868783723e */ /* 0x000fc400000010ff */
[----:B------:R-:W-:Y:S02]  /*14200*/  F2FP.BF16.F32.PACK_AB R137, R139, R138 ;  /* 0x0000008a8b89723e */ /* 0x000fe400000010ff */
[----:B------:R-:W-:Y:S01]  /*14210*/  F2FP.BF16.F32.PACK_AB R138, R141, R140 ;  /* 0x0000008c8d8a723e */ /* 0x000fe200000010ff */
[----:B------:R-:W-:Y:S01]  /*14220*/  STSM.16.M88.4 [R110], R128 ;  /* 0x000000806e007844 */ /* 0x000fe20000000200 */
[----:B------:R-:W-:Y:S02]  /*14230*/  F2FP.BF16.F32.PACK_AB R139, R143, R142 ;  /* 0x0000008e8f8b723e */ /* 0x000fe400000010ff */
[----:B------:R-:W-:Y:S02]  /*14240*/  F2FP.BF16.F32.PACK_AB R145, R147, R146 ;  /* 0x000000929391723e */ /* 0x000fe400000010ff */
[----:B------:R-:W-:Y:S01]  /*14250*/  F2FP.BF16.F32.PACK_AB R146, R149, R148 ;  /* 0x000000949592723e */ /* 0x000fe200000010ff */
[----:B------:R2:W-:Y:S01]  /*14260*/  STSM.16.M88.4 [R0], R136 ;  /* 0x0000008800007844 */ /* 0x0005e20000000200 */
[----:B------:R-:W-:-:S05]  /*14270*/  F2FP.BF16.F32.PACK_AB R147, R151, R150 ;  /* 0x000000969793723e */ /* 0x000fca00000010ff */
[----:B------:R3:W-:Y:S01]  /*14280*/  STSM.16.M88.4 [R34], R144 ;  /* 0x0000009022007844 */ /* 0x0007e20000000200 */
[----:B------:R-:W-:Y:S01]  /*14290*/  BAR.SYNC.DEFER_BLOCKING 0x1, 0x100 ;  /* 0x0044000000007b1d */ /* 0x000fe20000010000 */
[----:B----4-:R-:W-:-:S04]  /*142a0*/  @P6 IMAD.WIDE R6, R205, 0x4, R6 ;  /* 0x00000004cd066825 */ /* 0x010fc800078e0206 */
[----:B--2---:R-:W-:Y:S01]  /*142b0*/  IMAD.U32 R0, RZ, RZ, UR4 ;  /* 0x00000004ff007e24 */ /* 0x004fe2000f8e00ff */
[----:B------:R2:W5:Y:S01]  /*142c0*/  @P0 LDG.E R24, desc[UR42][R10.64] ;  /* 0x0000002a0a180981 */ /* 0x000562000c1e1900 */
[----:B------:R-:W-:-:S04]  /*142d0*/  IMAD R5, R221, 0x40, R200 ;  /* 0x00000040dd057824 */ /* 0x000fc800078e02c8 */
        /* <DEDUP_REMOVED lines=22> */
[C---:B------:R-:W-:Y:S02]  /*14440*/  IADD3 R35, P5, R4.reuse, 0x5000, RZ ;  /* 0x0000500004237810 */ /* 0x040fe40007fbe0ff */
[----:B------:R-:W-:-:S02]  /*14450*/  IADD3 R37, P1, R4, 0x6000, RZ ;  /* 0x0000600004257810 */ /* 0x000fc40007f3e0ff */
[C---:B------:R-:W-:Y:S02]  /*14460*/  IADD3 R41, P2, R4.reuse, 0x7000, RZ ;  /* 0x0000700004297810 */ /* 0x040fe40007f5e0ff */
[C---:B------:R-:W-:Y:S02]  /*14470*/  IADD3 R45, P3, R4.reuse, 0x8000, RZ ;  /* 0x00008000042d7810 */ /* 0x040fe40007f7e0ff */
[----:B------:R-:W-:Y:S02]  /*14480*/  IADD3 R49, P4, R4, 0x9000, RZ ;  /* 0x0000900004317810 */ /* 0x000fe40007f9e0ff */
[----:B------:R-:W-:Y:S02]  /*14490*/  P2R R14, PR, RZ, 0x20 ;  /* 0x00000020ff0e7803 */ /* 0x000fe40000000000 */
[----:B---3--:R-:W-:Y:S02]  /*144a0*/  LOP3.LUT R34, R35, 0x380, RZ, 0xc0, !PT ;  /* 0x0000038023227812 */ /* 0x008fe400078ec0ff */
[----:B------:R-:W-:-:S02]  /*144b0*/  LOP3.LUT R36, R37, 0x380, RZ, 0xc0, !PT ;  /* 0x0000038025247812 */ /* 0x000fc400078ec0ff */
[----:B------:R-:W-:Y:S02]  /*144c0*/  LOP3.LUT R40, R41, 0x380, RZ, 0xc0, !PT ;  /* 0x0000038029287812 */ /* 0x000fe400078ec0ff */
[----:B------:R-:W-:Y:S02]  /*144d0*/  LOP3.LUT R44, R45, 0x380, RZ, 0xc0, !PT ;  /* 0x000003802d2c7812 */ /* 0x000fe400078ec0ff */
[----:B------:R-:W-:Y:S02]  /*144e0*/  LOP3.LUT R48, R49, 0x380, RZ, 0xc0, !PT ;  /* 0x0000038031307812 */ /* 0x000fe400078ec0ff */
[----:B------:R-:W-:Y:S02]  /*144f0*/  IADD3 R53, P5, R4, 0xa000, RZ ;  /* 0x0000a00004357810 */ /* 0x000fe40007fbe0ff */
[----:B------:R-:W-:Y:S02]  /*14500*/  SHF.R.U64 R34, R34, 0x3, RZ ;  /* 0x0000000322227819 */ /* 0x000fe400000012ff */
[----:B------:R-:W-:-:S02]  /*14510*/  SHF.R.U64 R36, R36, 0x3, RZ ;  /* 0x0000000324247819 */ /* 0x000fc400000012ff */
[----:B------:R-:W-:Y:S02]  /*14520*/  LOP3.LUT R52, R53, 0x380, RZ, 0xc0, !PT ;  /* 0x0000038035347812 */ /* 0x000fe400078ec0ff */
[----:B------:R-:W-:Y:S02]  /*14530*/  SHF.R.U64 R40, R40, 0x3, RZ ;  /* 0x0000000328287819 */ /* 0x000fe400000012ff */
[----:B------:R-:W-:Y:S02]  /*14540*/  SHF.R.U64 R44, R44, 0x3, RZ ;  /* 0x000000032c2c7819 */ /* 0x000fe400000012ff */
[----:B------:R-:W-:Y:S02]  /*14550*/  SHF.R.U64 R48, R48, 0x3, RZ ;  /* 0x0000000330307819 */ /* 0x000fe400000012ff */
[----:B------:R-:W-:Y:S02]  /*14560*/  LOP3.LUT R34, R34, R35, RZ, 0x3c, !PT ;  /* 0x0000002322227212 */ /* 0x000fe400078e3cff */
[----:B------:R-:W-:-:S02]  /*14570*/  LOP3.LUT R36, R36, R37, RZ, 0x3c, !PT ;  /* 0x0000002524247212 */ /* 0x000fc400078e3cff */
[----:B------:R-:W-:Y:S02]  /*14580*/  LOP3.LUT R40, R40, R41, RZ, 0x3c, !PT ;  /* 0x0000002928287212 */ /* 0x000fe400078e3cff */
[----:B------:R-:W-:Y:S02]  /*14590*/  LOP3.LUT R44, R44, R45, RZ, 0x3c, !PT ;  /* 0x0000002d2c2c7212 */ /* 0x000fe400078e3cff */
[----:B------:R-:W-:Y:S02]  /*145a0*/  LOP3.LUT R48, R48, R49, RZ, 0x3c, !PT ;  /* 0x0000003130307212 */ /* 0x000fe400078e3cff */
[----:B------:R-:W-:Y:S01]  /*145b0*/  SHF.R.U64 R52, R52, 0x3, RZ ;  /* 0x0000000334347819 */ /* 0x000fe200000012ff */
[----:B--2---:R-:W-:Y:S06]  /*145c0*/  @P6 BRA `(.L_x_2815) ;  /* 0x0000000000106947 */ /* 0x004fec0003800000 */
[----:B------:R-:W-:Y:S05]  /*145d0*/  @!P0 BRA `(.L_x_2815) ;  /* 0x00000000000c8947 */ /* 0x000fea0003800000 */
[----:B------:R-:W2:Y:S04]  /*145e0*/  LDG.E R7, desc[UR42][R10.64] ;  /* 0x0000002a0a077981 */ /* 0x000ea8000c1e1900 */
[----:B-----5:R-:W2:Y:S02]  /*145f0*/  LDG.E R0, desc[UR42][R10.64+0x4] ;  /* 0x0000042a0a007981 */ /* 0x020ea4000c1e1900 */
[----:B--2---:R-:W-:-:S07]  /*14600*/  IMAD.IADD R0, R0, 0x1, -R7 ;  /* 0x0000000100007824 */ /* 0x004fce00078e0a07 */
.L_x_2815:
[----:B------:R-:W2:Y:S01]  /*14610*/  SHFL.IDX PT, R6, R222, RZ, 0x1f ;  /* 0x00001fffde067589 */ /* 0x000ea200000e0000 */
[----:B------:R-:W-:Y:S01]  /*14620*/  ISETP.NE.AND P6, PT, R14, RZ, PT ;  /* 0x000000ff0e00720c */ /* 0x000fe20003fc5270 */
[--C-:B------:R-:W-:Y:S01]  /*14630*/  IMAD.X R49, RZ, RZ, R5.reuse, P4 ;  /* 0x000000ffff317224 */ /* 0x100fe200020e0605 */
[----:B------:R-:W-:Y:S01]  /*14640*/  LOP3.LUT R52, R52, R53, RZ, 0x3c, !PT ;  /* 0x0000003534347212 */ /* 0x000fe200078e3cff */
        /* <DEDUP_REMOVED lines=9> */
[----:B------:R-:W-:-:S02]  /*146e0*/  LOP3.LUT R7, R4, 0x380, RZ, 0xc0, !PT ;  /* 0x0000038004077812 */ /* 0x000fc400078ec0ff */
[----:B------:R-:W-:Y:S02]  /*146f0*/  IADD3 R11, P5, R4, 0xf000, RZ ;  /* 0x0000f000040b7810 */ /* 0x000fe40007fbe0ff */
[----:B------:R-:W-:Y:S02]  /*14700*/  LOP3.LUT R56, R57, 0x380, RZ, 0xc0, !PT ;  /* 0x0000038039387812 */ /* 0x000fe400078ec0ff */
[----:B------:R-:W-:Y:S01]  /*14710*/  LOP3.LUT R60, R61, 0x380, RZ, 0xc0, !PT ;  /* 0x000003803d3c7812 */ /* 0x000fe200078ec0ff */
[----:B------:R-:W-:Y:S01]  /*14720*/  IMAD.X R73, RZ, RZ, R5, P5 ;  /* 0x000000ffff497224 */ /* 0x000fe200028e0605 */
[----:B------:R-:W-:Y:S02]  /*14730*/  LOP3.LUT R64, R65, 0x380, RZ, 0xc0, !PT ;  /* 0x0000038041407812 */ /* 0x000fe400078ec0ff */
[----:B------:R-:W-:Y:S02]  /*14740*/  LOP3.LUT R68, R69, 0x380, RZ, 0xc0, !PT ;  /* 0x0000038045447812 */ /* 0x000fe400078ec0ff */
[----:B--2---:R-:W-:-:S02]  /*14750*/  ISETP.NE.AND P4, PT, R6, RZ, PT ;  /* 0x000000ff0600720c */ /* 0x004fc40003f85270 */
[----:B------:R-:W-:Y:S02]  /*14760*/  SHF.R.U64 R7, R7, 0x3, RZ ;  /* 0x0000000307077819 */ /* 0x000fe400000012ff */
[----:B------:R-:W-:Y:S02]  /*14770*/  LOP3.LUT R10, R11, 0x380, RZ, 0xc0, !PT ;  /* 0x000003800b0a7812 */ /* 0x000fe400078ec0ff */
[----:B------:R-:W-:Y:S02]  /*14780*/  SHF.R.U64 R56, R56, 0x3, RZ ;  /* 0x0000000338387819 */ /* 0x000fe400000012ff */
[----:B------:R-:W-:Y:S02]  /*14790*/  SHF.R.U64 R60, R60, 0x3, RZ ;  /* 0x000000033c3c7819 */ /* 0x000fe400000012ff */
[----:B------:R-:W-:Y:S02]  /*147a0*/  SHF.R.U64 R64, R64, 0x3, RZ ;  /* 0x0000000340407819 */ /* 0x000fe400000012ff */
[----:B------:R-:W-:-:S02]  /*147b0*/  SHF.R.U64 R68, R68, 0x3, RZ ;  /* 0x0000000344447819 */ /* 0x000fc400000012ff */
[----:B------:R-:W-:Y:S01]  /*147c0*/  LOP3.LUT R6, R7, R4, RZ, 0x3c, !PT ;  /* 0x0000000407067212 */ /* 0x000fe200078e3cff */
[----:B------:R-:W-:Y:S01]  /*147d0*/  IMAD.MOV.U32 R7, RZ, RZ, R5 ;  /* 0x000000ffff077224 */ /* 0x000fe200078e0005 */
[----:B------:R-:W-:Y:S02]  /*147e0*/  SHF.R.U64 R10, R10, 0x3, RZ ;  /* 0x000000030a0a7819 */ /* 0x000fe400000012ff */
[----:B------:R-:W-:Y:S02]  /*147f0*/  SHF.R.S32.HI R4, RZ, 0x1f, R205 ;  /* 0x0000001fff047819 */ /* 0x000fe400000114cd */
        /* <DEDUP_REMOVED lines=9> */
[----:B------:R-:W-:Y:S02]  /*14890*/  SHF.R.S32.HI R79, RZ, 0x1f, R204 ;  /* 0x0000001fff4f7819 */ /* 0x000fe400000114cc */
[----:B------:R-:W-:Y:S02]  /*148a0*/  SEL R81, R205, RZ, !P0 ;  /* 0x000000ffcd517207 */ /* 0x000fe40004000000 */
[----:B------:R-:W-:Y:S02]  /*148b0*/  SEL R78, R4, RZ, !P0 ;  /* 0x000000ff044e7207 */ /* 0x000fe40004000000 */
[----:B-----5:R-:W-:Y:S01]  /*148c0*/  SHF.R.S32.HI R77, RZ, 0x1f, R24 ;  /* 0x0000001fff4d7819 */ /* 0x020fe20000011418 */
[----:B------:R-:W-:Y:S06]  /*148d0*/  @P4 BRA `(.L_x_2816) ;  /* 0x0000000000b84947 */ /* 0x000fec0003800000 */
[----:B------:R-:W2:Y:S01]  /*148e0*/  LDC R31, c[0x0][0xbe8] ;  /* 0x0002fa00ff1f7b82 */ /* 0x000ea20000000800 */
[----:B------:R-:W-:Y:S01]  /*148f0*/  IMAD.IADD R33, R201, 0x1, R192 ;  /* 0x00000001c9217824 */ /* 0x000fe200078e02c0 */
        /* <DEDUP_REMOVED lines=9> */
[----:B------:R-:W-:Y:S02]  /*14990*/  IMAD.IADD R30, R191, 0x1, R192 ;  /* 0x00000001bf1e7824 */ /* 0x000fe400078e02c0 */
[----:B------:R-:W-:Y:S01]  /*149a0*/  IMAD.WIDE.U32 R4, R81, UR4, R4 ;  /* 0x0000000451047c25 */ /* 0x000fe2000f8e0004 */
[----:B--2---:R-:W-:-:S13]  /*149b0*/  ISETP.NE.AND P0, PT, R31, 0x1, PT ;  /* 0x000000011f00780c */ /* 0x004fda0003f05270 */
[----:B------:R-:W2:Y:S08]  /*149c0*/  @P0 LDC R10, c[0x0][0xbec] ;  /* 0x0002fb00ff0a0b82 */ /* 0x000eb00000000800 */
[----:B------:R-:W3:Y:S01]  /*149d0*/  @P0 LDC R23, c[0x0][0xbf0] ;  /* 0x0002fc00ff170b82 */ /* 0x000ee20000000800 */
[----:B--2---:R-:W-:-:S05]  /*149e0*/  @P0 IMAD.HI.U32 R10, R33, R10, RZ ;  /* 0x0000000a210a0227 */ /* 0x004fca00078e00ff */
[----:B---3--:R-:W-:Y:S01]  /*149f0*/  @P0 SHF.R.U32.HI R11, RZ, R23, R10 ;  /* 0x00000017ff0b0219 */ /* 0x008fe2000001160a */
[----:B------:R-:W-:-:S03]  /*14a00*/  IMAD R10, R78, UR4, RZ ;  /* 0x000000044e0a7c24 */ /* 0x000fc6000f8e02ff */
[--C-:B------:R-:W-:Y:S01]  /*14a10*/  SHF.R.S32.HI R23, RZ, 0x1f, R11.reuse ;  /* 0x0000001fff177819 */ /* 0x100fe2000001140b */
[----:B------:R-:W-:Y:S01]  /*14a20*/  IMAD.MOV R14, RZ, RZ, -R11 ;  /* 0x000000ffff0e7224 */ /* 0x000fe200078e0a0b */
[----:B------:R-:W-:-:S03]  /*14a30*/  IADD3 R4, P0, R11, R4, RZ ;  /* 0x000000040b047210 */ /* 0x000fc60007f1e0ff */
[----:B------:R-:W-:Y:S02]  /*14a40*/  IMAD R15, R31, R14, R33 ;  /* 0x0000000e1f0f7224 */ /* 0x000fe400078e0221 */
[----:B------:R-:W-:Y:S01]  /*14a50*/  IMAD R14, R81, UR5, R10 ;  /* 0x00000005510e7c24 */ /* 0x000fe2000f8e020a */
[----:B------:R-:W-:Y:S01]  /*14a60*/  ULDC.64 UR4, c[0x0][0xb88] ;  /* 0x0002e20000047ab9 */ /* 0x000fe20000000a00 */
[----:B------:R-:W-:Y:S01]  /*14a70*/  IMAD R31, R0, R31, RZ ;  /* 0x0000001f001f7224 */ /* 0x000fe200078e02ff */
[----:B------:R-:W-:Y:S02]  /*14a80*/  SHF.R.S32.HI R10, RZ, 0x1f, R15 ;  /* 0x0000001fff0a7819 */ /* 0x000fe4000001140f */
[----:B------:R-:W-:Y:S01]  /*14a90*/  IADD3.X R5, R23, R5, R14, P0, !PT ;  /* 0x0000000517057210 */ /* 0x000fe200007fe40e */
[----:B------:R-:W-:Y:S02]  /*14aa0*/  IMAD.MOV R23, RZ, RZ, -R194 ;  /* 0x000000ffff177224 */ /* 0x000fe400078e0ac2 */
[----:B------:R-:W-:-:S02]  /*14ab0*/  IMAD R10, R10, UR4, RZ ;  /* 0x000000040a0a7c24 */ /* 0x000fc4000f8e02ff */
[----:B------:R-:W-:-:S04]  /*14ac0*/  IMAD.WIDE.U32 R4, R15, UR4, R4 ;  /* 0x000000040f047c25 */ /* 0x000fc8000f8e0004 */
[----:B------:R-:W-:Y:S01]  /*14ad0*/  IMAD R15, R15, UR5, R10 ;  /* 0x000000050f0f7c24 */ /* 0x000fe2000f8e020a */
[----:B------:R-:W-:Y:S01]  /*14ae0*/  ULDC.64 UR4, c[0x0][0xb50] ;  /* 0x0002d40000047ab9 */ /* 0x000fe20000000a00 */
[----:B------:R-:W-:Y:S02]  /*14af0*/  VIADD R14, R30, 0x8 ;  /* 0x000000081e0e7836 */ /* 0x000fe40000000000 */
[----:B------:R-:W-:Y:S01]  /*14b00*/  IMAD.IADD R5, R5, 0x1, R15 ;  /* 0x0000000105057824 */ /* 0x000fe200078e020f */
[----:B------:R-:W-:-:S04]  /*14b10*/  LEA R15, P0, R4, UR4, 0x2 ;  /* 0x00000004040f7c11 */ /* 0x000fc8000f8010ff */
[----:B------:R-:W-:Y:S01]  /*14b20*/  LEA.HI.X R22, R4, UR5, R5, 0x2, P0 ;  /* 0x0000000504167c11 */ /* 0x000fe200080f1405 */
[----:B------:R-:W-:Y:S01]  /*14b30*/  SHFL.IDX PT, R10, R15, 0x1, 0x1c1f ;  /* 0x003c1f000f0a7f89 */ /* 0x000fe200000e0000 */
[----:B------:R-:W-:-:S03]  /*14b40*/  ISETP.NE.AND P0, PT, R184, R23, PT ;  /* 0x00000017b800720c */ /* 0x000fc60003f05270 */
[----:B------:R-:W-:Y:S01]  /*14b50*/  SHFL.IDX PT, R4, R15, RZ, 0x1c1f ;  /* 0x001c1fff0f047589 */ /* 0x000fe200000e0000 */
[-C--:B------:R-:W-:Y:S02]  /*14b60*/  ISETP.GE.OR P1, PT, R30, R31.reuse, P0 ;  /* 0x0000001f1e00720c */ /* 0x080fe40000726670 */
[----:B------:R-:W-:Y:S01]  /*14b70*/  ISETP.GE.OR P0, PT, R14, R31, P0 ;  /* 0x0000001f0e00720c */ /* 0x000fe20000706670 */
[----:B------:R-:W2:Y:S04]  /*14b80*/  SHFL.IDX PT, R5, R22, RZ, 0x1c1f ;  /* 0x001c1fff16057589 */ /* 0x000ea800000e0000 */
[----:B------:R-:W3:Y:S06]  /*14b90*/  SHFL.IDX PT, R11, R22, 0x1, 0x1c1f ;  /* 0x003c1f00160b7f89 */ /* 0x000eec00000e0000 */
[----:B--2---:R2:W-:Y:S04]  /*14ba0*/  @!P1 ST.E desc[UR42][R4.64], R32 ;  /* 0x0000002004009985 */ /* 0x0045e8000c10192a */
[----:B---3--:R2:W-:Y:S02]  /*14bb0*/  @!P0 ST.E desc[UR42][R10.64], R3 ;  /* 0x000000030a008985 */ /* 0x0085e4000c10192a */
.L_x_2816:
[----:B------:R-:W3:Y:S01]  /*14bc0*/  LDC R83, c[0x0][0xbe8] ;  /* 0x0002fa00ff537b82 */ /* 0x000ee20000000800 */
[----:B------:R-:W-:Y:S01]  /*14bd0*/  ULDC.64 UR4, c[0x0][0xaa0] ;  /* 0x0002a80000047ab9 */ /* 0x000fe20000000a00 */
[----:B--2---:R-:W5:Y:S01]  /*14be0*/  LD.E.128 R4, desc[UR42][R6.64] ;  /* 0x0000002a06047980 */ /* 0x004f62000c101d00 */
[----:B------:R-:W-:Y:S02]  /*14bf0*/  IMAD R3, R77, UR4, RZ ;  /* 0x000000044d037c24 */ /* 0x000fe4000f8e02ff */
[C---:B------:R-:W-:Y:S01]  /*14c00*/  IMAD.WIDE.U32 R76, R24.reuse, UR4, RZ ;  /* 0x00000004184c7c25 */ /* 0x040fe2000f8e00ff */
[----:B------:R-:W5:Y:S02]  /*14c10*/  LD.E.128 R8, desc[UR42][R8.64] ;  /* 0x0000002a08087980 */ /* 0x000f64000c101d00 */
[----:B------:R-:W2:Y:S01]  /*14c20*/  LDC R87, c[0x0][0xac8] ;  /* 0x0002b200ff577b82 */ /* 0x000ea20000000800 */
[----:B------:R-:W-:Y:S01]  /*14c30*/  IMAD R3, R24, UR5, R3 ;  /* 0x0000000518037c24 */ /* 0x000fe2000f8e0203 */
[----:B------:R-:W-:Y:S01]  /*14c40*/  ULDC.64 UR4, c[0x0][0xae8] ;  /* 0x0002ba0000047ab9 */ /* 0x000fe20000000a00 */
[----:B------:R-:W5:Y:S04]  /*14c50*/  LD.E.128 R12, desc[UR42][R12.64] ;  /* 0x0000002a0c0c7980 */ /* 0x000f68000c101d00 */
[----:B------:R-:W5:Y:S04]  /*14c60*/  LD.E.128 R20, desc[UR42][R20.64] ;  /* 0x0000002a14147980 */ /* 0x000f68000c101d00 */
[----:B------:R-:W5:Y:S04]  /*14c70*/  LD.E.128 R28, desc[UR42][R28.64] ;  /* 0x0000002a1c1c7980 */ /* 0x000f68000c101d00 */
[----:B------:R-:W5:Y:S01]  /*14c80*/  LD.E.128 R32, desc[UR42][R34.64] ;  /* 0x0000002a22207980 */ /* 0x000f62000c101d00 */
[----:B---3--:R-:W-:Y:S01]  /*14c90*/  ISETP.NE.AND P1, PT, R83, 0x1, PT ;  /* 0x000000015300780c */ /* 0x008fe20003f25270 */
[----:B------:R-:W-:-:S02]  /*14ca0*/  IMAD.IADD R77, R77, 0x1, R3 ;  /* 0x000000014d4d7824 */ /* 0x000fc400078e0203 */
[----:B------:R-:W-:Y:S01]  /*14cb0*/  IMAD R3, R79, UR4, RZ ;  /* 0x000000044f037c24 */ /* 0x000fe2000f8e02ff */
[----:B------:R-:W5:Y:S04]  /*14cc0*/  LD.E.128 R36, desc[UR42][R36.64] ;  /* 0x0000002a24247980 */ /* 0x000f68000c101d00 */
[----:B------:R-:W5:Y:S04]  /*14cd0*/  LD.E.128 R40, desc[UR42][R40.64] ;  /* 0x0000002a28287980 */ /* 0x000f68000c101d00 */
[----:B------:R-:W5:Y:S01]  /*14ce0*/  LD.E.128 R44, desc[UR42][R44.64] ;  /* 0x0000002a2c2c7980 */ /* 0x000f62000c101d00 */
[----:B------:R-:W3:Y:S01]  /*14cf0*/  @P1 LDC R85, c[0x0][0xbec] ;  /* 0x0002fb00ff551b82 */ /* 0x000ee20000000800 */
[----:B------:R-:W-:-:S02]  /*14d00*/  IMAD R3, R204, UR5, R3 ;  /* 0x00000005cc037c24 */ /* 0x000fc4000f8e0203 */
[----:B------:R-:W5:Y:S04]  /*14d10*/  LD.E.128 R48, desc[UR42][R48.64] ;  /* 0x0000002a30307980 */ /* 0x000f68000c101d00 */
[----:B------:R-:W5:Y:S01]  /*14d20*/  LD.E.128 R52, desc[UR42][R52.64] ;  /* 0x0000002a34347980 */ /* 0x000f62000c101d00 */
[----:B------:R-:W4:Y:S01]  /*14d30*/  @P1 LDC R89, c[0x0][0xbf0] ;  /* 0x0002fc00ff591b82 */ /* 0x000f220000000800 */
[----:B------:R-:W-:Y:S01]  /*14d40*/  IMAD.WIDE.U32 R76, R204, UR4, R76 ;  /* 0x00000004cc4c7c25 */ /* 0x000fe2000f8e004c */
[----:B------:R-:W-:Y:S01]  /*14d50*/  ULDC.64 UR4, c[0x0][0xaf0] ;  /* 0x0002bc0000047ab9 */ /* 0x000fe20000000a00 */
[----:B------:R-:W5:Y:S02]  /*14d60*/  LD.E.128 R56, desc[UR42][R56.64] ;  /* 0x0000002a38387980 */ /* 0x000f64000c101d00 */
[----:B------:R-:W-:-:S02]  /*14d70*/  IMAD.IADD R77, R77, 0x1, R3 ;  /* 0x000000014d4d7824 */ /* 0x000fc400078e0203 */
[----:B------:R-:W-:Y:S01]  /*14d80*/  IMAD R3, R220, 0x20, R221 ;  /* 0x00000020dc037824 */ /* 0x000fe200078e02dd */
[----:B------:R-:W5:Y:S01]  /*14d90*/  LD.E.128 R60, desc[UR42][R60.64] ;  /* 0x0000002a3c3c7980 */ /* 0x000f62000c101d00 */
[----:B------:R-:W-:Y:S02]  /*14da0*/  IMAD R24, R78, UR4, RZ ;  /* 0x000000044e187c24 */ /* 0x000fe4000f8e02ff */
[----:B------:R-:W-:Y:S01]  /*14db0*/  IMAD.IADD R80, R192, 0x1, R3 ;  /* 0x00000001c0507824 */ /* 0x000fe200078e0203 */
[----:B--2---:R-:W-:Y:S01]  /*14dc0*/  ISETP.GE.AND P0, PT, R218, R87, PT ;  /* 0x00000057da00720c */ /* 0x004fe20003f06270 */
[----:B------:R-:W-:Y:S01]  /*14dd0*/  IMAD R79, R81, UR5, R24 ;  /* 0x00000005514f7c24 */ /* 0x000fe2000f8e0218 */
[----:B------:R-:W5:Y:S01]  /*14de0*/  LD.E.128 R64, desc[UR42][R64.64] ;  /* 0x0000002a40407980 */ /* 0x000f62000c101d00 */
[----:B---3--:R-:W-:Y:S01]  /*14df0*/  @P1 IMAD.HI.U32 R24, R80, R85, RZ ;  /* 0x0000005550181227 */ /* 0x008fe200078e00ff */
[----:B------:R-:W-:Y:S02]  /*14e00*/  SEL R78, RZ, 0xffffffff, P0 ;  /* 0xffffffffff4e7807 */ /* 0x000fe40000000000 */
[----:B------:R-:W5:Y:S01]  /*14e10*/  LD.E.128 R68, desc[UR42][R68.64] ;  /* 0x0000002a44447980 */ /* 0x000f62000c101d00 */
[----:B------:R-:W-:Y:S01]  /*14e20*/  IMAD.MOV.U32 R3, RZ, RZ, R80 ;  /* 0x000000ffff037224 */ /* 0x000fe200078e0050 */
[----:B------:R-:W-:-:S02]  /*14e30*/  ISETP.GE.AND P0, PT, R217, R87, PT ;  /* 0x00000057d900720c */ /* 0x000fc40003f06270 */
[----:B------:R-:W5:Y:S01]  /*14e40*/  LD.E.128 R72, desc[UR42][R72.64] ;  /* 0x0000002a48487980 */ /* 0x000f62000c101d00 */
[----:B------:R-:W-:Y:S01]  /*14e50*/  IMAD.WIDE.U32 R76, R81, UR4, R76 ;  /* 0x00000004514c7c25 */ /* 0x000fe2000f8e004c */
[----:B----4-:R-:W-:Y:S01]  /*14e60*/  @P1 SHF.R.U32.HI R3, RZ, R89, R24 ;  /* 0x00000059ff031219 */ /* 0x010fe20000011618 */
[----:B------:R-:W-:Y:S01]  /*14e70*/  ULDC.64 UR4, c[0x0][0xae0] ;  /* 0x0002b80000047ab9 */ /* 0x000fe20000000a00 */
[-C--:B------:R-:W-:Y:S01]  /*14e80*/  ISETP.GE.AND P1, PT, R200, R87.reuse, PT ;  /* 0x00000057c800720c */ /* 0x080fe20003f26270 */
[----:B------:R-:W-:Y:S01]  /*14e90*/  IMAD.SHL.U32 R81, R78, 0x2, RZ ;  /* 0x000000024e517824 */ /* 0x000fe200078e00ff */
[----:B------:R-:W-:Y:S01]  /*14ea0*/  SEL R78, RZ, 0xffffffff, P0 ;  /* 0xffffffffff4e7807 */ /* 0x000fe20000000000 */
[----:B------:R-:W-:Y:S01]  /*14eb0*/  IMAD.IADD R77, R77, 0x1, R79 ;  /* 0x000000014d4d7824 */ /* 0x000fe200078e024f */
[----:B------:R-:W-:Y:S01]  /*14ec0*/  SEL R24, RZ, 0x1, P1 ;  /* 0x00000001ff187807 */ /* 0x000fe20000800000 */
[----:B------:R-:W-:Y:S01]  /*14ed0*/  IMAD.MOV R79, RZ, RZ, -R3 ;  /* 0x000000ffff4f7224 */ /* 0x000fe200078e0a03 */
[----:B------:R-:W-:Y:S01]  /*14ee0*/  ISETP.GE.AND P0, PT, R216, R87, PT ;  /* 0x00000057d800720c */ /* 0x000fe20003f06270 */
[----:B------:R-:W-:Y:S01]  /*14ef0*/  @!PT LDS RZ, [RZ] ;  /* 0x00000000fffff984 */ /* 0x000fe20000000800 */
[----:B------:R-:W-:Y:S01]  /*14f00*/  @!PT LDS RZ, [RZ] ;  /* 0x00000000fffff984 */ /* 0x000fe20000000800 */
[----:B------:R-:W-:Y:S01]  /*14f10*/  @!PT LDS RZ, [RZ] ;  /* 0x00000000fffff984 */ /* 0x000fe20000000800 */
[----:B------:R-:W-:Y:S01]  /*14f20*/  @!PT LDS RZ, [RZ] ;  /* 0x00000000fffff984 */ /* 0x000fe20000000800 */
[----:B------:R2:W-:Y:S06]  /*14f30*/  MEMBAR.ALL.CTA ;  /* 0x0000000000007992 */ /* 0x0005ec0000008000 */
[----:B--2---:R-:W2:Y:S01]  /*14f40*/  FENCE.VIEW.ASYNC.S ;  /* 0x00000000000073c6 */ /* 0x004ea20000000000 */
        /* <DEDUP_REMOVED lines=12> */
[----:B------:R-:W-:Y:S01]  /*15010*/  ISETP.GE.AND P0, PT, R214, R87, PT ;  /* 0x00000057d600720c */ /* 0x000fe20003f06270 */
[----:B------:R-:W-:Y:S01]  /*15020*/  IMAD R89, R0, R83, RZ ;  /* 0x0000005300597224 */ /* 0x000fe200078e02ff */
[----:B------:R-:W-:Y:S01]  /*15030*/  LOP3.LUT R24, R81, 0x8, R24, 0xe2, !PT ;  /* 0x0000000851187812 */ /* 0x000fe200078ee218 */
[----:B------:R-:W-:Y:S01]  /*15040*/  IMAD.SHL.U32 R85, R78, 0x10, RZ ;  /* 0x000000104e557824 */ /* 0x000fe200078e00ff */
[----:B------:R-:W-:Y:S01]  /*15050*/  SHF.R.S32.HI R78, RZ, 0x1f, R79 ;  /* 0x0000001fff4e7819 */ /* 0x000fe2000001144f */
[----:B------:R-:W-:Y:S01]  /*15060*/  IMAD R81, R3, UR5, R80 ;  /* 0x0000000503517c24 */ /* 0x000fe2000f8e0250 */
[----:B------:R-:W-:Y:S01]  /*15070*/  ULDC.64 UR4, c[0x0][0xad8] ;  /* 0x0002b60000047ab9 */ /* 0x000fe20000000a00 */
[----:B------:R-:W-:Y:S01]  /*15080*/  SEL R3, RZ, 0xffffffff, P0 ;  /* 0xffffffffff037807 */ /* 0x000fe20000000000 */
[----:B------:R-:W-:Y:S01]  /*15090*/  IMAD.IADD R192, R221, 0x1, R192 ;  /* 0x00000001ddc07824 */ /* 0x000fe200078e02c0 */
        /* <DEDUP_REMOVED lines=16> */
[----:B--2---:R2:W3:Y:S01]  /*151a0*/  SHFL.IDX PT, R78, R86, RZ, 0x181f ;  /* 0x00181fff564e7589 */ /* 0x0044e200000e0000 */
[----:B------:R-:W-:-:S02]  /*151b0*/  SEL R3, RZ, 0x40, P0 ;  /* 0x00000040ff037807 */ /* 0x000fc40000000000 */
[----:B------:R-:W-:Y:S02]  /*151c0*/  ISETP.GE.AND P0, PT, R223, R87, PT ;  /* 0x00000057df00720c */ /* 0x000fe40003f06270 */
[----:B------:R-:W-:Y:S02]  /*151d0*/  LEA.HI.X R88, R76, UR5, R77, 0x1, P2 ;  /* 0x000000054c587c11 */ /* 0x000fe400090f0c4d */
[----:B------:R-:W-:Y:S02]  /*151e0*/  PRMT R0, RZ, 0x654, R0 ;  /* 0x00000654ff007816 */ /* 0x000fe40000000000 */
[----:B------:R-:W-:Y:S01]  /*151f0*/  LOP3.LUT R3, R24, R3, RZ, 0xfc, !PT ;  /* 0x0000000318037212 */ /* 0x000fe200078efcff */
[----:B------:R2:W4:Y:S01]  /*15200*/  SHFL.IDX PT, R79, R88, RZ, 0x181f ;  /* 0x00181fff584f7589 */ /* 0x00052200000e0000 */
[----:B------:R-:W-:Y:S01]  /*15210*/  SEL R24, RZ, 0x80, P0 ;  /* 0x00000080ff187807 */ /* 0x000fe20000000000 */
[----:B------:R2:W-:Y:S01]  /*15220*/  SYNCS.ARRIVE.TRANS64.RED.A1T0 RZ, [R0+URZ], RZ ;  /* 0x000000ff00ff79a7 */ /* 0x0005e2000810043f */
[----:B------:R-:W-:-:S02]  /*15230*/  SHF.R.S32.HI R93, RZ, 0x1f, R216 ;  /* 0x0000001fff5d7819 */ /* 0x000fc400000114d8 */
[----:B------:R-:W-:Y:S02]  /*15240*/  LOP3.LUT R24, R3, R24, RZ, 0xfc, !PT ;  /* 0x0000001803187212 */ /* 0x000fe400078efcff */
[----:B------:R-:W-:Y:S02]  /*15250*/  SHF.R.S32.HI R94, RZ, 0x1f, R217 ;  /* 0x0000001fff5e7819 */ /* 0x000fe400000114d9 */
[----:B------:R-:W-:Y:S01]  /*15260*/  SHF.R.S32.HI R95, RZ, 0x1f, R218 ;  /* 0x0000001fff5f7819 */ /* 0x000fe200000114da */
[----:B--2---:R-:W-:Y:S06]  /*15270*/  @P1 BRA `(.L_x_2818) ;  /* 0x00000000007c1947 */ /* 0x004fec0003800000 */
[-C--:B------:R-:W-:Y:S02]  /*15280*/  ISETP.GE.AND P1, PT, R218, R87.reuse, PT ;  /* 0x00000057da00720c */ /* 0x080fe40003f26270 */
[-C--:B------:R-:W-:Y:S02]  /*15290*/  ISETP.GE.AND P0, PT, R200, R87.reuse, PT ;  /* 0x00000057c800720c */ /* 0x080fe40003f06270 */
[-C--:B------:R-:W-:Y:S02]  /*152a0*/  ISETP.GE.AND P5, PT, R217, R87.reuse, PT ;  /* 0x00000057d900720c */ /* 0x080fe40003fa6270 */
[----:B------:R-:W-:-:S07]  /*152b0*/  ISETP.GE.AND P3, PT, R216, R87, PT ;  /* 0x00000057d800720c */ /* 0x000fce0003f66270 */
[-C--:B---3--:R-:W-:Y:S02]  /*152c0*/  @!P1 LEA R80, P2, R218, R78.reuse, 0x1 ;  /* 0x0000004eda509211 */ /* 0x088fe400078408ff */
[----:B----4-:R-:W-:Y:S02]  /*152d0*/  @!P0 IMAD.WIDE R76, R200, 0x2, R78 ;  /* 0x00000002c84c8825 */ /* 0x010fe400078e024e */
[----:B------:R-:W-:Y:S02]  /*152e0*/  @!P1 LEA.HI.X R81, R218, R79, R95, 0x1, P2 ;  /* 0x0000004fda519211 */ /* 0x000fe400010f0c5f */
[-C--:B------:R-:W-:Y:S01]  /*152f0*/  ISETP.GE.AND P2, PT, R215, R87.reuse, PT ;  /* 0x00000057d700720c */ /* 0x080fe20003f46270 */
        /* <DEDUP_REMOVED lines=23> */
.L_x_2818:
[----:B------:R-:W-:Y:S05]  /*15470*/  BSYNC B1 ;  /* 0x0000000000017941 */ /* 0x000fea0003800000 */
.L_x_2817:
[----:B------:R-:W-:Y:S01]  /*15480*/  VIADD R0, R192, 0x20 ;  /* 0x00000020c0007836 */ /* 0x000fe20000000000 */
[----:B----45:R2:W4:Y:S04]  /*15490*/  SHFL.IDX PT, R7, R88, 0x1, 0x181f ;  /* 0x00381f0058077f89 */ /* 0x03052800000e0000 */
[----:B------:R-:W-:Y:S01]  /*154a0*/  ISETP.GE.AND P0, PT, R0, R89, PT ;  /* 0x000000590000720c */ /* 0x000fe20003f06270 */
[----:B------:R2:W0:-:S12]  /*154b0*/  SHFL.IDX PT, R6, R86, 0x1, 0x181f ;  /* 0x00381f0056067f89 */ /* 0x00041800000e0000 */
[----:B--2---:R-:W-:Y:S05]  /*154c0*/  @P0 BRA `(.L_x_2819) ;  /* 0x0000000c00f80947 */ /* 0x004fea0003800000 */
        /* <DEDUP_REMOVED lines=29> */
[----:B--2---:R-:W-:-:S04]  /*156a0*/  LEA R4, P0, R223, R6, 0x1 ;  /* 0x00000006df047211 */ /* 0x004fc800078008ff */
[----:B------:R-:W-:-:S05]  /*156b0*/  LEA.HI.X R5, R223, R7, R237, 0x1, P0 ;  /* 0x00000007df057211 */ /* 0x000fca00000f0ced */
[----:B------:R0:W-:Y:S01]  /*156c0*/  ST.E.128 desc[UR42][R4.64], R72 ;  /* 0x0000004804007985 */ /* 0x0001e2000c101d2a */
[----:B------:R-:W-:Y:S05]  /*156d0*/  BRA `(.L_x_2819) ;  /* 0x0000000c00747947 */ /* 0x000fea0003800000 */
.L_x_2814:
[----:B------:R-:W-:Y:S01]  /*156e0*/  ULDC.64 UR4, c[0x0][0xc00] ;  /* 0x0003000000047ab9 */ /* 0x000fe20000000a00 */
[----:B------:R-:W3:Y:S01]  /*156f0*/  LDC.64 R4, c[0x0][0xc00] ;  /* 0x00030000ff047b82 */ /* 0x000ee20000000a00 */
[----:B------:R-:W-:Y:S01]  /*15700*/  ISETP.NE.U32.AND P0, PT, RZ, UR4, PT ;  /* 0x00000004ff007c0c */ /* 0x000fe2000bf05070 */
[----:B------:R-:W-:-:S03]  /*15710*/  IMAD.MOV.U32 R3, RZ, RZ, RZ ;  /* 0x000000ffff037224 */ /* 0x000fc600078e00ff */
[----:B------:R-:W-:Y:S01]  /*15720*/  ISETP.NE.AND.EX P0, PT, RZ, UR5, PT, P0 ;  /* 0x00000005ff007c0c */ /* 0x000fe2000bf05300 */
[----:B------:R-:W-:Y:S02]  /*15730*/  ULDC.64 UR4, c[0x0][0xc08] ;  /* 0x0003020000047ab9 */ /* 0x000fe40000000a00 */
[----:B------:R-:W-:Y:S01]  /*15740*/  ISETP.NE.U32.AND P1, PT, RZ, UR4, PT ;  /* 0x00000004ff007c0c */ /* 0x000fe2000bf25070 */
[----:B------:R-:W4:Y:S01]  /*15750*/  S2R R8, SR_TID.X ;  /* 0x0000000000087919 */ /* 0x000f220000002100 */
[----:B------:R-:W0:Y:S02]  /*15760*/  LDC R23, c[0x0][0xbe8] ;  /* 0x0002fa00ff177b82 */ /* 0x000e240000000800 */
[----:B------:R-:W-:Y:S01]  /*15770*/  ISETP.NE.AND.EX P1, PT, RZ, UR5, PT, P1 ;  /* 0x00000005ff007c0c */ /* 0x000fe2000bf25310 */
[----:B---3--:R-:W-:-:S12]  /*15780*/  IMAD.WIDE R4, R205, 0x4, R4 ;  /* 0x00000004cd047825 */ /* 0x008fd800078e0204 */
[----:B------:R-:W3:Y:S01]  /*15790*/  @P1 LDC.64 R6, c[0x0][0xc08] ;  /* 0x00030200ff061b82 */ /* 0x000ee20000000a00 */
[----:B------:R-:W-:Y:S02]  /*157a0*/  ULDC UR4, c[0x0][0xa88] ;  /* 0x0002a20000047ab9 */ /* 0x000fe40000000800 */
[----:B------:R-:W-:Y:S01]  /*157b0*/  IMAD.U32 R0, RZ, RZ, UR4 ;  /* 0x00000004ff007e24 */ /* 0x000fe2000f8e00ff */
[----:B------:R0:W5:Y:S01]  /*157c0*/  @P0 LDG.E R3, desc[UR42][R4.64] ;  /* 0x0000002a04030981 */ /* 0x000162000c1e1900 */
[----:B----4-:R-:W-:Y:S02]  /*157d0*/  VIADD R8, R8, 0xffffff80 ;  /* 0xffffff8008087836 */ /* 0x010fe40000000000 */
[----:B---3--:R-:W-:-:S05]  /*157e0*/  @P1 IMAD.WIDE R6, R205, 0x4, R6 ;  /* 0x00000004cd061825 */ /* 0x008fca00078e0206 */
[----:B------:R3:W5:Y:S01]  /*157f0*/  @P1 LDG.E R0, desc[UR42][R6.64] ;  /* 0x0000002a06001981 */ /* 0x000762000c1e1900 */
[----:B------:R-:W-:Y:S02]  /*15800*/  ISETP.GE.AND P2, PT, R8, 0x40, PT ;  /* 0x000000400800780c */ /* 0x000fe40003f46270 */
[----:B------:R-:W-:Y:S01]  /*15810*/  SHF.R.S32.HI R8, RZ, 0x1f, R205 ;  /* 0x0000001fff087819 */ /* 0x000fe200000114cd */
[----:B0-----:R-:W-:Y:S10]  /*15820*/  @P1 BRA `(.L_x_2820) ;  /* 0x0000000000101947 */ /* 0x001ff40003800000 */
[----:B------:R-:W-:Y:S05]  /*15830*/  @!P0 BRA `(.L_x_2820) ;  /* 0x00000000000c8947 */ /* 0x000fea0003800000 */
[----:B---3--:R-:W3:Y:S04]  /*15840*/  LDG.E R7, desc[UR42][R4.64] ;  /* 0x0000002a04077981 */ /* 0x008ee8000c1e1900 */
[----:B-----5:R-:W3:Y:S02]  /*15850*/  LDG.E R0, desc[UR42][R4.64+0x4] ;  /* 0x0000042a04007981 */ /* 0x020ee4000c1e1900 */
[----:B---3--:R-:W-:-:S07]  /*15860*/  IMAD.IADD R0, R0, 0x1, -R7 ;  /* 0x0000000100007824 */ /* 0x008fce00078e0a07 */
.L_x_2820:
[----:B------:R-:W-:Y:S01]  /*15870*/  BSSY B1, `(.L_x_2821) ;  /* 0x000002d000017945 */ /* 0x000fe20003800000 */
[----:B------:R-:W-:Y:S02]  /*15880*/  SHF.R.S32.HI R12, RZ, 0x1f, R204 ;  /* 0x0000001fff0c7819 */ /* 0x000fe400000114cc */
[----:B------:R-:W-:Y:S02]  /*15890*/  SEL R13, R205, RZ, !P0 ;  /* 0x000000ffcd0d7207 */ /* 0x000fe40004000000 */
[----:B------:R-:W-:Y:S02]  /*158a0*/  SEL R14, R8, RZ, !P0 ;  /* 0x000000ff080e7207 */ /* 0x000fe40004000000 */
[----:B-----5:R-:W-:Y:S01]  /*158b0*/  SHF.R.S32.HI R10, RZ, 0x1f, R3 ;  /* 0x0000001fff0a7819 */ /* 0x020fe20000011403 */
[----:B------:R-:W-:Y:S06]  /*158c0*/  @P2 BRA `(.L_x_2822) ;  /* 0x00000000009c2947 */ /* 0x000fec0003800000 */
[----:B------:R-:W0:Y:S01]  /*158d0*/  S2R R5, SR_TID.X ;  /* 0x0000000000057919 */ /* 0x000e220000002100 */
[----:B------:R-:W4:Y:S02]  /*158e0*/  LDC R11, c[0x0][0xbe8] ;  /* 0x0002fa00ff0b7b82 */ /* 0x000f240000000800 */
[----:B----4-:R-:W-:Y:S01]  /*158f0*/  IMAD R4, R0, R11, RZ ;  /* 0x0000000b00047224 */ /* 0x010fe200078e02ff */
[----:B0-----:R-:W-:-:S04]  /*15900*/  IADD3 R8, R192, -0x80, R5 ;  /* 0xffffff80c0087810 */ /* 0x001fc80007ffe005 */
[----:B------:R-:W-:-:S13]  /*15910*/  ISETP.GE.AND P0, PT, R8, R4, PT ;  /* 0x000000040800720c */ /* 0x000fda0003f06270 */
[----:B------:R-:W-:Y:S05]  /*15920*/  @P0 BRA `(.L_x_2822) ;  /* 0x0000000000840947 */ /* 0x000fea0003800000 */
[----:B------:R-:W-:Y:S01]  /*15930*/  ISETP.NE.AND P0, PT, R11, 0x1, PT ;  /* 0x000000010b00780c */ /* 0x000fe20003f05270 */
[----:B------:R-:W-:Y:S01]  /*15940*/  ULDC.64 UR4, c[0x0][0xb90] ;  /* 0x0002e40000047ab9 */ /* 0x000fe20000000a00 */
[----:B------:R-:W-:Y:S02]  /*15950*/  IMAD.MOV.U32 R4, RZ, RZ, R3 ;  /* 0x000000ffff047224 */ /* 0x000fe400078e0003 */
[----:B------:R-:W-:Y:S02]  /*15960*/  IMAD R9, R12, UR4, RZ ;  /* 0x000000040c097c24 */ /* 0x000fe4000f8e02ff */
[----:B------:R-:W-:Y:S02]  /*15970*/  IMAD.MOV.U32 R5, RZ, RZ, R10 ;  /* 0x000000ffff057224 */ /* 0x000fe400078e000a */
[----:B---3--:R-:W-:Y:S02]  /*15980*/  IMAD.MOV.U32 R7, RZ, RZ, R8 ;  /* 0x000000ffff077224 */ /* 0x008fe400078e0008 */
[----:B------:R-:W-:-:S03]  /*15990*/  IMAD.WIDE.U32 R4, R204, UR4, R4 ;  /* 0x00000004cc047c25 */ /* 0x000fc6000f8e0004 */
[----:B------:R-:W0:Y:S01]  /*159a0*/  @P0 LDC R15, c[0x0][0xbec] ;  /* 0x0002fb00ff0f0b82 */ /* 0x000e220000000800 */
[----:B------:R-:W-:Y:S01]  /*159b0*/  IMAD R9, R204, UR5, R9 ;  /* 0x00000005cc097c24 */ /* 0x000fe2000f8e0209 */
[----:B------:R-:W-:-:S03]  /*159c0*/  ULDC.64 UR4, c[0x0][0xb98] ;  /* 0x0002e60000047ab9 */ /* 0x000fc60000000a00 */
[----:B------:R-:W-:-:S03]  /*159d0*/  IMAD.IADD R5, R5, 0x1, R9 ;  /* 0x0000000105057824 */ /* 0x000fc600078e0209 */
[----:B------:R-:W3:Y:S01]  /*159e0*/  @P0 LDC R21, c[0x0][0xbf0] ;  /* 0x0002fc00ff150b82 */ /* 0x000ee20000000800 */
[----:B------:R-:W-:-:S04]  /*159f0*/  IMAD.WIDE.U32 R4, R13, UR4, R4 ;  /* 0x000000040d047c25 */ /* 0x000fc8000f8e0004 */
[----:B0-----:R-:W-:-:S05]  /*15a00*/  @P0 IMAD.HI.U32 R6, R8, R15, RZ ;  /* 0x0000000f08060227 */ /* 0x001fca00078e00ff */
[----:B---3--:R-:W-:Y:S01]  /*15a10*/  @P0 SHF.R.U32.HI R7, RZ, R21, R6 ;  /* 0x00000015ff070219 */ /* 0x008fe20000011606 */
        /* <DEDUP_REMOVED lines=18> */
.L_x_2822:
[----:B------:R-:W-:Y:S05]  /*15b40*/  BSYNC B1 ;  /* 0x0000000000017941 */ /* 0x000fea0003800000 */
.L_x_2821:
[----:B------:R-:W-:Y:S01]  /*15b50*/  ISETP.NE.AND P0, PT, R23, 0x1, PT ;  /* 0x000000011700780c */ /* 0x000fe20003f05270 */
[----:B------:R-:W4:Y:S01]  /*15b60*/  LDC R21, c[0x0][0xac8] ;  /* 0x0002b200ff157b82 */ /* 0x000f220000000800 */
[----:B------:R-:W-:Y:S01]  /*15b70*/  ULDC.64 UR4, c[0x0][0xaa0] ;  /* 0x0002a80000047ab9 */ /* 0x000fe20000000a00 */
[----:B0--3--:R-:W-:Y:S01]  /*15b80*/  IMAD R7, R220, 0x20, R221 ;  /* 0x00000020dc077824 */ /* 0x009fe200078e02dd */
[----:B------:R-:W-:Y:S01]  /*15b90*/  BSSY B1, `(.L_x_2823) ;  /* 0x000006d000017945 */ /* 0x000fe20003800000 */
[----:B------:R-:W-:Y:S01]  /*15ba0*/  IMAD R6, R10, UR4, RZ ;  /* 0x000000040a067c24 */ /* 0x000fe2000f8e02ff */
[----:B--2---:R-:W-:Y:S01]  /*15bb0*/  SHF.R.S32.HI R24, RZ, 0x1f, R224 ;  /* 0x0000001fff187819 */ /* 0x004fe200000114e0 */
[C---:B------:R-:W-:Y:S01]  /*15bc0*/  IMAD.WIDE.U32 R4, R3.reuse, UR4, RZ ;  /* 0x0000000403047c25 */ /* 0x040fe2000f8e00ff */
[----:B------:R-:W-:Y:S02]  /*15bd0*/  SHF.R.S32.HI R28, RZ, 0x1f, R214 ;  /* 0x0000001fff1c7819 */ /* 0x000fe400000114d6 */
[----:B------:R-:W-:Y:S01]  /*15be0*/  SHF.R.S32.HI R30, RZ, 0x1f, R215 ;  /* 0x0000001fff1e7819 */ /* 0x000fe200000114d7 */
[----:B------:R-:W-:Y:S01]  /*15bf0*/  IMAD R3, R3, UR5, R6 ;  /* 0x0000000503037c24 */ /* 0x000fe2000f8e0206 */
[----:B------:R-:W-:Y:S01]  /*15c00*/  ULDC.64 UR4, c[0x0][0xae8] ;  /* 0x0002ba0000047ab9 */ /* 0x000fe20000000a00 */
[----:B------:R-:W0:Y:S01]  /*15c10*/  @P0 LDC R9, c[0x0][0xbec] ;  /* 0x0002fb00ff090b82 */ /* 0x000e220000000800 */
[----:B------:R-:W-:Y:S01]  /*15c20*/  IMAD.IADD R8, R192, 0x1, R7 ;  /* 0x00000001c0087824 */ /* 0x000fe200078e0207 */
[----:B------:R-:W-:Y:S01]  /*15c30*/  SHF.R.S32.HI R31, RZ, 0x1f, R216 ;  /* 0x0000001fff1f7819 */ /* 0x000fe200000114d8 */
[----:B------:R-:W-:Y:S01]  /*15c40*/  IMAD.IADD R5, R5, 0x1, R3 ;  /* 0x0000000105057824 */ /* 0x000fe200078e0203 */
[----:B------:R-:W-:Y:S01]  /*15c50*/  SHF.R.S32.HI R32, RZ, 0x1f, R217 ;  /* 0x0000001fff207819 */ /* 0x000fe200000114d9 */
[----:B------:R-:W-:Y:S01]  /*15c60*/  IMAD R3, R12, UR4, RZ ;  /* 0x000000040c037c24 */ /* 0x000fe2000f8e02ff */
[----:B------:R-:W-:Y:S01]  /*15c70*/  SHF.R.S32.HI R33, RZ, 0x1f, R218 ;  /* 0x0000001fff217819 */ /* 0x000fe200000114da */
[C---:B------:R-:W-:Y:S01]  /*15c80*/  IMAD.WIDE.U32 R4, R204.reuse, UR4, R4 ;  /* 0x00000004cc047c25 */ /* 0x040fe2000f8e0004 */
[----:B------:R-:W2:Y:S03]  /*15c90*/  @P0 LDC R11, c[0x0][0xbf0] ;  /* 0x0002fc00ff0b0b82 */ /* 0x000ea60000000800 */
[----:B------:R-:W-:Y:S01]  /*15ca0*/  IMAD R3, R204, UR5, R3 ;  /* 0x00000005cc037c24 */ /* 0x000fe2000f8e0203 */
[-C--:B----4-:R-:W-:Y:S01]  /*15cb0*/  ISETP.GE.AND P1, PT, R218, R21.reuse, PT ;  /* 0x00000015da00720c */ /* 0x090fe20003f26270 */
        /* <DEDUP_REMOVED lines=11> */
[----:B0-----:R-:W-:-:S04]  /*15d70*/  @P0 IMAD.HI.U32 R6, R8, R9, RZ ;  /* 0x0000000908060227 */ /* 0x001fc800078e00ff */
[----:B------:R-:W-:Y:S02]  /*15d80*/  IMAD.SHL.U32 R10, R10, 0x2, RZ ;  /* 0x000000020a0a7824 */ /* 0x000fe400078e00ff */
[----:B------:R-:W-:Y:S02]  /*15d90*/  IMAD.IADD R5, R5, 0x1, R3 ;  /* 0x0000000105057824 */ /* 0x000fe400078e0203 */
[----:B------:R-:W-:Y:S01]  /*15da0*/  IMAD.MOV.U32 R3, RZ, RZ, R8 ;  /* 0x000000ffff037224 */ /* 0x000fe200078e0008 */
[----:B--2---:R-:W-:Y:S01]  /*15db0*/  @P0 SHF.R.U32.HI R3, RZ, R11, R6 ;  /* 0x0000000bff030219 */ /* 0x004fe20000011606 */
[----:B------:R-:W-:Y:S01]  /*15dc0*/  IMAD R29, R0, R23, RZ ;  /* 0x00000017001d7224 */ /* 0x000fe200078e02ff */
[----:B------:R-:W-:Y:S02]  /*15dd0*/  LOP3.LUT R9, R10, 0x2, R7, 0xe2, !PT ;  /* 0x000000020a097812 */ /* 0x000fe400078ee207 */
[----:B------:R-:W-:Y:S01]  /*15de0*/  SEL R10, RZ, 0xffffffff, P2 ;  /* 0xffffffffff0a7807 */ /* 0x000fe20001000000 */
[--C-:B------:R-:W-:Y:S01]  /*15df0*/  IMAD.MOV R7, RZ, RZ, -R3.reuse ;  /* 0x000000ffff077224 */ /* 0x100fe200078e0a03 */
[----:B------:R-:W-:Y:S01]  /*15e00*/  SHF.R.S32.HI R6, RZ, 0x1f, R3 ;  /* 0x0000001fff067819 */ /* 0x000fe20000011403 */
[----:B------:R-:W-:Y:S01]  /*15e10*/  IMAD.WIDE.U32 R4, R3, UR4, R4 ;  /* 0x0000000403047c25 */ /* 0x000fe2000f8e0004 */
[----:B------:R-:W-:-:S02]  /*15e20*/  SEL R11, RZ, 0xffffffff, P1 ;  /* 0xffffffffff0b7807 */ /* 0x000fc40000800000 */
[-C--:B------:R-:W-:Y:S01]  /*15e30*/  ISETP.GE.AND P0, PT, R215, R21.reuse, PT ;  /* 0x00000015d700720c */ /* 0x080fe20003f06270 */
[----:B------:R-:W-:Y:S01]  /*15e40*/  IMAD.SHL.U32 R10, R10, 0x4, RZ ;  /* 0x000000040a0a7824 */ /* 0x000fe200078e00ff */
[----:B------:R-:W-:Y:S01]  /*15e50*/  ISETP.GE.AND P2, PT, R223, R21, PT ;  /* 0x00000015df00720c */ /* 0x000fe20003f46270 */
        /* <DEDUP_REMOVED lines=13> */
[----:B------:R-:W-:Y:S01]  /*15f30*/  LOP3.LUT R6, R6, 0x10, R3, 0xe2, !PT ;  /* 0x0000001006067812 */ /* 0x000fe200078ee203 */
[----:B------:R-:W-:Y:S01]  /*15f40*/  IMAD R0, R0, UR4, RZ ;  /* 0x0000000400007c24 */ /* 0x000fe2000f8e02ff */
[----:B------:R-:W-:Y:S02]  /*15f50*/  SEL R8, RZ, 0xffffffff, P0 ;  /* 0xffffffffff087807 */ /* 0x000fe40000000000 */
[----:B------:R-:W-:Y:S01]  /*15f60*/  ISETP.GE.AND P0, PT, R224, R21, PT ;  /* 0x00000015e000720c */ /* 0x000fe20003f06270 */
[----:B------:R-:W-:Y:S01]  /*15f70*/  IMAD R3, R7, UR5, R0 ;  /* 0x0000000507037c24 */ /* 0x000fe2000f8e0200 */
[----:B------:R-:W-:Y:S01]  /*15f80*/  ULDC.64 UR4, c[0x0][0xa80] ;  /* 0x0002a00000047ab9 */ /* 0x000fe20000000a00 */
[----:B------:R-:W-:Y:S01]  /*15f90*/  IMAD.IADD R0, R221, 0x1, R192 ;  /* 0x00000001dd007824 */ /* 0x000fe200078e02c0 */
[----:B------:R-:W-:Y:S01]  /*15fa0*/  SEL R7, RZ, 0x40, P0 ;  /* 0x00000040ff077807 */ /* 0x000fe20000000000 */
[----:B------:R-:W-:Y:S01]  /*15fb0*/  IMAD.SHL.U32 R9, R8, 0x20, RZ ;  /* 0x0000002008097824 */ /* 0x000fe200078e00ff */
[----:B------:R-:W-:Y:S01]  /*15fc0*/  LEA R20, P1, R4, UR4, 0x1 ;  /* 0x0000000404147c11 */ /* 0x000fe2000f8208ff */
[----:B------:R-:W-:Y:S01]  /*15fd0*/  IMAD.IADD R3, R5, 0x1, R3 ;  /* 0x0000000105037824 */ /* 0x000fe200078e0203 */
[----:B------:R-:W-:-:S02]  /*15fe0*/  ISETP.GE.AND P0, PT, R0, R29, PT ;  /* 0x0000001d0000720c */ /* 0x000fc40003f06270 */
        /* <DEDUP_REMOVED lines=39> */
.L_x_2824:
[----:B------:R-:W-:Y:S05]  /*16260*/  BSYNC B1 ;  /* 0x0000000000017941 */ /* 0x000fea0003800000 */
.L_x_2823:
        /* <DEDUP_REMOVED lines=27> */
[-C--:B0-----:R-:W-:Y:S02]  /*16420*/  @P0 LEA R20, P3, R224, R6.reuse, 0x1 ;  /* 0x00000006e0140211 */ /* 0x081fe400078608ff */
        /* <DEDUP_REMOVED lines=8> */
.L_x_2819:
[----:B------:R-:W-:Y:S05]  /*164b0*/  BSYNC B0 ;  /* 0x0000000000007941 */ /* 0x000fea0003800000 */
.L_x_2813:
[----:B------:R-:W-:Y:S02]  /*164c0*/  ULDC UR4, c[0x0][0xc3c] ;  /* 0x00030f0000047ab9 */ /* 0x000fe40000000800 */
[----:B------:R-:W-:-:S13]  /*164d0*/  ISETP.GE.AND P0, PT, R27, UR4, PT ;  /* 0x000000041b007c0c */ /* 0x000fda000bf06270 */
[----:B------:R-:W-:Y:S05]  /*164e0*/  @!P0 BRA `(.L_x_2825) ;  /* 0xfffffeac00348947 */ /* 0x000fea000383ffff */
[----:B------:R-:W-:Y:S05]  /*164f0*/  BRA `(.L_x_2616) ;  /* 0x0000009000b87947 */ /* 0x000fea0003800000 */
.L_x_2614:
        /* <DEDUP_REMOVED lines=18> */
.L_x_2826:
        /* <DEDUP_REMOVED lines=41> */
.L_x_2832:
        /* <DEDUP_REMOVED lines=12> */
.L_x_2831:
[----:B------:R-:W-:Y:S05]  /*16970*/  BSYNC B0 ;  /* 0x0000000000007941 */ /* 0x000fea0003800000 */
.L_x_2830:
        /* <DEDUP_REMOVED lines=21> */
.L_x_2828:
        /* <DEDUP_REMOVED lines=20> */
.L_x_2833:
        /* <DEDUP_REMOVED lines=57> */
.L_x_2829:
[----:B------:R-:W-:Y:S02]  /*16fa0*/  IMAD.MOV.U32 R17, RZ, RZ, RZ ;  /* 0x000000ffff117224 */ /* 0x000fe400078e00ff */
[----:B------:R-:W-:Y:S02]  /*16fb0*/  IMAD.U32 R16, RZ, RZ, UR6 ;  /* 0x00000006ff107e24 */ /* 0x000fe4000f8e00ff */
[----:B------:R-:W-:-:S07]  /*16fc0*/  IMAD.MOV.U32 R18, RZ, RZ, RZ ;  /* 0x000000ffff127224 */ /* 0x000fce00078e00ff */
.L_x_2834:
[----:B------:R-:W-:-:S13]  /*16fd0*/  ISETP.NE.AND P0, PT, R0, RZ, PT ;  /* 0x000000ff0000720c */ /* 0x000fda0003f05270 */
[----:B------:R-:W1:Y:S01]  /*16fe0*/  @!P0 S2R R3, SR_CgaCtaId ;  /* 0x0000000000038919 */ /* 0x000e620000008800 */
[----:B------:R-:W-:-:S04]  /*16ff0*/  @!P0 MOV R0, 0x400 ;  /* 0x0000040000008802 */ /* 0x000fc80000000f00 */
[----:B-1----:R-:W-:-:S05]  /*17000*/  @!P0 LEA R0, R3, R0, 0x18 ;  /* 0x0000000003008211 */ /* 0x002fca00078ec0ff */
[----:B------:R2:W-:Y:S01]  /*17010*/  @!P0 STS.128 [R0+0x28cd0], R16 ;  /* 0x028cd01000008388 */ /* 0x0005e20000000c00 */
[----:B------:R-:W-:Y:S06]  /*17020*/  BAR.ARV 0x5, 0x180 ;  /* 0x0146000000007b1d */ /* 0x000fec0000002000 */
.L_x_2827:
[----:B--2---:R-:W-:Y:S01]  /*17030*/  IMAD.MOV.U32 R0, RZ, RZ, 0x1 ;  /* 0x00000001ff007424 */ /* 0x004fe200078e00ff */
[----:B------:R2:W-:Y:S01]  /*17040*/  STL [R1+0x4], RZ ;  /* 0x000004ff01007387 */ /* 0x0005e20000100800 */
[----:B------:R-:W-:Y:S02]  /*17050*/  ULDC UR4, c[0x0][0xc3c] ;  /* 0x00030f0000047ab9 */ /* 0x000fe40000000800 */
[----:B-1----:R-:W-:Y:S01]  /*17060*/  ISETP.GE.AND P0, PT, R19, UR4, PT ;  /* 0x0000000413007c0c */ /* 0x002fe2000bf06270 */
[----:B------:R2:W-:Y:S04]  /*17070*/  STL [R1+0x10], R0 ;  /* 0x0000100001007387 */ /* 0x0005e80000100800 */
[----:B------:R2:W-:Y:S08]  /*17080*/  STL [R1+0x48], RZ ;  /* 0x000048ff01007387 */ /* 0x0005f00000100800 */
[----:B--2---:R-:W-:Y:S05]  /*17090*/  @P0 BRA `(.L_x_2835) ;  /* 0x0000008000e80947 */ /* 0x004fea0003800000 */
[----:B------:R-:W1:Y:S01]  /*170a0*/  S2UR UR5, SR_CgaCtaId ;  /* 0x00000000000579c3 */ /* 0x000e620000008800 */
[C---:B------:R-:W-:Y:S01]  /*170b0*/  IMAD.SHL.U32 R0, R4.reuse, 0x8, RZ ;  /* 0x0000000804007824 */ /* 0x040fe200078e00ff */
[----:B------:R-:W-:Y:S01]  /*170c0*/  LOP3.LUT R5, R4, 0x7f, RZ, 0xc0, !PT ;  /* 0x0000007f04057812 */ /* 0x000fe200078ec0ff */
[----:B------:R-:W-:Y:S01]  /*170d0*/  UMOV UR4, 0x400 ;  /* 0x0000040000047882 */ /* 0x000fe20000000000 */
[----:B------:R-:W-:Y:S01]  /*170e0*/  BSSY B8, `(.L_x_2835) ;  /* 0x0000835000087945 */ /* 0x000fe20003800000 */
[----:B------:R-:W-:Y:S01]  /*170f0*/  ULDC.64 UR40, c[0x0][0x198] ;  /* 0x0000660000287ab9 */ /* 0x000fe20000000a00 */
[----:B------:R-:W-:Y:S01]  /*17100*/  LOP3.LUT R3, R0, 0x1f8, RZ, 0xc0, !PT ;  /* 0x000001f800037812 */ /* 0x000fe200078ec0ff */
[----:B0-----:R-:W-:Y:S01]  /*17110*/  IMAD.SHL.U32 R2, R5, 0x8, RZ ;  /* 0x0000000805027824 */ /* 0x001fe200078e00ff */
[----:B------:R-:W-:Y:S01]  /*17120*/  SHF.R.U32.HI R5, RZ, 0x3, R5 ;  /* 0x00000003ff057819 */ /* 0x000fe20000011605 */
[----:B------:R-:W-:Y:S01]  /*17130*/  ULDC UR37, c[0x0][0xc] ;  /* 0x0000030000257ab9 */ /* 0x000fe20000000800 */
        /* <DEDUP_REMOVED lines=12> */
[----:B------:R0:W-:Y:S04]  /*17200*/  STL [R1+0x8], RZ ;  /* 0x000008ff01007387 */ /* 0x0001e80000100800 */
[----:B------:R0:W-:Y:S04]  /*17210*/  STL [R1+0x4], RZ ;  /* 0x000004ff01007387 */ /* 0x0001e80000100800 */
[----:B------:R0:W-:Y:S02]  /*17220*/  STL [R1+0x10], R0 ;  /* 0x0000100001007387 */ /* 0x0001e40000100800 */
.L_x_3015:
[----:B------:R-:W-:Y:S05]  /*17230*/  YIELD ;  /* 0x0000000000007946 */ /* 0x000fea0003800000 */
[----:B------:R-:W-:Y:S01]  /*17240*/  ULDC.64 UR4, c[0x0][0xa28] ;  /* 0x00028a0000047ab9 */ /* 0x000fe20000000a00 */
[----:B------:R-:W-:Y:S01]  /*17250*/  IMAD.MOV.U32 R9, RZ, RZ, RZ ;  /* 0x000000ffff097224 */ /* 0x000fe200078e00ff */
[----:B------:R-:W-:Y:S01]  /*17260*/  ISETP.NE.U32.AND P0, PT, RZ, UR4, PT ;  /* 0x00000004ff007c0c */ /* 0x000fe2000bf05070 */
[----:B-1----:R-:W1:Y:S01]  /*17270*/  LDC.64 R12, c[0x0][0xa00] ;  /* 0x00028000ff0c7b82 */ /* 0x002e620000000a00 */
[----:B0-----:R-:W-:Y:S01]  /*17280*/  CS2R R6, SRZ ;  /* 0x0000000000067805 */ /* 0x001fe2000001ff00 */
[----:B------:R-:W-:Y:S01]  /*17290*/  ULDC.64 UR6, c[0x0][0xa08] ;  /* 0x0002820000067ab9 */ /* 0x000fe20000000a00 */
[----:B------:R-:W-:Y:S01]  /*172a0*/  ISETP.NE.AND.EX P0, PT, RZ, UR5, PT, P0 ;  /* 0x00000005ff007c0c */ /* 0x000fe2000bf05300 */
[----:B------:R-:W-:Y:S01]  /*172b0*/  ULDC.64 UR4, c[0x0][0xa18] ;  /* 0x0002860000047ab9 */ /* 0x000fe20000000a00 */
[----:B------:R-:W-:-:S03]  /*172c0*/  ULDC.64 UR8, c[0x0][0xa10] ;  /* 0x0002840000087ab9 */ /* 0x000fc60000000a00 */
[----:B--2---:R-:W2:Y:S08]  /*172d0*/  LDC.64 R4, c[0x0][0xa08] ;  /* 0x00028200ff047b82 */ /* 0x004eb00000000a00 */
[----:B0-----:R-:W0:Y:S02]  /*172e0*/  @P0 LDC.64 R2, c[0x0][0xa28] ;  /* 0x00028a00ff020b82 */ /* 0x001e240000000a00 */
[----:B0-----:R-:W-:-:S05]  /*172f0*/  @P0 IMAD.WIDE R2, R19, 0x4, R2 ;  /* 0x0000000413020825 */ /* 0x001fca00078e0202 */
[----:B-----5:R0:W5:Y:S01]  /*17300*/  @P0 LDG.E R9, desc[UR42][R2.64] ;  /* 0x0000002a02090981 */ /* 0x020162000c1e1900 */
[----:B------:R-:W-:Y:S01]  /*17310*/  ISETP.NE.U32.AND P0, PT, RZ, UR4, PT ;  /* 0x00000004ff007c0c */ /* 0x000fe2000bf05070 */
[C---:B-1----:R-:W-:Y:S01]  /*17320*/  IMAD.WIDE R12, R19.reuse, 0x4, R12 ;  /* 0x00000004130c7825 */ /* 0x042fe200078e020c */
[----:B------:R-:W-:Y:S02]  /*17330*/  ISETP.NE.U32.AND P2, PT, RZ, UR6, PT ;  /* 0x00000006ff007c0c */ /* 0x000fe4000bf45070 */
[----:B------:R-:W-:Y:S01]  /*17340*/  ISETP.NE.AND.EX P0, PT, RZ, UR5, PT, P0 ;  /* 0x00000005ff007c0c */ /* 0x000fe2000bf05300 */
[----:B------:R-:W-:Y:S01]  /*17350*/  ULDC.64 UR4, c[0x0][0xa00] ;  /* 0x0002800000047ab9 */ /* 0x000fe20000000a00 */
[----:B------:R-:W-:Y:S01]  /*17360*/  ISETP.NE.U32.AND P4, PT, RZ, UR8, PT ;  /* 0x00000008ff007c0c */ /* 0x000fe2000bf85070 */
[----:B------:R-:W-:Y:S01]  /*17370*/  IMAD.MOV.U32 R0, RZ, RZ, RZ ;  /* 0x000000ffff007224 */ /* 0x000fe200078e00ff */
[----:B------:R-:W-:Y:S01]  /*17380*/  ISETP.NE.U32.AND P1, PT, RZ, UR4, PT ;  /* 0x00000004ff007c0c */ /* 0x000fe2000bf25070 */
[----:B0-----:R-:W0:Y:S01]  /*17390*/  LDC.64 R2, c[0x0][0xa10] ;  /* 0x00028400ff027b82 */ /* 0x001e220000000a00 */
[----:B--2---:R-:W-:-:S02]  /*173a0*/  IMAD.WIDE R4, R19, 0x4, R4 ;  /* 0x0000000413047825 */ /* 0x004fc400078e0204 */
[----:B------:R-:W-:-:S05]  /*173b0*/  ISETP.NE.AND.EX P3, PT, RZ, UR5, PT, P1 ;  /* 0x00000005ff007c0c */ /* 0x000fca000bf65310 */
[----:B------:R-:W1:Y:S01]  /*173c0*/  @P0 LDC.64 R10, c[0x0][0xa18] ;  /* 0x00028600ff0a0b82 */ /* 0x000e620000000a00 */
[----:B------:R-:W-:Y:S01]  /*173d0*/  ULDC UR4, c[0x0][0x288] ;  /* 0x0000a20000047ab9 */ /* 0x000fe20000000800 */
[----:B------:R-:W-:Y:S02]  /*173e0*/  ISETP.NE.AND.EX P1, PT, RZ, UR7, PT, P2 ;  /* 0x00000007ff007c0c */ /* 0x000fe4000bf25320 */
[----:B------:R-:W-:-:S04]  /*173f0*/  ISETP.NE.AND.EX P2, PT, RZ, UR9, PT, P4 ;  /* 0x00000009ff007c0c */ /* 0x000fc8000bf45340 */
[----:B------:R-:W2:Y:S07]  /*17400*/  @P3 LDG.E R6, desc[UR42][R12.64] ;  /* 0x0000002a0c063981 */ /* 0x000eae000c1e1900 */
[----:B------:R-:W5:Y:S01]  /*17410*/  @P1 LDG.E R7, desc[UR42][R4.64] ;  /* 0x0000002a04071981 */ /* 0x000f62000c1e1900 */
        /* <DEDUP_REMOVED lines=15> */
[----:B--2---:R0:W-:Y:S01]  /*17510*/  STL [R1+0x38], R6 ;  /* 0x0000380601007387 */ /* 0x0041e20000100800 */
[----:B------:R-:W-:Y:S02]  /*17520*/  IMAD.MOV.U32 R11, RZ, RZ, R6 ;  /* 0x000000ffff0b7224 */ /* 0x000fe400078e0006 */
[----:B0-----:R-:W-:Y:S01]  /*17530*/  IMAD.U32 R6, RZ, RZ, UR4 ;  /* 0x00000004ff067e24 */ /* 0x001fe2000f8e00ff */
[----:B------:R-:W-:Y:S06]  /*17540*/  @P0 BRA `(.L_x_2836) ;  /* 0x0000000000140947 */ /* 0x000fec0003800000 */
[----:B------:R-:W-:Y:S05]  /*17550*/  @!P3 BRA `(.L_x_2836) ;  /* 0x000000000010b947 */ /* 0x000fea0003800000 */
[----:B------:R-:W2:Y:S04]  /*17560*/  LDG.E R8, desc[UR42][R12.64] ;  /* 0x0000002a0c087981 */ /* 0x000ea8000c1e1900 */
[----:B------:R-:W2:Y:S02]  /*17570*/  LDG.E R12, desc[UR42][R12.64+0x4] ;  /* 0x0000042a0c0c7981 */ /* 0x000ea4000c1e1900 */
[----:B--2---:R-:W-:-:S05]  /*17580*/  IMAD.IADD R11, R12, 0x1, -R8 ;  /* 0x000000010c0b7824 */ /* 0x004fca00078e0a08 */
[----:B------:R0:W-:Y:S02]  /*17590*/  STL [R1+0x38], R11 ;  /* 0x0000380b01007387 */ /* 0x0001e40000100800 */
.L_x_2836:
[----:B-----5:R-:W-:Y:S01]  /*175a0*/  IMAD.IADD R7, R7, 0x1, R9 ;  /* 0x0000000107077824 */ /* 0x020fe200078e0209 */
[----:B------:R-:W-:Y:S02]  /*175b0*/  ULDC.64 UR4, c[0x0][0xa20] ;  /* 0x0002880000047ab9 */ /* 0x000fe40000000a00 */
[----:B------:R-:W-:Y:S02]  /*175c0*/  ISETP.NE.U32.AND P0, PT, RZ, UR4, PT ;  /* 0x00000004ff007c0c */ /* 0x000fe4000bf05070 */
[----:B------:R1:W-:Y:S02]  /*175d0*/  STL [R1+0x20], R7 ;  /* 0x0000200701007387 */ /* 0x0003e40000100800 */
[----:B------:R-:W-:-:S13]  /*175e0*/  ISETP.NE.AND.EX P0, PT, RZ, UR5, PT, P0 ;  /* 0x00000005ff007c0c */ /* 0x000fda000bf05300 */
[----:B-1----:R-:W-:Y:S05]  /*175f0*/  @!P0 BRA `(.L_x_2837) ;  /* 0x0000000000108947 */ /* 0x002fea0003800000 */
[----:B------:R-:W1:Y:S02]  /*17600*/  LDC.64 R6, c[0x0][0xa20] ;  /* 0x00028800ff067b82 */ /* 0x000e640000000a00 */
[----:B-1----:R-:W-:-:S06]  /*17610*/  IMAD.WIDE R6, R19, 0x4, R6 ;  /* 0x0000000413067825 */ /* 0x002fcc00078e0206 */
[----:B------:R1:W5:Y:S01]  /*17620*/  LDG.E R6, desc[UR42][R6.64] ;  /* 0x0000002a06067981 */ /* 0x000362000c1e1900 */
[----:B------:R-:W-:Y:S05]  /*17630*/  BRA `(.L_x_2838) ;  /* 0x0000000000107947 */ /* 0x000fea0003800000 */
.L_x_2837:
[----:B------:R-:W-:Y:S05]  /*17640*/  @!P1 BRA `(.L_x_2838) ;  /* 0x00000000000c9947 */ /* 0x000fea0003800000 */
[----:B------:R-:W2:Y:S04]  /*17650*/  LDG.E R6, desc[UR42][R4.64] ;  /* 0x0000002a04067981 */ /* 0x000ea8000c1e1900 */
[----:B------:R-:W2:Y:S02]  /*17660*/  LDG.E R4, desc[UR42][R4.64+0x4] ;  /* 0x0000042a04047981 */ /* 0x000ea4000c1e1900 */
[----:B--2---:R-:W-:-:S07]  /*17670*/  IMAD.IADD R6, R4, 0x1, -R6 ;  /* 0x0000000104067824 */ /* 0x004fce00078e0a06 */
.L_x_2838:
[----:B------:R-:W2:Y:S04]  /*17680*/  @P2 LDG.E R4, desc[UR42][R2.64] ;  /* 0x0000002a02042981 */ /* 0x000ea8000c1e1900 */
[----:B------:R3:W2:Y:S01]  /*17690*/  @P2 LDG.E R2, desc[UR42][R2.64+0x4] ;  /* 0x0000042a02022981 */ /* 0x0006a2000c1e1900 */
[----:B------:R-:W-:Y:S02]  /*176a0*/  IMAD.SHL.U32 R12, R17, 0x40, RZ ;  /* 0x00000040110c7824 */ /* 0x000fe400078e00ff */
[----:B-----5:R-:W-:Y:S02]  /*176b0*/  IMAD.IADD R9, R6, 0x1, -R9 ;  /* 0x0000000106097824 */ /* 0x020fe400078e0a09 */
[----:B------:R-:W-:Y:S01]  /*176c0*/  VIADD R8, R12, 0x3f ;  /* 0x0000003f0c087836 */ /* 0x000fe20000000000 */
[----:B------:R4:W-:Y:S01]  /*176d0*/  STL [R1+0x28], R12 ;  /* 0x0000280c01007387 */ /* 0x0009e20000100800 */
[----:B---3--:R-:W3:Y:S02]  /*176e0*/  LDC R3, c[0x0][0x448] ;  /* 0x00011200ff037b82 */ /* 0x008ee40000000800 */
[----:B---3--:R-:W-:-:S13]  /*176f0*/  ISETP.NE.AND P1, PT, R3, 0x1, PT ;  /* 0x000000010300780c */ /* 0x008fda0003f25270 */
[----:B------:R-:W3:Y:S08]  /*17700*/  @P1 LDC R3, c[0x0][0x44c] ;  /* 0x00011300ff031b82 */ /* 0x000ef00000000800 */
[----:B------:R-:W0:Y:S01]  /*17710*/  @P1 LDC R5, c[0x0][0x450] ;  /* 0x00011400ff051b82 */ /* 0x000e220000000800 */
[----:B--2---:R-:W-:Y:S02]  /*17720*/  @P2 IMAD.IADD R10, R2, 0x1, -R4 ;  /* 0x00000001020a2824 */ /* 0x004fe400078e0a04 */
[----:B---3--:R-:W-:-:S04]  /*17730*/  @P1 IMAD.HI.U32 R2, R8, R3, RZ ;  /* 0x0000000308021227 */ /* 0x008fc800078e00ff */
[----:B------:R-:W-:Y:S01]  /*17740*/  IMAD.IADD R6, R9, 0x1, R10 ;  /* 0x0000000109067824 */ /* 0x000fe200078e020a */
[----:B0-----:R-:W-:-:S03]  /*17750*/  @P1 SHF.R.U32.HI R8, RZ, R5, R2 ;  /* 0x00000005ff081219 */ /* 0x001fc60000011602 */
[C---:B------:R-:W-:Y:S01]  /*17760*/  VIADD R2, R6.reuse, 0x3f ;  /* 0x0000003f06027836 */ /* 0x040fe20000000000 */
[----:B------:R-:W-:-:S04]  /*17770*/  IADD3 R20, R6, 0x1, -R11 ;  /* 0x0000000106147810 */ /* 0x000fc80007ffe80b */
[----:B------:R-:W-:Y:S01]  /*17780*/  SHF.R.S32.HI R3, RZ, 0x1f, R2 ;  /* 0x0000001fff037819 */ /* 0x000fe20000011402 */
[----:B------:R-:W-:-:S03]  /*17790*/  IMAD.IADD R8, R20, 0x1, R8 ;  /* 0x0000000114087824 */ /* 0x000fc600078e0208 */
[----:B------:R-:W-:Y:S02]  /*177a0*/  LEA.HI R21, R3, R2, RZ, 0x6 ;  /* 0x0000000203157211 */ /* 0x000fe400078f30ff */
[----:B------:R-:W0:Y:S02]  /*177b0*/  LDC.64 R2, c[0x0][0x9e0] ;  /* 0x00027800ff027b82 */ /* 0x000e240000000a00 */
[----:B------:R-:W-:Y:S02]  /*177c0*/  SHF.R.S32.HI R21, RZ, 0x6, R21 ;  /* 0x00000006ff157819 */ /* 0x000fe40000011415 */
[----:B0-----:R-:W-:Y:S01]  /*177d0*/  ISETP.GE.AND P3, PT, R3, 0x1, PT ;  /* 0x000000010300780c */ /* 0x001fe20003f66270 */
[----:B-1----:R-:W-:-:S12]  /*177e0*/  IMAD.IADD R7, R8, 0x1, R2 ;  /* 0x0000000108077824 */ /* 0x002fd800078e0202 */
[----:B----4-:R-:W-:Y:S05]  /*177f0*/  @!P3 BRA `(.L_x_2839) ;  /* 0x000000000048b947 */ /* 0x010fea0003800000 */
        /* <DEDUP_REMOVED lines=11> */
.L_x_2841:
[----:B------:R-:W-:-:S13]  /*178b0*/  ISETP.NE.AND P0, PT, R3, 0x1, PT ;  /* 0x000000010300780c */ /* 0x000fda0003f05270 */
[----:B------:R-:W0:Y:S02]  /*178c0*/  @P0 LDC.64 R4, c[0x0][0x9e8] ;  /* 0x00027a00ff040b82 */ /* 0x000e240000000a00 */
[----:B0-----:R-:W-:-:S05]  /*178d0*/  @P0 IMAD.HI.U32 R4, R2, R4, RZ ;  /* 0x0000000402040227 */ /* 0x001fca00078e00ff */
[----:B------:R-:W-:-:S07]  /*178e0*/  @P0 SHF.R.U32.HI R2, RZ, R5, R4 ;  /* 0x00000005ff020219 */ /* 0x000fce0000011604 */
.L_x_2842:
[----:B------:R-:W-:Y:S05]  /*178f0*/  BSYNC B0 ;  /* 0x0000000000007941 */ /* 0x000fea0003800000 */
.L_x_2840:
[----:B------:R-:W-:-:S05]  /*17900*/  IMAD R2, R2, R3, R3 ;  /* 0x0000000302027224 */ /* 0x000fca00078e0203 */
[----:B------:R-:W-:-:S07]  /*17910*/  VIMNMX R7, R7, R2, PT ;  /* 0x0000000207077248 */ /* 0x000fce0003fe0100 */
.L_x_2839:
[----:B------:R-:W0:Y:S01]  /*17920*/  @P1 LDC R4, c[0x0][0x44c] ;  /* 0x00011300ff041b82 */ /* 0x000e220000000800 */
[----:B------:R-:W-:Y:S01]  /*17930*/  IMAD.MOV.U32 R2, RZ, RZ, R12 ;  /* 0x000000ffff027224 */ /* 0x000fe200078e000c */
[----:B------:R-:W-:Y:S01]  /*17940*/  ULDC UR4, c[0x0][0x9dc] ;  /* 0x0002770000047ab9 */ /* 0x000fe20000000800 */
[----:B------:R-:W-:-:S05]  /*17950*/  IMAD.IADD R17, R6, 0x1, -R11 ;  /* 0x0000000106117824 */ /* 0x000fca00078e0a0b */
[----:B------:R-:W1:Y:S01]  /*17960*/  @P1 LDC R5, c[0x0][0x450] ;  /* 0x00011400ff051b82 */ /* 0x000e620000000800 */
[----:B0-----:R-:W-:-:S05]  /*17970*/  @P1 IMAD.HI.U32 R4, R12, R4, RZ ;  /* 0x000000040c041227 */ /* 0x001fca00078e00ff */
[----:B-1----:R-:W-:-:S05]  /*17980*/  @P1 SHF.R.U32.HI R2, RZ, R5, R4 ;  /* 0x00000005ff021219 */ /* 0x002fca0000011604 */
[----:B------:R-:W-:-:S04]  /*17990*/  IMAD.IADD R6, R17, 0x1, R2 ;  /* 0x0000000111067824 */ /* 0x000fc800078e0202 */
        /* <DEDUP_REMOVED lines=12> */
.L_x_2845:
[----:B------:R-:W-:-:S13]  /*17a60*/  ISETP.NE.AND P0, PT, R3, 0x1, PT ;  /* 0x000000010300780c */ /* 0x000fda0003f05270 */
[----:B------:R-:W0:Y:S02]  /*17a70*/  @P0 LDC.64 R4, c[0x0][0x9e8] ;  /* 0x00027a00ff040b82 */ /* 0x000e240000000a00 */
[----:B0-----:R-:W-:-:S05]  /*17a80*/  @P0 IMAD.HI.U32 R4, R6, R4, RZ ;  /* 0x0000000406040227 */ /* 0x001fca00078e00ff */
[----:B------:R-:W-:-:S07]  /*17a90*/  @P0 SHF.R.U32.HI R6, RZ, R5, R4 ;  /* 0x00000005ff060219 */ /* 0x000fce0000011604 */
.L_x_2846:
[----:B------:R-:W-:Y:S05]  /*17aa0*/  BSYNC B0 ;  /* 0x0000000000007941 */ /* 0x000fea0003800000 */
.L_x_2844:
[----:B------:R-:W-:-:S05]  /*17ab0*/  IMAD R3, R6, R3, RZ ;  /* 0x0000000306037224 */ /* 0x000fca00078e02ff */
[----:B------:R-:W-:-:S07]  /*17ac0*/  VIMNMX R2, R2, R3, !PT ;  /* 0x0000000302027248 */ /* 0x000fce0007fe0100 */
.L_x_2843:
[----:B------:R-:W-:Y:S01]  /*17ad0*/  VIADD R7, R7, 0x3f ;  /* 0x0000003f07077836 */ /* 0x000fe20000000000 */
[----:B------:R-:W-:Y:S04]  /*17ae0*/  BSSY B0, `(.L_x_2847) ;  /* 0x00001c6000007945 */ /* 0x000fe80003800000 */
[----:B------:R-:W-:-:S04]  /*17af0*/  SHF.R.S32.HI R3, RZ, 0x1f, R7 ;  /* 0x0000001fff037819 */ /* 0x000fc80000011407 */
[----:B------:R-:W-:Y:S02]  /*17b00*/  LEA.HI R4, R3, R7, RZ, 0x6 ;  /* 0x0000000703047211 */ /* 0x000fe400078f30ff */
[----:B------:R-:W-:Y:S02]  /*17b10*/  SHF.R.S32.HI R3, RZ, 0x1f, R2 ;  /* 0x0000001fff037819 */ /* 0x000fe40000011402 */
[----:B------:R-:W-:Y:S02]  /*17b20*/  SHF.R.S32.HI R4, RZ, 0x6, R4 ;  /* 0x00000006ff047819 */ /* 0x000fe40000011404 */
[----:B------:R-:W-:-:S04]  /*17b30*/  LEA.HI R2, R3, R2, RZ, 0x6 ;  /* 0x0000000203027211 */ /* 0x000fc800078f30ff */
[----:B------:R-:W-:-:S04]  /*17b40*/  SHF.R.S32.HI R2, RZ, 0x6, R2 ;  /* 0x00000006ff027819 */ /* 0x000fc80000011402 */
[----:B------:R-:W-:Y:S02]  /*17b50*/  VIMNMX R3, RZ, R2, !PT ;  /* 0x00000002ff037248 */ /* 0x000fe40007fe0100 */
[----:B------:R-:W-:-:S03]  /*17b60*/  VIMNMX R2, R21, R4, PT ;  /* 0x0000000415027248 */ /* 0x000fc60003fe0100 */
[--C-:B------:R-:W-:Y:S02]  /*17b70*/  IMAD R3, R3, 0x40, -R9.reuse ;  /* 0x0000004003037824 */ /* 0x100fe400078e0a09 */
[----:B------:R-:W-:-:S03]  /*17b80*/  IMAD R2, R2, 0x40, -R9 ;  /* 0x0000004002027824 */ /* 0x000fc600078e0a09 */
[----:B------:R-:W-:Y:S02]  /*17b90*/  VIMNMX R3, RZ, R3, !PT ;  /* 0x00000003ff037248 */ /* 0x000fe40007fe0100 */
[----:B------:R-:W-:-:S04]  /*17ba0*/  VIMNMX R2, R2, R10, PT ;  /* 0x0000000a02027248 */ /* 0x000fc80003fe0100 */
[----:B------:R-:W-:Y:S02]  /*17bb0*/  ISETP.GT.AND P0, PT, R2, R3, PT ;  /* 0x000000030200720c */ /* 0x000fe40003f04270 */
[----:B------:R-:W-:-:S11]  /*17bc0*/  SHF.R.U32.HI R3, RZ, 0x6, R3 ;  /* 0x00000006ff037819 */ /* 0x000fd60000011603 */
[----:B------:R-:W-:-:S05]  /*17bd0*/  @P0 VIADD R2, R2, 0x3f ;  /* 0x0000003f02020836 */ /* 0x000fca0000000000 */
[----:B------:R-:W-:-:S04]  /*17be0*/  @P0 SHF.R.S32.HI R4, RZ, 0x1f, R2 ;  /* 0x0000001fff040819 */ /* 0x000fc80000011402 */
[----:B------:R-:W-:Y:S01]  /*17bf0*/  @P0 LEA.HI R2, R4, R2, RZ, 0x6 ;  /* 0x0000000204020211 */ /* 0x000fe200078f30ff */
[----:B------:R-:W-:-:S03]  /*17c00*/  IMAD.MOV.U32 R4, RZ, RZ, R3 ;  /* 0x000000ffff047224 */ /* 0x000fc600078e0003 */
[----:B------:R-:W-:Y:S02]  /*17c10*/  @P0 SHF.R.S32.HI R4, RZ, 0x6, R2 ;  /* 0x00000006ff040819 */ /* 0x000fe40000011402 */
[----:B------:R-:W-:Y:S02]  /*17c20*/  PLOP3.LUT P0, PT, PT, PT, PT, 0x80, 0x0 ;  /* 0x000000000000781c */ /* 0x000fe40003f0f070 */
[----:B------:R-:W-:-:S13]  /*17c30*/  ISETP.GT.AND P1, PT, R4, R3, PT ;  /* 0x000000030400720c */ /* 0x000fda0003f24270 */
[----:B------:R-:W-:Y:S05]  /*17c40*/  @!P1 BRA `(.L_x_2848) ;  /* 0x0000001800bc9947 */ /* 0x000fea0003800000 */
[----:B------:R-:W-:Y:S01]  /*17c50*/  UMOV UR4, 0xffffffff ;  /* 0xffffffff00047882 */ /* 0x000fe20000000000 */
[----:B------:R-:W-:Y:S02]  /*17c60*/  SEL R2, R19, RZ, !P2 ;  /* 0x000000ff13027207 */ /* 0x000fe40005000000 */
[----:B------:R-:W-:Y:S05]  /*17c70*/  BRA.DIV UR4, `(.L_x_2849) ;  /* 0x0000008604f07947 */ /* 0x000fea000b800000 */
[----:B------:R-:W0:Y:S02]  /*17c80*/  S2R R5, SR_TID.X ;  /* 0x0000000000057919 */ /* 0x000e240000002100 */
[----:B0-----:R-:W-:-:S04]  /*17c90*/  SHF.R.U32.HI R5, RZ, 0x5, R5 ;  /* 0x00000005ff057819 */ /* 0x001fc80000011605 */
[----:B------:R-:W-:-:S05]  /*17ca0*/  LOP3.LUT R5, R5, 0x3, RZ, 0xc0, !PT ;  /* 0x0000000305057812 */ /* 0x000fca00078ec0ff */
[----:B------:R0:W1:Y:S02]  /*17cb0*/  SHFL.IDX PT, R14, R5, RZ, 0x1f ;  /* 0x00001fff050e7589 */ /* 0x00006400000e0000 */
.L_x_3059:
[----:B-1----:R-:W-:Y:S02]  /*17cc0*/  ISETP.NE.AND P0, PT, R14, RZ, PT ;  /* 0x000000ff0e00720c */ /* 0x002fe40003f05270 */
[----:B------:R-:W-:-:S11]  /*17cd0*/  PLOP3.LUT P6, PT, PT, PT, PT, 0x8, 0x0 ;  /* 0x000000000000781c */ /* 0x000fd60003fce170 */
[----:B------:R-:W-:Y:S05]  /*17ce0*/  @P0 BRA `(.L_x_2850) ;  /* 0x00000000000c0947 */ /* 0x000fea0003800000 */
[----:B------:R-:W-:-:S03]  /*17cf0*/  UMOV UR4, 0xffffffff ;  /* 0xffffffff00047882 */ /* 0x000fc60000000000 */
[----:B------:R-:W-:Y:S05]  /*17d00*/  BRA.DIV UR4, `(.L_x_2851) ;  /* 0x0000008a04007947 */ /* 0x000fea000b800000 */
[----:B------:R-:W-:-:S13]  /*17d10*/  ELECT P6, URZ, PT ;  /* 0x00000000003f782f */ /* 0x000fda00038c0000 */
.L_x_2850:
[----:B0-----:R-:W2:Y:S04]  /*17d20*/  LDL R5, [R1+0x48] ;  /* 0x0000480001057983 */ /* 0x001ea80000100800 */
[----:B------:R-:W3:Y:S01]  /*17d30*/  LDL R7, [R1] ;  /* 0x0000000001077983 */ /* 0x000ee20000100800 */
        /* <DEDUP_REMOVED lines=8> */
.L_x_3062:
[----:B------:R-:W-:Y:S05]  /*17dc0*/  BSYNC B1 ;  /* 0x0000000000017941 */ /* 0x000fea0003800000 */
.L_x_2852:
[----:B------:R-:W-:Y:S04]  /*17dd0*/  BSSY B1, `(.L_x_2854) ;  /* 0x00000be000017945 */ /* 0x000fe80003800000 */
[----:B------:R-:W-:Y:S05]  /*17de0*/  @!P6 BRA `(.L_x_2855) ;  /* 0x0000000800f0e947 */ /* 0x000fea0003800000 */
[----:B------:R-:W2:Y:S04]  /*17df0*/  LDL R9, [R1] ;  /* 0x0000000001097983 */ /* 0x000ea80000100800 */
[----:B0-----:R-:W2:Y:S04]  /*17e00*/  LDL R6, [R1+0x8] ;  /* 0x0000080001067983 */ /* 0x001ea80000100800 */
[----:B------:R-:W3:Y:S01]  /*17e10*/  LDL R8, [R1+0x14] ;  /* 0x0000140001087983 */ /* 0x000ee20000100800 */
[----:B------:R-:W-:Y:S01]  /*17e20*/  BSSY B2, `(.L_x_2856) ;  /* 0x0000008000027945 */ /* 0x000fe20003800000 */
[----:B------:R-:W0:Y:S02]  /*17e30*/  S2R R7, SR_TID.X ;  /* 0x0000000000077919 */ /* 0x000e240000002100 */
[----:B0-----:R-:W-:-:S04]  /*17e40*/  LOP3.LUT R7, R7, 0x7f, RZ, 0xc0, !PT ;  /* 0x0000007f07077812 */ /* 0x001fc800078ec0ff */
[----:B------:R-:W-:Y:S01]  /*17e50*/  ISETP.NE.AND P1, PT, R7, RZ, PT ;  /* 0x000000ff0700720c */ /* 0x000fe20003f25270 */
[----:B--2---:R-:W-:Y:S01]  /*17e60*/  IMAD R6, R6, 0x8, R9 ;  /* 0x0000000806067824 */ /* 0x004fe200078e0209 */
[----:B---3--:R-:W-:-:S04]  /*17e70*/  SHF.L.U32 R9, R8, 0x1f, RZ ;  /* 0x0000001f08097819 */ /* 0x008fc800000006ff */
[----:B------:R-:W0:Y:S02]  /*17e80*/  SYNCS.PHASECHK.TRANS64.TRYWAIT P0, [R6+URZ+0x28ca0], R9 ;  /* 0x028ca009060075a7 */ /* 0x000e24000800017f */
[----:B0-----:R-:W-:Y:S05]  /*17e90*/  @!P0 BRA `(.L_x_2857) ;  /* 0x0000008400d48947 */ /* 0x001fea0003800000 */
.L_x_3063:
[----:B------:R-:W-:Y:S05]  /*17ea0*/  BSYNC B2 ;  /* 0x0000000000027941 */ /* 0x000fea0003800000 */
.L_x_2856:
        /* <DEDUP_REMOVED lines=9> */
.L_x_2859:
[----:B------:R-:W-:Y:S05]  /*17f40*/  BSYNC B2 ;  /* 0x0000000000027941 */ /* 0x000fea0003800000 */
.L_x_2858:
[----:B------:R-:W2:Y:S04]  /*17f50*/  LDL R8, [R1] ;  /* 0x0000000001087983 */ /* 0x000ea80000100800 */
        /* <DEDUP_REMOVED lines=13> */
.L_x_2860:
        /* <DEDUP_REMOVED lines=13> */
.L_x_3064:
[----:B------:R-:W-:Y:S05]  /*18100*/  BSYNC B2 ;  /* 0x0000000000027941 */ /* 0x000fea0003800000 */
.L_x_2861:
[----:B------:R-:W-:Y:S01]  /*18110*/  BSSY B2, `(.L_x_2863) ;  /* 0x000000b000027945 */ /* 0x000fe20003800000 */
[----:B------:R-:W-:Y:S02]  /*18120*/  IMAD.MOV.U32 R10, RZ, RZ, 0x0 ;  /* 0x00000000ff0a7424 */ /* 0x000fe400078e00ff */
[----:B------:R-:W-:Y:S01]  /*18130*/  IMAD.MOV.U32 R11, RZ, RZ, 0x12f00000 ;  /* 0x12f00000ff0b7424 */ /* 0x000fe200078e00ff */
[----:B------:R-:W-:Y:S06]  /*18140*/  @P1 BRA `(.L_x_2864) ;  /* 0x00000000001c1947 */ /* 0x000fec0003800000 */
[----:B------:R-:W2:Y:S01]  /*18150*/  S2R R8, SR_TID.X ;  /* 0x0000000000087919 */ /* 0x000ea20000002100 */
[----:B------:R-:W-:-:S04]  /*18160*/  IMAD.MOV.U32 R7, RZ, RZ, 0x10000 ;  /* 0x00010000ff077424 */ /* 0x000fc800078e00ff */
[----:B------:R3:W-:Y:S01]  /*18170*/  SYNCS.ARRIVE.TRANS64 RZ, [R6+URZ+0x28cb0], R7 ;  /* 0x028cb00706ff79a7 */ /* 0x0007e2000800003f */
[----:B--2---:R-:W-:-:S04]  /*18180*/  LOP3.LUT R8, R8, 0x1f, RZ, 0xc0, !PT ;  /* 0x0000001f08087812 */ /* 0x004fc800078ec0ff */
[----:B------:R-:W-:-:S13]  /*18190*/  ISETP.NE.AND P0, PT, R8, RZ, PT ;  /* 0x000000ff0800720c */ /* 0x000fda0003f05270 */
[----:B---3--:R-:W-:Y:S05]  /*181a0*/  @!P0 BRA `(.L_x_2864) ;  /* 0x0000000000048947 */ /* 0x008fea0003800000 */
[----:B------:R-:W-:Y:S01]  /*181b0*/  BPT.TRAP 0x1 ;  /* 0x000000040000795c */ /* 0x000fe20000300000 */
.L_x_2864:
[----:B------:R-:W-:Y:S05]  /*181c0*/  BSYNC B2 ;  /* 0x0000000000027941 */ /* 0x000fea0003800000 */
.L_x_2863:
[----:B------:R-:W2:Y:S04]  /*181d0*/  LDL R8, [R1] ;  /* 0x0000000001087983 */ /* 0x000ea80000100800 */
        /* <DEDUP_REMOVED lines=10> */
.L_x_2865:
        /* <DEDUP_REMOVED lines=15> */
.L_x_2866:
        /* <DEDUP_REMOVED lines=15> */
.L_x_2867:
        /* <DEDUP_REMOVED lines=15> */
.L_x_2868:
        /* <DEDUP_REMOVED lines=15> */
.L_x_2869:
        /* <DEDUP_REMOVED lines=15> */
.L_x_2870:
        /* <DEDUP_REMOVED lines=15> */
.L_x_2871:
        /* <DEDUP_REMOVED lines=15> */
.L_x_2872:
        /* <DEDUP_REMOVED lines=10> */
.L_x_2855:
[----:B------:R-:W-:Y:S05]  /*189b0*/  BSYNC B1 ;  /* 0x0000000000017941 */ /* 0x000fea0003800000 */
.L_x_2854:
[----:B------:R-:W0:Y:S04]  /*189c0*/  LDL.LU R9, [R1+0x8] ;  /* 0x0000080001097983 */ /* 0x000e280000300800 */
[----:B------:R-:W2:Y:S01]  /*189d0*/  LDL.LU R8, [R1+0x14] ;  /* 0x0000140001087983 */ /* 0x000ea20000300800 */
[----:B------:R-:W-:Y:S01]  /*189e0*/  VIADD R4, R4, 0xfffffffe ;  /* 0xfffffffe04047836 */ /* 0x000fe20000000000 */
[----:B------:R-:W-:-:S04]  /*189f0*/  PLOP3.LUT P0, PT, PT, PT, PT, 0x8, 0x0 ;  /* 0x000000000000781c */ /* 0x000fc80003f0e170 */
[----:B------:R-:W-:Y:S01]  /*18a00*/  ISETP.GE.AND P2, PT, R4, R3, PT ;  /* 0x000000030400720c */ /* 0x000fe20003f46270 */
[----:B0-----:R-:W-:-:S05]  /*18a10*/  VIADD R5, R9, 0x1 ;  /* 0x0000000109057836 */ /* 0x001fca0000000000 */
[----:B------:R-:W-:-:S04]  /*18a20*/  ISETP.NE.AND P1, PT, R5, 0x2, PT ;  /* 0x000000020500780c */ /* 0x000fc80003f25270 */
[----:B------:R-:W-:Y:S02]  /*18a30*/  SEL R6, RZ, 0x1, P1 ;  /* 0x00000001ff067807 */ /* 0x000fe40000800000 */
[----:B------:R-:W-:Y:S02]  /*18a40*/  SEL R5, R5, RZ, P1 ;  /* 0x000000ff05057207 */ /* 0x000fe40000800000 */
[----:B--2---:R-:W-:-:S03]  /*18a50*/  LOP3.LUT R8, R8, R6, RZ, 0x3c, !PT ;  /* 0x0000000608087212 */ /* 0x004fc600078e3cff */
[----:B------:R0:W-:Y:S04]  /*18a60*/  STL [R1+0x8], R5 ;  /* 0x0000080501007387 */ /* 0x0001e80000100800 */
[----:B------:R0:W-:Y:S01]  /*18a70*/  STL [R1+0x14], R8 ;  /* 0x0000140801007387 */ /* 0x0001e20000100800 */
[----:B------:R-:W-:Y:S05]  /*18a80*/  @!P2 BRA `(.L_x_2848) ;  /* 0x0000000c002ca947 */ /* 0x000fea0003800000 */
.L_x_2892:
[----:B------:R-:W-:Y:S05]  /*18a90*/  YIELD ;  /* 0x0000000000007946 */ /* 0x000fea0003800000 */
[----:B------:R-:W-:Y:S04]  /*18aa0*/  BSSY B1, `(.L_x_2873) ;  /* 0x00000bd000017945 */ /* 0x000fe80003800000 */
[----:B-1----:R-:W-:Y:S05]  /*18ab0*/  @!P6 BRA `(.L_x_2874) ;  /* 0x0000000800ece947 */ /* 0x002fea0003800000 */
[----:B0-----:R-:W2:Y:S04]  /*18ac0*/  LDL R8, [R1] ;  /* 0x0000000001087983 */ /* 0x001ea80000100800 */
[----:B------:R-:W2:Y:S04]  /*18ad0*/  LDL R5, [R1+0x8] ;  /* 0x0000080001057983 */ /* 0x000ea80000100800 */
        /* <DEDUP_REMOVED lines=9> */
.L_x_3065:
[----:B------:R-:W-:Y:S05]  /*18b70*/  BSYNC B2 ;  /* 0x0000000000027941 */ /* 0x000fea0003800000 */
.L_x_2875:
        /* <DEDUP_REMOVED lines=9> */
.L_x_2878:
[----:B------:R-:W-:Y:S05]  /*18c10*/  BSYNC B2 ;  /* 0x0000000000027941 */ /* 0x000fea0003800000 */
.L_x_2877:
[----:B------:R-:W2:Y:S04]  /*18c20*/  LDL R8, [R1] ;  /* 0x0000000001087983 */ /* 0x000ea80000100800 */
        /* <DEDUP_REMOVED lines=12> */
.L_x_2879:
        /* <DEDUP_REMOVED lines=13> */
.L_x_3066:
[----:B------:R-:W-:Y:S05]  /*18dc0*/  BSYNC B2 ;  /* 0x0000000000027941 */ /* 0x000fea0003800000 */
.L_x_2880:
        /* <DEDUP_REMOVED lines=11> */
.L_x_2883:
[----:B------:R-:W-:Y:S05]  /*18e80*/  BSYNC B2 ;  /* 0x0000000000027941 */ /* 0x000fea0003800000 */
.L_x_2882:
        /* <DEDUP_REMOVED lines=11> */
.L_x_2884:
        /* <DEDUP_REMOVED lines=15> */
.L_x_2885:
        /* <DEDUP_REMOVED lines=15> */
.L_x_2886:
        /* <DEDUP_REMOVED lines=15> */
.L_x_2887:
        /* <DEDUP_REMOVED lines=15> */
.L_x_2888:
        /* <DEDUP_REMOVED lines=15> */
.L_x_2889:
        /* <DEDUP_REMOVED lines=15> */
.L_x_2890:
        /* <DEDUP_REMOVED lines=15> */
.L_x_2891:
        /* <DEDUP_REMOVED lines=10> */
.L_x_2874:
[----:B------:R-:W-:Y:S05]  /*19670*/  BSYNC B1 ;  /* 0x0000000000017941 */ /* 0x000fea0003800000 */
.L_x_2873:
[----:B------:R-:W0:Y:S04]  /*19680*/  LDL.LU R9, [R1+0x8] ;  /* 0x0000080001097983 */ /* 0x000e280000300800 */
[----:B------:R-:W2:Y:S01]  /*19690*/  LDL.LU R7, [R1+0x14] ;  /* 0x0000140001077983 */ /* 0x000ea20000300800 */
[C---:B------:R-:W-:Y:S01]  /*196a0*/  ISETP.GT.AND P2, PT, R4.reuse, R3, PT ;  /* 0x000000030400720c */ /* 0x040fe20003f44270 */
[----:B------:R-:W-:Y:S02]  /*196b0*/  VIADD R4, R4, 0xffffffff ;  /* 0xffffffff04047836 */ /* 0x000fe40000000000 */
[----:B0-----:R-:W-:-:S05]  /*196c0*/  VIADD R5, R9, 0x1 ;  /* 0x0000000109057836 */ /* 0x001fca0000000000 */
[----:B------:R-:W-:-:S04]  /*196d0*/  ISETP.NE.AND P1, PT, R5, 0x2, PT ;  /* 0x000000020500780c */ /* 0x000fc80003f25270 */
[----:B------:R-:W-:Y:S02]  /*196e0*/  SEL R6, RZ, 0x1, P1 ;  /* 0x00000001ff067807 */ /* 0x000fe40000800000 */
[----:B------:R-:W-:Y:S02]  /*196f0*/  SEL R5, R5, RZ, P1 ;  /* 0x000000ff05057207 */ /* 0x000fe40000800000 */
[----:B--2---:R-:W-:-:S05]  /*19700*/  LOP3.LUT R7, R7, R6, RZ, 0x3c, !PT ;  /* 0x0000000607077212 */ /* 0x004fca00078e3cff */
[----:B------:R1:W-:Y:S04]  /*19710*/  STL [R1+0x14], R7 ;  /* 0x0000140701007387 */ /* 0x0003e80000100800 */
[----:B------:R1:W-:Y:S01]  /*19720*/  STL [R1+0x8], R5 ;  /* 0x0000080501007387 */ /* 0x0003e20000100800 */
[----:B------:R-:W-:Y:S05]  /*19730*/  @P2 BRA `(.L_x_2892) ;  /* 0xfffffff000d42947 */ /* 0x000fea000383ffff */
.L_x_2848:
[----:B------:R-:W-:Y:S05]  /*19740*/  BSYNC B0 ;  /* 0x0000000000007941 */ /* 0x000fea0003800000 */
.L_x_2847:
[----:B-1----:R-:W2:Y:S01]  /*19750*/  LDL R7, [R1+0x28] ;  /* 0x0000280001077983 */ /* 0x002ea20000100800 */
[----:B------:R-:W1:Y:S01]  /*19760*/  LDC R0, c[0x0][0x448] ;  /* 0x00011200ff007b82 */ /* 0x000e620000000800 */
[----:B------:R-:W-:Y:S07]  /*19770*/  @!P0 WARPSYNC.ALL ;  /* 0x0000000000008948 */ /* 0x000fee0003800000 */
[----:B------:R-:W-:Y:S01]  /*19780*/  @!P0 BAR.SYNC.DEFER_BLOCKING 0xc, 0x180 ;  /* 0x0306000000008b1d */ /* 0x000fe20000010000 */
[----:B-1----:R-:W-:-:S13]  /*19790*/  ISETP.NE.AND P1, PT, R0, 0x1, PT ;  /* 0x000000010000780c */ /* 0x002fda0003f25270 */
[----:B------:R-:W1:Y:S08]  /*197a0*/  @P1 LDC R2, c[0x0][0x44c] ;  /* 0x00011300ff021b82 */ /* 0x000e700000000800 */
[----:B------:R-:W3:Y:S01]  /*197b0*/  @P1 LDC R3, c[0x0][0x450] ;  /* 0x00011400ff031b82 */ /* 0x000ee20000000800 */
[----:B--2---:R-:W-:-:S04]  /*197c0*/  VIADD R0, R7, 0x3f ;  /* 0x0000003f07007836 */ /* 0x004fc80000000000 */
[----:B-1----:R-:W-:-:S05]  /*197d0*/  @P1 IMAD.HI.U32 R2, R0, R2, RZ ;  /* 0x0000000200021227 */ /* 0x002fca00078e00ff */
[----:B---3--:R-:W-:Y:S02]  /*197e0*/  @P1 SHF.R.U32.HI R0, RZ, R3, R2 ;  /* 0x00000003ff001219 */ /* 0x008fe40000011602 */
[----:B------:R-:W1:Y:S03]  /*197f0*/  LDC.64 R2, c[0x0][0x9e0] ;  /* 0x00027800ff027b82 */ /* 0x000e660000000a00 */
[----:B------:R-:W-:Y:S01]  /*19800*/  IMAD.IADD R0, R20, 0x1, R0 ;  /* 0x0000000114007824 */ /* 0x000fe200078e0200 */
[----:B-1----:R-:W-:-:S03]  /*19810*/  ISETP.GE.AND P2, PT, R3, 0x1, PT ;  /* 0x000000010300780c */ /* 0x002fc60003f46270 */
[----:B------:R-:W-:-:S10]  /*19820*/  IMAD.IADD R2, R0, 0x1, R2 ;  /* 0x0000000100027824 */ /* 0x000fd400078e0202 */
[----:B------:R-:W-:Y:S05]  /*19830*/  @!P2 BRA `(.L_x_2893) ;  /* 0x000000000048a947 */ /* 0x000fea0003800000 */
[C---:B------:R-:W-:Y:S01]  /*19840*/  ISETP.GT.AND P0, PT, R0.reuse, RZ, PT ;  /* 0x000000ff0000720c */ /* 0x040fe20003f04270 */
[----:B------:R-:W-:Y:S01]  /*19850*/  BSSY B0, `(.L_x_2894) ;  /* 0x000000e000007945 */ /* 0x000fe20003800000 */
[----:B------:R-:W-:-:S11]  /*19860*/  VIADD R6, R0, 0xffffffff ;  /* 0xffffffff00067836 */ /* 0x000fd60000000000 */
[----:B------:R-:W-:Y:S05]  /*19870*/  @P0 BRA `(.L_x_2895) ;  /* 0x00000000001c0947 */ /* 0x000fea0003800000 */
[----:B------:R-:W-:Y:S01]  /*19880*/  ISETP.NE.AND P0, PT, R3, 0x1, PT ;  /* 0x000000010300780c */ /* 0x000fe20003f05270 */
[----:B------:R-:W-:-:S12]  /*19890*/  IMAD.MOV R0, RZ, RZ, -R0 ;  /* 0x000000ffff007224 */ /* 0x000fd800078e0a00 */
[----:B0-----:R-:W0:Y:S02]  /*198a0*/  @P0 LDC.64 R4, c[0x0][0x9e8] ;  /* 0x00027a00ff040b82 */ /* 0x001e240000000a00 */
[----:B0-----:R-:W-:-:S05]  /*198b0*/  @P0 IMAD.HI.U32 R4, R0, R4, RZ ;  /* 0x0000000400040227 */ /* 0x001fca00078e00ff */
[----:B------:R-:W-:-:S04]  /*198c0*/  @P0 SHF.R.U32.HI R0, RZ, R5, R4 ;  /* 0x00000005ff000219 */ /* 0x000fc80000011604 */
[----:B------:R-:W-:Y:S01]  /*198d0*/  LOP3.LUT R6, RZ, R0, RZ, 0x33, !PT ;  /* 0x00000000ff067212 */ /* 0x000fe200078e33ff */
[----:B------:R-:W-:Y:S06]  /*198e0*/  BRA `(.L_x_2896) ;  /* 0x0000000000107947 */ /* 0x000fec0003800000 */
.L_x_2895:
[----:B------:R-:W-:-:S13]  /*198f0*/  ISETP.NE.AND P0, PT, R3, 0x1, PT ;  /* 0x000000010300780c */ /* 0x000fda0003f05270 */
[----:B0-----:R-:W0:Y:S02]  /*19900*/  @P0 LDC.64 R4, c[0x0][0x9e8] ;  /* 0x00027a00ff040b82 */ /* 0x001e240000000a00 */
[----:B0-----:R-:W-:-:S05]  /*19910*/  @P0 IMAD.HI.U32 R4, R6, R4, RZ ;  /* 0x0000000406040227 */ /* 0x001fca00078e00ff */
[----:B------:R-:W-:-:S07]  /*19920*/  @P0 SHF.R.U32.HI R6, RZ, R5, R4 ;  /* 0x00000005ff060219 */ /* 0x000fce0000011604 */
.L_x_2896:
[----:B------:R-:W-:Y:S05]  /*19930*/  BSYNC B0 ;  /* 0x0000000000007941 */ /* 0x000fea0003800000 */
.L_x_2894:
[----:B------:R-:W-:-:S05]  /*19940*/  IMAD R6, R6, R3, R3 ;  /* 0x0000000306067224 */ /* 0x000fca00078e0203 */
[----:B------:R-:W-:-:S07]  /*19950*/  VIMNMX R2, R2, R6, PT ;  /* 0x0000000602027248 */ /* 0x000fce0003fe0100 */
.L_x_2893:
[----:B------:R-:W-:Y:S01]  /*19960*/  VIADD R2, R2, 0x3f ;  /* 0x0000003f02027836 */ /* 0x000fe20000000000 */
[----:B------:R-:W1:Y:S01]  /*19970*/  @P1 LDC R4, c[0x0][0x450] ;  /* 0x00011400ff041b82 */ /* 0x000e620000000800 */
[----:B------:R-:W-:-:S03]  /*19980*/  ULDC UR4, c[0x0][0x9dc] ;  /* 0x0002770000047ab9 */ /* 0x000fc60000000800 */
[----:B------:R-:W-:-:S04]  /*19990*/  SHF.R.S32.HI R0, RZ, 0x1f, R2 ;  /* 0x0000001fff007819 */ /* 0x000fc80000011402 */
[----:B------:R-:W-:Y:S01]  /*199a0*/  LEA.HI R0, R0, R2, RZ, 0x6 ;  /* 0x0000000200007211 */ /* 0x000fe200078f30ff */
[----:B------:R-:W-:-:S03]  /*199b0*/  IMAD.MOV.U32 R2, RZ, RZ, R7 ;  /* 0x000000ffff027224 */ /* 0x000fc600078e0007 */
[----:B------:R-:W-:-:S04]  /*199c0*/  SHF.R.S32.HI R0, RZ, 0x6, R0 ;  /* 0x00000006ff007819 */ /* 0x000fc80000011400 */
[----:B------:R-:W-:Y:S02]  /*199d0*/  VIMNMX R6, R21, R0, PT ;  /* 0x0000000015067248 */ /* 0x000fe40003fe0100 */
[----:B------:R-:W2:Y:S03]  /*199e0*/  @P1 LDC R0, c[0x0][0x44c] ;  /* 0x00011300ff001b82 */ /* 0x000ea60000000800 */
[----:B------:R3:W-:Y:S01]  /*199f0*/  STL [R1+0x2c], R6 ;  /* 0x00002c0601007387 */ /* 0x0007e20000100800 */
[----:B--2---:R-:W-:-:S05]  /*19a00*/  @P1 IMAD.HI.U32 R0, R7, R0, RZ ;  /* 0x0000000007001227 */ /* 0x004fca00078e00ff */
[----:B-1----:R-:W-:-:S05]  /*19a10*/  @P1 SHF.R.U32.HI R2, RZ, R4, R0 ;  /* 0x00000004ff021219 */ /* 0x002fca0000011600 */
[----:B------:R-:W-:-:S04]  /*19a20*/  IMAD.IADD R2, R17, 0x1, R2 ;  /* 0x0000000111027824 */ /* 0x000fc800078e0202 */
[----:B------:R-:W-:Y:S01]  /*19a30*/  VIADD R0, R2, -UR4 ;  /* 0x8000000402007c36 */ /* 0x000fe20008000000 */
[----:B---3--:R-:W-:Y:S06]  /*19a40*/  @!P2 BRA `(.L_x_2897) ;  /* 0x000000000044a947 */ /* 0x008fec0003800000 */
[----:B------:R-:W-:Y:S01]  /*19a50*/  ISETP.GT.AND P0, PT, R2, -0x1, PT ;  /* 0xffffffff0200780c */ /* 0x000fe20003f04270 */
[----:B------:R-:W-:-:S12]  /*19a60*/  BSSY B0, `(.L_x_2898) ;  /* 0x000000d000007945 */ /* 0x000fd80003800000 */
        /* <DEDUP_REMOVED lines=8> */
.L_x_2899:
[----:B------:R-:W-:-:S13]  /*19af0*/  ISETP.NE.AND P0, PT, R3, 0x1, PT ;  /* 0x000000010300780c */ /* 0x000fda0003f05270 */
[----:B0-----:R-:W0:Y:S02]  /*19b00*/  @P0 LDC.64 R4, c[0x0][0x9e8] ;  /* 0x00027a00ff040b82 */ /* 0x001e240000000a00 */
[----:B0-----:R-:W-:-:S05]  /*19b10*/  @P0 IMAD.HI.U32 R4, R2, R4, RZ ;  /* 0x0000000402040227 */ /* 0x001fca00078e00ff */
[----:B------:R-:W-:-:S07]  /*19b20*/  @P0 SHF.R.U32.HI R2, RZ, R5, R4 ;  /* 0x00000005ff020219 */ /* 0x000fce0000011604 */
.L_x_2900:
[----:B------:R-:W-:Y:S05]  /*19b30*/  BSYNC B0 ;  /* 0x0000000000007941 */ /* 0x000fea0003800000 */
.L_x_2898:
[----:B------:R-:W-:-:S05]  /*19b40*/  IMAD R2, R2, R3, RZ ;  /* 0x0000000302027224 */ /* 0x000fca00078e02ff */
[----:B------:R-:W-:-:S07]  /*19b50*/  VIMNMX R0, R0, R2, !PT ;  /* 0x0000000200007248 */ /* 0x000fce0007fe0100 */
.L_x_2897:
[----:B------:R-:W-:Y:S01]  /*19b60*/  SHF.R.S32.HI R2, RZ, 0x1f, R0 ;  /* 0x0000001fff027819 */ /* 0x000fe20000011400 */
[----:B------:R-:W-:Y:S03]  /*19b70*/  BSSY B7, `(.L_x_2901) ;  /* 0x00004c6000077945 */ /* 0x000fe60003800000 */
[----:B------:R-:W-:-:S04]  /*19b80*/  LEA.HI R2, R2, R0, RZ, 0x6 ;  /* 0x0000000002027211 */ /* 0x000fc800078f30ff */
[----:B------:R-:W-:-:S04]  /*19b90*/  SHF.R.S32.HI R2, RZ, 0x6, R2 ;  /* 0x00000006ff027819 */ /* 0x000fc80000011402 */
[----:B------:R-:W-:-:S04]  /*19ba0*/  VIMNMX R3, RZ, R2, !PT ;  /* 0x00000002ff037248 */ /* 0x000fc80007fe0100 */
[----:B------:R-:W-:Y:S01]  /*19bb0*/  ISETP.GT.AND P0, PT, R6, R3, PT ;  /* 0x000000030600720c */ /* 0x000fe20003f04270 */
[----:B------:R1:W-:-:S12]  /*19bc0*/  STL [R1+0x24], R3 ;  /* 0x0000240301007387 */ /* 0x0003d80000100800 */
[----:B-1----:R-:W-:Y:S05]  /*19bd0*/  @P0 BRA `(.L_x_2902) ;  /* 0x0000000000440947 */ /* 0x002fea0003800000 */
[----:B------:R-:W1:Y:S02]  /*19be0*/  S2R R3, SR_TID.X ;  /* 0x0000000000037919 */ /* 0x000e640000002100 */
[----:B-1----:R-:W-:-:S04]  /*19bf0*/  LOP3.LUT R3, R3, 0x7f, RZ, 0xc0, !PT ;  /* 0x0000007f03037812 */ /* 0x002fc800078ec0ff */
[----:B------:R-:W-:-:S13]  /*19c00*/  ISETP.NE.AND P0, PT, R3, RZ, PT ;  /* 0x000000ff0300720c */ /* 0x000fda0003f05270 */
[----:B------:R-:W-:Y:S05]  /*19c10*/  @P0 BRA `(.L_x_2903) ;  /* 0x0000004800ec0947 */ /* 0x000fea0003800000 */
[----:B0-----:R-:W0:Y:S01]  /*19c20*/  S2R R5, SR_LANEID ;  /* 0x0000000000057919 */ /* 0x001e220000000000 */
        /* <DEDUP_REMOVED lines=10> */
[----:B0-----:R-:W-:Y:S01]  /*19cd0*/  IADD3 R16, R0, UR37, R7 ;  /* 0x0000002500107c10 */ /* 0x001fe2000fffe007 */
[----:B------:R-:W-:Y:S06]  /*19ce0*/  BRA `(.L_x_2903) ;  /* 0x0000004800b87947 */ /* 0x000fec0003800000 */
.L_x_2902:
[----:B------:R-:W2:Y:S01]  /*19cf0*/  LDL R17, [R1] ;  /* 0x0000000001117983 */ /* 0x000ea20000100800 */
        /* <DEDUP_REMOVED lines=20> */
.L_x_2905:
[----:B------:R-:W-:Y:S05]  /*19e40*/  BSYNC B6 ;  /* 0x0000000000067941 */ /* 0x000fea0003800000 */
.L_x_2904:
        /* <DEDUP_REMOVED lines=10> */
[----:B0-----:R-:W-:Y:S02]  /*19ef0*/  IMAD.U32 R5, RZ, RZ, UR7 ;  /* 0x00000007ff057e24 */ /* 0x001fe4000f8e00ff */
        /* <DEDUP_REMOVED lines=9> */
.L_x_2908:
        /* <DEDUP_REMOVED lines=15> */
.L_x_2907:
[----:B------:R-:W-:Y:S05]  /*1a080*/  BSYNC B6 ;  /* 0x0000000000067941 */ /* 0x000fea0003800000 */
.L_x_2906:
[----:B------:R-:W-:Y:S01]  /*1a090*/  ULDC.64 UR4, c[0x0][0x9f8] ;  /* 0x00027e0000047ab9 */ /* 0x000fe20000000a00 */
[----:B------:R-:W2:Y:S01]  /*1a0a0*/  LDL R17, [R1+0x2c] ;  /* 0x00002c0001117983 */ /* 0x000ea20000100800 */
[----:B------:R-:W-:Y:S01]  /*1a0b0*/  ISETP.NE.U32.AND P0, PT, RZ, UR4, PT ;  /* 0x00000004ff007c0c */ /* 0x000fe2000bf05070 */
[----:B------:R-:W-:-:S03]  /*1a0c0*/  IMAD.MOV.U32 R7, RZ, RZ, R19 ;  /* 0x000000ffff077224 */ /* 0x000fc600078e0013 */
[----:B------:R-:W-:Y:S01]  /*1a0d0*/  ISETP.NE.AND.EX P0, PT, RZ, UR5, PT, P0 ;  /* 0x00000005ff007c0c */ /* 0x000fe2000bf05300 */
[----:B------:R-:W-:-:S12]  /*1a0e0*/  ULDC.64 UR4, c[0x0][0xa08] ;  /* 0x0002820000047ab9 */ /* 0x000fd80000000a00 */
[----:B------:R-:W1:Y:S02]  /*1a0f0*/  @P0 LDC.64 R2, c[0x0][0x9f8] ;  /* 0x00027e00ff020b82 */ /* 0x000e640000000a00 */
[----:B-1----:R-:W-:-:S05]  /*1a100*/  @P0 IMAD.WIDE R2, R19, 0x4, R2 ;  /* 0x0000000413020825 */ /* 0x002fca00078e0202 */
[----:B------:R1:W0:Y:S02]  /*1a110*/  @P0 LDG.E R7, desc[UR42][R2.64] ;  /* 0x0000002a02070981 */ /* 0x000224000c1e1900 */
[----:B-1----:R-:W1:Y:S02]  /*1a120*/  LDC.64 R2, c[0x0][0x418] ;  /* 0x00010600ff027b82 */ /* 0x002e640000000a00 */
[----:B-1----:R-:W-:Y:S01]  /*1a130*/  LOP3.LUT P0, RZ, R2, UR4, RZ, 0xfc, !PT ;  /* 0x0000000402ff7c12 */ /* 0x002fe2000f80fcff */
[----:B------:R-:W-:-:S03]  /*1a140*/  UMOV UR4, 0xffffffff ;  /* 0xffffffff00047882 */ /* 0x000fc60000000000 */
[----:B------:R-:W-:Y:S01]  /*1a150*/  LOP3.LUT P0, RZ, R3, UR5, RZ, 0xfc, P0 ;  /* 0x0000000503ff7c12 */ /* 0x000fe2000800fcff */
[----:B--2---:R-:W-:Y:S01]  /*1a160*/  VIADD R0, R17, 0xffffffff ;  /* 0xffffffff11007836 */ /* 0x004fe20000000000 */
[----:B0-----:R-:W-:Y:S01]  /*1a170*/  SHF.R.S32.HI R8, RZ, 0x1f, R7 ;  /* 0x0000001fff087819 */ /* 0x001fe20000011407 */
[----:B------:R0:W-:Y:S01]  /*1a180*/  STL [R1+0xc], R7 ;  /* 0x00000c0701007387 */ /* 0x0001e20000100800 */
[----:B------:R-:W-:-:S03]  /*1a190*/  SEL R17, R7, RZ, !P0 ;  /* 0x000000ff07117207 */ /* 0x000fc60004000000 */
[----:B------:R0:W-:Y:S01]  /*1a1a0*/  STL [R1+0x1c], R8 ;  /* 0x00001c0801007387 */ /* 0x0001e20000100800 */
[----:B------:R-:W-:Y:S05]  /*1a1b0*/  BRA.DIV UR4, `(.L_x_2909) ;  /* 0x00000066045c7947 */ /* 0x000fea000b800000 */
[----:B------:R-:W1:Y:S02]  /*1a1c0*/  S2R R4, SR_TID.X ;  /* 0x0000000000047919 */ /* 0x000e640000002100 */
[----:B-1----:R-:W-:-:S04]  /*1a1d0*/  SHF.R.U32.HI R4, RZ, 0x5, R4 ;  /* 0x00000005ff047819 */ /* 0x002fc80000011604 */
[----:B------:R-:W-:-:S05]  /*1a1e0*/  LOP3.LUT R4, R4, 0x3, RZ, 0xc0, !PT ;  /* 0x0000000304047812 */ /* 0x000fca00078ec0ff */
[----:B------:R1:W2:Y:S02]  /*1a1f0*/  SHFL.IDX PT, R14, R4, RZ, 0x1f ;  /* 0x00001fff040e7589 */ /* 0x0002a400000e0000 */
.L_x_3069:
[----:B-1----:R-:W3:Y:S01]  /*1a200*/  LDL.LU R4, [R1+0x18] ;  /* 0x0000180001047983 */ /* 0x002ee20000300800 */
[----:B------:R-:W-:Y:S02]  /*1a210*/  PLOP3.LUT P1, PT, PT, PT, PT, 0x8, 0x0 ;  /* 0x000000000000781c */ /* 0x000fe40003f2e170 */
[----:B--2---:R-:W-:Y:S01]  /*1a220*/  ISETP.NE.AND P0, PT, R14, RZ, PT ;  /* 0x000000ff0e00720c */ /* 0x004fe20003f05270 */
        /* <DEDUP_REMOVED lines=8> */
.L_x_3072:
[----:B------:R-:W-:Y:S05]  /*1a2b0*/  @!P6 BRA `(.L_x_2910) ;  /* 0x00000004000ce947 */ /* 0x000fea0003800000 */
[----:B------:R-:W-:-:S04]  /*1a2c0*/  ISETP.NE.U32.AND P0, PT, R2, RZ, PT ;  /* 0x000000ff0200720c */ /* 0x000fc80003f05070 */
[----:B------:R-:W-:-:S13]  /*1a2d0*/  ISETP.NE.AND.EX P0, PT, R3, RZ, PT, P0 ;  /* 0x000000ff0300720c */ /* 0x000fda0003f05300 */
[----:B------:R-:W-:Y:S05]  /*1a2e0*/  @!P0 BRA `(.L_x_2912) ;  /* 0x0000000000508947 */ /* 0x000fea0003800000 */
[----:B------:R-:W2:Y:S01]  /*1a2f0*/  LDC R6, c[0x0][0x43c] ;  /* 0x00010f00ff067b82 */ /* 0x000ea20000000800 */
[----:B------:R-:W-:Y:S01]  /*1a300*/  IMAD.MOV.U32 R9, RZ, RZ, R0 ;  /* 0x000000ffff097224 */ /* 0x000fe200078e0000 */
[----:B------:R-:W-:-:S03]  /*1a310*/  ULDC.64 UR4, c[0x0][0x428] ;  /* 0x00010a0000047ab9 */ /* 0x000fc60000000a00 */
[----:B-1----:R-:W-:Y:S01]  /*1a320*/  IMAD.MOV.U32 R0, RZ, RZ, R9 ;  /* 0x000000ffff007224 */ /* 0x002fe200078e0009 */
[----:B--2---:R-:W-:-:S13]  /*1a330*/  ISETP.NE.AND P0, PT, R6, 0x1, PT ;  /* 0x000000010600780c */ /* 0x004fda0003f05270 */
[----:B------:R-:W1:Y:S02]  /*1a340*/  @P0 LDC.64 R4, c[0x0][0x440] ;  /* 0x00011000ff040b82 */ /* 0x000e640000000a00 */
[----:B-1----:R-:W-:-:S05]  /*1a350*/  @P0 IMAD.HI.U32 R4, R9, R4, RZ ;  /* 0x0000000409040227 */ /* 0x002fca00078e00ff */
        /* <DEDUP_REMOVED lines=13> */
.L_x_2912:
[----:B0-----:R-:W3:Y:S04]  /*1a430*/  LDL R7, [R1] ;  /* 0x0000000001077983 */ /* 0x001ee80000100800 */
[----:B-1----:R-:W3:Y:S04]  /*1a440*/  LDL R0, [R1+0x4] ;  /* 0x0000040001007983 */ /* 0x002ee80000100800 */
[----:B--2---:R-:W2:Y:S01]  /*1a450*/  LDL R2, [R1+0x10] ;  /* 0x0000100001027983 */ /* 0x004ea20000100800 */
[----:B---3--:R-:W-:Y:S01]  /*1a460*/  IMAD R0, R0, 0x8, R7 ;  /* 0x0000000800007824 */ /* 0x008fe200078e0207 */
[----:B--2---:R-:W-:-:S04]  /*1a470*/  SHF.L.U32 R2, R2, 0x1f, RZ ;  /* 0x0000001f02027819 */ /* 0x004fc800000006ff */
[----:B------:R-:W0:Y:S02]  /*1a480*/  SYNCS.PHASECHK.TRANS64.TRYWAIT P0, [R0+URZ+0x28c40], R2 ;  /* 0x028c4002000075a7 */ /* 0x000e24000800017f */
[----:B0-----:R-:W-:Y:S05]  /*1a490*/  @!P0 BRA `(.L_x_2913) ;  /* 0x0000006000f88947 */ /* 0x001fea0003800000 */
.L_x_3073:
        /* <DEDUP_REMOVED lines=11> */
.L_x_2914:
[----:B------:R-:W2:Y:S04]  /*1a550*/  LDL R5, [R1] ;  /* 0x0000000001057983 */ /* 0x000ea80000100800 */
[----:B------:R-:W2:Y:S04]  /*1a560*/  LDL R4, [R1+0x4] ;  /* 0x0000040001047983 */ /* 0x000ea80000100800 */
[----:B------:R-:W3:Y:S04]  /*1a570*/  LDL R6, [R1+0x34] ;  /* 0x0000340001067983 */ /* 0x000ee80000100800 */
[----:B------:R-:W4:Y:S04]  /*1a580*/  LDL R3, [R1+0x20] ;  /* 0x0000200001037983 */ /* 0x000f280000100800 */
[----:B0-----:R-:W4:Y:S01]  /*1a590*/  LDL.LU R2, [R1+0x18] ;  /* 0x0000180001027983 */ /* 0x001f220000300800 */
        /* <DEDUP_REMOVED lines=13> */
[----:B------:R-:W-:-:S09]  /*1a670*/  LOP3.LUT R2, R2, 0xfffffffe, RZ, 0xc0, !PT ;  /* 0xfffffffe02027812 */ /* 0x000fd200078ec0ff */
[----:B------:R-:W-:Y:S02]  /*1a680*/  UIADD3 UR8, UR8, 0x22400, URZ ;  /* 0x0002240008087890 */ /* 0x000fe4000fffe03f */
[----:B------:R-:W-:Y:S01]  /*1a690*/  ULEA UR11, UR11, UR4, 0x6 ;  /* 0x000000040b0b7291 */ /* 0x000fe2000f8e303f */
[----:B------:R-:W-:Y:S02]  /*1a6a0*/  @P0 LOP3.LUT R2, R2, 0x1, RZ, 0xfc, !PT ;  /* 0x0000000102020812 */ /* 0x000fe400078efcff */
[----:B------:R-:W-:-:S03]  /*1a6b0*/  UMOV UR4, 0x0 ;  /* 0x0000000000047882 */ /* 0x000fc60000000000 */
[----:B------:R2:W-:Y:S03]  /*1a6c0*/  STL [R1+0x18], R2 ;  /* 0x0000180201007387 */ /* 0x0005e60000100800 */
[----:B------:R2:W-:Y:S01]  /*1a6d0*/  UTMALDG.4D [UR8], [UR6], desc[UR4] ;  /* 0x00000408060075b4 */ /* 0x0005e20008019000 */
[----:B------:R-:W-:Y:S02]  /*1a6e0*/  NOP ;  /* 0x0000000000007918 */ /* 0x000fe40000000000 */
.L_x_2910:
[----:B-1----:R-:W3:Y:S04]  /*1a6f0*/  LDL R4, [R1] ;  /* 0x0000000001047983 */ /* 0x002ee80000100800 */
[----:B------:R-:W4:Y:S01]  /*1a700*/  LDL.LU R3, [R1+0x3c] ;  /* 0x00003c0001037983 */ /* 0x000f220000300800 */
[----:B------:R-:W-:Y:S05]  /*1a710*/  WARPSYNC.ALL ;  /* 0x0000000000007948 */ /* 0x000fea0003800000 */
[----:B--2---:R-:W-:Y:S01]  /*1a720*/  ULDC.64 UR4, c[0x0][0x298] ;  /* 0x0000a60000047ab9 */ /* 0x004fe20000000a00 */
[----:B------:R-:W-:Y:S01]  /*1a730*/  BSSY B6, `(.L_x_2915) ;  /* 0x000001c000067945 */ /* 0x000fe20003800000 */
[----:B------:R-:W-:Y:S01]  /*1a740*/  BAR.SYNC.DEFER_BLOCKING 0x8, 0x100 ;  /* 0x0204000000007b1d */ /* 0x000fe20000010000 */
[----:B----4-:R-:W-:-:S05]  /*1a750*/  SHF.R.S32.HI R0, RZ, 0x1f, R3 ;  /* 0x0000001fff007819 */ /* 0x010fca0000011403 */
[----:B------:R-:W-:Y:S02]  /*1a760*/  IMAD R2, R0, UR4, RZ ;  /* 0x0000000400027c24 */ /* 0x000fe4000f8e02ff */
[----:B---3--:R-:W-:Y:S02]  /*1a770*/  VIADD R0, R4, 0x20400 ;  /* 0x0002040004007836 */ /* 0x008fe40000000000 */
[C---:B------:R-:W-:Y:S02]  /*1a780*/  IMAD R2, R3.reuse, UR5, R2 ;  /* 0x0000000503027c24 */ /* 0x040fe4000f8e0202 */
[----:B------:R-:W-:Y:S01]  /*1a790*/  IMAD.WIDE.U32 R4, R3, UR4, RZ ;  /* 0x0000000403047c25 */ /* 0x000fe2000f8e00ff */
[----:B------:R-:W-:-:S03]  /*1a7a0*/  LOP3.LUT P0, RZ, R0, 0x3ff, RZ, 0xc0, !PT ;  /* 0x000003ff00ff7812 */ /* 0x000fc6000780c0ff */
[----:B------:R-:W-:Y:S01]  /*1a7b0*/  IMAD.IADD R0, R5, 0x1, R2 ;  /* 0x0000000105007824 */ /* 0x000fe200078e0202 */
[----:B------:R1:W-:Y:S04]  /*1a7c0*/  STL.64 [R1+0x40], R4 ;  /* 0x0000400401007387 */ /* 0x0003e80000100a00 */
[----:B------:R1:W-:Y:S05]  /*1a7d0*/  STL [R1+0x3c], R0 ;  /* 0x00003c0001007387 */ /* 0x0003ea0000100800 */
        /* <DEDUP_REMOVED lines=17> */
.L_x_2916:
[----:B------:R-:W-:Y:S05]  /*1a8f0*/  BSYNC B6 ;  /* 0x0000000000067941 */ /* 0x000fea0003800000 */
.L_x_2915:
[----:B-1----:R-:W2:Y:S01]  /*1a900*/  LDL.LU R0, [R1+0x3c] ;  /* 0x00003c0001007983 */ /* 0x002ea20000300800 */
[----:B0-----:R-:W0:Y:S01]  /*1a910*/  LDC R7, c[0x0][0x448] ;  /* 0x00011200ff077b82 */ /* 0x001e220000000800 */
[----:B------:R-:W-:Y:S01]  /*1a920*/  ULDC.64 UR4, c[0x0][0x2d8] ;  /* 0x0000b60000047ab9 */ /* 0x000fe20000000a00 */
[----:B------:R-:W-:Y:S01]  /*1a930*/  ULDC UR6, c[0x0][0x2b8] ;  /* 0x0000ae0000067ab9 */ /* 0x000fe20000000800 */
[----:B------:R-:W2:Y:S04]  /*1a940*/  LDL.LU.64 R2, [R1+0x40] ;  /* 0x0000400001027983 */ /* 0x000ea80000300a00 */
[----:B------:R-:W3:Y:S04]  /*1a950*/  LDL R12, [R1+0x28] ;  /* 0x00002800010c7983 */ /* 0x000ee80000100800 */
[----:B------:R1:W5:Y:S01]  /*1a960*/  LDL R9, [R1+0x4c] ;  /* 0x00004c0001097983 */ /* 0x0003620000100800 */
[----:B------:R-:W4:Y:S01]  /*1a970*/  S2R R5, SR_TID.X ;  /* 0x0000000000057919 */ /* 0x000f220000002100 */
[----:B------:R-:W1:Y:S01]  /*1a980*/  S2R R8, SR_TID.X ;  /* 0x0000000000087919 */ /* 0x000e620000002100 */
[----:B----4-:R-:W-:-:S04]  /*1a990*/  LOP3.LUT R5, R5, 0x7f, RZ, 0xc0, !PT ;  /* 0x0000007f05057812 */ /* 0x010fc800078ec0ff */
[----:B------:R-:W-:Y:S01]  /*1a9a0*/  SHF.R.U32.HI R5, RZ, 0x3, R5 ;  /* 0x00000003ff057819 */ /* 0x000fe20000011605 */
[----:B-1----:R-:W-:-:S05]  /*1a9b0*/  IMAD.SHL.U32 R8, R8, 0x10, RZ ;  /* 0x0000001008087824 */ /* 0x002fca00078e00ff */
[----:B------:R-:W-:Y:S01]  /*1a9c0*/  LOP3.LUT R8, R5, 0x70, R8, 0xf8, !PT ;  /* 0x0000007005087812 */ /* 0x000fe200078ef808 */
[----:B------:R-:W1:Y:S02]  /*1a9d0*/  S2R R10, SR_TID.X ;  /* 0x00000000000a7919 */ /* 0x000e640000002100 */
[----:B-1----:R-:W-:-:S05]  /*1a9e0*/  IMAD.SHL.U32 R10, R10, 0x8, RZ ;  /* 0x000000080a0a7824 */ /* 0x002fca00078e00ff */
[----:B------:R-:W-:Y:S01]  /*1a9f0*/  LOP3.LUT R10, R10, 0x38, RZ, 0xc0, !PT ;  /* 0x000000380a0a7812 */ /* 0x000fe200078ec0ff */
[----:B--2---:R-:W-:Y:S01]  /*1aa00*/  IMAD.MOV.U32 R3, RZ, RZ, R0 ;  /* 0x000000ffff037224 */ /* 0x004fe200078e0000 */
        /* <DEDUP_REMOVED lines=12> */
[----:B0-----:R-:W-:-:S13]  /*1aad0*/  ISETP.NE.AND P0, PT, R7, 0x1, PT ;  /* 0x000000010700780c */ /* 0x001fda0003f05270 */
[----:B------:R-:W0:Y:S08]  /*1aae0*/  @P0 LDC R5, c[0x0][0x44c] ;  /* 0x00011300ff050b82 */ /* 0x000e300000000800 */
[----:B------:R-:W1:Y:S01]  /*1aaf0*/  @P0 LDC R6, c[0x0][0x450] ;  /* 0x00011400ff060b82 */ /* 0x000e620000000800 */
[----:B------:R-:W-:Y:S02]  /*1ab00*/  IMAD R4, R4, UR4, RZ ;  /* 0x0000000404047c24 */ /* 0x000fe4000f8e02ff */
[----:B------:R-:W-:-:S04]  /*1ab10*/  IMAD.WIDE.U32 R2, R0, UR4, R2 ;  /* 0x0000000400027c25 */ /* 0x000fc8000f8e0002 */
[----:B------:R-:W-:Y:S01]  /*1ab20*/  IMAD R0, R0, UR5, R4 ;  /* 0x0000000500007c24 */ /* 0x000fe2000f8e0204 */
[----:B------:R-:W-:Y:S01]  /*1ab30*/  ULDC.64 UR4, c[0x0][0x2d0] ;  /* 0x0000b40000047ab9 */ /* 0x000fe20000000a00 */
[----:B---3--:R-:W-:Y:S02]  /*1ab40*/  IMAD.IADD R4, R8, 0x1, R12 ;  /* 0x0000000108047824 */ /* 0x008fe400078e020c */
[----:B------:R-:W-:Y:S02]  /*1ab50*/  IMAD.IADD R3, R3, 0x1, R0 ;  /* 0x0000000103037824 */ /* 0x000fe400078e0200 */
        /* <DEDUP_REMOVED lines=51> */
[----:B0-----:R-:W0:Y:S07]  /*1ae90*/  SHFL.IDX PT, R6, R3, 0x2, 0x181f ;  /* 0x00581f0003067f89 */ /* 0x001e2e00000e0000 */
[----:B-1----:R-:W-:-:S05]  /*1aea0*/  @!P1 LEA R5, P2, R10, R5, 0x1 ;  /* 0x000000050a059211 */ /* 0x002fca00078408ff */
[----:B0-----:R-:W-:-:S04]  /*1aeb0*/  @!P1 IMAD.X R6, RZ, RZ, R6, P2 ;  /* 0x000000ffff069224 */ /* 0x001fc800010e0606 */
[----:B------:R-:W-:Y:S02]  /*1aec0*/  @!P1 IMAD.MOV.U32 R7, RZ, RZ, R6 ;  /* 0x000000ffff079224 */ /* 0x000fe400078e0006 */
[----:B------:R-:W-:Y:S02]  /*1aed0*/  @!P1 IMAD.MOV.U32 R6, RZ, RZ, R5 ;  /* 0x000000ffff069224 */ /* 0x000fe400078e0005 */
[----:B------:R0:W1:Y:S04]  /*1aee0*/  SHFL.IDX PT, R5, R3, 0x3, 0x181f ;  /* 0x00781f0003057f89 */ /* 0x00006800000e0000 */
[----:B------:R0:W-:Y:S04]  /*1aef0*/  @!P1 LDGSTS.E.BYPASS.LTC128B.128 [R9+0x21400], desc[UR42][R6.64], !P0 ;  /* 0x2140000006099fae */ /* 0x0001e8000c101d6a */
[----:B------:R0:W2:Y:S02]  /*1af00*/  SHFL.IDX PT, R3, R4, 0x3, 0x181f ;  /* 0x00781f0004037f89 */ /* 0x0000a400000e0000 */
.L_x_3082:
[----:B------:R3:W5:Y:S01]  /*1af10*/  LDL R8, [R1] ;  /* 0x0000000001087983 */ /* 0x0007620000100800 */
[----:B------:R-:W-:-:S05]  /*1af20*/  VIADD R0, R0, 0x30 ;  /* 0x0000003000007836 */ /* 0x000fca0000000000 */
[----:B------:R-:W-:-:S13]  /*1af30*/  ISETP.GE.AND P1, PT, R0, R2, PT ;  /* 0x000000020000720c */ /* 0x000fda0003f26270 */
[----:B--2---:R-:W-:-:S05]  /*1af40*/  @!P1 LEA R2, P2, R10, R3, 0x1 ;  /* 0x000000030a029211 */ /* 0x004fca00078408ff */
[----:B01----:R-:W-:-:S05]  /*1af50*/  @!P1 IMAD.X R3, RZ, RZ, R5, P2 ;  /* 0x000000ffff039224 */ /* 0x003fca00010e0605 */
[----:B------:R-:W-:Y:S01]  /*1af60*/  @!PT LDS RZ, [RZ] ;  /* 0x00000000fffff984 */ /* 0x000fe20000000800 */
[----:B------:R-:W-:Y:S01]  /*1af70*/  @!PT LDS RZ, [RZ] ;  /* 0x00000000fffff984 */ /* 0x000fe20000000800 */
[----:B------:R-:W-:Y:S01]  /*1af80*/  @!PT LDS RZ, [RZ] ;  /* 0x00000000fffff984 */ /* 0x000fe20000000800 */
[----:B------:R3:W-:Y:S01]  /*1af90*/  @!P1 LDGSTS.E.BYPASS.LTC128B.128 [R9+0x21c00], desc[UR42][R2.64], !P0 ;  /* 0x21c0000002099fae */ /* 0x0007e2000c101d6a */
[----:B------:R-:W-:Y:S01]  /*1afa0*/  PLOP3.LUT P0, PT, PT, PT, PT, 0x80, 0x0 ;  /* 0x000000000000781c */ /* 0x000fe20003f0f070 */
[----:B------:R-:W-:-:S12]  /*1afb0*/  NOP ;  /* 0x0000000000007918 */ /* 0x000fd80000000000 */
.L_x_2918:
[----:B---3--:R-:W2:Y:S01]  /*1afc0*/  LDL R2, [R1] ;  /* 0x0000000001027983 */ /* 0x008ea20000100800 */
        /* <DEDUP_REMOVED lines=18> */
.L_x_3083:
[----:B------:R-:W-:Y:S05]  /*1b0f0*/  BSYNC B0 ;  /* 0x0000000000007941 */ /* 0x000fea0003800000 */
.L_x_2919:
[----:B0-----:R-:W2:Y:S01]  /*1b100*/  LDL R2, [R1+0x18] ;  /* 0x0000180001027983 */ /* 0x001ea20000100800 */
[----:B------:R-:W-:Y:S01]  /*1b110*/  BSSY B0, `(.L_x_2921) ;  /* 0x000009a000007945 */ /* 0x000fe20003800000 */
[----:B--2---:R-:W-:-:S13]  /*1b120*/  LOP3.LUT P0, RZ, R2, 0x1, RZ, 0xc0, !PT ;  /* 0x0000000102ff7812 */ /* 0x004fda000780c0ff */
[----:B------:R-:W-:Y:S05]  /*1b130*/  @!P0 BRA `(.L_x_2922) ;  /* 0x00000008005c8947 */ /* 0x000fea0003800000 */
[----:B------:R-:W2:Y:S04]  /*1b140*/  LDL R5, [R1] ;  /* 0x0000000001057983 */ /* 0x000ea80000100800 */
        /* <DEDUP_REMOVED lines=10> */
.L_x_3084:
[----:B------:R-:W-:Y:S05]  /*1b1f0*/  BSYNC B1 ;  /* 0x0000000000017941 */ /* 0x000fea0003800000 */
.L_x_2923:
        /* <DEDUP_REMOVED lines=9> */
.L_x_2926:
[----:B------:R-:W-:Y:S05]  /*1b290*/  BSYNC B1 ;  /* 0x0000000000017941 */ /* 0x000fea0003800000 */
.L_x_2925:
[----:B------:R-:W2:Y:S04]  /*1b2a0*/  LDL R5, [R1+0x20] ;  /* 0x0000200001057983 */ /* 0x000ea80000100800 */
[----:B------:R-:W2:Y:S04]  /*1b2b0*/  LDL.LU R3, [R1+0x34] ;  /* 0x0000340001037983 */ /* 0x000ea80000300800 */
[----:B------:R-:W3:Y:S04]  /*1b2c0*/  LDL R4, [R1] ;  /* 0x0000000001047983 */ /* 0x000ee80000100800 */
[----:B0-----:R-:W3:Y:S01]  /*1b2d0*/  LDL R2, [R1+0x4] ;  /* 0x0000040001027983 */ /* 0x001ee20000100800 */
        /* <DEDUP_REMOVED lines=10> */
.L_x_2927:
        /* <DEDUP_REMOVED lines=15> */
.L_x_2928:
        /* <DEDUP_REMOVED lines=15> */
.L_x_2929:
        /* <DEDUP_REMOVED lines=15> */
.L_x_2930:
        /* <DEDUP_REMOVED lines=15> */
.L_x_2931:
        /* <DEDUP_REMOVED lines=15> */
.L_x_2932:
        /* <DEDUP_REMOVED lines=15> */
.L_x_2933:
        /* <DEDUP_REMOVED lines=15> */
.L_x_2934:
        /* <DEDUP_REMOVED lines=10> */
.L_x_2922:
[----:B------:R-:W-:Y:S05]  /*1bab0*/  BSYNC B0 ;  /* 0x0000000000007941 */ /* 0x000fea0003800000 */
.L_x_2921:
[----:B------:R-:W2:Y:S04]  /*1bac0*/  LDL R4, [R1+0x2c] ;  /* 0x00002c0001047983 */ /* 0x000ea80000100800 */
[----:B------:R-:W3:Y:S01]  /*1bad0*/  LDL R5, [R1+0x24] ;  /* 0x0000240001057983 */ /* 0x000ee20000100800 */
[----:B------:R-:W-:Y:S01]  /*1bae0*/  BSSY B0, `(.L_x_2935) ;  /* 0x00002b3000007945 */ /* 0x000fe20003800000 */
[----:B--2---:R-:W-:-:S05]  /*1baf0*/  VIADD R0, R4, 0xfffffffe ;  /* 0xfffffffe04007836 */ /* 0x004fca0000000000 */
[----:B---3--:R-:W-:-:S13]  /*1bb00*/  ISETP.GE.AND P0, PT, R0, R5, PT ;  /* 0x000000050000720c */ /* 0x008fda0003f06270 */
[----:B------:R-:W-:Y:S05]  /*1bb10*/  @!P0 BRA `(.L_x_2936) ;  /* 0x0000002800bc8947 */ /* 0x000fea0003800000 */
[----:B------:R-:W-:Y:S01]  /*1bb20*/  IMAD.MOV R2, RZ, RZ, -R4 ;  /* 0x000000ffff027224 */ /* 0x000fe200078e0a04 */
[----:B------:R-:W-:Y:S01]  /*1bb30*/  LOP3.LUT R6, RZ, R5, RZ, 0x33, !PT ;  /* 0x00000005ff067212 */ /* 0x000fe200078e33ff */
        /* <DEDUP_REMOVED lines=42> */
.L_x_2941:
        /* <DEDUP_REMOVED lines=9> */
.L_x_3085:
[----:B------:R-:W-:Y:S05]  /*1be70*/  BSYNC B3 ;  /* 0x0000000000037941 */ /* 0x000fea0003800000 */
.L_x_2942:
        /* <DEDUP_REMOVED lines=9> */
.L_x_2945:
[----:B------:R-:W-:Y:S05]  /*1bf10*/  BSYNC B3 ;  /* 0x0000000000037941 */ /* 0x000fea0003800000 */
.L_x_2944:
        /* <DEDUP_REMOVED lines=14> */
.L_x_2946:
        /* <DEDUP_REMOVED lines=13> */
.L_x_3086:
[----:B------:R-:W-:Y:S05]  /*1c0d0*/  BSYNC B3 ;  /* 0x0000000000037941 */ /* 0x000fea0003800000 */
.L_x_2947:
        /* <DEDUP_REMOVED lines=11> */
.L_x_2950:
[----:B------:R-:W-:Y:S05]  /*1c190*/  BSYNC B3 ;  /* 0x0000000000037941 */ /* 0x000fea0003800000 */
.L_x_2949:
        /* <DEDUP_REMOVED lines=11> */
.L_x_2951:
        /* <DEDUP_REMOVED lines=15> */
.L_x_2952:
        /* <DEDUP_REMOVED lines=15> */
.L_x_2953:
        /* <DEDUP_REMOVED lines=15> */
.L_x_2954:
        /* <DEDUP_REMOVED lines=15> */
.L_x_2955:
        /* <DEDUP_REMOVED lines=15> */
.L_x_2956:
        /* <DEDUP_REMOVED lines=15> */
.L_x_2957:
        /* <DEDUP_REMOVED lines=15> */
.L_x_2958:
        /* <DEDUP_REMOVED lines=10> */
.L_x_2940:
[----:B------:R-:W-:Y:S05]  /*1c980*/  BSYNC B1 ;  /* 0x0000000000017941 */ /* 0x000fea0003800000 */
.L_x_2939:
[----:B------:R-:W2:Y:S02]  /*1c990*/  LDL R4, [R1+0x2c] ;  /* 0x00002c0001047983 */ /* 0x000ea40000100800 */
[----:B--2---:R-:W-:-:S07]  /*1c9a0*/  VIADD R0, R4, 0xfffffffd ;  /* 0xfffffffd04007836 */ /* 0x004fce0000000000 */
.L_x_2938:
[----:B------:R-:W-:Y:S05]  /*1c9b0*/  BSYNC B2 ;  /* 0x0000000000027941 */ /* 0x000fea0003800000 */
.L_x_2937:
[----:B------:R-:W2:Y:S01]  /*1c9c0*/  LDL.LU R2, [R1+0x2c] ;  /* 0x00002c0001027983 */ /* 0x000ea20000300800 */
[----:B------:R-:W-:Y:S01]  /*1c9d0*/  VIADD R6, R6, 0xfffffffe ;  /* 0xfffffffe06067836 */ /* 0x000fe20000000000 */
[----:B--2---:R-:W-:-:S04]  /*1c9e0*/  LOP3.LUT R2, RZ, R2, RZ, 0x33, !PT ;  /* 0x00000002ff027212 */ /* 0x004fc800078e33ff */
[----:B------:R-:W-:-:S13]  /*1c9f0*/  ISETP.NE.AND P0, PT, R6, R2, PT ;  /* 0x000000020600720c */ /* 0x000fda0003f05270 */
[----:B------:R-:W-:Y:S05]  /*1ca00*/  @!P0 BRA `(.L_x_2936) ;  /* 0x0000001c00008947 */ /* 0x000fea0003800000 */
.L_x_2999:
[----:B------:R-:W2:Y:S04]  /*1ca10*/  LDL R4, [R1+0x18] ;  /* 0x0000180001047983 */ /* 0x000ea80000100800 */
[----:B------:R-:W0:Y:S04]  /*1ca20*/  LDL.LU R3, [R1+0x4] ;  /* 0x0000040001037983 */ /* 0x000e280000300800 */
        /* <DEDUP_REMOVED lines=34> */
.L_x_2961:
[----:B------:R-:W2:Y:S01]  /*1cc50*/  LDL R2, [R1] ;  /* 0x0000000001027983 */ /* 0x000ea20000100800 */
[----:B------:R-:W-:Y:S01]  /*1cc60*/  SHF.L.U32 R3, R6, 0x1f, RZ ;  /* 0x0000001f06037819 */ /* 0x000fe200000006ff */
[----:B------:R-:W-:Y:S01]  /*1cc70*/  BSSY B2, `(.L_x_2962) ;  /* 0x0000007000027945 */ /* 0x000fe20003800000 */
[----:B0-----:R-:W0:Y:S02]  /*1cc80*/  S2R R4, SR_TID.X ;  /* 0x0000000000047919 */ /* 0x001e240000002100 */
[----:B0-----:R-:W-:-:S04]  /*1cc90*/  LOP3.LUT R4, R4, 0x7f, RZ, 0xc0, !PT ;  /* 0x0000007f04047812 */ /* 0x001fc800078ec0ff */
[----:B------:R-:W-:Y:S01]  /*1cca0*/  ISETP.NE.AND P1, PT, R4, RZ, PT ;  /* 0x000000ff0400720c */ /* 0x000fe20003f25270 */
[----:B--2---:R-:W-:-:S04]  /*1ccb0*/  IMAD R2, R7, 0x8, R2 ;  /* 0x0000000807027824 */ /* 0x004fc800078e0202 */
[----:B------:R-:W0:Y:S02]  /*1ccc0*/  SYNCS.PHASECHK.TRANS64.TRYWAIT P0, [R2+URZ+0x28c40], R3 ;  /* 0x028c4003020075a7 */ /* 0x000e24000800017f */
[----:B0-----:R-:W-:Y:S06]  /*1ccd0*/  @!P0 BRA `(.L_x_2963) ;  /* 0x0000004000948947 */ /* 0x001fec0003800000 */
.L_x_3087:
[----:B------:R-:W-:Y:S05]  /*1cce0*/  BSYNC B2 ;  /* 0x0000000000027941 */ /* 0x000fea0003800000 */
.L_x_2962:
        /* <DEDUP_REMOVED lines=9> */
.L_x_2965:
[----:B------:R-:W-:Y:S05]  /*1cd80*/  BSYNC B2 ;  /* 0x0000000000027941 */ /* 0x000fea0003800000 */
.L_x_2964:
        /* <DEDUP_REMOVED lines=13> */
.L_x_2966:
        /* <DEDUP_REMOVED lines=13> */
.L_x_3088:
[----:B------:R-:W-:Y:S05]  /*1cf30*/  BSYNC B2 ;  /* 0x0000000000027941 */ /* 0x000fea0003800000 */
.L_x_2967:
        /* <DEDUP_REMOVED lines=11> */
.L_x_2970:
[----:B------:R-:W-:Y:S05]  /*1cff0*/  BSYNC B2 ;  /* 0x0000000000027941 */ /* 0x000fea0003800000 */
.L_x_2969:
[----:B01----:R-:W2:Y:S01]  /*1d000*/  LDL R3, [R1] ;  /* 0x0000000001037983 */ /* 0x003ea20000100800 */
        /* <DEDUP_REMOVED lines=9> */
.L_x_2971:
        /* <DEDUP_REMOVED lines=15> */
.L_x_2972:
        /* <DEDUP_REMOVED lines=15> */
.L_x_2973:
        /* <DEDUP_REMOVED lines=15> */
.L_x_2974:
        /* <DEDUP_REMOVED lines=15> */
.L_x_2975:
        /* <DEDUP_REMOVED lines=15> */
.L_x_2976:
        /* <DEDUP_REMOVED lines=15> */
.L_x_2977:
        /* <DEDUP_REMOVED lines=15> */
.L_x_2978:
        /* <DEDUP_REMOVED lines=10> */
.L_x_2960:
[----:B------:R-:W-:Y:S05]  /*1d7d0*/  BSYNC B1 ;  /* 0x0000000000017941 */ /* 0x000fea0003800000 */
.L_x_2959:
[----:B------:R-:W2:Y:S01]  /*1d7e0*/  LDL R5, [R1+0x18] ;  /* 0x0000180001057983 */ /* 0x000ea20000100800 */
[----:B------:R-:W-:Y:S01]  /*1d7f0*/  VIADD R7, R7, 0x1 ;  /* 0x0000000107077836 */ /* 0x000fe20000000000 */
[----:B------:R-:W-:Y:S04]  /*1d800*/  BSSY B1, `(.L_x_2979) ;  /* 0x00000dc000017945 */ /* 0x000fe80003800000 */
[----:B------:R-:W-:-:S04]  /*1d810*/  ISETP.NE.AND P0, PT, R7, 0x2, PT ;  /* 0x000000020700780c */ /* 0x000fc80003f05270 */
[----:B------:R-:W-:Y:S02]  /*1d820*/  SEL R2, RZ, 0x1, P0 ;  /* 0x00000001ff027807 */ /* 0x000fe40000000000 */
[----:B------:R-:W-:Y:S02]  /*1d830*/  SEL R9, R7, RZ, P0 ;  /* 0x000000ff07097207 */ /* 0x000fe40000000000 */
[----:B-----5:R-:W-:Y:S01]  /*1d840*/  LOP3.LUT R8, R6, R2, RZ, 0x3c, !PT ;  /* 0x0000000206087212 */ /* 0x020fe200078e3cff */
[----:B------:R-:W-:-:S04]  /*1d850*/  VIADD R6, R0, 0xffffffff ;  /* 0xffffffff00067836 */ /* 0x000fc80000000000 */
[----:B------:R0:W-:Y:S04]  /*1d860*/  STL [R1+0x10], R8 ;  /* 0x0000100801007387 */ /* 0x0001e80000100800 */
[----:B------:R0:W-:Y:S01]  /*1d870*/  STL [R1+0x4], R9 ;  /* 0x0000040901007387 */ /* 0x0001e20000100800 */
[----:B--2---:R-:W-:-:S13]  /*1d880*/  LOP3.LUT P2, RZ, R5, 0x1, RZ, 0xc0, !PT ;  /* 0x0000000105ff7812 */ /* 0x004fda000784c0ff */
[----:B0-----:R-:W-:Y:S05]  /*1d890*/  @!P2 BRA `(.L_x_2980) ;  /* 0x0000000c0048a947 */ /* 0x001fea0003800000 */
[----:B------:R-:W-:Y:S01]  /*1d8a0*/  ULDC.64 UR4, c[0x0][0x418] ;  /* 0x0001060000047ab9 */ /* 0x000fe20000000a00 */
[----:B------:R-:W-:Y:S01]  /*1d8b0*/  IMAD.MOV.U32 R7, RZ, RZ, R6 ;  /* 0x000000ffff077224 */ /* 0x000fe200078e0006 */
        /* <DEDUP_REMOVED lines=22> */
.L_x_2981:
[----:B------:R-:W2:Y:S01]  /*1da20*/  LDL R2, [R1] ;  /* 0x0000000001027983 */ /* 0x000ea20000100800 */
[----:B------:R-:W-:Y:S01]  /*1da30*/  BSSY B2, `(.L_x_2982) ;  /* 0x0000008000027945 */ /* 0x000fe20003800000 */
[----:B0-----:R-:W0:Y:S02]  /*1da40*/  S2R R4, SR_TID.X ;  /* 0x0000000000047919 */ /* 0x001e240000002100 */
[----:B0-----:R-:W-:-:S04]  /*1da50*/  LOP3.LUT R4, R4, 0x7f, RZ, 0xc0, !PT ;  /* 0x0000007f04047812 */ /* 0x001fc800078ec0ff */
[----:B------:R-:W-:Y:S01]  /*1da60*/  ISETP.NE.AND P1, PT, R4, RZ, PT ;  /* 0x000000ff0400720c */ /* 0x000fe20003f25270 */
[----:B--2---:R-:W-:Y:S01]  /*1da70*/  IMAD R3, R9, 0x8, R2 ;  /* 0x0000000809037824 */ /* 0x004fe200078e0202 */
[----:B------:R-:W-:-:S04]  /*1da80*/  SHF.L.U32 R2, R8, 0x1f, RZ ;  /* 0x0000001f08027819 */ /* 0x000fc800000006ff */
[----:B------:R-:W0:Y:S02]  /*1da90*/  SYNCS.PHASECHK.TRANS64.TRYWAIT P0, [R3+URZ+0x28c40], R2 ;  /* 0x028c4002030075a7 */ /* 0x000e24000800017f */
[----:B0-----:R-:W-:Y:S05]  /*1daa0*/  @!P0 BRA `(.L_x_2983) ;  /* 0x0000003400488947 */ /* 0x001fea0003800000 */
.L_x_3089:
[----:B------:R-:W-:Y:S05]  /*1dab0*/  BSYNC B2 ;  /* 0x0000000000027941 */ /* 0x000fea0003800000 */
.L_x_2982:
        /* <DEDUP_REMOVED lines=9> */
.L_x_2985:
[----:B------:R-:W-:Y:S05]  /*1db50*/  BSYNC B2 ;  /* 0x0000000000027941 */ /* 0x000fea0003800000 */
.L_x_2984:
[----:B------:R-:W2:Y:S04]  /*1db60*/  LDL R8, [R1] ;  /* 0x0000000001087983 */ /* 0x000ea80000100800 */
        /* <DEDUP_REMOVED lines=13> */
.L_x_2986:
        /* <DEDUP_REMOVED lines=13> */
.L_x_3090:
[----:B------:R-:W-:Y:S05]  /*1dd10*/  BSYNC B2 ;  /* 0x0000000000027941 */ /* 0x000fea0003800000 */
.L_x_2987:
        /* <DEDUP_REMOVED lines=11> */
.L_x_2990:
[----:B------:R-:W-:Y:S05]  /*1ddd0*/  BSYNC B2 ;  /* 0x0000000000027941 */ /* 0x000fea0003800000 */
.L_x_2989:
        /* <DEDUP_REMOVED lines=11> */
.L_x_2991:
        /* <DEDUP_REMOVED lines=15> */
.L_x_2992:
        /* <DEDUP_REMOVED lines=15> */
.L_x_2993:
        /* <DEDUP_REMOVED lines=15> */
.L_x_2994:
        /* <DEDUP_REMOVED lines=15> */
.L_x_2995:
        /* <DEDUP_REMOVED lines=15> */
.L_x_2996:
        /* <DEDUP_REMOVED lines=15> */
.L_x_2997:
        /* <DEDUP_REMOVED lines=15> */
.L_x_2998:
        /* <DEDUP_REMOVED lines=10> */
.L_x_2980:
[----:B------:R-:W-:Y:S05]  /*1e5c0*/  BSYNC B1 ;  /* 0x0000000000017941 */ /* 0x000fea0003800000 */
.L_x_2979:
[----:B------:R-:W2:Y:S01]  /*1e5d0*/  LDL R5, [R1+0x24] ;  /* 0x0000240001057983 */ /* 0x000ea20000100800 */
[----:B------:R-:W-:Y:S01]  /*1e5e0*/  VIADD R0, R0, 0xfffffffe ;  /* 0xfffffffe00007836 */ /* 0x000fe20000000000 */
[----:B--2---:R-:W-:-:S13]  /*1e5f0*/  ISETP.GT.AND P0, PT, R6, R5, PT ;  /* 0x000000050600720c */ /* 0x004fda0003f04270 */
[----:B------:R-:W-:Y:S05]  /*1e600*/  @P0 BRA `(.L_x_2999) ;  /* 0xffffffe400000947 */ /* 0x000fea000383ffff */
.L_x_2936:
[----:B------:R-:W-:Y:S05]  /*1e610*/  BSYNC B0 ;  /* 0x0000000000007941 */ /* 0x000fea0003800000 */
.L_x_2935:
        /* <DEDUP_REMOVED lines=24> */
.L_x_3001:
[----:B------:R-:W-:Y:S05]  /*1e7a0*/  BSYNC B0 ;  /* 0x0000000000007941 */ /* 0x000fea0003800000 */
.L_x_3000:
[----:B------:R-:W-:-:S05]  /*1e7b0*/  SEL R0, R0, RZ, P0 ;  /* 0x000000ff00007207 */ /* 0x000fca0000000000 */
[----:B------:R2:W-:Y:S02]  /*1e7c0*/  STL [R1+0x4], R0 ;  /* 0x0000040001007387 */ /* 0x0005e40000100800 */
.L_x_2903:
[----:B------:R-:W-:Y:S05]  /*1e7d0*/  BSYNC B7 ;  /* 0x0000000000077941 */ /* 0x000fea0003800000 */
.L_x_2901:
        /* <DEDUP_REMOVED lines=10> */
[----:B------:R2:W-:Y:S01]  /*1e880*/  STL [R1], R0 ;  /* 0x0000000001007387 */ /* 0x0005e20000100800 */
[----:B------:R-:W-:Y:S06]  /*1e890*/  BAR.ARV 0x4, 0x180 ;  /* 0x0106000000007b1d */ /* 0x000fec0000002000 */
[----:B------:R-:W-:Y:S05]  /*1e8a0*/  BRA `(.L_x_3003) ;  /* 0x0000000800d47947 */ /* 0x000fea0003800000 */
.L_x_3002:
[----:B------:R-:W2:Y:S01]  /*1e8b0*/  S2R R6, SR_TID.X ;  /* 0x0000000000067919 */ /* 0x000ea20000002100 */
[----:B------:R-:W-:Y:S01]  /*1e8c0*/  UMOV UR4, 0xffffffff ;  /* 0xffffffff00047882 */ /* 0x000fe20000000000 */
[----:B--2---:R-:W-:-:S04]  /*1e8d0*/  LOP3.LUT R6, R6, 0x1f, RZ, 0xc0, !PT ;  /* 0x0000001f06067812 */ /* 0x004fc800078ec0ff */
[----:B------:R-:W-:Y:S01]  /*1e8e0*/  ISETP.NE.AND P0, PT, R6, 0x1f, PT ;  /* 0x0000001f0600780c */ /* 0x000fe20003f05270 */
[----:B------:R-:W-:-:S12]  /*1e8f0*/  BRA.DIV UR4, `(.L_x_3004) ;  /* 0x0000002604dc7947 */ /* 0x000fd8000b800000 */
[----:B0-----:R-:W-:Y:S01]  /*1e900*/  IMAD.IADD R5, R19, 0x1, R6 ;  /* 0x0000000113057824 */ /* 0x001fe200078e0206 */
[----:B------:R-:W-:-:S04]  /*1e910*/  ULDC UR4, c[0x0][0xc3c] ;  /* 0x00030f0000047ab9 */ /* 0x000fc80000000800 */
[----:B------:R-:W-:-:S13]  /*1e920*/  ISETP.GE.OR P1, PT, R5, UR4, !P0 ;  /* 0x0000000405007c0c */ /* 0x000fda000c726670 */
[----:B-1----:R-:W0:Y:S02]  /*1e930*/  @!P1 LDC.64 R2, c[0x0][0xc80] ;  /* 0x00032000ff029b82 */ /* 0x002e240000000a00 */
[----:B0-----:R-:W-:-:S06]  /*1e940*/  @!P1 IMAD.WIDE R2, R5, 0x4, R2 ;  /* 0x0000000405029825 */ /* 0x001fcc00078e0202 */
[----:B------:R0:W2:Y:S01]  /*1e950*/  @!P1 LDG.E R3, desc[UR42][R2.64] ;  /* 0x0000002a02039981 */ /* 0x0000a2000c1e1900 */
[C---:B------:R-:W-:Y:S02]  /*1e960*/  ISETP.GE.U32.AND P2, PT, R6.reuse, 0x2, PT ;  /* 0x000000020600780c */ /* 0x040fe40003f46070 */
[C---:B------:R-:W-:Y:S01]  /*1e970*/  ISETP.GE.U32.AND P3, PT, R6.reuse, 0x4, PT ;  /* 0x000000040600780c */ /* 0x040fe20003f66070 */
[----:B------:R-:W-:Y:S01]  /*1e980*/  SHFL.IDX PT, R0, R16, RZ, 0x1f ;  /* 0x00001fff10007589 */ /* 0x000fe200000e0000 */
[C---:B------:R-:W-:Y:S02]  /*1e990*/  ISETP.GE.U32.AND P4, PT, R6.reuse, 0x8, PT ;  /* 0x000000080600780c */ /* 0x040fe40003f86070 */
[C---:B------:R-:W-:Y:S01]  /*1e9a0*/  ISETP.GE.U32.AND P5, PT, R6.reuse, 0x10, PT ;  /* 0x000000100600780c */ /* 0x040fe20003fa6070 */
[----:B------:R-:W-:Y:S01]  /*1e9b0*/  SHFL.IDX PT, R4, R16, 0x1, 0x1f ;  /* 0x00201f0010047f89 */ /* 0x000fe200000e0000 */
        /* <DEDUP_REMOVED lines=19> */
.L_x_3100:
[----:B------:R-:W-:Y:S02]  /*1eaf0*/  ULDC UR4, c[0x0][0xc38] ;  /* 0x00030e0000047ab9 */ /* 0x000fe40000000800 */
[----:B------:R-:W-:-:S04]  /*1eb00*/  IMAD.U32 R5, RZ, RZ, UR4 ;  /* 0x00000004ff057e24 */ /* 0x000fc8000f8e00ff */
[----:B-1----:R-:W-:-:S04]  /*1eb10*/  IMAD R16, R14, R5, RZ ;  /* 0x000000050e107224 */ /* 0x002fc800078e02ff */
[----:B------:R-:W-:-:S05]  /*1eb20*/  IMAD.IADD R4, R4, 0x1, R16 ;  /* 0x0000000104047824 */ /* 0x000fca00078e0210 */
[----:B------:R-:W-:-:S13]  /*1eb30*/  ISETP.GT.AND P6, PT, R4, R0, PT ;  /* 0x000000000400720c */ /* 0x000fda0003fc4270 */
[----:B------:R-:W-:Y:S05]  /*1eb40*/  @P6 BRA `(.L_x_3005) ;  /* 0x00000000009c6947 */ /* 0x000fea0003800000 */
.L_x_3010:
        /* <DEDUP_REMOVED lines=14> */
.L_x_3008:
[----:B------:R-:W-:Y:S05]  /*1ec30*/  BSYNC B0 ;  /* 0x0000000000007941 */ /* 0x000fea0003800000 */
.L_x_3007:
        /* <DEDUP_REMOVED lines=18> */
.L_x_3108:
[----:B------:R-:W-:Y:S02]  /*1ed60*/  ULDC UR4, c[0x0][0xc38] ;  /* 0x00030e0000047ab9 */ /* 0x000fe40000000800 */
[----:B------:R-:W-:-:S04]  /*1ed70*/  IMAD.U32 R5, RZ, RZ, UR4 ;  /* 0x00000004ff057e24 */ /* 0x000fc8000f8e00ff */
[----:B-1----:R-:W-:-:S04]  /*1ed80*/  IMAD R16, R14, R5, RZ ;  /* 0x000000050e107224 */ /* 0x002fc800078e02ff */
[----:B------:R-:W-:-:S05]  /*1ed90*/  IMAD.IADD R4, R16, 0x1, R4 ;  /* 0x0000000110047824 */ /* 0x000fca00078e0204 */
[----:B------:R-:W-:-:S13]  /*1eda0*/  ISETP.GT.AND P6, PT, R4, R0, PT ;  /* 0x000000000400720c */ /* 0x000fda0003fc4270 */
[----:B------:R-:W-:Y:S05]  /*1edb0*/  @!P6 BRA `(.L_x_3010) ;  /* 0xfffffffc0064e947 */ /* 0x000fea000383ffff */
.L_x_3005:
        /* <DEDUP_REMOVED lines=8> */
.L_x_3112:
[----:B------:R-:W-:Y:S01]  /*1ee40*/  ISETP.NE.AND P0, PT, R4, RZ, PT ;  /* 0x000000ff0400720c */ /* 0x000fe20003f05270 */
[----:B------:R-:W-:-:S12]  /*1ee50*/  IMAD.MOV.U32 R4, RZ, RZ, RZ ;  /* 0x000000ffff047224 */ /* 0x000fd800078e00ff */
[----:B------:R-:W-:Y:S05]  /*1ee60*/  @!P0 BRA `(.L_x_3012) ;  /* 0x0000000000108947 */ /* 0x000fea0003800000 */
[----:B------:R-:W-:Y:S01]  /*1ee70*/  UMOV UR4, 0xffffffff ;  /* 0xffffffff00047882 */ /* 0x000fe20000000000 */
[----:B------:R-:W-:Y:S02]  /*1ee80*/  VIADD R12, R6, 0xffffffff ;  /* 0xffffffff060c7836 */ /* 0x000fe40000000000 */
[----:B------:R-:W-:Y:S05]  /*1ee90*/  BRA.DIV UR4, `(.L_x_3013) ;  /* 0x0000002a04a07947 */ /* 0x000fea000b800000 */
[----:B------:R3:W4:Y:S02]  /*1eea0*/  SHFL.IDX PT, R4, R3, R12, 0x1f ;  /* 0x00001f0c03047589 */ /* 0x00072400000e0000 */
.L_x_3012:
        /* <DEDUP_REMOVED lines=35> */
[----:B------:R-:W-:-:S04]  /*1f0e0*/  VIADDMNMX R5, R3, R5, R7, PT ;  /* 0x0000000503057246 */ /* 0x000fc80003800107 */
        /* <DEDUP_REMOVED lines=20> */
[----:B------:R-:W-:Y:S01]  /*1f230*/  ISETP.GE.AND P2, PT, R3, RZ, PT ;  /* 0x000000ff0300720c */ /* 0x000fe20003f46270 */
[----:B------:R-:W-:-:S06]  /*1f240*/  IMAD.IADD R3, R0, 0x1, R4 ;  /* 0x0000000100037824 */ /* 0x000fcc00078e0204 */
[----:B------:R-:W-:-:S06]  /*1f250*/  @P0 VIADD R2, R2, 0x1 ;  /* 0x0000000102020836 */ /* 0x000fcc0000000000 */
[----:B------:R-:W-:Y:S01]  /*1f260*/  @!P2 IMAD.MOV R2, RZ, RZ, -R2 ;  /* 0x000000ffff02a224 */ /* 0x000fe200078e0a02 */
[----:B------:R-:W-:Y:S01]  /*1f270*/  @!P1 LOP3.LUT R2, RZ, R5, RZ, 0x33, !PT ;  /* 0x00000005ff029212 */ /* 0x000fe200078e33ff */
[----:B------:R-:W-:-:S04]  /*1f280*/  IMAD.MOV R5, RZ, RZ, -R5 ;  /* 0x000000ffff057224 */ /* 0x000fc800078e0a05 */
[----:B------:R-:W-:Y:S01]  /*1f290*/  IMAD R18, R2, R5, R3 ;  /* 0x0000000502127224 */ /* 0x000fe200078e0203 */
[----:B------:R-:W-:-:S05]  /*1f2a0*/  LOP3.LUT R2, RZ, R2, RZ, 0x33, !PT ;  /* 0x00000002ff027212 */ /* 0x000fca00078e33ff */
[----:B------:R-:W-:Y:S01]  /*1f2b0*/  IMAD.IADD R17, R17, 0x1, R2 ;  /* 0x0000000111117824 */ /* 0x000fe200078e0202 */
[----:B------:R-:W-:Y:S06]  /*1f2c0*/  BRA `(.L_x_3014) ;  /* 0x00000000001c7947 */ /* 0x000fec0003800000 */
.L_x_3006:
[----:B------:R-:W-:Y:S01]  /*1f2d0*/  UMOV UR4, URZ ;  /* 0x0000003f00047c82 */ /* 0x000fe20008000000 */
[----:B------:R-:W-:Y:S01]  /*1f2e0*/  UMOV UR5, URZ ;  /* 0x0000003f00057c82 */ /* 0x000fe20008000000 */
[----:B------:R-:W-:Y:S01]  /*1f2f0*/  ULDC UR6, c[0x0][0xc3c] ;  /* 0x00030f0000067ab9 */ /* 0x000fe20000000800 */
[----:B------:R-:W-:Y:S02]  /*1f300*/  IMAD.MOV.U32 R16, RZ, RZ, R0 ;  /* 0x000000ffff107224 */ /* 0x000fe400078e0000 */
[----:B------:R-:W-:Y:S02]  /*1f310*/  IMAD.U32 R17, RZ, RZ, UR4 ;  /* 0x00000004ff117e24 */ /* 0x000fe4000f8e00ff */
[----:B------:R-:W-:Y:S02]  /*1f320*/  IMAD.U32 R18, RZ, RZ, UR5 ;  /* 0x00000005ff127e24 */ /* 0x000fe4000f8e00ff */
[----:B------:R-:W-:-:S07]  /*1f330*/  IMAD.U32 R19, RZ, RZ, UR6 ;  /* 0x00000006ff137e24 */ /* 0x000fce000f8e00ff */
.L_x_3014:
[----:B------:R1:W2:Y:S01]  /*1f340*/  LDL R2, [R1] ;  /* 0x0000000001027983 */ /* 0x0002a20000100800 */
[----:B------:R-:W3:Y:S01]  /*1f350*/  S2R R0, SR_TID.X ;  /* 0x0000000000007919 */ /* 0x000ee20000002100 */
[----:B------:R-:W-:Y:S05]  /*1f360*/  WARPSYNC.ALL ;  /* 0x0000000000007948 */ /* 0x000fea0003800000 */
[----:B---3--:R-:W-:Y:S01]  /*1f370*/  LOP3.LUT R0, R0, 0x1f, RZ, 0xc0, !PT ;  /* 0x0000001f00007812 */ /* 0x008fe200078ec0ff */
[----:B------:R-:W-:Y:S03]  /*1f380*/  BAR.SYNC.DEFER_BLOCKING 0x4, 0x180 ;  /* 0x0106000000007b1d */ /* 0x000fe60000010000 */
[----:B------:R-:W-:-:S13]  /*1f390*/  ISETP.NE.AND P0, PT, R0, RZ, PT ;  /* 0x000000ff0000720c */ /* 0x000fda0003f05270 */
[----:B0-----:R-:W2:Y:S01]  /*1f3a0*/  @!P0 S2R R3, SR_CgaCtaId ;  /* 0x0000000000038919 */ /* 0x001ea20000008800 */
[----:B------:R-:W-:-:S04]  /*1f3b0*/  @!P0 MOV R0, 0x400 ;  /* 0x0000040000008802 */ /* 0x000fc80000000f00 */
[----:B--2---:R-:W-:-:S05]  /*1f3c0*/  @!P0 LEA R2, R3, R0, 0x18 ;  /* 0x0000000003028211 */ /* 0x004fca00078ec0ff */
[----:B------:R1:W-:Y:S04]  /*1f3d0*/  @!P0 STS.128 [R2+0x28cd0], R16 ;  /* 0x028cd01002008388 */ /* 0x0003e80000000c00 */
[----:B------:R1:W-:Y:S01]  /*1f3e0*/  @!P0 STL [R1], R2 ;  /* 0x0000000201008387 */ /* 0x0003e20000100800 */
[----:B------:R-:W-:Y:S06]  /*1f3f0*/  BAR.ARV 0x5, 0x180 ;  /* 0x0146000000007b1d */ /* 0x000fec0000002000 */
.L_x_3003:
[----:B------:R-:W-:Y:S02]  /*1f400*/  ULDC UR4, c[0x0][0xc3c] ;  /* 0x00030f0000047ab9 */ /* 0x000fe40000000800 */
[----:B---3--:R-:W-:-:S13]  /*1f410*/  ISETP.GE.AND P0, PT, R19, UR4, PT ;  /* 0x0000000413007c0c */ /* 0x008fda000bf06270 */
[----:B------:R-:W-:Y:S05]  /*1f420*/  @!P0 BRA `(.L_x_3015) ;  /* 0xffffff7c00808947 */ /* 0x000fea000383ffff */
[----:B------:R-:W-:Y:S05]  /*1f430*/  BSYNC B8 ;  /* 0x0000000000087941 */ /* 0x000fea0003800000 */
.L_x_2835:
[----:B--2---:R-:W2:Y:S01]  /*1f440*/  LDL.LU R0, [R1+0x48] ;  /* 0x0000480001007983 */ /* 0x004ea20000300800 */
[----:B------:R-:W-:Y:S01]  /*1f450*/  BSSY B0, `(.L_x_3016) ;  /* 0x000000b000007945 */ /* 0x000fe20003800000 */
[----:B0-----:R-:W0:Y:S01]  /*1f460*/  S2R R5, SR_CgaCtaId ;  /* 0x0000000000057919 */ /* 0x001e220000008800 */
[----:B--2---:R-:W-:-:S05]  /*1f470*/  VIADD R0, R0, 0x1 ;  /* 0x0000000100007836 */ /* 0x004fca0000000000 */
[----:B-1----:R-:W-:-:S04]  /*1f480*/  LEA.HI R2, R0, R0, RZ, 0x1 ;  /* 0x0000000000027211 */ /* 0x002fc800078f08ff */
[----:B------:R-:W-:-:S05]  /*1f490*/  LOP3.LUT R3, R2, 0xfffffffe, RZ, 0xc0, !PT ;  /* 0xfffffffe02037812 */ /* 0x000fca00078ec0ff */
[----:B------:R-:W-:Y:S01]  /*1f4a0*/  IMAD.IADD R3, R0, 0x1, -R3 ;  /* 0x0000000100037824 */ /* 0x000fe200078e0a03 */
[----:B------:R-:W-:-:S04]  /*1f4b0*/  MOV R0, 0x400 ;  /* 0x0000040000007802 */ /* 0x000fc80000000f00 */
[----:B0-----:R-:W-:Y:S02]  /*1f4c0*/  LEA R0, R5, R0, 0x18 ;  /* 0x0000000005007211 */ /* 0x001fe400078ec0ff */
[----:B------:R-:W-:-:S04]  /*1f4d0*/  SHF.L.U32 R3, R3, 0x1f, RZ ;  /* 0x0000001f03037819 */ /* 0x000fc800000006ff */
[----:B------:R-:W0:Y:S02]  /*1f4e0*/  SYNCS.PHASECHK.TRANS64.TRYWAIT P0, [R0+URZ+0x28c20], R3 ;  /* 0x028c2003000075a7 */ /* 0x000e24000800017f */
[----:B0-----:R-:W-:Y:S05]  /*1f4f0*/  @!P0 BRA `(.L_x_3017) ;  /* 0x0000002400308947 */ /* 0x001fea0003800000 */
.L_x_3115:
[----:B------:R-:W-:Y:S05]  /*1f500*/  BSYNC B0 ;  /* 0x0000000000007941 */ /* 0x000fea0003800000 */
.L_x_3016:
[----:B------:R-:W-:-:S03]  /*1f510*/  UMOV UR4, 0xffffffff ;  /* 0xffffffff00047882 */ /* 0x000fc60000000000 */
[----:B------:R-:W-:Y:S05]  /*1f520*/  BRA.DIV UR4, `(.L_x_3018) ;  /* 0x0000002604387947 */ /* 0x000fea000b800000 */
[----:B------:R-:W1:Y:S02]  /*1f530*/  S2R R2, SR_TID.X ;  /* 0x0000000000027919 */ /* 0x000e640000002100 */
[----:B-1----:R-:W-:-:S04]  /*1f540*/  SHF.R.U32.HI R2, RZ, 0x5, R2 ;  /* 0x00000005ff027819 */ /* 0x002fc80000011602 */
[----:B------:R-:W-:-:S05]  /*1f550*/  LOP3.LUT R2, R2, 0x3, RZ, 0xc0, !PT ;  /* 0x0000000302027812 */ /* 0x000fca00078ec0ff */
[----:B------:R1:W2:Y:S02]  /*1f560*/  SHFL.IDX PT, R14, R2, RZ, 0x1f ;  /* 0x00001fff020e7589 */ /* 0x0002a400000e0000 */
.L_x_3118:
[----:B--2---:R-:W-:-:S13]  /*1f570*/  ISETP.NE.AND P0, PT, R14, RZ, PT ;  /* 0x000000ff0e00720c */ /* 0x004fda0003f05270 */
[----:B------:R-:W-:Y:S05]  /*1f580*/  @P0 BRA `(.L_x_2616) ;  /* 0x0000000000940947 */ /* 0x000fea0003800000 */
[----:B------:R-:W-:-:S03]  /*1f590*/  UMOV UR4, 0xffffffff ;  /* 0xffffffff00047882 */ /* 0x000fc60000000000 */
[----:B------:R-:W-:Y:S05]  /*1f5a0*/  BRA.DIV UR4, `(.L_x_3019) ;  /* 0x00000026044c7947 */ /* 0x000fea000b800000 */
[----:B------:R-:W-:-:S13]  /*1f5b0*/  ELECT P6, URZ, PT ;  /* 0x00000000003f782f */ /* 0x000fda00038c0000 */
.L_x_3121:
[----:B------:R-:W-:Y:S05]  /*1f5c0*/  @!P6 BRA `(.L_x_2616) ;  /* 0x000000000084e947 */ /* 0x000fea0003800000 */
[----:B------:R-:W-:-:S06]  /*1f5d0*/  ULOP3.LUT UR4, UR36, 0x2, URZ, 0xfc, !UPT ;  /* 0x0000000224047892 */ /* 0x000fcc000f8efc3f */
[----:B-1----:R-:W-:-:S05]  /*1f5e0*/  IMAD.U32 R2, RZ, RZ, UR4 ;  /* 0x00000004ff027e24 */ /* 0x002fca000f8e00ff */
[----:B------:R-:W-:-:S13]  /*1f5f0*/  ISETP.NE.AND P2, PT, R2, 0x3, PT ;  /* 0x000000030200780c */ /* 0x000fda0003f45270 */
[----:B------:R-:W-:Y:S05]  /*1f600*/  @!P2 BRA `(.L_x_3020) ;  /* 0x000000000004a947 */ /* 0x000fea0003800000 */
[----:B------:R-:W-:Y:S01]  /*1f610*/  BPT.TRAP 0x1 ;  /* 0x000000040000795c */ /* 0x000fe20000300000 */
.L_x_3020:
        /* <DEDUP_REMOVED lines=14> */
.L_x_3122:
[----:B------:R-:W1:Y:S02]  /*1f700*/  SYNCS.PHASECHK.TRANS64.TRYWAIT P0, [R7+URZ], R2 ;  /* 0x00000002070075a7 */ /* 0x000e64000800017f */
[----:B-1----:R-:W-:Y:S05]  /*1f710*/  @!P0 BRA `(.L_x_3022) ;  /* 0x0000002400248947 */ /* 0x002fea0003800000 */
.L_x_3123:
[----:B------:R-:W-:Y:S05]  /*1f720*/  @!P2 BRA `(.L_x_3023) ;  /* 0x000000000004a947 */ /* 0x000fea0003800000 */
[----:B------:R-:W-:Y:S01]  /*1f730*/  BPT.TRAP 0x1 ;  /* 0x000000040000795c */ /* 0x000fe20000300000 */
.L_x_3023:
[----:B------:R-:W2:Y:S01]  /*1f740*/  LDL.LU R4, [R1+0x4] ;  /* 0x0000040001047983 */ /* 0x000ea20000300800 */
[----:B------:R-:W-:-:S04]  /*1f750*/  VIADD R0, R0, 0x28c60 ;  /* 0x00028c6000007836 */ /* 0x000fc80000000000 */
[----:B--2---:R-:W-:-:S04]  /*1f760*/  IMAD R4, R4, 0x8, R0 ;  /* 0x0000000804047824 */ /* 0x004fc800078e0200 */
[----:B------:R-:W2:Y:S02]  /*1f770*/  SYNCS.PHASECHK.TRANS64.TRYWAIT P0, [R4+URZ], R5 ;  /* 0x00000005040075a7 */ /* 0x000ea4000800017f */
[----:B--2---:R-:W-:Y:S05]  /*1f780*/  @!P0 BRA `(.L_x_3024) ;  /* 0x00000024001c8947 */ /* 0x004fea0003800000 */
.L_x_3124:
[----:B------:R-:W-:-:S07]  /*1f790*/  IMAD R3, R3, 0x8, R0 ;  /* 0x0000000803037824 */ /* 0x000fce00078e0200 */
.L_x_3025:
[----:B---3--:R3:W4:Y:S02]  /*1f7a0*/  SYNCS.PHASECHK.TRANS64.TRYWAIT P0, [R3+URZ], R2 ;  /* 0x00000002030075a7 */ /* 0x008724000800017f */
[----:B----4-:R-:W-:Y:S05]  /*1f7b0*/  @!P0 NANOSLEEP.SYNCS 0x989680 ;  /* 0x009896800000895d */ /* 0x010fea0003900000 */
[----:B------:R-:W4:Y:S02]  /*1f7c0*/  @!P0 SYNCS.PHASECHK.TRANS64 P0, [R3+URZ], R2 ;  /* 0x00000002030085a7 */ /* 0x000f24000800007f */
[----:B----4-:R-:W-:Y:S05]  /*1f7d0*/  @!P0 BRA `(.L_x_3025) ;  /* 0xfffffffc00f08947 */ /* 0x010fea000383ffff */
.L_x_2616:
[----:B------:R-:W-:Y:S05]  /*1f7e0*/  BSYNC B9 ;  /* 0x0000000000097941 */ /* 0x000fea0003800000 */
.L_x_2613:
[----:B------:R-:W-:Y:S05]  /*1f7f0*/  EXIT ;  /* 0x000000000000794d */ /* 0x000fea0003800000 */
.L_x_2640:
[----:B0-----:R0:W1:Y:S02]  /*1f800*/  SYNCS.PHASECHK.TRANS64.TRYWAIT P5, [R64+URZ+0x28c90], R43 ;  /* 0x028c902b400075a7 */ /* 0x00106400080a017f */
[----:B-1----:R-:W-:Y:S05]  /*1f810*/  @!P5 NANOSLEEP.SYNCS 0x989680 ;  /* 0x009896800000d95d */ /* 0x002fea0003900000 */
[----:B------:R-:W1:Y:S02]  /*1f820*/  @!P5 SYNCS.PHASECHK.TRANS64 P5, [R64+URZ+0x28c90], R43 ;  /* 0x028c902b4000d5a7 */ /* 0x000e6400080a007f */
[----:B-1----:R-:W-:Y:S05]  /*1f830*/  @!P5 BRA `(.L_x_2640) ;  /* 0xfffffffc00f0d947 */ /* 0x002fea000383ffff */
[----:B------:R-:W-:Y:S05]  /*1f840*/  BRA `(.L_x_3026) ;  /* 0xfffffe30007c7947 */ /* 0x000fea000383ffff */
.L_x_2650:
[----:B0-----:R0:W1:Y:S02]  /*1f850*/  SYNCS.PHASECHK.TRANS64.TRYWAIT P5, [R64+URZ+0x28c90], R43 ;  /* 0x028c902b400075a7 */ /* 0x00106400080a017f */
[----:B-1----:R-:W-:Y:S05]  /*1f860*/  @!P5 NANOSLEEP.SYNCS 0x989680 ;  /* 0x009896800000d95d */ /* 0x002fea0003900000 */
[----:B------:R-:W1:Y:S02]  /*1f870*/  @!P5 SYNCS.PHASECHK.TRANS64 P5, [R64+URZ+0x28c90], R43 ;  /* 0x028c902b4000d5a7 */ /* 0x000e6400080a007f */
[----:B-1----:R-:W-:Y:S05]  /*1f880*/  @!P5 BRA `(.L_x_2650) ;  /* 0xfffffffc00f0d947 */ /* 0x002fea000383ffff */
[----:B------:R-:W-:Y:S05]  /*1f890*/  BRA `(.L_x_3027) ;  /* 0xfffffe3800f47947 */ /* 0x000fea000383ffff */
.L_x_2655:
[----:B0-----:R0:W1:Y:S02]  /*1f8a0*/  SYNCS.PHASECHK.TRANS64.TRYWAIT P5, [R64+URZ+0x28c90], R43 ;  /* 0x028c902b400075a7 */ /* 0x00106400080a017f */
[----:B-1----:R-:W-:Y:S05]  /*1f8b0*/  @!P5 NANOSLEEP.SYNCS 0x989680 ;  /* 0x009896800000d95d */ /* 0x002fea0003900000 */
[----:B------:R-:W1:Y:S02]  /*1f8c0*/  @!P5 SYNCS.PHASECHK.TRANS64 P5, [R64+URZ+0x28c90], R43 ;  /* 0x028c902b4000d5a7 */ /* 0x000e6400080a007f */
[----:B-1----:R-:W-:Y:S05]  /*1f8d0*/  @!P5 BRA `(.L_x_2655) ;  /* 0xfffffffc00f0d947 */ /* 0x002fea000383ffff */
[----:B------:R-:W-:Y:S05]  /*1f8e0*/  BRA `(.L_x_3028) ;  /* 0xfffffe44002c7947 */ /* 0x000fea000383ffff */
.L_x_2659:
[----:B--2---:R2:W0:Y:S02]  /*1f8f0*/  SYNCS.PHASECHK.TRANS64.TRYWAIT P5, [R64+URZ+0x28cb0], R43 ;  /* 0x028cb02b400075a7 */ /* 0x00442400080a017f */
[----:B0-----:R-:W-:Y:S05]  /*1f900*/  @!P5 NANOSLEEP.SYNCS 0x989680 ;  /* 0x009896800000d95d */ /* 0x001fea0003900000 */
[----:B------:R-:W0:Y:S02]  /*1f910*/  @!P5 SYNCS.PHASECHK.TRANS64 P5, [R64+URZ+0x28cb0], R43 ;  /* 0x028cb02b4000d5a7 */ /* 0x000e2400080a007f */
[----:B0-----:R-:W-:Y:S05]  /*1f920*/  @!P5 BRA `(.L_x_2659) ;  /* 0xfffffffc00f0d947 */ /* 0x001fea000383ffff */
[----:B------:R-:W-:Y:S05]  /*1f930*/  BRA `(.L_x_3029) ;  /* 0xfffffe4400a87947 */ /* 0x000fea000383ffff */
.L_x_2678:
[----:B0-----:R0:W1:Y:S02]  /*1f940*/  SYNCS.PHASECHK.TRANS64.TRYWAIT P1, [R22+URZ+0x28c50], R3 ;  /* 0x028c5003160075a7 */ /* 0x001064000802017f */
[----:B-1----:R-:W-:Y:S05]  /*1f950*/  @!P1 NANOSLEEP.SYNCS 0x989680 ;  /* 0x009896800000995d */ /* 0x002fea0003900000 */
[----:B------:R-:W1:Y:S02]  /*1f960*/  @!P1 SYNCS.PHASECHK.TRANS64 P1, [R22+URZ+0x28c50], R3 ;  /* 0x028c5003160095a7 */ /* 0x000e64000802007f */
[----:B-1----:R-:W-:Y:S05]  /*1f970*/  @!P1 BRA `(.L_x_2678) ;  /* 0xfffffffc00f09947 */ /* 0x002fea000383ffff */
[----:B------:R-:W-:Y:S05]  /*1f980*/  BRA `(.L_x_3030) ;  /* 0xfffffe5400d07947 */ /* 0x000fea000383ffff */
.L_x_2685:
[----:B-1----:R1:W2:Y:S02]  /*1f990*/  SYNCS.PHASECHK.TRANS64.TRYWAIT P2, [R0+URZ+0x28c50], R5 ;  /* 0x028c5005000075a7 */ /* 0x0022a4000804017f */
[----:B--2---:R-:W-:Y:S05]  /*1f9a0*/  @!P2 NANOSLEEP.SYNCS 0x989680 ;  /* 0x009896800000a95d */ /* 0x004fea0003900000 */
[----:B------:R-:W2:Y:S02]  /*1f9b0*/  @!P2 SYNCS.PHASECHK.TRANS64 P2, [R0+URZ+0x28c50], R5 ;  /* 0x028c50050000a5a7 */ /* 0x000ea4000804007f */
[----:B--2---:R-:W-:Y:S05]  /*1f9c0*/  @!P2 BRA `(.L_x_2685) ;  /* 0xfffffffc00f0a947 */ /* 0x004fea000383ffff */
[----:B------:R-:W-:Y:S05]  /*1f9d0*/  BRA `(.L_x_2684) ;  /* 0xfffffe6000f87947 */ /* 0x000fea000383ffff */
.L_x_2706:
        /* <DEDUP_REMOVED lines=8> */
.L_x_3032:
[----:B------:R-:W-:Y:S05]  /*1fa60*/  BSYNC B1 ;  /* 0x0000000000017941 */ /* 0x000fea0003800000 */
.L_x_3031:
        /* <DEDUP_REMOVED lines=8> */
.L_x_3033:
[----:B------:R-:W-:Y:S02]  /*1faf0*/  IMAD.MOV.U32 R13, RZ, RZ, R8 ;  /* 0x000000ffff0d7224 */ /* 0x000fe400078e0008 */
[----:B------:R-:W-:-:S07]  /*1fb00*/  IMAD.MOV.U32 R0, RZ, RZ, R14 ;  /* 0x000000ffff007224 */ /* 0x000fce00078e000e */
[----:B------:R-:W-:Y:S05]  /*1fb10*/  WARPSYNC.COLLECTIVE R15, `(.L_x_3034) ;  /* 0x000000000f087348 */ /* 0x000fea0003c00000 */
[----:B------:R0:W1:Y:S02]  /*1fb20*/  SHFL.IDX P6, R14, R13, R12, R11 ;  /* 0x0000000c0d0e7389 */ /* 0x00006400000c000b */
[----:B01----:R-:W-:Y:S01]  /*1fb30*/  ENDCOLLECTIVE ;  /* 0x000000000000791b */ /* 0x003fe20003800000 */
.L_x_3034:
[----:B------:R-:W-:Y:S02]  /*1fb40*/  IMAD.MOV.U32 R13, RZ, RZ, R7 ;  /* 0x000000ffff0d7224 */ /* 0x000fe400078e0007 */
[----:B------:R-:W-:-:S07]  /*1fb50*/  IMAD.MOV.U32 R5, RZ, RZ, R14 ;  /* 0x000000ffff057224 */ /* 0x000fce00078e000e */
[----:B------:R-:W-:Y:S05]  /*1fb60*/  WARPSYNC.COLLECTIVE R15, `(.L_x_3035) ;  /* 0x000000000f087348 */ /* 0x000fea0003c00000 */
[----:B------:R0:W1:Y:S02]  /*1fb70*/  SHFL.IDX P6, R14, R13, R12, R11 ;  /* 0x0000000c0d0e7389 */ /* 0x00006400000c000b */
[----:B01----:R-:W-:Y:S01]  /*1fb80*/  ENDCOLLECTIVE ;  /* 0x000000000000791b */ /* 0x003fe20003800000 */
.L_x_3035:
[----:B------:R-:W-:Y:S05]  /*1fb90*/  BRA `(.L_x_3036) ;  /* 0xfffffe7c007c7947 */ /* 0x000fea000383ffff */
.L_x_2709:
[----:B------:R-:W-:Y:S01]  /*1fba0*/  BSSY B1, `(.L_x_3037) ;  /* 0x0000008000017945 */ /* 0x000fe20003800000 */
[----:B------:R-:W-:Y:S02]  /*1fbb0*/  IMAD.MOV.U32 R13, RZ, RZ, R6 ;  /* 0x000000ffff0d7224 */ /* 0x000fe400078e0006 */
[----:B------:R-:W-:Y:S02]  /*1fbc0*/  IMAD.MOV.U32 R12, RZ, RZ, 0x1 ;  /* 0x00000001ff0c7424 */ /* 0x000fe400078e00ff */
[----:B------:R-:W-:Y:S02]  /*1fbd0*/  IMAD.MOV.U32 R11, RZ, RZ, 0x1c1f ;  /* 0x00001c1fff0b7424 */ /* 0x000fe400078e00ff */
[----:B------:R-:W-:-:S07]  /*1fbe0*/  IMAD.MOV.U32 R15, RZ, RZ, -0x1 ;  /* 0xffffffffff0f7424 */ /* 0x000fce00078e00ff */
[----:B0---4-:R-:W-:Y:S05]  /*1fbf0*/  WARPSYNC.COLLECTIVE R15, `(.L_x_3038) ;  /* 0x000000000f087348 */ /* 0x011fea0003c00000 */
[----:B----4-:R1:W2:Y:S02]  /*1fc00*/  SHFL.IDX P6, R14, R13, R12, R11 ;  /* 0x0000000c0d0e7389 */ /* 0x0102a400000c000b */
[----:B012---:R-:W-:Y:S01]  /*1fc10*/  ENDCOLLECTIVE ;  /* 0x000000000000791b */ /* 0x007fe20003800000 */
.L_x_3038:
[----:B------:R-:W-:Y:S05]  /*1fc20*/  BSYNC B1 ;  /* 0x0000000000017941 */ /* 0x000fea0003800000 */
.L_x_3037:
[----:B------:R-:W-:Y:S02]  /*1fc30*/  IMAD.MOV.U32 R13, RZ, RZ, R4 ;  /* 0x000000ffff0d7224 */ /* 0x000fe400078e0004 */
[----:B------:R-:W-:Y:S02]  /*1fc40*/  IMAD.MOV.U32 R12, RZ, RZ, 0x1 ;  /* 0x00000001ff0c7424 */ /* 0x000fe400078e00ff */
[----:B------:R-:W-:Y:S02]  /*1fc50*/  IMAD.MOV.U32 R11, RZ, RZ, 0x1c1f ;  /* 0x00001c1fff0b7424 */ /* 0x000fe400078e00ff */
[----:B------:R-:W-:Y:S02]  /*1fc60*/  IMAD.MOV.U32 R15, RZ, RZ, -0x1 ;  /* 0xffffffffff0f7424 */ /* 0x000fe400078e00ff */
[----:B------:R-:W-:-:S07]  /*1fc70*/  IMAD.MOV.U32 R3, RZ, RZ, R14 ;  /* 0x000000ffff037224 */ /* 0x000fce00078e000e */
[----:B------:R-:W-:Y:S05]  /*1fc80*/  WARPSYNC.COLLECTIVE R15, `(.L_x_3039) ;  /* 0x000000000f087348 */ /* 0x000fea0003c00000 */
[----:B------:R0:W1:Y:S02]  /*1fc90*/  SHFL.IDX P6, R14, R13, R12, R11 ;  /* 0x0000000c0d0e7389 */ /* 0x00006400000c000b */
[----:B01----:R-:W-:Y:S01]  /*1fca0*/  ENDCOLLECTIVE ;  /* 0x000000000000791b */ /* 0x003fe20003800000 */
.L_x_3039:
[----:B------:R-:W-:Y:S02]  /*1fcb0*/  IMAD.MOV.U32 R13, RZ, RZ, R8 ;  /* 0x000000ffff0d7224 */ /* 0x000fe400078e0008 */
[----:B------:R-:W-:-:S07]  /*1fcc0*/  IMAD.MOV.U32 R0, RZ, RZ, R14 ;  /* 0x000000ffff007224 */ /* 0x000fce00078e000e */
[----:B------:R-:W-:Y:S05]  /*1fcd0*/  WARPSYNC.COLLECTIVE R15, `(.L_x_3040) ;  /* 0x000000000f087348 */ /* 0x000fea0003c00000 */
[----:B------:R0:W1:Y:S02]  /*1fce0*/  SHFL.IDX P6, R14, R13, R12, R11 ;  /* 0x0000000c0d0e7389 */ /* 0x00006400000c000b */
[----:B01----:R-:W-:Y:S01]  /*1fcf0*/  ENDCOLLECTIVE ;  /* 0x000000000000791b */ /* 0x003fe20003800000 */
.L_x_3040:
[----:B------:R-:W-:Y:S02]  /*1fd00*/  IMAD.MOV.U32 R13, RZ, RZ, R7 ;  /* 0x000000ffff0d7224 */ /* 0x000fe400078e0007 */
[----:B------:R-:W-:-:S07]  /*1fd10*/  IMAD.MOV.U32 R5, RZ, RZ, R14 ;  /* 0x000000ffff057224 */ /* 0x000fce00078e000e */
[----:B------:R-:W-:Y:S05]  /*1fd20*/  WARPSYNC.COLLECTIVE R15, `(.L_x_3041) ;  /* 0x000000000f087348 */ /* 0x000fea0003c00000 */
[----:B------:R0:W1:Y:S02]  /*1fd30*/  SHFL.IDX P6, R14, R13, R12, R11 ;  /* 0x0000000c0d0e7389 */ /* 0x00006400000c000b */
[----:B01----:R-:W-:Y:S01]  /*1fd40*/  ENDCOLLECTIVE ;  /* 0x000000000000791b */ /* 0x003fe20003800000 */
.L_x_3041:
[----:B------:R-:W-:Y:S05]  /*1fd50*/  BRA `(.L_x_3042) ;  /* 0xfffffe7c00d87947 */ /* 0x000fea000383ffff */
.L_x_2713:
[----:B0-----:R0:W1:Y:S02]  /*1fd60*/  SYNCS.PHASECHK.TRANS64.TRYWAIT P0, [R2+URZ+0x28c00], R35 ;  /* 0x028c0023020075a7 */ /* 0x001064000800017f */
[----:B-1----:R-:W-:Y:S05]  /*1fd70*/  @!P0 NANOSLEEP.SYNCS 0x989680 ;  /* 0x009896800000895d */ /* 0x002fea0003900000 */
[----:B------:R-:W1:Y:S02]  /*1fd80*/  @!P0 SYNCS.PHASECHK.TRANS64 P0, [R2+URZ+0x28c00], R35 ;  /* 0x028c0023020085a7 */ /* 0x000e64000800007f */
[----:B-1----:R-:W-:Y:S05]  /*1fd90*/  @!P0 BRA `(.L_x_2713) ;  /* 0xfffffffc00f08947 */ /* 0x002fea000383ffff */
[----:B------:R-:W-:Y:S05]  /*1fda0*/  BRA `(.L_x_3043) ;  /* 0xfffffe8000c07947 */ /* 0x000fea000383ffff */
.L_x_2721:
        /* <DEDUP_REMOVED lines=8> */
.L_x_3045:
[----:B------:R-:W-:Y:S05]  /*1fe30*/  BSYNC B1 ;  /* 0x0000000000017941 */ /* 0x000fea0003800000 */
.L_x_3044:
        /* <DEDUP_REMOVED lines=8> */
.L_x_3046:
[----:B------:R-:W-:Y:S02]  /*1fec0*/  IMAD.MOV.U32 R13, RZ, RZ, R7 ;  /* 0x000000ffff0d7224 */ /* 0x000fe400078e0007 */
[----:B------:R-:W-:-:S07]  /*1fed0*/  IMAD.MOV.U32 R0, RZ, RZ, R14 ;  /* 0x000000ffff007224 */ /* 0x000fce00078e000e */
[----:B------:R-:W-:Y:S05]  /*1fee0*/  WARPSYNC.COLLECTIVE R15, `(.L_x_3047) ;  /* 0x000000000f087348 */ /* 0x000fea0003c00000 */
[----:B------:R0:W1:Y:S02]  /*1fef0*/  SHFL.IDX P6, R14, R13, R12, R11 ;  /* 0x0000000c0d0e7389 */ /* 0x00006400000c000b */
[----:B01----:R-:W-:Y:S01]  /*1ff00*/  ENDCOLLECTIVE ;  /* 0x000000000000791b */ /* 0x003fe20003800000 */
.L_x_3047:
[----:B------:R-:W-:Y:S02]  /*1ff10*/  IMAD.MOV.U32 R10, RZ, RZ, R0 ;  /* 0x000000ffff0a7224 */ /* 0x000fe400078e0000 */
[----:B------:R-:W-:Y:S02]  /*1ff20*/  IMAD.MOV.U32 R13, RZ, RZ, R9 ;  /* 0x000000ffff0d7224 */ /* 0x000fe400078e0009 */
[----:B------:R-:W-:-:S07]  /*1ff30*/  IMAD.MOV.U32 R5, RZ, RZ, R14 ;  /* 0x000000ffff057224 */ /* 0x000fce00078e000e */
[----:B------:R-:W-:Y:S05]  /*1ff40*/  WARPSYNC.COLLECTIVE R15, `(.L_x_3048) ;  /* 0x000000000f087348 */ /* 0x000fea0003c00000 */
[----:B------:R0:W1:Y:S02]  /*1ff50*/  SHFL.IDX P6, R14, R13, R12, R11 ;  /* 0x0000000c0d0e7389 */ /* 0x00006400000c000b */
[----:B01----:R-:W-:Y:S01]  /*1ff60*/  ENDCOLLECTIVE ;  /* 0x000000000000791b */ /* 0x003fe20003800000 */
.L_x_3048:
[----:B------:R-:W-:Y:S01]  /*1ff70*/  IMAD.MOV.U32 R11, RZ, RZ, R3 ;  /* 0x000000ffff0b7224 */ /* 0x000fe200078e0003 */
[----:B------:R-:W-:Y:S06]  /*1ff80*/  BRA `(.L_x_3049) ;  /* 0xfffffe9000147947 */ /* 0x000fec000383ffff */
.L_x_2724:
[----:B------:R-:W-:Y:S01]  /*1ff90*/  BSSY B1, `(.L_x_3050) ;  /* 0x0000008000017945 */ /* 0x000fe20003800000 */
[----:B------:R-:W-:Y:S02]  /*1ffa0*/  IMAD.MOV.U32 R13, RZ, RZ, R8 ;  /* 0x000000ffff0d7224 */ /* 0x000fe400078e0008 */
[----:B------:R-:W-:Y:S02]  /*1ffb0*/  IMAD.MOV.U32 R12, RZ, RZ, 0x1 ;  /* 0x00000001ff0c7424 */ /* 0x000fe400078e00ff */
[----:B0-----:R-:W-:Y:S02]  /*1ffc0*/  IMAD.MOV.U32 R11, RZ, RZ, 0x1c1f ;  /* 0x00001c1fff0b7424 */ /* 0x001fe400078e00ff */
[----:B------:R-:W-:-:S07]  /*1ffd0*/  IMAD.MOV.U32 R15, RZ, RZ, -0x1 ;  /* 0xffffffffff0f7424 */ /* 0x000fce00078e00ff */
[----:B----4-:R-:W-:Y:S05]  /*1ffe0*/  WARPSYNC.COLLECTIVE R15, `(.L_x_3051) ;  /* 0x000000000f087348 */ /* 0x010fea0003c00000 */
[----:B----4-:R0:W1:Y:S02]  /*1fff0*/  SHFL.IDX P6, R14, R13, R12, R11 ;  /* 0x0000000c0d0e7389 */ /* 0x01006400000c000b */
[----:B01----:R-:W-:Y:S01]  /*20000*/  ENDCOLLECTIVE ;  /* 0x000000000000791b */ /* 0x003fe20003800000 */
.L_x_3051:
[----:B------:R-:W-:Y:S05]  /*20010*/  BSYNC B1 ;  /* 0x0000000000017941 */ /* 0x000fea0003800000 */
.L_x_3050:
        /* <DEDUP_REMOVED lines=8> */
.L_x_3052:
[----:B------:R-:W-:Y:S02]  /*200a0*/  IMAD.MOV.U32 R13, RZ, RZ, R7 ;  /* 0x000000ffff0d7224 */ /* 0x000fe400078e0007 */
[----:B------:R-:W-:-:S07]  /*200b0*/  IMAD.MOV.U32 R0, RZ, RZ, R14 ;  /* 0x000000ffff007224 */ /* 0x000fce00078e000e */
[----:B------:R-:W-:Y:S05]  /*200c0*/  WARPSYNC.COLLECTIVE R15, `(.L_x_3053) ;  /* 0x000000000f087348 */ /* 0x000fea0003c00000 */
[----:B------:R0:W1:Y:S02]  /*200d0*/  SHFL.IDX P6, R14, R13, R12, R11 ;  /* 0x0000000c0d0e7389 */ /* 0x00006400000c000b */
[----:B01----:R-:W-:Y:S01]  /*200e0*/  ENDCOLLECTIVE ;  /* 0x000000000000791b */ /* 0x003fe20003800000 */
.L_x_3053:
[----:B------:R-:W-:Y:S02]  /*200f0*/  IMAD.MOV.U32 R13, RZ, RZ, R9 ;  /* 0x000000ffff0d7224 */ /* 0x000fe400078e0009 */
[----:B------:R-:W-:-:S07]  /*20100*/  IMAD.MOV.U32 R7, RZ, RZ, R14 ;  /* 0x000000ffff077224 */ /* 0x000fce00078e000e */
[----:B------:R-:W-:Y:S05]  /*20110*/  WARPSYNC.COLLECTIVE R15, `(.L_x_3054) ;  /* 0x000000000f087348 */ /* 0x000fea0003c00000 */
[----:B------:R0:W1:Y:S02]  /*20120*/  SHFL.IDX P6, R14, R13, R12, R11 ;  /* 0x0000000c0d0e7389 */ /* 0x00006400000c000b */
[----:B01----:R-:W-:Y:S01]  /*20130*/  ENDCOLLECTIVE ;  /* 0x000000000000791b */ /* 0x003fe20003800000 */
.L_x_3054:
[----:B------:R-:W-:Y:S02]  /*20140*/  IMAD.MOV.U32 R12, RZ, RZ, R0 ;  /* 0x000000ffff0c7224 */ /* 0x000fe400078e0000 */
[----:B------:R-:W-:Y:S01]  /*20150*/  IMAD.MOV.U32 R13, RZ, RZ, R3 ;  /* 0x000000ffff0d7224 */ /* 0x000fe200078e0003 */
[----:B------:R-:W-:Y:S06]  /*20160*/  BRA `(.L_x_3055) ;  /* 0xfffffe9000387947 */ /* 0x000fec000383ffff */
.L_x_2728:
[----:B0-----:R0:W1:Y:S02]  /*20170*/  SYNCS.PHASECHK.TRANS64.TRYWAIT P1, [R2+URZ+0x28c00], R3 ;  /* 0x028c0003020075a7 */ /* 0x001064000802017f */
[----:B-1----:R-:W-:Y:S05]  /*20180*/  @!P1 NANOSLEEP.SYNCS 0x989680 ;  /* 0x009896800000995d */ /* 0x002fea0003900000 */
[----:B------:R-:W1:Y:S02]  /*20190*/  @!P1 SYNCS.PHASECHK.TRANS64 P1, [R2+URZ+0x28c00], R3 ;  /* 0x028c0003020095a7 */ /* 0x000e64000802007f */
[----:B-1----:R-:W-:Y:S05]  /*201a0*/  @!P1 BRA `(.L_x_2728) ;  /* 0xfffffffc00f09947 */ /* 0x002fea000383ffff */
[----:B------:R-:W-:Y:S05]  /*201b0*/  BRA `(.L_x_3056) ;  /* 0xfffffe9000d87947 */ /* 0x000fea000383ffff */
.L_x_2734:
[----:B--2---:R2:W3:Y:S02]  /*201c0*/  SYNCS.PHASECHK.TRANS64.TRYWAIT P2, [R14+URZ+0x28c30], R57 ;  /* 0x028c30390e0075a7 */ /* 0x0044e4000804017f */
[----:B---3--:R-:W-:Y:S05]  /*201d0*/  @!P2 NANOSLEEP.SYNCS 0x989680 ;  /* 0x009896800000a95d */ /* 0x008fea0003900000 */
[----:B------:R-:W3:Y:S02]  /*201e0*/  @!P2 SYNCS.PHASECHK.TRANS64 P2, [R14+URZ+0x28c30], R57 ;  /* 0x028c30390e00a5a7 */ /* 0x000ee4000804007f */
[----:B---3--:R-:W-:Y:S05]  /*201f0*/  @!P2 BRA `(.L_x_2734) ;  /* 0xfffffffc00f0a947 */ /* 0x008fea000383ffff */
[----:B------:R-:W-:Y:S05]  /*20200*/  BRA `(.L_x_2733) ;  /* 0xfffffea000707947 */ /* 0x000fea000383ffff */
.L_x_2747:
[----:B-1----:R1:W4:Y:S02]  /*20210*/  SYNCS.PHASECHK.TRANS64.TRYWAIT P3, [R14+URZ+0x28c50], R57 ;  /* 0x028c50390e0075a7 */ /* 0x002324000806017f */
[----:B----4-:R-:W-:Y:S05]  /*20220*/  @!P3 NANOSLEEP.SYNCS 0x989680 ;  /* 0x009896800000b95d */ /* 0x010fea0003900000 */
[----:B------:R-:W4:Y:S02]  /*20230*/  @!P3 SYNCS.PHASECHK.TRANS64 P3, [R14+URZ+0x28c50], R57 ;  /* 0x028c50390e00b5a7 */ /* 0x000f24000806007f */
[----:B----4-:R-:W-:Y:S05]  /*20240*/  @!P3 BRA `(.L_x_2747) ;  /* 0xfffffffc00f0b947 */ /* 0x010fea000383ffff */
[----:B------:R-:W-:Y:S05]  /*20250*/  BRA `(.L_x_2746) ;  /* 0xfffffebc00587947 */ /* 0x000fea000383ffff */
.L_x_2759:
[----:B-1----:R1:W2:Y:S02]  /*20260*/  SYNCS.PHASECHK.TRANS64.TRYWAIT P3, [R212+URZ+0x28c30], R213 ;  /* 0x028c30d5d40075a7 */ /* 0x0022a4000806017f */
[----:B--2---:R-:W-:Y:S05]  /*20270*/  @!P3 NANOSLEEP.SYNCS 0x989680 ;  /* 0x009896800000b95d */ /* 0x004fea0003900000 */
[----:B------:R-:W2:Y:S02]  /*20280*/  @!P3 SYNCS.PHASECHK.TRANS64 P3, [R212+URZ+0x28c30], R213 ;  /* 0x028c30d5d400b5a7 */ /* 0x000ea4000806007f */
[----:B--2---:R-:W-:Y:S05]  /*20290*/  @!P3 BRA `(.L_x_2759) ;  /* 0xfffffffc00f0b947 */ /* 0x004fea000383ffff */
[----:B------:R-:W-:Y:S05]  /*202a0*/  BRA `(.L_x_2758) ;  /* 0xfffffec000d07947 */ /* 0x000fea000383ffff */
.L_x_2772:
[----:B---3--:R3:W4:Y:S02]  /*202b0*/  SYNCS.PHASECHK.TRANS64.TRYWAIT P3, [R212+URZ+0x28c50], R213 ;  /* 0x028c50d5d40075a7 */ /* 0x008724000806017f */
[----:B----4-:R-:W-:Y:S05]  /*202c0*/  @!P3 NANOSLEEP.SYNCS 0x989680 ;  /* 0x009896800000b95d */ /* 0x010fea0003900000 */
[----:B------:R-:W4:Y:S02]  /*202d0*/  @!P3 SYNCS.PHASECHK.TRANS64 P3, [R212+URZ+0x28c50], R213 ;  /* 0x028c50d5d400b5a7 */ /* 0x000f24000806007f */
[----:B----4-:R-:W-:Y:S05]  /*202e0*/  @!P3 BRA `(.L_x_2772) ;  /* 0xfffffffc00f0b947 */ /* 0x010fea000383ffff */
[----:B------:R-:W-:Y:S05]  /*202f0*/  BRA `(.L_x_2771) ;  /* 0xfffffee000d47947 */ /* 0x000fea000383ffff */
.L_x_2785:
[----:B--2---:R2:W3:Y:S02]  /*20300*/  SYNCS.PHASECHK.TRANS64.TRYWAIT P3, [R14+URZ+0x28c30], R207 ;  /* 0x028c30cf0e0075a7 */ /* 0x0044e4000806017f */
[----:B---3--:R-:W-:Y:S05]  /*20310*/  @!P3 NANOSLEEP.SYNCS 0x989680 ;  /* 0x009896800000b95d */ /* 0x008fea0003900000 */
[----:B------:R-:W3:Y:S02]  /*20320*/  @!P3 SYNCS.PHASECHK.TRANS64 P3, [R14+URZ+0x28c30], R207 ;  /* 0x028c30cf0e00b5a7 */ /* 0x000ee4000806007f */
[----:B---3--:R-:W-:Y:S05]  /*20330*/  @!P3 BRA `(.L_x_2785) ;  /* 0xfffffffc00f0b947 */ /* 0x008fea000383ffff */
[----:B------:R-:W-:Y:S05]  /*20340*/  BRA `(.L_x_2784) ;  /* 0xfffffee800987947 */ /* 0x000fea000383ffff */
.L_x_2790:
[----:B-1----:R1:W3:Y:S02]  /*20350*/  SYNCS.PHASECHK.TRANS64.TRYWAIT P3, [R14+URZ+0x28c50], R207 ;  /* 0x028c50cf0e0075a7 */ /* 0x0022e4000806017f */
[----:B---3--:R-:W-:Y:S05]  /*20360*/  @!P3 NANOSLEEP.SYNCS 0x989680 ;  /* 0x009896800000b95d */ /* 0x008fea0003900000 */
[----:B------:R-:W3:Y:S02]  /*20370*/  @!P3 SYNCS.PHASECHK.TRANS64 P3, [R14+URZ+0x28c50], R207 ;  /* 0x028c50cf0e00b5a7 */ /* 0x000ee4000806007f */
[----:B---3--:R-:W-:Y:S05]  /*20380*/  @!P3 BRA `(.L_x_2790) ;  /* 0xfffffffc00f0b947 */ /* 0x008fea000383ffff */
[----:B------:R-:W-:Y:S05]  /*20390*/  BRA `(.L_x_2789) ;  /* 0xfffffefc00f47947 */ /* 0x000fea000383ffff */
.L_x_2798:
[----:B--2---:R2:W3:Y:S02]  /*203a0*/  SYNCS.PHASECHK.TRANS64.TRYWAIT P2, [R206+URZ+0x28c30], R207 ;  /* 0x028c30cfce0075a7 */ /* 0x0044e4000804017f */
[----:B---3--:R-:W-:Y:S05]  /*203b0*/  @!P2 NANOSLEEP.SYNCS 0x989680 ;  /* 0x009896800000a95d */ /* 0x008fea0003900000 */
[----:B------:R-:W3:Y:S02]  /*203c0*/  @!P2 SYNCS.PHASECHK.TRANS64 P2, [R206+URZ+0x28c30], R207 ;  /* 0x028c30cfce00a5a7 */ /* 0x000ee4000804007f */
[----:B---3--:R-:W-:Y:S05]  /*203d0*/  @!P2 BRA `(.L_x_2798) ;  /* 0xfffffffc00f0a947 */ /* 0x008fea000383ffff */
[----:B------:R-:W-:Y:S05]  /*203e0*/  BRA `(.L_x_2797) ;  /* 0xffffff0400047947 */ /* 0x000fea000383ffff */
.L_x_2811:
[----:B-1----:R1:W2:Y:S02]  /*203f0*/  SYNCS.PHASECHK.TRANS64.TRYWAIT P2, [R206+URZ+0x28c50], R207 ;  /* 0x028c50cfce0075a7 */ /* 0x0022a4000804017f */
[----:B--2---:R-:W-:Y:S05]  /*20400*/  @!P2 NANOSLEEP.SYNCS 0x989680 ;  /* 0x009896800000a95d */ /* 0x004fea0003900000 */
[----:B------:R-:W2:Y:S02]  /*20410*/  @!P2 SYNCS.PHASECHK.TRANS64 P2, [R206+URZ+0x28c50], R207 ;  /* 0x028c50cfce00a5a7 */ /* 0x000ea4000804007f */
[----:B--2---:R-:W-:Y:S05]  /*20420*/  @!P2 BRA `(.L_x_2811) ;  /* 0xfffffffc00f0a947 */ /* 0x004fea000383ffff */
[----:B------:R-:W-:Y:S05]  /*20430*/  BRA `(.L_x_2810) ;  /* 0xffffff2400107947 */ /* 0x000fea000383ffff */
.L_x_2849:
        /* <DEDUP_REMOVED lines=11> */
.L_x_3058:
[----:B------:R-:W-:Y:S05]  /*204f0*/  BSYNC B1 ;  /* 0x0000000000017941 */ /* 0x000fea0003800000 */
.L_x_3057:
[----:B------:R-:W-:Y:S05]  /*20500*/  BRA `(.L_x_3059) ;  /* 0xffffff7400ec7947 */ /* 0x000fea000383ffff */
.L_x_2851:
[----:B------:R-:W-:Y:S01]  /*20510*/  BSSY B1, `(.L_x_3060) ;  /* 0x0000006000017945 */ /* 0x000fe20003800000 */
[----:B------:R-:W-:-:S07]  /*20520*/  IMAD.MOV.U32 R15, RZ, RZ, -0x1 ;  /* 0xffffffffff0f7424 */ /* 0x000fce00078e00ff */
[----:B0-----:R-:W-:Y:S05]  /*20530*/  WARPSYNC.COLLECTIVE R15, `(.L_x_3061) ;  /* 0x000000000f0c7348 */ /* 0x001fea0003c00000 */
[----:B------:R-:W-:Y:S02]  /*20540*/  ELECT P6, UR62, PT ;  /* 0x00000000003e782f */ /* 0x000fe400038c0000 */
[----:B------:R-:W-:Y:S01]  /*20550*/  MOV R14, UR62 ;  /* 0x0000003e000e7c02 */ /* 0x000fe20008000f00 */
[----:B0-----:R-:W-:Y:S10]  /*20560*/  ENDCOLLECTIVE ;  /* 0x000000000000791b */ /* 0x001ff40003800000 */
.L_x_3061:
[----:B------:R-:W-:Y:S05]  /*20570*/  BSYNC B1 ;  /* 0x0000000000017941 */ /* 0x000fea0003800000 */
.L_x_3060:
[----:B------:R-:W-:Y:S05]  /*20580*/  BRA `(.L_x_2850) ;  /* 0xffffff7400e47947 */ /* 0x000fea000383ffff */
.L_x_2853:
[----:B0-----:R-:W2:Y:S02]  /*20590*/  LDL R6, [R1] ;  /* 0x0000000001067983 */ /* 0x001ea40000100800 */
[----:B--2---:R0:W1:Y:S02]  /*205a0*/  SYNCS.PHASECHK.TRANS64.TRYWAIT P0, [R6+URZ+0x28c20], R5 ;  /* 0x028c2005060075a7 */ /* 0x004064000800017f */
[----:B-1----:R-:W-:Y:S05]  /*205b0*/  @!P0 NANOSLEEP.SYNCS 0x989680 ;  /* 0x009896800000895d */ /* 0x002fea0003900000 */
[----:B------:R-:W1:Y:S02]  /*205c0*/  @!P0 SYNCS.PHASECHK.TRANS64 P0, [R6+URZ+0x28c20], R5 ;  /* 0x028c2005060085a7 */ /* 0x000e64000800007f */
[----:B-1----:R-:W-:Y:S05]  /*205d0*/  @!P0 BRA `(.L_x_2853) ;  /* 0xfffffffc00ec8947 */ /* 0x002fea000383ffff */
[----:B------:R-:W-:Y:S05]  /*205e0*/  BRA `(.L_x_3062) ;  /* 0xffffff7400f47947 */ /* 0x000fea000383ffff */
.L_x_2857:
[----:B0-----:R0:W1:Y:S02]  /*205f0*/  SYNCS.PHASECHK.TRANS64.TRYWAIT P0, [R6+URZ+0x28ca0], R9 ;  /* 0x028ca009060075a7 */ /* 0x001064000800017f */
[----:B-1----:R-:W-:Y:S05]  /*20600*/  @!P0 NANOSLEEP.SYNCS 0x989680 ;  /* 0x009896800000895d */ /* 0x002fea0003900000 */
[----:B------:R-:W1:Y:S02]  /*20610*/  @!P0 SYNCS.PHASECHK.TRANS64 P0, [R6+URZ+0x28ca0], R9 ;  /* 0x028ca009060085a7 */ /* 0x000e64000800007f */
[----:B-1----:R-:W-:Y:S05]  /*20620*/  @!P0 BRA `(.L_x_2857) ;  /* 0xfffffffc00f08947 */ /* 0x002fea000383ffff */
[----:B------:R-:W-:Y:S05]  /*20630*/  BRA `(.L_x_3063) ;  /* 0xffffff7800187947 */ /* 0x000fea000383ffff */
.L_x_2862:
[----:B-1----:R1:W2:Y:S02]  /*20640*/  SYNCS.PHASECHK.TRANS64.TRYWAIT P0, [R6+URZ+0x28cc0], R9 ;  /* 0x028cc009060075a7 */ /* 0x0022a4000800017f */
[----:B--2---:R-:W-:Y:S05]  /*20650*/  @!P0 NANOSLEEP.SYNCS 0x989680 ;  /* 0x009896800000895d */ /* 0x004fea0003900000 */
[----:B------:R-:W2:Y:S02]  /*20660*/  @!P0 SYNCS.PHASECHK.TRANS64 P0, [R6+URZ+0x28cc0], R9 ;  /* 0x028cc009060085a7 */ /* 0x000ea4000800007f */
[----:B--2---:R-:W-:Y:S05]  /*20670*/  @!P0 BRA `(.L_x_2862) ;  /* 0xfffffffc00f08947 */ /* 0x004fea000383ffff */
[----:B------:R-:W-:Y:S05]  /*20680*/  BRA `(.L_x_3064) ;  /* 0xffffff78009c7947 */ /* 0x000fea000383ffff */
.L_x_2876:
[----:B0-----:R0:W1:Y:S02]  /*20690*/  SYNCS.PHASECHK.TRANS64.TRYWAIT P1, [R5+URZ+0x28ca0], R6 ;  /* 0x028ca006050075a7 */ /* 0x001064000802017f */
[----:B-1----:R-:W-:Y:S05]  /*206a0*/  @!P1 NANOSLEEP.SYNCS 0x989680 ;  /* 0x009896800000995d */ /* 0x002fea0003900000 */
[----:B------:R-:W1:Y:S02]  /*206b0*/  @!P1 SYNCS.PHASECHK.TRANS64 P1, [R5+URZ+0x28ca0], R6 ;  /* 0x028ca006050095a7 */ /* 0x000e64000802007f */
[----:B-1----:R-:W-:Y:S05]  /*206c0*/  @!P1 BRA `(.L_x_2876) ;  /* 0xfffffffc00f09947 */ /* 0x002fea000383ffff */
[----:B------:R-:W-:Y:S05]  /*206d0*/  BRA `(.L_x_3065) ;  /* 0xffffff8400247947 */ /* 0x000fea000383ffff */
.L_x_2881:
[----:B-1----:R1:W2:Y:S02]  /*206e0*/  SYNCS.PHASECHK.TRANS64.TRYWAIT P1, [R5+URZ+0x28cc0], R6 ;  /* 0x028cc006050075a7 */ /* 0x0022a4000802017f */
[----:B--2---:R-:W-:Y:S05]  /*206f0*/  @!P1 NANOSLEEP.SYNCS 0x989680 ;  /* 0x009896800000995d */ /* 0x004fea0003900000 */
[----:B------:R-:W2:Y:S02]  /*20700*/  @!P1 SYNCS.PHASECHK.TRANS64 P1, [R5+URZ+0x28cc0], R6 ;  /* 0x028cc006050095a7 */ /* 0x000ea4000802007f */
[----:B--2---:R-:W-:Y:S05]  /*20710*/  @!P1 BRA `(.L_x_2881) ;  /* 0xfffffffc00f09947 */ /* 0x004fea000383ffff */
[----:B------:R-:W-:Y:S05]  /*20720*/  BRA `(.L_x_3066) ;  /* 0xffffff8400a47947 */ /* 0x000fea000383ffff */
.L_x_2909:
        /* <DEDUP_REMOVED lines=11> */
.L_x_3068:
[----:B------:R-:W-:Y:S05]  /*207e0*/  BSYNC B0 ;  /* 0x0000000000007941 */ /* 0x000fea0003800000 */
.L_x_3067:
[----:B------:R-:W-:Y:S05]  /*207f0*/  BRA `(.L_x_3069) ;  /* 0xffffff9800807947 */ /* 0x000fea000383ffff */
.L_x_2911:
[----:B------:R-:W-:Y:S01]  /*20800*/  BSSY B0, `(.L_x_3070) ;  /* 0x0000006000007945 */ /* 0x000fe20003800000 */
[----:B------:R-:W-:-:S07]  /*20810*/  IMAD.MOV.U32 R15, RZ, RZ, -0x1 ;  /* 0xffffffffff0f7424 */ /* 0x000fce00078e00ff */
[----:B01----:R-:W-:Y:S05]  /*20820*/  WARPSYNC.COLLECTIVE R15, `(.L_x_3071) ;  /* 0x000000000f0c7348 */ /* 0x003fea0003c00000 */
[----:B------:R-:W-:Y:S02]  /*20830*/  ELECT P6, UR62, PT ;  /* 0x00000000003e782f */ /* 0x000fe400038c0000 */
[----:B------:R-:W-:Y:S01]  /*20840*/  MOV R14, UR62 ;  /* 0x0000003e000e7c02 */ /* 0x000fe20008000f00 */
[----:B01----:R-:W-:Y:S10]  /*20850*/  ENDCOLLECTIVE ;  /* 0x000000000000791b */ /* 0x003ff40003800000 */
.L_x_3071:
[----:B------:R-:W-:Y:S05]  /*20860*/  BSYNC B0 ;  /* 0x0000000000007941 */ /* 0x000fea0003800000 */
.L_x_3070:
[----:B------:R-:W-:Y:S05]  /*20870*/  BRA `(.L_x_3072) ;  /* 0xffffff98008c7947 */ /* 0x000fea000383ffff */
.L_x_2913:
[----:B0-----:R0:W1:Y:S02]  /*20880*/  SYNCS.PHASECHK.TRANS64.TRYWAIT P0, [R0+URZ+0x28c40], R2 ;  /* 0x028c4002000075a7 */ /* 0x001064000800017f */
[----:B-1----:R-:W-:Y:S05]  /*20890*/  @!P0 NANOSLEEP.SYNCS 0x989680 ;  /* 0x009896800000895d */ /* 0x002fea0003900000 */
[----:B------:R-:W1:Y:S02]  /*208a0*/  @!P0 SYNCS.PHASECHK.TRANS64 P0, [R0+URZ+0x28c40], R2 ;  /* 0x028c4002000085a7 */ /* 0x000e64000800007f */
[----:B-1----:R-:W-:Y:S05]  /*208b0*/  @!P0 BRA `(.L_x_2913) ;  /* 0xfffffffc00f08947 */ /* 0x002fea000383ffff */
[----:B------:R-:W-:Y:S05]  /*208c0*/  BRA `(.L_x_3073) ;  /* 0xffffff9800f47947 */ /* 0x000fea000383ffff */
.L_x_2917:
        /* <DEDUP_REMOVED lines=13> */
.L_x_3074:
[----:B------:R-:W-:Y:S02]  /*209a0*/  IMAD.MOV.U32 R13, RZ, RZ, R4 ;  /* 0x000000ffff0d7224 */ /* 0x000fe400078e0004 */
[----:B------:R-:W-:-:S07]  /*209b0*/  IMAD.MOV.U32 R6, RZ, RZ, R14 ;  /* 0x000000ffff067224 */ /* 0x000fce00078e000e */
[----:B------:R-:W-:Y:S05]  /*209c0*/  WARPSYNC.COLLECTIVE R15, `(.L_x_3075) ;  /* 0x000000000f087348 */ /* 0x000fea0003c00000 */
[----:B------:R0:W1:Y:S02]  /*209d0*/  SHFL.IDX P6, R14, R13, R12, R11 ;  /* 0x0000000c0d0e7389 */ /* 0x00006400000c000b */
[----:B01----:R-:W-:Y:S01]  /*209e0*/  ENDCOLLECTIVE ;  /* 0x000000000000791b */ /* 0x003fe20003800000 */
.L_x_3075:
[----:B------:R-:W-:Y:S02]  /*209f0*/  IMAD.MOV.U32 R13, RZ, RZ, R3 ;  /* 0x000000ffff0d7224 */ /* 0x000fe400078e0003 */
[----:B------:R-:W-:Y:S02]  /*20a00*/  IMAD.MOV.U32 R12, RZ, RZ, 0x1 ;  /* 0x00000001ff0c7424 */ /* 0x000fe400078e00ff */
[----:B------:R-:W-:-:S07]  /*20a10*/  IMAD.MOV.U32 R7, RZ, RZ, R14 ;  /* 0x000000ffff077224 */ /* 0x000fce00078e000e */
[----:B------:R-:W-:Y:S05]  /*20a20*/  WARPSYNC.COLLECTIVE R15, `(.L_x_3076) ;  /* 0x000000000f087348 */ /* 0x000fea0003c00000 */
[----:B------:R0:W1:Y:S02]  /*20a30*/  SHFL.IDX P6, R14, R13, R12, R11 ;  /* 0x0000000c0d0e7389 */ /* 0x00006400000c000b */
[----:B01----:R-:W-:Y:S01]  /*20a40*/  ENDCOLLECTIVE ;  /* 0x000000000000791b */ /* 0x003fe20003800000 */
.L_x_3076:
        /* <DEDUP_REMOVED lines=15> */
.L_x_3077:
[----:B------:R-:W-:Y:S02]  /*20b40*/  IMAD.MOV.U32 R13, RZ, RZ, R3 ;  /* 0x000000ffff0d7224 */ /* 0x000fe400078e0003 */
[----:B------:R-:W-:Y:S02]  /*20b50*/  IMAD.MOV.U32 R12, RZ, RZ, 0x2 ;  /* 0x00000002ff0c7424 */ /* 0x000fe400078e00ff */
[----:B------:R-:W-:-:S07]  /*20b60*/  IMAD.MOV.U32 R5, RZ, RZ, R14 ;  /* 0x000000ffff057224 */ /* 0x000fce00078e000e */
[----:B------:R-:W-:Y:S05]  /*20b70*/  WARPSYNC.COLLECTIVE R15, `(.L_x_3078) ;  /* 0x000000000f087348 */ /* 0x000fea0003c00000 */
[----:B------:R0:W1:Y:S02]  /*20b80*/  SHFL.IDX P6, R14, R13, R12, R11 ;  /* 0x0000000c0d0e7389 */ /* 0x00006400000c000b */
[----:B01----:R-:W-:Y:S01]  /*20b90*/  ENDCOLLECTIVE ;  /* 0x000000000000791b */ /* 0x003fe20003800000 */
.L_x_3078:
        /* <DEDUP_REMOVED lines=15> */
.L_x_3079:
[----:B------:R-:W-:Y:S02]  /*20c90*/  IMAD.MOV.U32 R13, RZ, RZ, R3 ;  /* 0x000000ffff0d7224 */ /* 0x000fe400078e0003 */
[----:B------:R-:W-:Y:S02]  /*20ca0*/  IMAD.MOV.U32 R12, RZ, RZ, 0x3 ;  /* 0x00000003ff0c7424 */ /* 0x000fe400078e00ff */
[----:B------:R-:W-:-:S07]  /*20cb0*/  IMAD.MOV.U32 R5, RZ, RZ, R14 ;  /* 0x000000ffff057224 */ /* 0x000fce00078e000e */
[----:B------:R-:W-:Y:S05]  /*20cc0*/  WARPSYNC.COLLECTIVE R15, `(.L_x_3080) ;  /* 0x000000000f087348 */ /* 0x000fea0003c00000 */
[----:B------:R0:W1:Y:S02]  /*20cd0*/  SHFL.IDX P6, R14, R13, R12, R11 ;  /* 0x0000000c0d0e7389 */ /* 0x00006400000c000b */
[----:B01----:R-:W-:Y:S01]  /*20ce0*/  ENDCOLLECTIVE ;  /* 0x000000000000791b */ /* 0x003fe20003800000 */
.L_x_3080:
        /* <DEDUP_REMOVED lines=13> */
.L_x_3081:
[----:B------:R-:W-:Y:S01]  /*20dc0*/  IMAD.MOV.U32 R3, RZ, RZ, R14 ;  /* 0x000000ffff037224 */ /* 0x000fe200078e000e */
[----:B------:R-:W-:Y:S06]  /*20dd0*/  BRA `(.L_x_3082) ;  /* 0xffffffa0004c7947 */ /* 0x000fec000383ffff */
.L_x_2920:
[----:B0-----:R-:W2:Y:S02]  /*20de0*/  LDL R2, [R1] ;  /* 0x0000000001027983 */ /* 0x001ea40000100800 */
[----:B--2---:R0:W1:Y:S02]  /*20df0*/  SYNCS.PHASECHK.TRANS64.TRYWAIT P0, [R2+URZ+0x28c20], R0 ;  /* 0x028c2000020075a7 */ /* 0x004064000800017f */
[----:B-1----:R-:W-:Y:S05]  /*20e00*/  @!P0 NANOSLEEP.SYNCS 0x989680 ;  /* 0x009896800000895d */ /* 0x002fea0003900000 */
[----:B------:R-:W1:Y:S02]  /*20e10*/  @!P0 SYNCS.PHASECHK.TRANS64 P0, [R2+URZ+0x28c20], R0 ;  /* 0x028c2000020085a7 */ /* 0x000e64000800007f */
[----:B-1----:R-:W-:Y:S05]  /*20e20*/  @!P0 BRA `(.L_x_2920) ;  /* 0xfffffffc00ec8947 */ /* 0x002fea000383ffff */
[----:B------:R-:W-:Y:S05]  /*20e30*/  BRA `(.L_x_3083) ;  /* 0xffffffa000ac7947 */ /* 0x000fea000383ffff */
.L_x_2924:
[----:B0-----:R0:W1:Y:S02]  /*20e40*/  SYNCS.PHASECHK.TRANS64.TRYWAIT P0, [R0+URZ+0x28c60], R2 ;  /* 0x028c6002000075a7 */ /* 0x001064000800017f */
[----:B-1----:R-:W-:Y:S05]  /*20e50*/  @!P0 NANOSLEEP.SYNCS 0x989680 ;  /* 0x009896800000895d */ /* 0x002fea0003900000 */
[----:B------:R-:W1:Y:S02]  /*20e60*/  @!P0 SYNCS.PHASECHK.TRANS64 P0, [R0+URZ+0x28c60], R2 ;  /* 0x028c6002000085a7 */ /* 0x000e64000800007f */
[----:B-1----:R-:W-:Y:S05]  /*20e70*/  @!P0 BRA `(.L_x_2924) ;  /* 0xfffffffc00f08947 */ /* 0x002fea000383ffff */
[----:B------:R-:W-:Y:S05]  /*20e80*/  BRA `(.L_x_3084) ;  /* 0xffffffa000d87947 */ /* 0x000fea000383ffff */
.L_x_2943:
[----:B-1----:R1:W2:Y:S02]  /*20e90*/  SYNCS.PHASECHK.TRANS64.TRYWAIT P0, [R3+URZ+0x28c40], R2 ;  /* 0x028c4002030075a7 */ /* 0x0022a4000800017f */
[----:B--2---:R-:W-:Y:S05]  /*20ea0*/  @!P0 NANOSLEEP.SYNCS 0x989680 ;  /* 0x009896800000895d */ /* 0x004fea0003900000 */
[----:B------:R-:W2:Y:S02]  /*20eb0*/  @!P0 SYNCS.PHASECHK.TRANS64 P0, [R3+URZ+0x28c40], R2 ;  /* 0x028c4002030085a7 */ /* 0x000ea4000800007f */
[----:B--2---:R-:W-:Y:S05]  /*20ec0*/  @!P0 BRA `(.L_x_2943) ;  /* 0xfffffffc00f08947 */ /* 0x004fea000383ffff */
[----:B------:R-:W-:Y:S05]  /*20ed0*/  BRA `(.L_x_3085) ;  /* 0xffffffac00e47947 */ /* 0x000fea000383ffff */
.L_x_2948:
[----:B0-----:R0:W2:Y:S02]  /*20ee0*/  SYNCS.PHASECHK.TRANS64.TRYWAIT P0, [R3+URZ+0x28c60], R2 ;  /* 0x028c6002030075a7 */ /* 0x0010a4000800017f */
[----:B--2---:R-:W-:Y:S05]  /*20ef0*/  @!P0 NANOSLEEP.SYNCS 0x989680 ;  /* 0x009896800000895d */ /* 0x004fea0003900000 */
[----:B------:R-:W2:Y:S02]  /*20f00*/  @!P0 SYNCS.PHASECHK.TRANS64 P0, [R3+URZ+0x28c60], R2 ;  /* 0x028c6002030085a7 */ /* 0x000ea4000800007f */
[----:B--2---:R-:W-:Y:S05]  /*20f10*/  @!P0 BRA `(.L_x_2948) ;  /* 0xfffffffc00f08947 */ /* 0x004fea000383ffff */
[----:B------:R-:W-:Y:S05]  /*20f20*/  BRA `(.L_x_3086) ;  /* 0xffffffb000687947 */ /* 0x000fea000383ffff */
.L_x_2963:
[----:B0-----:R0:W1:Y:S02]  /*20f30*/  SYNCS.PHASECHK.TRANS64.TRYWAIT P0, [R2+URZ+0x28c40], R3 ;  /* 0x028c4003020075a7 */ /* 0x001064000800017f */
[----:B-1----:R-:W-:Y:S05]  /*20f40*/  @!P0 NANOSLEEP.SYNCS 0x989680 ;  /* 0x009896800000895d */ /* 0x002fea0003900000 */
[----:B------:R-:W1:Y:S02]  /*20f50*/  @!P0 SYNCS.PHASECHK.TRANS64 P0, [R2+URZ+0x28c40], R3 ;  /* 0x028c4003020085a7 */ /* 0x000e64000800007f */
[----:B-1----:R-:W-:Y:S05]  /*20f60*/  @!P0 BRA `(.L_x_2963) ;  /* 0xfffffffc00f08947 */ /* 0x002fea000383ffff */
[----:B------:R-:W-:Y:S05]  /*20f70*/  BRA `(.L_x_3087) ;  /* 0xffffffbc00587947 */ /* 0x000fea000383ffff */
.L_x_2968:
[----:B-1----:R1:W2:Y:S02]  /*20f80*/  SYNCS.PHASECHK.TRANS64.TRYWAIT P0, [R2+URZ+0x28c60], R3 ;  /* 0x028c6003020075a7 */ /* 0x0022a4000800017f */
[----:B--2---:R-:W-:Y:S05]  /*20f90*/  @!P0 NANOSLEEP.SYNCS 0x989680 ;  /* 0x009896800000895d */ /* 0x004fea0003900000 */
[----:B------:R-:W2:Y:S02]  /*20fa0*/  @!P0 SYNCS.PHASECHK.TRANS64 P0, [R2+URZ+0x28c60], R3 ;  /* 0x028c6003020085a7 */ /* 0x000ea4000800007f */
[----:B--2---:R-:W-:Y:S05]  /*20fb0*/  @!P0 BRA `(.L_x_2968) ;  /* 0xfffffffc00f08947 */ /* 0x004fea000383ffff */
[----:B------:R-:W-:Y:S05]  /*20fc0*/  BRA `(.L_x_3088) ;  /* 0xffffffbc00d87947 */ /* 0x000fea000383ffff */
.L_x_2983:
[----:B0-----:R0:W1:Y:S02]  /*20fd0*/  SYNCS.PHASECHK.TRANS64.TRYWAIT P0, [R3+URZ+0x28c40], R2 ;  /* 0x028c4002030075a7 */ /* 0x001064000800017f */
[----:B-1----:R-:W-:Y:S05]  /*20fe0*/  @!P0 NANOSLEEP.SYNCS 0x989680 ;  /* 0x009896800000895d */ /* 0x002fea0003900000 */
[----:B------:R-:W1:Y:S02]  /*20ff0*/  @!P0 SYNCS.PHASECHK.TRANS64 P0, [R3+URZ+0x28c40], R2 ;  /* 0x028c4002030085a7 */ /* 0x000e64000800007f */
[----:B-1----:R-:W-:Y:S05]  /*21000*/  @!P0 BRA `(.L_x_2983) ;  /* 0xfffffffc00f08947 */ /* 0x002fea000383ffff */
[----:B------:R-:W-:Y:S05]  /*21010*/  BRA `(.L_x_3089) ;  /* 0xffffffc800a47947 */ /* 0x000fea000383ffff */
.L_x_2988:
[----:B-1----:R1:W2:Y:S02]  /*21020*/  SYNCS.PHASECHK.TRANS64.TRYWAIT P0, [R3+URZ+0x28c60], R2 ;  /* 0x028c6002030075a7 */ /* 0x0022a4000800017f */
[----:B--2---:R-:W-:Y:S05]  /*21030*/  @!P0 NANOSLEEP.SYNCS 0x989680 ;  /* 0x009896800000895d */ /* 0x004fea0003900000 */
[----:B------:R-:W2:Y:S02]  /*21040*/  @!P0 SYNCS.PHASECHK.TRANS64 P0, [R3+URZ+0x28c60], R2 ;  /* 0x028c6002030085a7 */ /* 0x000ea4000800007f */
[----:B--2---:R-:W-:Y:S05]  /*21050*/  @!P0 BRA `(.L_x_2988) ;  /* 0xfffffffc00f08947 */ /* 0x004fea000383ffff */
[----:B------:R-:W-:Y:S05]  /*21060*/  BRA `(.L_x_3090) ;  /* 0xffffffcc00287947 */ /* 0x000fea000383ffff */
.L_x_3004:
        /* <DEDUP_REMOVED lines=8> */
.L_x_3092:
[----:B------:R-:W-:Y:S05]  /*210f0*/  BSYNC B0 ;  /* 0x0000000000007941 */ /* 0x000fea0003800000 */
.L_x_3091:
        /* <DEDUP_REMOVED lines=9> */
.L_x_3093:
        /* <DEDUP_REMOVED lines=18> */
.L_x_3094:
[----:B------:R-:W-:Y:S01]  /*212b0*/  IMAD.MOV.U32 R12, RZ, RZ, 0x2 ;  /* 0x00000002ff0c7424 */ /* 0x000fe200078e00ff */
[----:B------:R-:W-:-:S05]  /*212c0*/  SEL R5, R14, RZ, P1 ;  /* 0x000000ff0e057207 */ /* 0x000fca0000800000 */
[----:B------:R-:W-:-:S04]  /*212d0*/  IMAD.IADD R3, R2, 0x1, R5 ;  /* 0x0000000102037824 */ /* 0x000fc800078e0205 */
[----:B------:R-:W-:-:S07]  /*212e0*/  IMAD.MOV.U32 R13, RZ, RZ, R3 ;  /* 0x000000ffff0d7224 */ /* 0x000fce00078e0003 */
[----:B------:R-:W-:Y:S05]  /*212f0*/  WARPSYNC.COLLECTIVE R15, `(.L_x_3095) ;  /* 0x000000000f087348 */ /* 0x000fea0003c00000 */
[----:B------:R0:W1:Y:S02]  /*21300*/  SHFL.UP P6, R14, R13, R12, R11 ;  /* 0x0400000c0d0e7389 */ /* 0x00006400000c000b */
[----:B01----:R-:W-:Y:S01]  /*21310*/  ENDCOLLECTIVE ;  /* 0x000000000000791b */ /* 0x003fe20003800000 */
.L_x_3095:
[----:B------:R-:W-:Y:S01]  /*21320*/  IMAD.MOV.U32 R12, RZ, RZ, 0x4 ;  /* 0x00000004ff0c7424 */ /* 0x000fe200078e00ff */
[----:B------:R-:W-:-:S05]  /*21330*/  SEL R14, R14, RZ, P2 ;  /* 0x000000ff0e0e7207 */ /* 0x000fca0001000000 */
[----:B------:R-:W-:-:S04]  /*21340*/  IMAD.IADD R3, R3, 0x1, R14 ;  /* 0x0000000103037824 */ /* 0x000fc800078e020e */
[----:B------:R-:W-:-:S07]  /*21350*/  IMAD.MOV.U32 R13, RZ, RZ, R3 ;  /* 0x000000ffff0d7224 */ /* 0x000fce00078e0003 */
[----:B------:R-:W-:Y:S05]  /*21360*/  WARPSYNC.COLLECTIVE R15, `(.L_x_3096) ;  /* 0x000000000f087348 */ /* 0x000fea0003c00000 */
[----:B------:R0:W1:Y:S02]  /*21370*/  SHFL.UP P6, R14, R13, R12, R11 ;  /* 0x0400000c0d0e7389 */ /* 0x00006400000c000b */
[----:B01----:R-:W-:Y:S01]  /*21380*/  ENDCOLLECTIVE ;  /* 0x000000000000791b */ /* 0x003fe20003800000 */
.L_x_3096:
[----:B------:R-:W-:Y:S01]  /*21390*/  IMAD.MOV.U32 R12, RZ, RZ, 0x8 ;  /* 0x00000008ff0c7424 */ /* 0x000fe200078e00ff */
[----:B------:R-:W-:-:S05]  /*213a0*/  SEL R14, R14, RZ, P3 ;  /* 0x000000ff0e0e7207 */ /* 0x000fca0001800000 */
[----:B------:R-:W-:-:S04]  /*213b0*/  IMAD.IADD R3, R3, 0x1, R14 ;  /* 0x0000000103037824 */ /* 0x000fc800078e020e */
[----:B------:R-:W-:-:S07]  /*213c0*/  IMAD.MOV.U32 R13, RZ, RZ, R3 ;  /* 0x000000ffff0d7224 */ /* 0x000fce00078e0003 */
[----:B------:R-:W-:Y:S05]  /*213d0*/  WARPSYNC.COLLECTIVE R15, `(.L_x_3097) ;  /* 0x000000000f087348 */ /* 0x000fea0003c00000 */
[----:B------:R0:W1:Y:S02]  /*213e0*/  SHFL.UP P6, R14, R13, R12, R11 ;  /* 0x0400000c0d0e7389 */ /* 0x00006400000c000b */
[----:B01----:R-:W-:Y:S01]  /*213f0*/  ENDCOLLECTIVE ;  /* 0x000000000000791b */ /* 0x003fe20003800000 */
.L_x_3097:
[----:B------:R-:W-:Y:S01]  /*21400*/  IMAD.MOV.U32 R12, RZ, RZ, 0x10 ;  /* 0x00000010ff0c7424 */ /* 0x000fe200078e00ff */
[----:B------:R-:W-:-:S05]  /*21410*/  SEL R14, R14, RZ, P4 ;  /* 0x000000ff0e0e7207 */ /* 0x000fca0002000000 */
[----:B------:R-:W-:-:S04]  /*21420*/  IMAD.IADD R3, R3, 0x1, R14 ;  /* 0x0000000103037824 */ /* 0x000fc800078e020e */
[----:B------:R-:W-:-:S07]  /*21430*/  IMAD.MOV.U32 R13, RZ, RZ, R3 ;  /* 0x000000ffff0d7224 */ /* 0x000fce00078e0003 */
[----:B------:R-:W-:Y:S05]  /*21440*/  WARPSYNC.COLLECTIVE R15, `(.L_x_3098) ;  /* 0x000000000f087348 */ /* 0x000fea0003c00000 */
[----:B------:R0:W1:Y:S02]  /*21450*/  SHFL.UP P6, R14, R13, R12, R11 ;  /* 0x0400000c0d0e7389 */ /* 0x00006400000c000b */
[----:B01----:R-:W-:Y:S01]  /*21460*/  ENDCOLLECTIVE ;  /* 0x000000000000791b */ /* 0x003fe20003800000 */
.L_x_3098:
        /* <DEDUP_REMOVED lines=8> */
.L_x_3099:
[----:B------:R-:W-:Y:S05]  /*214f0*/  BRA `(.L_x_3100) ;  /* 0xffffffd4007c7947 */ /* 0x000fea000383ffff */
.L_x_3009:
        /* <DEDUP_REMOVED lines=8> */
.L_x_3102:
[----:B------:R-:W-:Y:S05]  /*21580*/  BSYNC B0 ;  /* 0x0000000000007941 */ /* 0x000fea0003800000 */
.L_x_3101:
        /* <DEDUP_REMOVED lines=9> */
.L_x_3103:
[----:B------:R-:W-:Y:S01]  /*21620*/  IMAD.MOV.U32 R12, RZ, RZ, 0x4 ;  /* 0x00000004ff0c7424 */ /* 0x000fe200078e00ff */
[----:B------:R-:W-:-:S05]  /*21630*/  SEL R14, R14, RZ, P2 ;  /* 0x000000ff0e0e7207 */ /* 0x000fca0001000000 */
[----:B------:R-:W-:-:S04]  /*21640*/  IMAD.IADD R3, R3, 0x1, R14 ;  /* 0x0000000103037824 */ /* 0x000fc800078e020e */
[----:B------:R-:W-:-:S07]  /*21650*/  IMAD.MOV.U32 R13, RZ, RZ, R3 ;  /* 0x000000ffff0d7224 */ /* 0x000fce00078e0003 */
[----:B------:R-:W-:Y:S05]  /*21660*/  WARPSYNC.COLLECTIVE R15, `(.L_x_3104) ;  /* 0x000000000f087348 */ /* 0x000fea0003c00000 */
[----:B------:R0:W1:Y:S02]  /*21670*/  SHFL.UP P6, R14, R13, R12, R11 ;  /* 0x0400000c0d0e7389 */ /* 0x00006400000c000b */
[----:B01----:R-:W-:Y:S01]  /*21680*/  ENDCOLLECTIVE ;  /* 0x000000000000791b */ /* 0x003fe20003800000 */
.L_x_3104:
[----:B------:R-:W-:Y:S01]  /*21690*/  IMAD.MOV.U32 R12, RZ, RZ, 0x8 ;  /* 0x00000008ff0c7424 */ /* 0x000fe200078e00ff */
[----:B------:R-:W-:-:S05]  /*216a0*/  SEL R14, R14, RZ, P3 ;  /* 0x000000ff0e0e7207 */ /* 0x000fca0001800000 */
[----:B------:R-:W-:-:S04]  /*216b0*/  IMAD.IADD R3, R3, 0x1, R14 ;  /* 0x0000000103037824 */ /* 0x000fc800078e020e */
[----:B------:R-:W-:-:S07]  /*216c0*/  IMAD.MOV.U32 R13, RZ, RZ, R3 ;  /* 0x000000ffff0d7224 */ /* 0x000fce00078e0003 */
[----:B------:R-:W-:Y:S05]  /*216d0*/  WARPSYNC.COLLECTIVE R15, `(.L_x_3105) ;  /* 0x000000000f087348 */ /* 0x000fea0003c00000 */
[----:B------:R0:W1:Y:S02]  /*216e0*/  SHFL.UP P6, R14, R13, R12, R11 ;  /* 0x0400000c0d0e7389 */ /* 0x00006400000c000b */
[----:B01----:R-:W-:Y:S01]  /*216f0*/  ENDCOLLECTIVE ;  /* 0x000000000000791b */ /* 0x003fe20003800000 */
.L_x_3105:
[----:B------:R-:W-:Y:S01]  /*21700*/  IMAD.MOV.U32 R12, RZ, RZ, 0x10 ;  /* 0x00000010ff0c7424 */ /* 0x000fe200078e00ff */
[----:B------:R-:W-:-:S05]  /*21710*/  SEL R14, R14, RZ, P4 ;  /* 0x000000ff0e0e7207 */ /* 0x000fca0002000000 */
[----:B------:R-:W-:-:S04]  /*21720*/  IMAD.IADD R3, R3, 0x1, R14 ;  /* 0x0000000103037824 */ /* 0x000fc800078e020e */
[----:B------:R-:W-:-:S07]  /*21730*/  IMAD.MOV.U32 R13, RZ, RZ, R3 ;  /* 0x000000ffff0d7224 */ /* 0x000fce00078e0003 */
[----:B------:R-:W-:Y:S05]  /*21740*/  WARPSYNC.COLLECTIVE R15, `(.L_x_3106) ;  /* 0x000000000f087348 */ /* 0x000fea0003c00000 */
[----:B------:R0:W1:Y:S02]  /*21750*/  SHFL.UP P6, R14, R13, R12, R11 ;  /* 0x0400000c0d0e7389 */ /* 0x00006400000c000b */
[----:B01----:R-:W-:Y:S01]  /*21760*/  ENDCOLLECTIVE ;  /* 0x000000000000791b */ /* 0x003fe20003800000 */
.L_x_3106:
        /* <DEDUP_REMOVED lines=8> */
.L_x_3107:
[----:B------:R-:W-:Y:S05]  /*217f0*/  BRA `(.L_x_3108) ;  /* 0xffffffd400587947 */ /* 0x000fea000383ffff */
.L_x_3011:
[----:B------:R-:W-:Y:S01]  /*21800*/  BSSY B0, `(.L_x_3109) ;  /* 0x0000006000007945 */ /* 0x000fe20003800000 */
[----:B------:R-:W-:Y:S01]  /*21810*/  PLOP3.LUT P6, PT, P6, PT, PT, 0x8, 0x0 ;  /* 0x000000000000781c */ /* 0x000fe200037ce170 */
[----:B------:R-:W-:-:S12]  /*21820*/  IMAD.MOV.U32 R15, RZ, RZ, -0x1 ;  /* 0xffffffffff0f7424 */ /* 0x000fd800078e00ff */
[----:B0----5:R-:W-:Y:S05]  /*21830*/  WARPSYNC.COLLECTIVE R15, `(.L_x_3110) ;  /* 0x000000000f087348 */ /* 0x021fea0003c00000 */
[----:B------:R-:W-:Y:S01]  /*21840*/  VOTE.ANY R14, PT, P6 ;  /* 0x00000000000e7806 */ /* 0x000fe200030e0100 */
[----:B0----5:R-:W-:Y:S06]  /*21850*/  ENDCOLLECTIVE ;  /* 0x000000000000791b */ /* 0x021fec0003800000 */
.L_x_3110:
[----:B------:R-:W-:Y:S05]  /*21860*/  BSYNC B0 ;  /* 0x0000000000007941 */ /* 0x000fea0003800000 */
.L_x_3109:
        /* <DEDUP_REMOVED lines=9> */
.L_x_3111:
[----:B------:R-:W-:Y:S01]  /*21900*/  IMAD.MOV.U32 R17, RZ, RZ, R14 ;  /* 0x000000ffff117224 */ /* 0x000fe200078e000e */
[----:B------:R-:W-:Y:S06]  /*21910*/  BRA `(.L_x_3112) ;  /* 0xffffffd400487947 */ /* 0x000fec000383ffff */
.L_x_3013:
[----:B------:R-:W-:Y:S01]  /*21920*/  BSSY B0, `(.L_x_3113) ;  /* 0x0000007000007945 */ /* 0x000fe20003800000 */
[----:B------:R-:W-:Y:S02]  /*21930*/  IMAD.MOV.U32 R13, RZ, RZ, R3 ;  /* 0x000000ffff0d7224 */ /* 0x000fe400078e0003 */
[----:B------:R-:W-:Y:S02]  /*21940*/  IMAD.MOV.U32 R11, RZ, RZ, 0x1f ;  /* 0x0000001fff0b7424 */ /* 0x000fe400078e00ff */
[----:B------:R-:W-:-:S07]  /*21950*/  IMAD.MOV.U32 R15, RZ, RZ, -0x1 ;  /* 0xffffffffff0f7424 */ /* 0x000fce00078e00ff */
[----:B012--5:R-:W-:Y:S05]  /*21960*/  WARPSYNC.COLLECTIVE R15, `(.L_x_3114) ;  /* 0x000000000f087348 */ /* 0x027fea0003c00000 */
[----:B------:R3:W4:Y:S02]  /*21970*/  SHFL.IDX P6, R14, R13, R12, R11 ;  /* 0x0000000c0d0e7389 */ /* 0x00072400000c000b */
[----:B012345:R-:W-:Y:S01]  /*21980*/  ENDCOLLECTIVE ;  /* 0x000000000000791b */ /* 0x03ffe20003800000 */
.L_x_3114:
[----:B------:R-:W-:Y:S05]  /*21990*/  BSYNC B0 ;  /* 0x0000000000007941 */ /* 0x000fea0003800000 */
.L_x_3113:
[----:B------:R-:W-:Y:S01]  /*219a0*/  IMAD.MOV.U32 R4, RZ, RZ, R14 ;  /* 0x000000ffff047224 */ /* 0x000fe200078e000e */
[----:B------:R-:W-:Y:S06]  /*219b0*/  BRA `(.L_x_3012) ;  /* 0xffffffd4003c7947 */ /* 0x000fec000383ffff */
.L_x_3017:
[----:B0-----:R0:W1:Y:S02]  /*219c0*/  SYNCS.PHASECHK.TRANS64.TRYWAIT P0, [R0+URZ+0x28c20], R3 ;  /* 0x028c2003000075a7 */ /* 0x001064000800017f */
[----:B-1----:R-:W-:Y:S05]  /*219d0*/  @!P0 NANOSLEEP.SYNCS 0x989680 ;  /* 0x009896800000895d */ /* 0x002fea0003900000 */
[----:B------:R-:W1:Y:S02]  /*219e0*/  @!P0 SYNCS.PHASECHK.TRANS64 P0, [R0+URZ+0x28c20], R3 ;  /* 0x028c2003000085a7 */ /* 0x000e64000800007f */
[----:B-1----:R-:W-:Y:S05]  /*219f0*/  @!P0 BRA `(.L_x_3017) ;  /* 0xfffffffc00f08947 */ /* 0x002fea000383ffff */
[----:B------:R-:W-:Y:S05]  /*21a00*/  BRA `(.L_x_3115) ;  /* 0xffffffd800bc7947 */ /* 0x000fea000383ffff */
.L_x_3018:
        /* <DEDUP_REMOVED lines=11> */
.L_x_3117:
[----:B------:R-:W-:Y:S05]  /*21ac0*/  BSYNC B0 ;  /* 0x0000000000007941 */ /* 0x000fea0003800000 */
.L_x_3116:
[----:B------:R-:W-:Y:S05]  /*21ad0*/  BRA `(.L_x_3118) ;  /* 0xffffffd800a47947 */ /* 0x000fea000383ffff */
.L_x_3019:
[----:B------:R-:W-:Y:S01]  /*21ae0*/  BSSY B0, `(.L_x_3119) ;  /* 0x0000006000007945 */ /* 0x000fe20003800000 */
[----:B------:R-:W-:-:S07]  /*21af0*/  IMAD.MOV.U32 R15, RZ, RZ, -0x1 ;  /* 0xffffffffff0f7424 */ /* 0x000fce00078e00ff */
[----:B01---5:R-:W-:Y:S05]  /*21b00*/  WARPSYNC.COLLECTIVE R15, `(.L_x_3120) ;  /* 0x000000000f0c7348 */ /* 0x023fea0003c00000 */
[----:B------:R-:W-:Y:S02]  /*21b10*/  ELECT P6, UR62, PT ;  /* 0x00000000003e782f */ /* 0x000fe400038c0000 */
[----:B------:R-:W-:Y:S01]  /*21b20*/  MOV R14, UR62 ;  /* 0x0000003e000e7c02 */ /* 0x000fe20008000f00 */
[----:B01---5:R-:W-:Y:S10]  /*21b30*/  ENDCOLLECTIVE ;  /* 0x000000000000791b */ /* 0x023ff40003800000 */
.L_x_3120:
[----:B------:R-:W-:Y:S05]  /*21b40*/  BSYNC B0 ;  /* 0x0000000000007941 */ /* 0x000fea0003800000 */
.L_x_3119:
[----:B------:R-:W-:Y:S05]  /*21b50*/  BRA `(.L_x_3121) ;  /* 0xffffffd800987947 */ /* 0x000fea000383ffff */
.L_x_3021:
[----:B0-----:R0:W1:Y:S02]  /*21b60*/  SYNCS.PHASECHK.TRANS64.TRYWAIT P0, [R6+URZ], R5 ;  /* 0x00000005060075a7 */ /* 0x001064000800017f */
[----:B-1----:R-:W-:Y:S05]  /*21b70*/  @!P0 NANOSLEEP.SYNCS 0x989680 ;  /* 0x009896800000895d */ /* 0x002fea0003900000 */
[----:B------:R-:W1:Y:S02]  /*21b80*/  @!P0 SYNCS.PHASECHK.TRANS64 P0, [R6+URZ], R5 ;  /* 0x00000005060085a7 */ /* 0x000e64000800007f */
[----:B-1----:R-:W-:Y:S05]  /*21b90*/  @!P0 BRA `(.L_x_3021) ;  /* 0xfffffffc00f08947 */ /* 0x002fea000383ffff */
[----:B------:R-:W-:Y:S05]  /*21ba0*/  BRA `(.L_x_3122) ;  /* 0xffffffd800d47947 */ /* 0x000fea000383ffff */
.L_x_3022:
[----:B-1----:R1:W2:Y:S02]  /*21bb0*/  SYNCS.PHASECHK.TRANS64.TRYWAIT P0, [R7+URZ], R2 ;  /* 0x00000002070075a7 */ /* 0x0022a4000800017f */
[----:B--2---:R-:W-:Y:S05]  /*21bc0*/  @!P0 NANOSLEEP.SYNCS 0x989680 ;  /* 0x009896800000895d */ /* 0x004fea0003900000 */
[----:B------:R-:W2:Y:S02]  /*21bd0*/  @!P0 SYNCS.PHASECHK.TRANS64 P0, [R7+URZ], R2 ;  /* 0x00000002070085a7 */ /* 0x000ea4000800007f */
[----:B--2---:R-:W-:Y:S05]  /*21be0*/  @!P0 BRA `(.L_x_3022) ;  /* 0xfffffffc00f08947 */ /* 0x004fea000383ffff */
[----:B------:R-:W-:Y:S05]  /*21bf0*/  BRA `(.L_x_3123) ;  /* 0xffffffd800c87947 */ /* 0x000fea000383ffff */
.L_x_3024:
[----:B--2---:R2:W3:Y:S02]  /*21c00*/  SYNCS.PHASECHK.TRANS64.TRYWAIT P0, [R4+URZ], R5 ;  /* 0x00000005040075a7 */ /* 0x0044e4000800017f */
[----:B---3--:R-:W-:Y:S05]  /*21c10*/  @!P0 NANOSLEEP.SYNCS 0x989680 ;  /* 0x009896800000895d */ /* 0x008fea0003900000 */
[----:B------:R-:W3:Y:S02]  /*21c20*/  @!P0 SYNCS.PHASECHK.TRANS64 P0, [R4+URZ], R5 ;  /* 0x00000005040085a7 */ /* 0x000ee4000800007f */
[----:B---3--:R-:W-:Y:S05]  /*21c30*/  @!P0 BRA `(.L_x_3024) ;  /* 0xfffffffc00f08947 */ /* 0x008fea000383ffff */
[----:B------:R-:W-:Y:S05]  /*21c40*/  BRA `(.L_x_3124) ;  /* 0xffffffd800d07947 */ /* 0x000fea000383ffff */
.L_x_3125:
        /* <DEDUP_REMOVED lines=11> */
.L_x_5876:


//--------------------- .text._ZN7cutlass13device_kernelIN5flash11enable_sm90INS1_16FlashAttnFwdSm90INS1_25CollectiveMainloopFwdSm90ILi2EN4cute5tupleIJNS5_1CILi1EEES8_S8_EEENS6_IJNS7_ILi64EEESA_SA_EEELi512ENS_10bfloat16_tEfNS_4arch4Sm90ELb0ELb1ELb0ELb1ELb0ELb0ELb1ELb0ELb0ELb1ELb0ELb0EEENS1_21CollectiveEpilogueFwdINS6_IJSA_NS7_ILi512EEESA_EEES9_SC_SE_Li256ELb1ELb1ELb0ELb0EEENS1_36VarlenDynamicPersistentTileSchedulerILi64ELi64ELi256ELi128ELb0ELb1ELb1ELb1ELb0ELb1EEEEEEEEEvNT_6ParamsE --------------------------
	.section	.text._ZN7cutlass13device_kernelIN5flash11enable_sm90INS1_16FlashAttnFwdSm90INS1_25CollectiveMainloopFwdSm90ILi2EN4cute5tupleIJNS5_1CILi1EEES8_S8_EEENS6_IJNS7_ILi64EEESA_SA_EEELi512ENS_10bfloat16_tEfNS_4arch4Sm90ELb0ELb1ELb0ELb1ELb0ELb0ELb1ELb0ELb0ELb1ELb0ELb0EEENS1_21CollectiveEpilogueFwdINS6_IJSA_NS7_ILi512EEESA_EEES9_SC_SE_Li256ELb1ELb1ELb0ELb0EEENS1_36VarlenDynamicPersistentTileSchedulerILi64ELi64ELi256ELi128ELb0ELb1ELb1ELb1ELb0ELb1EEEEEEEEEvNT_6ParamsE,"ax",@progbits
	.align	128
.text._ZN7cutlass13device_kernelIN5flash11enable_sm90INS1_16FlashAttnFwdSm90INS1_25CollectiveMainloopFwdSm90ILi2EN4cute5tupleIJNS5_1CILi1EEES8_S8_EEENS6_IJNS7_ILi64EEESA_SA_EEELi512ENS_10bfloat16_tEfNS_4arch4Sm90ELb0ELb1ELb0ELb1ELb0ELb0ELb1ELb0ELb0ELb1ELb0ELb0EEENS1_21CollectiveEpilogueFwdINS6_IJSA_NS7_ILi512EEESA_EEES9_SC_SE_Li256ELb1ELb1ELb0ELb0EEENS1_36VarlenDynamicPersistentTileSchedulerILi64ELi64ELi256ELi128ELb0ELb1ELb1ELb1ELb0ELb1EEEEEEEEEvNT_6ParamsE:
        .type           _ZN7cutlass13device_kernelIN5flash11enable_sm90INS1_16FlashAttnFwdSm90INS1_25CollectiveMainloopFwdSm90ILi2EN4cute5tupleIJNS5_1CILi1EEES8_S8_EEENS6_IJNS7_ILi64EEESA_SA_EEELi512ENS_10bfloat16_tEfNS_4arch4Sm90ELb0ELb1ELb0ELb1ELb0ELb0ELb1ELb0ELb0ELb1ELb0ELb0EEENS1_21CollectiveEpilogueFwdINS6_IJSA_NS7_ILi512EEESA_EEES9_SC_SE_Li256ELb1ELb1ELb0ELb0EEENS1_36VarlenDynamicPersistentTileSchedulerILi64ELi64ELi256ELi128ELb0ELb1ELb1ELb1ELb0ELb1EEEEEEEEEvNT_6ParamsE,@function
        .size           _ZN7cutlass13device_kernelIN5flash11enable_sm90INS1_16FlashAttnFwdSm90INS1_25CollectiveMainloopFwdSm90ILi2EN4cute5tupleIJNS5_1CILi1EEES8_S8_EEENS6_IJNS7_ILi64EEESA_SA_EEELi512ENS_10bfloat16_tEfNS_4arch4Sm90ELb0ELb1ELb0ELb1ELb0ELb0ELb1ELb0ELb0ELb1ELb0ELb0EEENS1_21CollectiveEpilogueFwdINS6_IJSA_NS7_ILi512EEESA_EEES9_SC_SE_Li256ELb1ELb1ELb0ELb0EEENS1_36VarlenDynamicPersistentTileSchedulerILi64ELi64ELi256ELi128ELb0ELb1ELb1ELb1ELb0ELb1EEEEEEEEEvNT_6ParamsE,(.L_x_5877 - _ZN7cutlass13device_kernelIN5flash11enable_sm90INS1_16FlashAttnFwdSm90INS1_25CollectiveMainloopFwdSm90ILi2EN4cute5tupleIJNS5_1CILi1EEES8_S8_EEENS6_IJNS7_ILi64EEESA_SA_EEELi512ENS_10bfloat16_tEfNS_4arch4Sm90ELb0ELb1ELb0ELb1ELb0ELb0ELb1ELb0ELb0ELb1ELb0ELb0EEENS1_21CollectiveEpilogueFwdINS6_IJSA_NS7_ILi512EEESA_EEES9_SC_SE_Li256ELb1ELb1ELb0ELb0EEENS1_36VarlenDynamicPersistentTileSchedulerILi64ELi64ELi256ELi128ELb0ELb1ELb1ELb1ELb0ELb1EEEEEEEEEvNT_6ParamsE)
        .other          _ZN7cutlass13device_kernelIN5flash11enable_sm90INS1_16FlashAttnFwdSm90INS1_25CollectiveMainloopFwdSm90ILi2EN4cute5tupleIJNS5_1CILi1EEES8_S8_EEENS6_IJNS7_ILi64EEESA_SA_EEELi512ENS_10bfloat16_tEfNS_4arch4Sm90ELb0ELb1ELb0ELb1ELb0ELb0ELb1ELb0ELb0ELb1ELb0ELb0EEENS1_21CollectiveEpilogueFwdINS6_IJSA_NS7_ILi512EEESA_EEES9_SC_SE_Li256ELb1ELb1ELb0ELb0EEENS1_36VarlenDynamicPersistentTileSchedulerILi64ELi64ELi256ELi128ELb0ELb1ELb1ELb1ELb0ELb1EEEEEEEEEvNT_6ParamsE,@"STO_CUDA_ENTRY STV_DEFAULT"
_ZN7cutlass13device_kernelIN5flash11enable_sm90INS1_16FlashAttnFwdSm90INS1_25CollectiveMainloopFwdSm90ILi2EN4cute5tupleIJNS5_1CILi1EEES8_S8_EEENS6_IJNS7_ILi64EEESA_SA_EEELi512ENS_10bfloat16_tEfNS_4arch4Sm90ELb0ELb1ELb0ELb1ELb0ELb0ELb1ELb0ELb0ELb1ELb0ELb0EEENS1_21CollectiveEpilogueFwdINS6_IJSA_NS7_ILi512EEESA_EEES9_SC_SE_Li256ELb1ELb1ELb0ELb0EEENS1_36VarlenDynamicPersistentTileSchedulerILi64ELi64ELi256ELi128ELb0ELb1ELb1ELb1ELb0ELb1EEEEEEEEEvNT_6ParamsE:
        /* <DEDUP_REMOVED lines=17> */
.L_x_3127:
[----:B------:R-:W-:Y:S05]  /*0110*/  BSYNC B0 ;  /* 0x0000000000007941 */ /* 0x000fea0003800000 */
.L_x_3126:
        /* <DEDUP_REMOVED lines=39> */
.L_x_3128:
        /* <DEDUP_REMOVED lines=22> */
.L_x_3129:
        /* <DEDUP_REMOVED lines=18> */
.L_x_3130:
        /* <DEDUP_REMOVED lines=22> */
.L_x_3131:
        /* <DEDUP_REMOVED lines=22> */
.L_x_3132:
        /* <DEDUP_REMOVED lines=8> */
.L_x_3134:
        /* <DEDUP_REMOVED lines=18> */
[----:B------:R-:W2:Y:S01]  /*0a70*/  LDL.LU R17, [R1+0x64] ;  /* 0x0000640001117983 */ /* 0x000ea20000300800 */
[----:B------:R-:W-:Y:S01]  /*0a80*/  VIADD R205, R4, 0xffffff80 ;  /* 0xffffff8004cd7836 */ /* 0x000fe20000000000 */
[----:B------:R-:W-:Y:S01]  /*0a90*/  R2UR UR4, R13 ;  /* 0x000000000d0472ca */ /* 0x000fe200000e0000 */
[----:B------:R-:W-:Y:S01]  /*0aa0*/  IMAD.MOV.U32 R185, RZ, RZ, 0x40 ;  /* 0x00000040ffb97424 */ /* 0x000fe200078e00ff */
[----:B------:R-:W-:Y:S01]  /*0ab0*/  UMOV UR36, URZ ;  /* 0x0000003f00247c82 */ /* 0x000fe20008000000 */
[----:B------:R-:W-:Y:S01]  /*0ac0*/  IMAD.MOV.U32 R200, RZ, RZ, RZ ;  /* 0x000000ffffc87224 */ /* 0x000fe200078e00ff */
[----:B------:R-:W-:-:S04]  /*0ad0*/  SHF.R.S32.HI R0, RZ, 0x1f, R205 ;  /* 0x0000001fff007819 */ /* 0x000fc800000114cd */
[CC--:B------:R-:W-:Y:S02]  /*0ae0*/  LEA.HI R2, R0.reuse, R205.reuse, RZ, 0x4 ;  /* 0x000000cd00027211 */ /* 0x0c0fe400078f20ff */
[CC--:B------:R-:W-:Y:S02]  /*0af0*/  LEA.HI R6, R0.reuse, R205.reuse, RZ, 0x2 ;  /* 0x000000cd00067211 */ /* 0x0c0fe400078f10ff */
[----:B------:R-:W-:Y:S02]  /*0b00*/  SHF.R.S32.HI R5, RZ, 0x4, R2 ;  /* 0x00000004ff057819 */ /* 0x000fe40000011402 */
[----:B------:R-:W-:Y:S02]  /*0b10*/  LEA.HI R8, R0, R205, RZ, 0x7 ;  /* 0x000000cd00087211 */ /* 0x000fe400078f38ff */
[C---:B------:R-:W-:Y:S02]  /*0b20*/  LEA.HI R3, R2.reuse, R5, RZ, 0x1 ;  /* 0x0000000502037211 */ /* 0x040fe400078f08ff */
[----:B------:R-:W-:-:S02]  /*0b30*/  LOP3.LUT R2, R2, 0xfffffff0, RZ, 0xc0, !PT ;  /* 0xfffffff002027812 */ /* 0x000fc400078ec0ff */
[----:B------:R-:W-:Y:S02]  /*0b40*/  LOP3.LUT R4, R3, 0x1ffffffe, RZ, 0xc0, !PT ;  /* 0x1ffffffe03047812 */ /* 0x000fe400078ec0ff */
[----:B------:R-:W-:Y:S01]  /*0b50*/  LEA.HI R3, R0, R205, RZ, 0x5 ;  /* 0x000000cd00037211 */ /* 0x000fe200078f28ff */
[----:B------:R-:W-:Y:S01]  /*0b60*/  IMAD.IADD R2, R205, 0x1, -R2 ;  /* 0x00000001cd027824 */ /* 0x000fe200078e0a02 */
[----:B------:R-:W-:Y:S01]  /*0b70*/  LOP3.LUT R10, R6, 0xfffffffc, RZ, 0xc0, !PT ;  /* 0xfffffffc060a7812 */ /* 0x000fe200078ec0ff */
[----:B------:R-:W-:Y:S01]  /*0b80*/  IMAD.IADD R5, R5, 0x1, -R4 ;  /* 0x0000000105057824 */ /* 0x000fe200078e0a04 */
[--C-:B------:R-:W-:Y:S02]  /*0b90*/  SHF.R.S32.HI R4, RZ, 0x5, R3.reuse ;  /* 0x00000005ff047819 */ /* 0x100fe40000011403 */
[----:B------:R-:W-:Y:S01]  /*0ba0*/  SHF.R.S32.HI R3, RZ, 0x1f, R3 ;  /* 0x0000001fff037819 */ /* 0x000fe20000011403 */
[----:B------:R-:W-:Y:S01]  /*0bb0*/  IMAD.IADD R12, R205, 0x1, -R10 ;  /* 0x00000001cd0c7824 */ /* 0x000fe200078e0a0a */
[----:B------:R-:W-:Y:S01]  /*0bc0*/  LOP3.LUT R6, R8, 0xffffff80, RZ, 0xc0, !PT ;  /* 0xffffff8008067812 */ /* 0x000fe200078ec0ff */
[----:B------:R-:W-:Y:S01]  /*0bd0*/  IMAD.SHL.U32 R5, R5, 0x8, RZ ;  /* 0x0000000805057824 */ /* 0x000fe200078e00ff */
[----:B------:R-:W-:-:S02]  /*0be0*/  LEA.HI R3, R3, R4, RZ, 0x2 ;  /* 0x0000000403037211 */ /* 0x000fc400078f10ff */
[----:B------:R-:W-:Y:S01]  /*0bf0*/  SHF.R.S32.HI R9, RZ, 0x1f, R2 ;  /* 0x0000001fff097819 */ /* 0x000fe20000011402 */
[----:B------:R-:W-:Y:S01]  /*0c00*/  IMAD.IADD R6, R205, 0x1, -R6 ;  /* 0x00000001cd067824 */ /* 0x000fe200078e0a06 */
[----:B------:R-:W-:Y:S02]  /*0c10*/  SHF.R.S32.HI R201, RZ, 0x7, R8 ;  /* 0x00000007ffc97819 */ /* 0x000fe40000011408 */
[----:B------:R-:W-:Y:S02]  /*0c20*/  LOP3.LUT R3, R3, 0x3ffffc, RZ, 0xc0, !PT ;  /* 0x003ffffc03037812 */ /* 0x000fe400078ec0ff */
[----:B------:R-:W-:Y:S01]  /*0c30*/  SHF.R.S32.HI R7, RZ, 0x1f, R6 ;  /* 0x0000001fff077819 */ /* 0x000fe20000011406 */
[----:B------:R-:W-:Y:S01]  /*0c40*/  IMAD R16, R201, 0x100, R2 ;  /* 0x00000100c9107824 */ /* 0x000fe200078e0202 */
[----:B------:R-:W-:Y:S01]  /*0c50*/  LEA.HI R11, R12, R12, RZ, 0x1 ;  /* 0x0000000c0c0b7211 */ /* 0x000fe200078f08ff */
[----:B------:R-:W-:Y:S01]  /*0c60*/  IMAD.IADD R3, R4, 0x1, -R3 ;  /* 0x0000000104037824 */ /* 0x000fe200078e0a03 */
[----:B------:R-:W-:-:S02]  /*0c70*/  LEA.HI R10, R9, R2, RZ, 0x3 ;  /* 0x00000002090a7211 */ /* 0x000fc400078f18ff */
[-C--:B------:R-:W-:Y:S01]  /*0c80*/  LEA.HI R9, R7, R6.reuse, RZ, 0x2 ;  /* 0x0000000607097211 */ /* 0x080fe200078f10ff */
[----:B------:R-:W-:Y:S01]  /*0c90*/  IMAD R16, R3, 0x10, R16 ;  /* 0x0000001003107824 */ /* 0x000fe200078e0210 */
[----:B------:R-:W-:Y:S02]  /*0ca0*/  LOP3.LUT R13, R11, 0x1ffffffe, RZ, 0xc0, !PT ;  /* 0x1ffffffe0b0d7812 */ /* 0x000fe400078ec0ff */
[C---:B------:R-:W-:Y:S01]  /*0cb0*/  LOP3.LUT R11, R10.reuse, 0xfffffff8, RZ, 0xc0, !PT ;  /* 0xfffffff80a0b7812 */ /* 0x040fe200078ec0ff */
[----:B------:R-:W-:Y:S01]  /*0cc0*/  IMAD.SHL.U32 R10, R10, 0x40, RZ ;  /* 0x000000400a0a7824 */ /* 0x000fe200078e00ff */
[----:B------:R-:W-:Y:S01]  /*0cd0*/  LOP3.LUT R3, R9, 0x7ffffffc, RZ, 0xc0, !PT ;  /* 0x7ffffffc09037812 */ /* 0x000fe200078ec0ff */
[----:B------:R-:W-:Y:S01]  /*0ce0*/  IMAD.U32 R204, R16, 0x40, R5 ;  /* 0x0000004010cc7824 */ /* 0x000fe200078e0005 */
[----:B------:R-:W-:Y:S01]  /*0cf0*/  LEA.HI R7, R7, R6, RZ, 0x5 ;  /* 0x0000000607077211 */ /* 0x000fe200078f28ff */
[----:B------:R-:W-:Y:S01]  /*0d00*/  IMAD.IADD R11, R2, 0x1, -R11 ;  /* 0x00000001020b7824 */ /* 0x000fe200078e0a0b */
[----:B------:R-:W-:Y:S01]  /*0d10*/  SHF.R.S32.HI R2, RZ, 0x2, R9 ;  /* 0x00000002ff027819 */ /* 0x000fe20000011409 */
[----:B------:R-:W-:Y:S01]  /*0d20*/  IMAD.IADD R18, R6, 0x1, -R3 ;  /* 0x0000000106127824 */ /* 0x000fe200078e0a03 */
[----:B------:R-:W-:Y:S01]  /*0d30*/  LEA.HI R0, R0, R205, RZ, 0x3 ;  /* 0x000000cd00007211 */ /* 0x000fe200078f18ff */
[----:B------:R-:W-:Y:S01]  /*0d40*/  IMAD.SHL.U32 R3, R11, 0x40, RZ ;  /* 0x000000400b037824 */ /* 0x000fe200078e00ff */
[----:B------:R-:W-:Y:S01]  /*0d50*/  SHF.R.S32.HI R9, RZ, 0x1f, R9 ;  /* 0x0000001fff097819 */ /* 0x000fe20000011409 */
[----:B------:R-:W-:Y:S01]  /*0d60*/  IMAD.IADD R12, R12, 0x1, -R13 ;  /* 0x000000010c0c7824 */ /* 0x000fe200078e0a0d */
[----:B------:R-:W-:Y:S01]  /*0d70*/  LOP3.LUT R198, R0, 0xfffffff8, RZ, 0xc0, !PT ;  /* 0xfffffff800c67812 */ /* 0x000fe200078ec0ff */
[----:B------:R-:W-:Y:S01]  /*0d80*/  IMAD.SHL.U32 R18, R18, 0x2, RZ ;  /* 0x0000000212127824 */ /* 0x000fe200078e00ff */
[----:B------:R-:W-:-:S02]  /*0d90*/  LOP3.LUT R6, R3, 0x1c0, RZ, 0xc0, !PT ;  /* 0x000001c003067812 */ /* 0x000fc400078ec0ff */
[----:B------:R-:W-:Y:S01]  /*0da0*/  LOP3.LUT R3, R10, 0x7ffffe00, RZ, 0xc0, !PT ;  /* 0x7ffffe000a037812 */ /* 0x000fe200078ec0ff */
[----:B------:R-:W-:Y:S01]  /*0db0*/  IMAD.IADD R198, R205, 0x1, -R198 ;  /* 0x00000001cdc67824 */ /* 0x000fe200078e0ac6 */
[----:B------:R-:W-:Y:S02]  /*0dc0*/  LOP3.LUT R5, R6, 0x8, R5, 0xf8, !PT ;  /* 0x0000000806057812 */ /* 0x000fe400078ef805 */
[----:B------:R-:W-:Y:S01]  /*0dd0*/  SHF.R.U32.HI R6, RZ, 0x3, R6 ;  /* 0x00000003ff067819 */ /* 0x000fe20000011606 */
[----:B------:R-:W-:Y:S01]  /*0de0*/  IMAD R3, R4, 0x400, R3 ;  /* 0x0000040004037824 */ /* 0x000fe200078e0203 */
[----:B------:R-:W-:Y:S01]  /*0df0*/  LEA.HI R9, R9, R2, RZ, 0x3 ;  /* 0x0000000209097211 */ /* 0x000fe200078f18ff */
[----:B------:R-:W-:Y:S01]  /*0e00*/  IMAD.SHL.U32 R187, R198, 0x8, RZ ;  /* 0x00000008c6bb7824 */ /* 0x000fe200078e00ff */
[----:B------:R-:W-:Y:S02]  /*0e10*/  LOP3.LUT R6, R5, R6, RZ, 0x3c, !PT ;  /* 0x0000000605067212 */ /* 0x000fe400078e3cff */
[----:B------:R-:W-:Y:S01]  /*0e20*/  R2P PR, R11, 0x6 ;  /* 0x000000060b007804 */ /* 0x000fe20000000000 */
[----:B------:R-:W-:Y:S01]  /*0e30*/  VIADD R197, R187, 0x40 ;  /* 0x00000040bbc57836 */ /* 0x000fe20000000000 */
        /* <DEDUP_REMOVED lines=9> */
[----:B------:R-:W-:Y:S01]  /*0ed0*/  VIADD R194, R187, 0x100 ;  /* 0x00000100bbc27836 */ /* 0x000fe20000000000 */
[----:B------:R-:W-:Y:S01]  /*0ee0*/  SEL R185, R185, 0xffffffc0, !P2 ;  /* 0xffffffc0b9b97807 */ /* 0x000fe20005000000 */
[----:B------:R-:W-:Y:S01]  /*0ef0*/  VIADD R186, R23, 0x36400 ;  /* 0x0003640017ba7836 */ /* 0x000fe20000000000 */
        /* <DEDUP_REMOVED lines=16> */
[----:B------:R-:W-:Y:S02]  /*1000*/  IMAD.MOV.U32 R6, RZ, RZ, R14 ;  /* 0x000000ffff067224 */ /* 0x000fe400078e000e */
[----:B------:R-:W-:Y:S02]  /*1010*/  IMAD.MOV.U32 R7, RZ, RZ, R15 ;  /* 0x000000ffff077224 */ /* 0x000fe400078e000f */
[----:B------:R-:W-:Y:S02]  /*1020*/  IMAD.MOV.U32 R2, RZ, RZ, RZ ;  /* 0x000000ffff027224 */ /* 0x000fe400078e00ff */
[----:B------:R-:W-:Y:S02]  /*1030*/  IMAD.SHL.U32 R22, R8, 0x100, RZ ;  /* 0x0000010008167824 */ /* 0x000fe400078e00ff */
[----:B------:R-:W-:Y:S02]  /*1040*/  IMAD R189, R12, 0x8, R19 ;  /* 0x000000080cbd7824 */ /* 0x000fe400078e0213 */
[----:B------:R-:W-:Y:S01]  /*1050*/  IMAD.IADD R185, R185, 0x1, R184 ;  /* 0x00000001b9b97824 */ /* 0x000fe200078e02b8 */
[----:B--2---:R-:W-:-:S07]  /*1060*/  LOP3.LUT R188, R17, 0x1, RZ, 0xfc, !PT ;  /* 0x0000000111bc7812 */ /* 0x004fce00078efcff */
.L_x_3237:
[----:B0-23--:R-:W0:Y:S08]  /*1070*/  LDC.64 R4, c[0x0][0xb20] ;  /* 0x0002c800ff047b82 */ /* 0x00de300000000a00 */
[----:B-1--4-:R-:W1:Y:S01]  /*1080*/  LDC.64 R8, c[0x0][0xb10] ;  /* 0x0002c400ff087b82 */ /* 0x012e620000000a00 */
[----:B------:R-:W-:Y:S01]  /*1090*/  ULDC UR5, c[0x0][0x288] ;  /* 0x0000a20000057ab9 */ /* 0x000fe20000000800 */
[----:B------:R-:W-:Y:S01]  /*10a0*/  IMAD.MOV.U32 R3, RZ, RZ, RZ ;  /* 0x000000ffff037224 */ /* 0x000fe200078e00ff */
[----:B------:R-:W-:Y:S01]  /*10b0*/  ULDC.64 UR6, c[0x0][0x418] ;  /* 0x0001060000067ab9 */ /* 0x000fe20000000a00 */
[----:B0-----:R-:W-:-:S04]  /*10c0*/  ISETP.NE.U32.AND P0, PT, R4, RZ, PT ;  /* 0x000000ff0400720c */ /* 0x001fc80003f05070 */
[----:B------:R-:W-:Y:S02]  /*10d0*/  ISETP.NE.AND.EX P0, PT, R5, RZ, PT, P0 ;  /* 0x000000ff0500720c */ /* 0x000fe40003f05300 */
[----:B-1----:R-:W-:-:S04]  /*10e0*/  ISETP.NE.U32.AND P1, PT, R8, RZ, PT ;  /* 0x000000ff0800720c */ /* 0x002fc80003f25070 */
[----:B------:R-:W-:-:S07]  /*10f0*/  ISETP.NE.AND.EX P1, PT, R9, RZ, PT, P1 ;  /* 0x000000ff0900720c */ /* 0x000fce0003f25310 */
[----:B------:R-:W0:Y:S08]  /*1100*/  @P0 LDC.64 R4, c[0x0][0xb20] ;  /* 0x0002c800ff040b82 */ /* 0x000e300000000a00 */
[----:B------:R-:W1:Y:S01]  /*1110*/  @P1 LDC.64 R8, c[0x0][0xb10] ;  /* 0x0002c400ff081b82 */ /* 0x000e620000000a00 */
[----:B------:R-:W-:Y:S01]  /*1120*/  IMAD.U32 R17, RZ, RZ, UR5 ;  /* 0x00000005ff117e24 */ /* 0x000fe2000f8e00ff */
[----:B------:R-:W-:Y:S01]  /*1130*/  UISETP.NE.U32.AND UP0, UPT, UR6, URZ, UPT ;  /* 0x0000003f0600728c */ /* 0x000fe2000bf05070 */
[----:B------:R-:W-:Y:S01]  /*1140*/  ULDC UR5, c[0x0][0x424] ;  /* 0x0001090000057ab9 */ /* 0x000fe20000000800 */
[----:B0-----:R-:W-:-:S05]  /*1150*/  @P0 IMAD.WIDE R4, R7, 0x4, R4 ;  /* 0x0000000407040825 */ /* 0x001fca00078e0204 */
[----:B------:R0:W5:Y:S01]  /*1160*/  @P0 LDG.E R3, desc[UR38][R4.64] ;  /* 0x0000002604030981 */ /* 0x000162000c1e1900 */
[----:B-1----:R-:W-:-:S05]  /*1170*/  @P1 IMAD.WIDE R8, R7, 0x4, R8 ;  /* 0x0000000407081825 */ /* 0x002fca00078e0208 */
[----:B------:R0:W5:Y:S01]  /*1180*/  @P1 LDG.E R17, desc[UR38][R8.64] ;  /* 0x0000002608111981 */ /* 0x000162000c1e1900 */
[----:B------:R-:W-:Y:S01]  /*1190*/  UISETP.NE.AND.EX UP0, UPT, UR7, URZ, UPT, UP0 ;  /* 0x0000003f0700728c */ /* 0x000fe2000bf05300 */
[----:B------:R-:W-:Y:S02]  /*11a0*/  IMAD.MOV.U32 R191, RZ, RZ, R6 ;  /* 0x000000ffffbf7224 */ /* 0x000fe400078e0006 */
[----:B------:R-:W-:Y:S01]  /*11b0*/  ULDC.64 UR6, c[0x0][0xb18] ;  /* 0x0002c60000067ab9 */ /* 0x000fe20000000a00 */
[----:B------:R-:W-:Y:S01]  /*11c0*/  USEL UR5, UR5, 0x1, UP0 ;  /* 0x0000000105057887 */ /* 0x000fe20008000000 */
[----:B------:R-:W-:Y:S01]  /*11d0*/  ISETP.NE.U32.AND P2, PT, RZ, UR6, PT ;  /* 0x00000006ff007c0c */ /* 0x000fe2000bf45070 */
[----:B------:R-:W-:Y:S02]  /*11e0*/  ULDC UR6, c[0x0][0x2f0] ;  /* 0x0000bc0000067ab9 */ /* 0x000fe40000000800 */
[----:B------:R-:W-:Y:S01]  /*11f0*/  UIMAD UR5, UR5, UR6, URZ ;  /* 0x00000006050572a4 */ /* 0x000fe2000f8e023f */
[----:B------:R-:W-:Y:S01]  /*1200*/  ISETP.NE.AND.EX P2, PT, RZ, UR7, PT, P2 ;  /* 0x00000007ff007c0c */ /* 0x000fe2000bf45320 */
[----:B0-----:R-:W-:-:S12]  /*1210*/  @P1 BRA `(.L_x_3135) ;  /* 0x0000000000241947 */ /* 0x001fd80003800000 */
        /* <DEDUP_REMOVED lines=9> */
.L_x_3135:
[----:B------:R-:W-:Y:S02]  /*12b0*/  IMAD.U32 R16, RZ, RZ, UR5 ;  /* 0x00000005ff107e24 */ /* 0x000fe4000f8e00ff */
[----:B------:R-:W-:Y:S01]  /*12c0*/  IMAD.MOV.U32 R192, RZ, RZ, R7 ;  /* 0x000000ffffc07224 */ /* 0x000fe200078e0007 */
[----:B------:R-:W-:Y:S06]  /*12d0*/  @!P2 BRA `(.L_x_3136) ;  /* 0x000000000010a947 */ /* 0x000fec0003800000 */
[----:B------:R-:W0:Y:S02]  /*12e0*/  LDC.64 R4, c[0x0][0xb18] ;  /* 0x0002c600ff047b82 */ /* 0x000e240000000a00 */
[----:B0-----:R-:W-:-:S05]  /*12f0*/  IMAD.WIDE R4, R7, 0x4, R4 ;  /* 0x0000000407047825 */ /* 0x001fca00078e0204 */
[----:B------:R0:W5:Y:S01]  /*1300*/  LDG.E R16, desc[UR38][R4.64] ;  /* 0x0000002604107981 */ /* 0x000162000c1e1900 */
[----:B------:R-:W-:Y:S05]  /*1310*/  BRA `(.L_x_3137) ;  /* 0x0000000000247947 */ /* 0x000fea0003800000 */
.L_x_3136:
[----:B------:R-:W-:Y:S02]  /*1320*/  ULDC.64 UR6, c[0x0][0xb00] ;  /* 0x0002c00000067ab9 */ /* 0x000fe40000000a00 */
[----:B------:R-:W-:-:S04]  /*1330*/  ISETP.NE.U32.AND P0, PT, RZ, UR6, PT ;  /* 0x00000006ff007c0c */ /* 0x000fc8000bf05070 */
[----:B------:R-:W-:-:S13]  /*1340*/  ISETP.NE.AND.EX P0, PT, RZ, UR7, PT, P0 ;  /* 0x00000007ff007c0c */ /* 0x000fda000bf05300 */
[----:B------:R-:W-:Y:S05]  /*1350*/  @!P0 BRA `(.L_x_3137) ;  /* 0x0000000000148947 */ /* 0x000fea0003800000 */
[----:B------:R-:W0:Y:S02]  /*1360*/  LDC.64 R4, c[0x0][0xb00] ;  /* 0x0002c000ff047b82 */ /* 0x000e240000000a00 */
[----:B0-----:R-:W-:-:S05]  /*1370*/  IMAD.WIDE R4, R7, 0x4, R4 ;  /* 0x0000000407047825 */ /* 0x001fca00078e0204 */
[----:B------:R-:W2:Y:S04]  /*1380*/  LDG.E R16, desc[UR38][R4.64] ;  /* 0x0000002604107981 */ /* 0x000ea8000c1e1900 */
[----:B------:R-:W2:Y:S02]  /*1390*/  LDG.E R7, desc[UR38][R4.64+0x4] ;  /* 0x0000042604077981 */ /* 0x000ea4000c1e1900 */
[----:B--2---:R-:W-:-:S07]  /*13a0*/  IMAD.IADD R16, R7, 0x1, -R16 ;  /* 0x0000000107107824 */ /* 0x004fce00078e0a10 */
.L_x_3137:
[----:B0-----:R-:W2:Y:S01]  /*13b0*/  LDL R4, [R1+0x4] ;  /* 0x0000040001047983 */ /* 0x001ea20000100800 */
[----:B-----5:R-:W-:Y:S01]  /*13c0*/  IMAD.IADD R16, R16, 0x1, -R3 ;  /* 0x0000000110107824 */ /* 0x020fe200078e0a03 */
[----:B------:R-:W-:-:S03]  /*13d0*/  USHF.L.U32 UR40, UR4, 0x6, URZ ;  /* 0x0000000604287899 */ /* 0x000fc6000800063f */
[----:B------:R-:W-:-:S05]  /*13e0*/  VIADD R0, R16, 0x3f ;  /* 0x0000003f10007836 */ /* 0x000fca0000000000 */
[----:B------:R-:W-:-:S04]  /*13f0*/  SHF.R.S32.HI R3, RZ, 0x1f, R0 ;  /* 0x0000001fff037819 */ /* 0x000fc80000011400 */
[----:B------:R-:W-:-:S04]  /*1400*/  LEA.HI R3, R3, R0, RZ, 0x6 ;  /* 0x0000000003037211 */ /* 0x000fc800078f30ff */
[----:B------:R-:W-:Y:S02]  /*1410*/  SHF.R.S32.HI R168, RZ, 0x6, R3 ;  /* 0x00000006ffa87819 */ /* 0x000fe40000011403 */
[----:B--2---:R-:W-:-:S13]  /*1420*/  ISETP.NE.AND P0, PT, R4, 0x1, PT ;  /* 0x000000010400780c */ /* 0x004fda0003f05270 */
[----:B------:R-:W-:Y:S05]  /*1430*/  @!P0 BRA `(.L_x_3138) ;  /* 0x0000001c00e88947 */ /* 0x000fea0003800000 */
[----:B------:R-:W0:Y:S01]  /*1440*/  LDC R0, c[0x0][0x448] ;  /* 0x00011200ff007b82 */ /* 0x000e220000000800 */
[----:B------:R-:W-:Y:S01]  /*1450*/  UIADD3 UR4, UR40, 0x3f, URZ ;  /* 0x0000003f28047890 */ /* 0x000fe2000fffe03f */
[----:B------:R-:W-:-:S06]  /*1460*/  IADD3 R5, R16, 0x1, -R17 ;  /* 0x0000000110057810 */ /* 0x000fcc0007ffe811 */
[----:B------:R-:W1:Y:S01]  /*1470*/  LDC.64 R6, c[0x0][0xad8] ;  /* 0x0002b600ff067b82 */ /* 0x000e620000000a00 */
[----:B0-----:R-:W-:Y:S01]  /*1480*/  ISETP.NE.AND P1, PT, R0, 0x1, PT ;  /* 0x000000010000780c */ /* 0x001fe20003f25270 */
[----:B------:R-:W-:Y:S01]  /*1490*/  IMAD.U32 R0, RZ, RZ, UR4 ;  /* 0x00000004ff007e24 */ /* 0x000fe2000f8e00ff */
[----:B-1----:R-:W-:-:S11]  /*14a0*/  ISETP.GE.AND P2, PT, R7, 0x1, PT ;  /* 0x000000010700780c */ /* 0x002fd60003f46270 */
[----:B------:R-:W0:Y:S08]  /*14b0*/  @P1 LDC R3, c[0x0][0x44c] ;  /* 0x00011300ff031b82 */ /* 0x000e300000000800 */
[----:B------:R-:W1:Y:S01]  /*14c0*/  @P1 LDC R4, c[0x0][0x450] ;  /* 0x00011400ff041b82 */ /* 0x000e620000000800 */
[----:B0-----:R-:W-:-:S05]  /*14d0*/  @P1 IMAD.HI.U32 R3, R3, UR4, RZ ;  /* 0x0000000403031c27 */ /* 0x001fca000f8e00ff */
[----:B-1----:R-:W-:-:S05]  /*14e0*/  @P1 SHF.R.U32.HI R0, RZ, R4, R3 ;  /* 0x00000004ff001219 */ /* 0x002fca0000011603 */
[----:B------:R-:W-:-:S04]  /*14f0*/  IMAD.IADD R9, R5, 0x1, R0 ;  /* 0x0000000105097824 */ /* 0x000fc800078e0200 */
        /* <DEDUP_REMOVED lines=12> */
.L_x_3140:
[----:B------:R-:W-:-:S13]  /*15c0*/  ISETP.NE.AND P0, PT, R7, 0x1, PT ;  /* 0x000000010700780c */ /* 0x000fda0003f05270 */
[----:B------:R-:W0:Y:S02]  /*15d0*/  @P0 LDC.64 R4, c[0x0][0xae0] ;  /* 0x0002b800ff040b82 */ /* 0x000e240000000a00 */
[----:B0-----:R-:W-:-:S05]  /*15e0*/  @P0 IMAD.HI.U32 R4, R3, R4, RZ ;  /* 0x0000000403040227 */ /* 0x001fca00078e00ff */
[----:B------:R-:W-:-:S07]  /*15f0*/  @P0 SHF.R.U32.HI R3, RZ, R5, R4 ;  /* 0x00000005ff030219 */ /* 0x000fce0000011604 */
.L_x_3141:
[----:B------:R-:W-:-:S05]  /*1600*/  IMAD R3, R3, R7, R7 ;  /* 0x0000000703037224 */ /* 0x000fca00078e0207 */
[----:B------:R-:W-:-:S07]  /*1610*/  VIMNMX R0, R0, R3, PT ;  /* 0x0000000300007248 */ /* 0x000fce0003fe0100 */
.L_x_3139:
[----:B------:R-:W0:Y:S01]  /*1620*/  @P1 LDC R5, c[0x0][0x44c] ;  /* 0x00011300ff051b82 */ /* 0x000e220000000800 */
[----:B------:R-:W-:Y:S01]  /*1630*/  VIADD R0, R0, 0x3f ;  /* 0x0000003f00007836 */ /* 0x000fe20000000000 */
[----:B------:R-:W-:Y:S01]  /*1640*/  ULDC UR4, c[0x0][0xad4] ;  /* 0x0002b50000047ab9 */ /* 0x000fe20000000800 */
[----:B------:R-:W-:-:S03]  /*1650*/  IMAD.U32 R4, RZ, RZ, UR40 ;  /* 0x00000028ff047e24 */ /* 0x000fc6000f8e00ff */
[----:B------:R-:W-:Y:S02]  /*1660*/  SHF.R.S32.HI R3, RZ, 0x1f, R0 ;  /* 0x0000001fff037819 */ /* 0x000fe40000011400 */
[----:B------:R-:W1:Y:S02]  /*1670*/  @P1 LDC R6, c[0x0][0x450] ;  /* 0x00011400ff061b82 */ /* 0x000e640000000800 */
[----:B------:R-:W-:-:S04]  /*1680*/  LEA.HI R3, R3, R0, RZ, 0x6 ;  /* 0x0000000003037211 */ /* 0x000fc800078f30ff */
[----:B------:R-:W-:Y:S01]  /*1690*/  SHF.R.S32.HI R3, RZ, 0x6, R3 ;  /* 0x00000006ff037819 */ /* 0x000fe20000011403 */
[----:B0-----:R-:W-:-:S05]  /*16a0*/  @P1 IMAD.HI.U32 R5, R5, UR40, RZ ;  /* 0x0000002805051c27 */ /* 0x001fca000f8e00ff */
[----:B-1----:R-:W-:Y:S02]  /*16b0*/  @P1 SHF.R.U32.HI R4, RZ, R6, R5 ;  /* 0x00000006ff041219 */ /* 0x002fe40000011605 */
[----:B------:R-:W-:Y:S02]  /*16c0*/  VIMNMX R5, R168, R3, PT ;  /* 0x00000003a8057248 */ /* 0x000fe40003fe0100 */
[----:B------:R-:W-:-:S05]  /*16d0*/  IADD3 R4, R4, R16, -R17 ;  /* 0x0000001004047210 */ /* 0x000fca0007ffe811 */
        /* <DEDUP_REMOVED lines=11> */
.L_x_3143:
[----:B------:R-:W-:-:S13]  /*1790*/  ISETP.NE.AND P0, PT, R7, 0x1, PT ;  /* 0x000000010700780c */ /* 0x000fda0003f05270 */
[----:B------:R-:W0:Y:S02]  /*17a0*/  @P0 LDC.64 R8, c[0x0][0xae0] ;  /* 0x0002b800ff080b82 */ /* 0x000e240000000a00 */
[----:B0-----:R-:W-:-:S05]  /*17b0*/  @P0 IMAD.HI.U32 R6, R4, R8, RZ ;  /* 0x0000000804060227 */ /* 0x001fca00078e00ff */
[----:B------:R-:W-:-:S07]  /*17c0*/  @P0 SHF.R.U32.HI R4, RZ, R9, R6 ;  /* 0x00000009ff040219 */ /* 0x000fce0000011606 */
.L_x_3144:
[----:B------:R-:W-:-:S05]  /*17d0*/  IMAD R3, R4, R7, RZ ;  /* 0x0000000704037224 */ /* 0x000fca00078e02ff */
[----:B------:R-:W-:-:S07]  /*17e0*/  VIMNMX R0, R0, R3, !PT ;  /* 0x0000000300007248 */ /* 0x000fce0007fe0100 */
.L_x_3142:
        /* <DEDUP_REMOVED lines=132> */
.L_x_3147:
        /* <DEDUP_REMOVED lines=171> */
.L_x_3146:
[----:B------:R-:W-:Y:S01]  /*2ae0*/  BAR.SYNC.DEFER_BLOCKING 0xe, 0x100 ;  /* 0x0384000000007b1d */ /* 0x000fe20000010000 */
[----:B01----:R-:W-:Y:S01]  /*2af0*/  IMAD.U32 R0, RZ, RZ, UR36 ;  /* 0x00000024ff007e24 */ /* 0x003fe2000f8e00ff */
[----:B------:R-:W-:Y:S01]  /*2b00*/  UIADD3 UR36, UR36, 0x1, URZ ;  /* 0x0000000124247890 */ /* 0x000fe2000fffe03f */
[----:B------:R-:W-:Y:S01]  /*2b10*/  PLOP3.LUT P0, PT, PT, PT, PT, 0x8, 0x0 ;  /* 0x000000000000781c */ /* 0x000fe20003f0e170 */
[----:B------:R-:W-:Y:S02]  /*2b20*/  IMAD.MOV.U32 R20, RZ, RZ, RZ ;  /* 0x000000ffff147224 */ /* 0x000fe400078e00ff */
        /* <DEDUP_REMOVED lines=139> */
.L_x_3138:
[----:B------:R-:W0:Y:S01]  /*33e0*/  LDC R0, c[0x0][0x448] ;  /* 0x00011200ff007b82 */ /* 0x000e220000000800 */
[----:B------:R-:W-:Y:S01]  /*33f0*/  UIADD3 UR4, UR40, 0x3f, URZ ;  /* 0x0000003f28047890 */ /* 0x000fe2000fffe03f */
[----:B------:R-:W-:-:S06]  /*3400*/  IADD3 R5, R16, 0x1, -R17 ;  /* 0x0000000110057810 */ /* 0x000fcc0007ffe811 */
[----:B------:R-:W1:Y:S01]  /*3410*/  LDC.64 R6, c[0x0][0xad8] ;  /* 0x0002b600ff067b82 */ /* 0x000e620000000a00 */
[----:B0-----:R-:W-:Y:S02]  /*3420*/  ISETP.NE.AND P1, PT, R0, 0x1, PT ;  /* 0x000000010000780c */ /* 0x001fe40003f25270 */
[----:B-1----:R-:W-:-:S11]  /*3430*/  ISETP.GE.AND P2, PT, R7, 0x1, PT ;  /* 0x000000010700780c */ /* 0x002fd60003f46270 */
[----:B------:R-:W0:Y:S08]  /*3440*/  @P1 LDC R0, c[0x0][0x44c] ;  /* 0x00011300ff001b82 */ /* 0x000e300000000800 */
[----:B------:R-:W1:Y:S01]  /*3450*/  @P1 LDC R4, c[0x0][0x450] ;  /* 0x00011400ff041b82 */ /* 0x000e620000000800 */
[----:B0-----:R-:W-:-:S04]  /*3460*/  @P1 IMAD.HI.U32 R3, R0, UR4, RZ ;  /* 0x0000000400031c27 */ /* 0x001fc8000f8e00ff */
[----:B------:R-:W-:Y:S01]  /*3470*/  IMAD.U32 R0, RZ, RZ, UR4 ;  /* 0x00000004ff007e24 */ /* 0x000fe2000f8e00ff */
        /* <DEDUP_REMOVED lines=14> */
.L_x_3149:
[----:B------:R-:W-:-:S13]  /*3560*/  ISETP.NE.AND P0, PT, R7, 0x1, PT ;  /* 0x000000010700780c */ /* 0x000fda0003f05270 */
[----:B------:R-:W0:Y:S02]  /*3570*/  @P0 LDC.64 R4, c[0x0][0xae0] ;  /* 0x0002b800ff040b82 */ /* 0x000e240000000a00 */
[----:B0-----:R-:W-:-:S05]  /*3580*/  @P0 IMAD.HI.U32 R4, R3, R4, RZ ;  /* 0x0000000403040227 */ /* 0x001fca00078e00ff */
[----:B------:R-:W-:-:S07]  /*3590*/  @P0 SHF.R.U32.HI R3, RZ, R5, R4 ;  /* 0x00000005ff030219 */ /* 0x000fce0000011604 */
.L_x_3150:
[----:B------:R-:W-:-:S05]  /*35a0*/  IMAD R3, R3, R7, R7 ;  /* 0x0000000703037224 */ /* 0x000fca00078e0207 */
[----:B------:R-:W-:-:S07]  /*35b0*/  VIMNMX R0, R0, R3, PT ;  /* 0x0000000300007248 */ /* 0x000fce0003fe0100 */
.L_x_3148:
[----:B------:R-:W0:Y:S01]  /*35c0*/  @P1 LDC R4, c[0x0][0x44c] ;  /* 0x00011300ff041b82 */ /* 0x000e220000000800 */
[----:B------:R-:W-:Y:S01]  /*35d0*/  VIADD R0, R0, 0x3f ;  /* 0x0000003f00007836 */ /* 0x000fe20000000000 */
[----:B------:R-:W-:Y:S01]  /*35e0*/  ULDC UR4, c[0x0][0xad4] ;  /* 0x0002b50000047ab9 */ /* 0x000fe20000000800 */
[----:B------:R-:W-:-:S03]  /*35f0*/  IMAD.IADD R173, R16, 0x1, -R17 ;  /* 0x0000000110ad7824 */ /* 0x000fc600078e0a11 */
[----:B------:R-:W-:Y:S02]  /*3600*/  SHF.R.S32.HI R3, RZ, 0x1f, R0 ;  /* 0x0000001fff037819 */ /* 0x000fe40000011400 */
[----:B------:R-:W1:Y:S02]  /*3610*/  @P1 LDC R6, c[0x0][0x450] ;  /* 0x00011400ff061b82 */ /* 0x000e640000000800 */
[----:B------:R-:W-:-:S04]  /*3620*/  LEA.HI R3, R3, R0, RZ, 0x6 ;  /* 0x0000000003037211 */ /* 0x000fc800078f30ff */
[----:B------:R-:W-:-:S04]  /*3630*/  SHF.R.S32.HI R3, RZ, 0x6, R3 ;  /* 0x00000006ff037819 */ /* 0x000fc80000011403 */
[----:B------:R-:W-:Y:S01]  /*3640*/  VIMNMX R168, R168, R3, PT ;  /* 0x00000003a8a87248 */ /* 0x000fe20003fe0100 */
[----:B0-----:R-:W-:-:S04]  /*3650*/  @P1 IMAD.HI.U32 R5, R4, UR40, RZ ;  /* 0x0000002804051c27 */ /* 0x001fc8000f8e00ff */
[----:B------:R-:W-:Y:S01]  /*3660*/  IMAD.U32 R4, RZ, RZ, UR40 ;  /* 0x00000028ff047e24 */ /* 0x000fe2000f8e00ff */
[----:B-1----:R-:W-:-:S05]  /*3670*/  @P1 SHF.R.U32.HI R4, RZ, R6, R5 ;  /* 0x00000006ff041219 */ /* 0x002fca0000011605 */
        /* <DEDUP_REMOVED lines=12> */
.L_x_3152:
[----:B------:R-:W-:-:S13]  /*3740*/  ISETP.NE.AND P0, PT, R7, 0x1, PT ;  /* 0x000000010700780c */ /* 0x000fda0003f05270 */
[----:B------:R-:W0:Y:S02]  /*3750*/  @P0 LDC.64 R8, c[0x0][0xae0] ;  /* 0x0002b800ff080b82 */ /* 0x000e240000000a00 */
[----:B0-----:R-:W-:-:S05]  /*3760*/  @P0 IMAD.HI.U32 R6, R4, R8, RZ ;  /* 0x0000000804060227 */ /* 0x001fca00078e00ff */
[----:B------:R-:W-:-:S07]  /*3770*/  @P0 SHF.R.U32.HI R4, RZ, R9, R6 ;  /* 0x00000009ff040219 */ /* 0x000fce0000011606 */
.L_x_3153:
[----:B------:R-:W-:-:S05]  /*3780*/  IMAD R3, R4, R7, RZ ;  /* 0x0000000704037224 */ /* 0x000fca00078e02ff */
[----:B------:R-:W-:-:S07]  /*3790*/  VIMNMX R0, R0, R3, !PT ;  /* 0x0000000300007248 */ /* 0x000fce0007fe0100 */
.L_x_3151:
        /* <DEDUP_REMOVED lines=105> */
.L_x_3154:
[----:B------:R-:W-:Y:S02]  /*3e30*/  LEA.HI R0, R200, R200, RZ, 0x1 ;  /* 0x000000c8c8007211 */ /* 0x000fe400078f08ff */
[----:B------:R-:W-:Y:S02]  /*3e40*/  ISETP.NE.AND P0, PT, R188, 0x3, PT ;  /* 0x00000003bc00780c */ /* 0x000fe40003f05270 */
[----:B------:R-:W-:-:S05]  /*3e50*/  LOP3.LUT R3, R0, 0xfffffffe, RZ, 0xc0, !PT ;  /* 0xfffffffe00037812 */ /* 0x000fca00078ec0ff */
[----:B------:R-:W-:-:S05]  /*3e60*/  IMAD.IADD R3, R200, 0x1, -R3 ;  /* 0x00000001c8037824 */ /* 0x000fca00078e0a03 */
[----:B------:R-:W-:-:S04]  /*3e70*/  SHF.L.U32 R4, R3, 0x1f, RZ ;  /* 0x0000001f03047819 */ /* 0x000fc800000006ff */
[----:B------:R-:W0:Y:S02]  /*3e80*/  SYNCS.PHASECHK.TRANS64.TRYWAIT P1, [UR37+0x38800], R4 ;  /* 0x03880004ff0075a7 */ /* 0x000e240008020165 */
[----:B0-----:R-:W-:Y:S05]  /*3e90*/  @!P1 BRA `(.L_x_3155) ;  /* 0x0000017c00f89947 */ /* 0x001fea0003800000 */
.L_x_3392:
[----:B------:R-:W-:Y:S05]  /*3ea0*/  @!P0 BRA `(.L_x_3156) ;  /* 0x0000000000048947 */ /* 0x000fea0003800000 */
[----:B------:R-:W-:Y:S01]  /*3eb0*/  BPT.TRAP 0x1 ;  /* 0x000000040000795c */ /* 0x000fe20000300000 */
.L_x_3156:
[----:B0-----:R-:W-:Y:S01]  /*3ec0*/  IMAD.U32 R3, RZ, RZ, UR36 ;  /* 0x00000024ff037e24 */ /* 0x001fe2000f8e00ff */
[----:B------:R-:W-:-:S04]  /*3ed0*/  SHF.L.U32 R6, R2, 0x1f, RZ ;  /* 0x0000001f02067819 */ /* 0x000fc800000006ff */
[----:B------:R-:W-:-:S04]  /*3ee0*/  LEA R3, R3, UR37, 0x3 ;  /* 0x0000002503037c11 */ /* 0x000fc8000f8e18ff */
[----:B------:R0:W1:Y:S01]  /*3ef0*/  SYNCS.PHASECHK.TRANS64.TRYWAIT P1, [R3+URZ+0x38830], R6 ;  /* 0x03883006030075a7 */ /* 0x000062000802017f */
[----:B------:R-:W-:Y:S05]  /*3f00*/  @!P0 BRA `(.L_x_3157) ;  /* 0x0000000000048947 */ /* 0x000fea0003800000 */
[----:B------:R-:W-:Y:S01]  /*3f10*/  BPT.TRAP 0x1 ;  /* 0x000000040000795c */ /* 0x000fe20000300000 */
.L_x_3157:
[----:B-1----:R-:W-:Y:S05]  /*3f20*/  @P1 BRA `(.L_x_3158) ;  /* 0x0000000000081947 */ /* 0x002fea0003800000 */
[----:B------:R-:W1:Y:S02]  /*3f30*/  SYNCS.PHASECHK.TRANS64.TRYWAIT P1, [R3+URZ+0x38830], R6 ;  /* 0x03883006030075a7 */ /* 0x000e64000802017f */
[----:B-1----:R-:W-:Y:S05]  /*3f40*/  @!P1 BRA `(.L_x_3159) ;  /* 0x0000017c00e49947 */ /* 0x002fea0003800000 */
.L_x_3158:
        /* <DEDUP_REMOVED lines=40> */
.L_x_3393:
[----:B------:R-:W-:Y:S05]  /*41d0*/  @!P0 BRA `(.L_x_3161) ;  /* 0x0000000000048947 */ /* 0x000fea0003800000 */
[----:B------:R-:W-:Y:S01]  /*41e0*/  BPT.TRAP 0x1 ;  /* 0x000000040000795c */ /* 0x000fe20000300000 */
.L_x_3161:
[----:B------:R3:W4:Y:S01]  /*41f0*/  SYNCS.PHASECHK.TRANS64.TRYWAIT P1, [R3+URZ+0x38850], R6 ;  /* 0x03885006030075a7 */ /* 0x000722000802017f */
[----:B------:R-:W-:Y:S05]  /*4200*/  @!P0 BRA `(.L_x_3162) ;  /* 0x0000000000048947 */ /* 0x000fea0003800000 */
[----:B------:R-:W-:Y:S01]  /*4210*/  BPT.TRAP 0x1 ;  /* 0x000000040000795c */ /* 0x000fe20000300000 */
.L_x_3162:
[----:B----4-:R-:W-:Y:S05]  /*4220*/  @P1 BRA `(.L_x_3163) ;  /* 0x0000000000081947 */ /* 0x010fea0003800000 */
[----:B------:R-:W4:Y:S02]  /*4230*/  SYNCS.PHASECHK.TRANS64.TRYWAIT P1, [R3+URZ+0x38850], R6 ;  /* 0x03885006030075a7 */ /* 0x000f24000802017f */
[----:B----4-:R-:W-:Y:S05]  /*4240*/  @!P1 BRA `(.L_x_3164) ;  /* 0x0000017c00509947 */ /* 0x010fea0003800000 */
.L_x_3163:
[----:B------:R-:W-:Y:S01]  /*4250*/  UIADD3 UR4, UR37, 0x400, URZ ;  /* 0x0000040025047890 */ /* 0x000fe2000fffe03f */
[----:B------:R-:W-:Y:S01]  /*4260*/  WARPGROUP.ARRIVE ;  /* 0x00000000000079c5 */ /* 0x000fe20000000000 */
[----:B------:R-:W-:-:S05]  /*4270*/  UIADD3 UR5, UR37, 0x26400, URZ ;  /* 0x0002640025057890 */ /* 0x000fca000fffe03f */
[----:B--2---:R-:W2:Y:S01]  /*4280*/  S2R R4, SR_TID.X ;  /* 0x0000000000047919 */ /* 0x004ea20000002100 */
[----:B------:R-:W-:Y:S01]  /*4290*/  USHF.R.U32.HI UR4, URZ, 0x4, UR4 ;  /* 0x000000043f047899 */ /* 0x000fe20008011604 */
[----:B------:R-:W-:Y:S01]  /*42a0*/  IMAD.MOV.U32 R7, RZ, RZ, -0x40 ;  /* 0xffffffc0ff077424 */ /* 0x000fe200078e00ff */
[----:B------:R-:W-:Y:S01]  /*42b0*/  USHF.R.U32.HI UR5, URZ, 0x4, UR5 ;  /* 0x000000043f057899 */ /* 0x000fe20008011605 */
[----:B------:R-:W5:Y:S01]  /*42c0*/  S2R R5, SR_TID.X ;  /* 0x0000000000057919 */ /* 0x000f620000002100 */
[----:B------:R-:W-:Y:S01]  /*42d0*/  ULOP3.LUT UR4, UR4, 0x3fff, URZ, 0xc0, !UPT ;  /* 0x00003fff04047892 */ /* 0x000fe2000f8ec03f */
[C---:B------:R-:W-:Y:S01]  /*42e0*/  IMAD R7, R168.reuse, R7, 0x41 ;  /* 0x00000041a8077424 */ /* 0x040fe200078e0207 */
[----:B------:R-:W-:Y:S01]  /*42f0*/  ULOP3.LUT UR5, UR5, 0x3fff, URZ, 0xc0, !UPT ;  /* 0x00003fff05057892 */ /* 0x000fe2000f8ec03f */
[----:B------:R-:W-:Y:S01]  /*4300*/  LEA R8, R168, 0xffffffc0, 0x6 ;  /* 0xffffffc0a8087811 */ /* 0x000fe200078e30ff */
[----:B------:R-:W-:Y:S01]  /*4310*/  ULOP3.LUT UR4, UR4, 0x10000, URZ, 0xfc, !UPT ;  /* 0x0001000004047892 */ /* 0x000fe2000f8efc3f */
[----:B------:R-:W-:Y:S01]  /*4320*/  VIADD R12, R7, 0xffffffff ;  /* 0xffffffff070c7836 */ /* 0x000fe20000000000 */
[----:B------:R-:W-:Y:S01]  /*4330*/  ULOP3.LUT UR6, UR5, 0x10000, URZ, 0xfc, !UPT ;  /* 0x0001000005067892 */ /* 0x000fe2000f8efc3f */
[----:B------:R-:W-:Y:S01]  /*4340*/  IADD3 R9, -R18, R16, -R8 ;  /* 0x0000001012097210 */ /* 0x000fe20007ffe908 */
[----:B------:R-:W-:Y:S01]  /*4350*/  ULEA UR26, UR36, UR4, 0xc ;  /* 0x00000004241a7291 */ /* 0x000fe2000f8e603f */
[----:B------:R-:W-:Y:S01]  /*4360*/  UMOV UR25, 0x40000040 ;  /* 0x4000004000197882 */ /* 0x000fe20000000000 */
[----:B------:R-:W-:Y:S01]  /*4370*/  UMOV UR27, 0x40000040 ;  /* 0x40000040001b7882 */ /* 0x000fe20000000000 */
[----:B------:R-:W-:-:S02]  /*4380*/  UIADD3 UR28, UR6, 0x2, URZ ;  /* 0x00000002061c7890 */ /* 0x000fc4000fffe03f */
        /* <DEDUP_REMOVED lines=8> */
[----:B-----5:R-:W-:-:S04]  /*4410*/  LOP3.LUT R5, R5, 0x7f, RZ, 0xc0, !PT ;  /* 0x0000007f05057812 */ /* 0x020fc800078ec0ff */
[----:B------:R-:W2:Y:S01]  /*4420*/  SHFL.IDX PT, R4, R4, RZ, 0x1f ;  /* 0x00001fff04047589 */ /* 0x000ea200000e0000 */
[----:B------:R-:W-:Y:S02]  /*4430*/  ISETP.NE.AND P1, PT, R5, RZ, PT ;  /* 0x000000ff0500720c */ /* 0x000fe40003f25270 */
[----:B--2---:R-:W-:Y:S01]  /*4440*/  R2UR UR5, R4 ;  /* 0x00000000040572ca */ /* 0x004fe200000e0000 */
[----:B------:R-:W-:-:S04]  /*4450*/  VIADD R4, R189, UR40 ;  /* 0x00000028bd047c36 */ /* 0x000fc80008000000 */
[----:B------:R-:W-:-:S08]  /*4460*/  IMAD.MOV.U32 R5, RZ, RZ, R4 ;  /* 0x000000ffff057224 */ /* 0x000fd000078e0004 */
        /* <DEDUP_REMOVED lines=253> */
[----:B01-34-:R-:W-:Y:S01]  /*5440*/  @P2 IMAD.HI.U32 R6, R4, UR5, RZ ;  /* 0x0000000504062c27 */ /* 0x01bfe2000f8e00ff */
[----:B------:R-:W-:Y:S01]  /*5450*/  @UP0 ULDC UR5, c[0x0][0x450] ;  /* 0x0001140000050ab9 */ /* 0x000fe20000000800 */
[----:B------:R-:W-:Y:S02]  /*5460*/  PLOP3.LUT P2, PT, PT, PT, UP1, 0x40, 0x0 ;  /* 0x000000000000781c */ /* 0x000fe40003f4e818 */
[----:B------:R-:W-:Y:S01]  /*5470*/  @!P1 VIADD R4, R3, 0x38840 ;  /* 0x0003884003049836 */ /* 0x000fe20000000000 */
[----:B------:R-:W-:Y:S01]  /*5480*/  @P3 SHF.R.U32.HI R5, RZ, UR5, R6 ;  /* 0x00000005ff053c19 */ /* 0x000fe20008011606 */
[----:B------:R-:W-:-:S03]  /*5490*/  ULOP3.LUT UR5, URZ, UR26, URZ, 0x33, !UPT ;  /* 0x0000001a3f057292 */ /* 0x000fc6000f8e333f */
[----:B------:R-:W-:Y:S01]  /*54a0*/  @!P1 PRMT R4, RZ, 0x654, R4 ;  /* 0x00000654ff049816 */ /* 0x000fe20000000004 */
[----:B------:R-:W0:Y:S01]  /*54b0*/  SHFL.IDX PT, R14, R5, RZ, 0x1c1f ;  /* 0x001c1fff050e7589 */ /* 0x000e2200000e0000 */
[----:B------:R-:W-:Y:S02]  /*54c0*/  WARPGROUP.DEPBAR.LE gsb0, 0x0 ;  /* 0x00008000000079c5 */ /* 0x000fe40000010000 */
[----:B------:R-:W-:-:S06]  /*54d0*/  WARPGROUP.ARRIVE ;  /* 0x00000000000079c5 */ /* 0x000fcc0000000000 */
[----:B------:R-:W-:Y:S03]  /*54e0*/  HGMMA.64x64x16.F32.BF16 R24, gdesc[UR28], R24, gsb0 ;  /* 0x00e000001c1879f0 */ /* 0x000fe60008001818 */
[----:B------:R-:W-:Y:S02]  /*54f0*/  WARPGROUP.DEPBAR.LE gsb0, 0x0 ;  /* 0x00008000000079c5 */ /* 0x000fe40000010000 */
[----:B------:R1:W-:Y:S02]  /*5500*/  @!P1 SYNCS.ARRIVE.TRANS64.RED.A1T0 RZ, [R4+URZ], RZ ;  /* 0x000000ff04ff99a7 */ /* 0x0003e4000810043f */
[----:B-1----:R-:W-:-:S05]  /*5510*/  IADD3 R4, -R18, R7, R16 ;  /* 0x0000000712047210 */ /* 0x002fca0007ffe110 */
[----:B------:R-:W-:-:S04]  /*5520*/  IMAD.IADD R4, R4, 0x1, -R17 ;  /* 0x0000000104047824 */ /* 0x000fc800078e0a11 */
[C---:B------:R-:W-:Y:S02]  /*5530*/  VIADD R10, R4.reuse, UR10 ;  /* 0x0000000a040a7c36 */ /* 0x040fe40008000000 */
[----:B------:R-:W-:-:S03]  /*5540*/  VIADD R11, R4, UR5 ;  /* 0x00000005040b7c36 */ /* 0x000fc60008000000 */
[----:B0-----:R-:W-:Y:S01]  /*5550*/  VIADDMNMX R4, R14, R10, R9, PT ;  /* 0x0000000a0e047246 */ /* 0x001fe20003800109 */
        /* <DEDUP_REMOVED lines=14> */
.L_x_3167:
[----:B------:R-:W-:-:S06]  /*5640*/  UISETP.NE.AND UP2, UPT, UR11, 0x1, UPT ;  /* 0x000000010b00788c */ /* 0x000fcc000bf45270 */
[----:B------:R-:W-:-:S05]  /*5650*/  PLOP3.LUT P2, PT, PT, PT, UP2, 0x80, 0x0 ;  /* 0x000000000000781c */ /* 0x000fca0003f4f028 */
[----:B------:R-:W-:-:S08]  /*5660*/  @UP2 ULDC.64 UR14, c[0x0][0xae0] ;  /* 0x0002b800000e2ab9 */ /* 0x000fd00000000a00 */
[----:B------:R-:W-:-:S05]  /*5670*/  @P2 IMAD.HI.U32 R13, R7, UR14, RZ ;  /* 0x0000000e070d2c27 */ /* 0x000fca000f8e00ff */
[----:B------:R-:W-:-:S07]  /*5680*/  @P2 SHF.R.U32.HI R7, RZ, UR15, R13 ;  /* 0x0000000fff072c19 */ /* 0x000fce000801160d */
.L_x_3168:
[----:B------:R-:W-:Y:S05]  /*5690*/  BSYNC B0 ;  /* 0x0000000000007941 */ /* 0x000fea0003800000 */
.L_x_3166:
[----:B------:R-:W-:-:S04]  /*56a0*/  IMAD R7, R7, UR11, -R8 ;  /* 0x0000000b07077c24 */ /* 0x000fc8000f8e0a08 */
[----:B------:R-:W-:-:S05]  /*56b0*/  IMAD.IADD R7, R7, 0x1, -R18 ;  /* 0x0000000107077824 */ /* 0x000fca00078e0a12 */
[----:B------:R-:W-:Y:S02]  /*56c0*/  VIMNMX R6, R6, R7, !PT ;  /* 0x0000000706067248 */ /* 0x000fe40007fe0100 */
[----:B------:R-:W-:-:S07]  /*56d0*/  VIADDMNMX R4, R7, UR11, R4, PT ;  /* 0x0000000b07047c46 */ /* 0x000fce000b800104 */
.L_x_3165:
        /* <DEDUP_REMOVED lines=71> */
[----:B------:R-:W-:Y:S02]  /*5b50*/  ISETP.GE.AND P6, PT, R12, 0x3a, PT ;  /* 0x0000003a0c00780c */ /* 0x000fe40003fc6270 */
[----:B------:R-:W0:Y:S02]  /*5b60*/  SHFL.IDX PT, R12, R5, 0x1, 0x1c1f ;  /* 0x003c1f00050c7f89 */ /* 0x000e2400000e0000 */
[----:B------:R-:W-:Y:S02]  /*5b70*/  P2R R49, PR, RZ, 0x40 ;  /* 0x00000040ff317803 */ /* 0x000fe40000000000 */
[----:B------:R-:W-:-:S04]  /*5b80*/  ISETP.GT.AND P6, PT, R6, 0x39, !P6 ;  /* 0x000000390600780c */ /* 0x000fc800077c4270 */
[----:B------:R-:W-:-:S04]  /*5b90*/  ISETP.LT.OR P6, PT, R4, 0x3a, P6 ;  /* 0x0000003a0400780c */ /* 0x000fc800037c1670 */
[----:B------:R-:W-:Y:S02]  /*5ba0*/  FSEL R66, R53, -INF , !P6 ;  /* 0xff80000035427808 */ /* 0x000fe40007000000 */
[----:B------:R-:W-:Y:S02]  /*5bb0*/  PLOP3.LUT P6, PT, PT, PT, UP1, 0x40, 0x0 ;  /* 0x000000000000781c */ /* 0x000fe40003fce818 */
[----:B0-----:R-:W-:Y:S01]  /*5bc0*/  VIADDMNMX R6, R12, R10, R9, PT ;  /* 0x0000000a0c067246 */ /* 0x001fe20003800109 */
[----:B------:R-:W-:-:S10]  /*5bd0*/  IMAD.IADD R4, R11, 0x1, R12 ;  /* 0x000000010b047824 */ /* 0x000fd400078e020c */
        /* <DEDUP_REMOVED lines=14> */
.L_x_3171:
[----:B------:R-:W-:-:S06]  /*5cc0*/  UISETP.NE.AND UP2, UPT, UR11, 0x1, UPT ;  /* 0x000000010b00788c */ /* 0x000fcc000bf45270 */
[----:B------:R-:W-:-:S05]  /*5cd0*/  PLOP3.LUT P6, PT, PT, PT, UP2, 0x80, 0x0 ;  /* 0x000000000000781c */ /* 0x000fca0003fcf028 */
[----:B------:R-:W-:-:S08]  /*5ce0*/  @UP2 ULDC.64 UR14, c[0x0][0xae0] ;  /* 0x0002b800000e2ab9 */ /* 0x000fd00000000a00 */
[----:B------:R-:W-:Y:S01]  /*5cf0*/  @P6 IMAD.HI.U32 R9, R5, UR14, RZ ;  /* 0x0000000e05096c27 */ /* 0x000fe2000f8e00ff */
[----:B------:R-:W-:-:S13]  /*5d00*/  PLOP3.LUT P6, PT, PT, PT, UP2, 0x80, 0x0 ;  /* 0x000000000000781c */ /* 0x000fda0003fcf028 */
[----:B------:R-:W-:-:S07]  /*5d10*/  @P6 SHF.R.U32.HI R5, RZ, UR15, R9 ;  /* 0x0000000fff056c19 */ /* 0x000fce0008011609 */
.L_x_3172:
[----:B------:R-:W-:Y:S05]  /*5d20*/  BSYNC B0 ;  /* 0x0000000000007941 */ /* 0x000fea0003800000 */
.L_x_3170:
[----:B------:R-:W-:-:S04]  /*5d30*/  IMAD R5, R5, UR11, -R8 ;  /* 0x0000000b05057c24 */ /* 0x000fc8000f8e0a08 */
[----:B------:R-:W-:-:S05]  /*5d40*/  IMAD.IADD R5, R5, 0x1, -R18 ;  /* 0x0000000105057824 */ /* 0x000fca00078e0a12 */
[----:B------:R-:W-:Y:S02]  /*5d50*/  VIMNMX R4, R4, R5, !PT ;  /* 0x0000000504047248 */ /* 0x000fe40007fe0100 */
[----:B------:R-:W-:-:S07]  /*5d60*/  VIADDMNMX R6, R5, UR11, R6, PT ;  /* 0x0000000b05067c46 */ /* 0x000fce000b800106 */
.L_x_3169:
        /* <DEDUP_REMOVED lines=11> */
[----:B------:R-:W-:Y:S01]  /*5e20*/  @!P1 VIADD R3, R3, 0x38860 ;  /* 0x0003886003039836 */ /* 0x000fe20000000000 */
[----:B------:R-:W-:Y:S01]  /*5e30*/  FMNMX.FTZ R5, R20, R5, !PT ;  /* 0x0000000514057209 */ /* 0x000fe20007810000 */
[----:B------:R-:W-:Y:S01]  /*5e40*/  UMOV UR5, UR40 ;  /* 0x0000002800057c82 */ /* 0x000fe20008000000 */
        /* <DEDUP_REMOVED lines=23> */
[C---:B------:R-:W-:Y:S02]  /*5fc0*/  ISETP.GT.AND P2, PT, R4.reuse, 0x18, !P2 ;  /* 0x000000180400780c */ /* 0x040fe40005744270 */
[----:B------:R-:W-:Y:S02]  /*5fd0*/  ISETP.GT.AND P3, PT, R4, 0x8, !P3 ;  /* 0x000000080400780c */ /* 0x000fe40005f64270 */
[----:B------:R-:W-:Y:S02]  /*5fe0*/  ISETP.LT.OR P2, PT, R6, 0x19, P2 ;  /* 0x000000190600780c */ /* 0x000fe40001741670 */
[----:B------:R-:W-:Y:S02]  /*5ff0*/  FMNMX.FTZ R5, R64, R5, !PT ;  /* 0x0000000540057209 */ /* 0x000fe40007810000 */
[----:B------:R-:W-:Y:S02]  /*6000*/  FSEL R38, R38, -INF , !P2 ;  /* 0xff80000026267808 */ /* 0x000fe40005000000 */
[----:B------:R-:W-:-:S02]  /*6010*/  ISETP.NE.AND P2, PT, R29, RZ, PT ;  /* 0x000000ff1d00720c */ /* 0x000fc40003f45270 */
[----:B------:R-:W-:Y:S02]  /*6020*/  ISETP.LT.OR P3, PT, R6, 0x9, P3 ;  /* 0x000000090600780c */ /* 0x000fe40001f61670 */
[----:B------:R-:W-:Y:S02]  /*6030*/  ISETP.GT.AND P2, PT, R4, 0x19, !P2 ;  /* 0x000000190400780c */ /* 0x000fe40005744270 */
[----:B------:R-:W-:Y:S02]  /*6040*/  FMNMX.FTZ R5, R52, R5, !PT ;  /* 0x0000000534057209 */ /* 0x000fe40007810000 */
[----:B------:R-:W-:Y:S02]  /*6050*/  ISETP.LT.OR P2, PT, R6, 0x1a, P2 ;  /* 0x0000001a0600780c */ /* 0x000fe40001741670 */
[----:B------:R-:W-:Y:S02]  /*6060*/  FSEL R30, R30, -INF , !P3 ;  /* 0xff8000001e1e7808 */ /* 0x000fe40005800000 */
[----:B------:R-:W-:-:S02]  /*6070*/  FSEL R39, R39, -INF , !P2 ;  /* 0xff80000027277808 */ /* 0x000fc40005000000 */
[----:B------:R-:W-:Y:S02]  /*6080*/  ISETP.NE.AND P2, PT, R33, RZ, PT ;  /* 0x000000ff2100720c */ /* 0x000fe40003f45270 */
[----:B------:R-:W-:Y:S02]  /*6090*/  FMNMX.FTZ R9, R66, R5, !PT ;  /* 0x0000000542097209 */ /* 0x000fe40007810000 */
[----:B------:R-:W-:Y:S02]  /*60a0*/  ISETP.GT.AND P2, PT, R4, 0x20, !P2 ;  /* 0x000000200400780c */ /* 0x000fe40005744270 */
[----:B------:R-:W-:Y:S01]  /*60b0*/  ISETP.NE.AND P3, PT, R41, RZ, PT ;  /* 0x000000ff2900720c */ /* 0x000fe20003f65270 */
[----:B------:R-:W0:Y:S01]  /*60c0*/  SHFL.BFLY PT, R8, R9, 0x2, 0x1f ;  /* 0x0c401f0009087f89 */ /* 0x000e2200000e0000 */
[----:B------:R-:W-:Y:S01]  /*60d0*/  BAR.SYNC.DEFER_BLOCKING 0xf, 0x100 ;  /* 0x03c4000000007b1d */ /* 0x000fe20000010000 */
        /* <DEDUP_REMOVED lines=11> */
[----:B0-----:R-:W-:Y:S02]  /*6190*/  FMNMX.FTZ R10, R9, R8, !PT ;  /* 0x00000008090a7209 */ /* 0x001fe40007810000 */
[----:B------:R-:W-:Y:S02]  /*61a0*/  ISETP.LT.OR P2, PT, R6, 0x29, P2 ;  /* 0x000000290600780c */ /* 0x000fe40001741670 */
[----:B------:R-:W-:Y:S01]  /*61b0*/  ISETP.NE.AND P3, PT, R45, RZ, PT ;  /* 0x000000ff2d00720c */ /* 0x000fe20003f65270 */
[----:B------:R-:W0:Y:S01]  /*61c0*/  SHFL.BFLY PT, R11, R10, 0x1, 0x1f ;  /* 0x0c201f000a0b7f89 */ /* 0x000e2200000e0000 */
[----:B------:R-:W-:-:S02]  /*61d0*/  FSEL R46, R46, -INF , !P2 ;  /* 0xff8000002e2e7808 */ /* 0x000fc40005000000 */
[C---:B------:R-:W-:Y:S02]  /*61e0*/  ISETP.GT.AND P2, PT, R4.reuse, RZ, !P6 ;  /* 0x000000ff0400720c */ /* 0x040fe40007744270 */
[----:B------:R-:W-:Y:S02]  /*61f0*/  ISETP.GT.AND P3, PT, R4, 0x30, !P3 ;  /* 0x000000300400780c */ /* 0x000fe40005f64270 */
[C---:B------:R-:W-:Y:S02]  /*6200*/  ISETP.LT.OR P2, PT, R6.reuse, 0x1, P2 ;  /* 0x000000010600780c */ /* 0x040fe40001741670 */
[----:B------:R-:W-:Y:S02]  /*6210*/  ISETP.LT.OR P3, PT, R6, 0x31, P3 ;  /* 0x000000310600780c */ /* 0x000fe40001f61670 */
        /* <DEDUP_REMOVED lines=8> */
[----:B------:R-:W-:Y:S02]  /*62a0*/  FMNMX.FTZ R8, R34, R5, !PT ;  /* 0x0000000522087209 */ /* 0x000fe40007810000 */
[----:B0-----:R-:W-:Y:S02]  /*62b0*/  FMNMX.FTZ R5, R10, R11, !PT ;  /* 0x0000000b0a057209 */ /* 0x001fe40007810000 */
[----:B------:R-:W-:Y:S02]  /*62c0*/  FMNMX.FTZ R7, R35, R8, !PT ;  /* 0x0000000823077209 */ /* 0x000fe40007810000 */
[C---:B------:R-:W-:Y:S01]  /*62d0*/  FSETP.NEU.FTZ.AND P2, PT, R5.reuse, -INF , PT ;  /* 0xff8000000500780b */ /* 0x040fe20003f5d000 */
[----:B------:R-:W-:Y:S01]  /*62e0*/  FMUL.FTZ R9, R5, UR19 ;  /* 0x0000001305097c20 */ /* 0x000fe20008410000 */
[----:B------:R-:W-:Y:S02]  /*62f0*/  FMNMX.FTZ R8, R38, R7, !PT ;  /* 0x0000000726087209 */ /* 0x000fe40007810000 */
[----:B------:R-:W-:-:S02]  /*6300*/  ISETP.NE.AND P6, PT, R49, RZ, PT ;  /* 0x000000ff3100720c */ /* 0x000fc40003fc5270 */
[----:B------:R-:W-:Y:S02]  /*6310*/  FMNMX.FTZ R7, R39, R8, !PT ;  /* 0x0000000827077209 */ /* 0x000fe40007810000 */
        /* <DEDUP_REMOVED lines=32> */
[----:B------:R-:W-:Y:S01]  /*6520*/  MUFU.EX2 R4, R4 ;  /* 0x0000000400047308 */ /* 0x000fe20000000800 */
[----:B------:R-:W0:Y:S01]  /*6530*/  SHFL.BFLY PT, R12, R7, 0x2, 0x1f ;  /* 0x0c401f00070c7f89 */ /* 0x000e2200000e0000 */
[----:B------:R-:W-:-:S02]  /*6540*/  R2UR UR7, R173 ;  /* 0x00000000ad0772ca */ /* 0x000fc400000e0000 */
[----:B------:R-:W-:-:S04]  /*6550*/  @!P1 PRMT R3, RZ, 0x654, R3 ;  /* 0x00000654ff039816 */ /* 0x000fc80000000003 */
[----:B------:R-:W1:Y:S08]  /*6560*/  MUFU.EX2 R9, R9 ;  /* 0x0000000900097308 */ /* 0x000e700000000800 */
[----:B------:R-:W-:Y:S08]  /*6570*/  MUFU.EX2 R6, R6 ;  /* 0x0000000600067308 */ /* 0x000ff00000000800 */
[----:B------:R-:W2:Y:S01]  /*6580*/  MUFU.EX2 R11, R11 ;  /* 0x0000000b000b7308 */ /* 0x000ea20000000800 */
[----:B0-----:R-:W-:-:S02]  /*6590*/  FMNMX.FTZ R24, R7, R12, !PT ;  /* 0x0000000c07187209 */ /* 0x001fc40007810000 */
[----:B-1----:R-:W-:Y:S01]  /*65a0*/  F2FP.BF16.F32.PACK_AB R152, R9, R4 ;  /* 0x000000040998723e */ /* 0x002fe200000010ff */
[----:B------:R-:W-:Y:S02]  /*65b0*/  FADD.FTZ R9, R4, R9 ;  /* 0x0000000904097221 */ /* 0x000fe40000010000 */
[----:B------:R-:W0:Y:S02]  /*65c0*/  SHFL.BFLY PT, R7, R24, 0x1, 0x1f ;  /* 0x0c201f0018077f89 */ /* 0x000e2400000e0000 */
[----:B------:R-:W-:Y:S08]  /*65d0*/  MUFU.EX2 R8, R8 ;  /* 0x0000000800087308 */ /* 0x000ff00000000800 */
[----:B------:R-:W1:Y:S01]  /*65e0*/  MUFU.EX2 R13, R13 ;  /* 0x0000000d000d7308 */ /* 0x000e620000000800 */
[----:B--2---:R-:W-:Y:S01]  /*65f0*/  F2FP.BF16.F32.PACK_AB R154, R11, R6 ;  /* 0x000000060b9a723e */ /* 0x004fe200000010ff */
[----:B------:R-:W-:-:S04]  /*6600*/  FADD.FTZ R6, R6, R9 ;  /* 0x0000000906067221 */ /* 0x000fc80000010000 */
[----:B------:R-:W-:Y:S01]  /*6610*/  FADD.FTZ R11, R11, R6 ;  /* 0x000000060b0b7221 */ /* 0x000fe20000010000 */
[----:B------:R-:W-:Y:S01]  /*6620*/  VIADD R6, R168, 0xfffffffe ;  /* 0xfffffffea8067836 */ /* 0x000fe20000000000 */
[----:B------:R-:W-:Y:S01]  /*6630*/  MUFU.EX2 R10, R10 ;  /* 0x0000000a000a7308 */ /* 0x000fe20000000800 */
[----:B0-----:R-:W-:-:S07]  /*6640*/  FMNMX.FTZ R7, R24, R7, !PT ;  /* 0x0000000718077209 */ /* 0x001fce0007810000 */
[----:B------:R-:W0:Y:S01]  /*6650*/  MUFU.EX2 R15, R15 ;  /* 0x0000000f000f7308 */ /* 0x000e220000000800 */
[----:B-1----:R-:W-:Y:S01]  /*6660*/  F2FP.BF16.F32.PACK_AB R156, R13, R8 ;  /* 0x000000080d9c723e */ /* 0x002fe200000010ff */
[----:B------:R-:W-:Y:S01]  /*6670*/  FADD.FTZ R8, R8, R11 ;  /* 0x0000000b08087221 */ /* 0x000fe20000010000 */
[C---:B------:R-:W-:Y:S01]  /*6680*/  FMUL.FTZ R24, R7.reuse, UR19 ;  /* 0x0000001307187c20 */ /* 0x040fe20008410000 */
[----:B------:R-:W-:Y:S02]  /*6690*/  FSETP.NEU.FTZ.AND P2, PT, R7, -INF , PT ;  /* 0xff8000000700780b */ /* 0x000fe40003f5d000 */
[----:B------:R-:W-:Y:S02]  /*66a0*/  FADD.FTZ R13, R13, R8 ;  /* 0x000000080d0d7221 */ /* 0x000fe40000010000 */
[----:B------:R-:W-:Y:S01]  /*66b0*/  FSEL R24, R24, RZ, P2 ;  /* 0x000000ff18187208 */ /* 0x000fe20001000000 */
[----:B------:R-:W-:Y:S01]  /*66c0*/  MUFU.EX2 R12, R28 ;  /* 0x0000001c000c7308 */ /* 0x000fe20000000800 */
[----:B------:R-:W-:-:S03]  /*66d0*/  PLOP3.LUT P2, PT, PT, PT, UP1, 0x40, 0x0 ;  /* 0x000000000000781c */ /* 0x000fc60003f4e818 */
        /* <DEDUP_REMOVED lines=17> */
[----:B0-----:R-:W-:Y:S01]  /*67f0*/  F2FP.BF16.F32.PACK_AB R158, R15, R10 ;  /* 0x0000000a0f9e723e */ /* 0x001fe200000010ff */
[----:B------:R-:W-:-:S04]  /*6800*/  FADD.FTZ R10, R10, R13 ;  /* 0x0000000d0a0a7221 */ /* 0x000fc80000010000 */
[----:B------:R-:W-:Y:S02]  /*6810*/  FADD.FTZ R15, R15, R10 ;  /* 0x0000000a0f0f7221 */ /* 0x000fe40000010000 */
[----:B------:R-:W0:Y:S08]  /*6820*/  MUFU.EX2 R177, R177 ;  /* 0x000000b100b17308 */ /* 0x000e300000000800 */
        /* <DEDUP_REMOVED lines=15> */
[----:B------:R-:W0:Y:S08]  /*6920*/  MUFU.EX2 R21, R21 ;  /* 0x0000001500157308 */ /* 0x000e300000000800 */
[----:B------:R-:W-:Y:S01]  /*6930*/  MUFU.EX2 R14, R14 ;  /* 0x0000000e000e7308 */ /* 0x000fe20000000800 */
[----:B--2---:R-:W-:Y:S01]  /*6940*/  F2FP.BF16.F32.PACK_AB R159, R183, R178 ;  /* 0x000000b2b79f723e */ /* 0x004fe200000010ff */
[----:B------:R-:W-:-:S04]  /*6950*/  FADD.FTZ R178, R178, R181 ;  /* 0x000000b5b2b27221 */ /* 0x000fc80000010000 */
[----:B------:R1:W-:Y:S01]  /*6960*/  STSM.16.M88.4 [R184], R156 ;  /* 0x0000009cb8007844 */ /* 0x0003e20000000200 */
[----:B------:R-:W-:Y:S01]  /*6970*/  FADD.FTZ R183, R183, R178 ;  /* 0x000000b2b7b77221 */ /* 0x000fe20000010000 */
        /* <DEDUP_REMOVED lines=28> */
[----:B------:R-:W-:-:S06]  /*6b40*/  FADD.FTZ R170, R170, R171 ;  /* 0x000000abaaaa7221 */ /* 0x000fcc0000010000 */
[----:B------:R-:W2:Y:S08]  /*6b50*/  MUFU.EX2 R216, R216 ;  /* 0x000000d800d87308 */ /* 0x000eb00000000800 */
[----:B------:R-:W3:Y:S01]  /*6b60*/  MUFU.EX2 R219, R219 ;  /* 0x000000db00db7308 */ /* 0x000ee20000000800 */
[----:B0-----:R-:W-:Y:S01]  /*6b70*/  F2FP.BF16.F32.PACK_AB R165, R217, R214 ;  /* 0x000000d6d9a5723e */ /* 0x001fe200000010ff */
[----:B------:R-:W-:-:S04]  /*6b80*/  FADD.FTZ R214, R214, R215 ;  /* 0x000000d7d6d67221 */ /* 0x000fc80000010000 */
[----:B------:R-:W-:-:S04]  /*6b90*/  FADD.FTZ R217, R217, R214 ;  /* 0x000000d6d9d97221 */ /* 0x000fc80000010000 */
[----:B--2---:R-:W-:Y:S01]  /*6ba0*/  FADD.FTZ R4, R216, R217 ;  /* 0x000000d9d8047221 */ /* 0x004fe20000010000 */
        /* <DEDUP_REMOVED lines=13> */
[----:B------:R-:W-:Y:S01]  /*6c80*/  @UP0 ULDC UR18, c[0x0][0x450] ;  /* 0x0001140000120ab9 */ /* 0x000fe20000000800 */
[----:B------:R-:W-:Y:S02]  /*6c90*/  WARPGROUP.DEPBAR.LE gsb0, 0x0 ;  /* 0x00008000000079c5 */ /* 0x000fe40000010000 */
[----:B------:R-:W-:-:S15]  /*6ca0*/  WARPGROUP.ARRIVE ;  /* 0x00000000000079c5 */ /* 0x000fde0000000000 */
[----:B------:R-:W-:-:S07]  /*6cb0*/  NOP ;  /* 0x0000000000007918 */ /* 0x000fce0000000000 */
        /* <DEDUP_REMOVED lines=11> */
[----:B------:R-:W-:Y:S01]  /*6d70*/  @!PT LDS RZ, [RZ] ;  /* 0x00000000fffff984 */ /* 0x000fe20000000800 */
        /* <DEDUP_REMOVED lines=17> */
.L_x_3174:
[----:B------:R-:W-:-:S11]  /*6e90*/  UISETP.NE.AND UP2, UPT, UR11, 0x1, UPT ;  /* 0x000000010b00788c */ /* 0x000fd6000bf45270 */
[----:B------:R-:W-:Y:S02]  /*6ea0*/  @UP2 ULDC.64 UR22, c[0x0][0xae0] ;  /* 0x0002b80000162ab9 */ /* 0x000fe40000000a00 */
[----:B------:R-:W-:-:S04]  /*6eb0*/  UIMAD.WIDE.U32 UR14, UR5, UR22, URZ ;  /* 0x00000016050e72a5 */ /* 0x000fc8000f8e003f */
[----:B------:R-:W-:-:S12]  /*6ec0*/  @UP2 USHF.R.U32.HI UR5, URZ, UR23, UR15 ;  /* 0x000000173f052299 */ /* 0x000fd8000801160f */
.L_x_3175:
[----:B------:R-:W-:-:S04]  /*6ed0*/  UIMAD UR5, UR5, UR11, UR11 ;  /* 0x0000000b050572a4 */ /* 0x000fc8000f8e020b */
[----:B------:R-:W-:-:S04]  /*6ee0*/  UISETP.LT.AND UP2, UPT, UR10, UR5, UPT ;  /* 0x000000050a00728c */ /* 0x000fc8000bf41270 */
[----:B------:R-:W-:-:S12]  /*6ef0*/  USEL UR10, UR10, UR5, UP2 ;  /* 0x000000050a0a7287 */ /* 0x000fd80009000000 */
.L_x_3173:
        /* <DEDUP_REMOVED lines=8> */
.L_x_3193:
[----:B------:R-:W-:-:S04]  /*6f80*/  UIADD3 UR7, UR36, 0x1, URZ ;  /* 0x0000000124077890 */ /* 0x000fc8000fffe03f */
[----:B------:R-:W-:-:S04]  /*6f90*/  UISETP.NE.AND UP2, UPT, UR7, 0x2, UPT ;  /* 0x000000020700788c */ /* 0x000fc8000bf45270 */
[----:B------:R-:W-:Y:S02]  /*6fa0*/  USEL UR5, URZ, 0x1, UP2 ;  /* 0x000000013f057887 */ /* 0x000fe40009000000 */
[----:B------:R-:W-:-:S04]  /*6fb0*/  USEL UR7, UR7, URZ, UP2 ;  /* 0x0000003f07077287 */ /* 0x000fc80009000000 */
[----:B------:R-:W-:Y:S01]  /*6fc0*/  LOP3.LUT R2, R2, UR5, RZ, 0x3c, !PT ;  /* 0x0000000502027c12 */ /* 0x000fe2000f8e3cff */
[----:B-1----:R-:W-:Y:S07]  /*6fd0*/  @!P0 BRA `(.L_x_3177) ;  /* 0x0000000000048947 */ /* 0x002fee0003800000 */
[----:B------:R-:W-:Y:S01]  /*6fe0*/  BPT.TRAP 0x1 ;  /* 0x000000040000795c */ /* 0x000fe20000300000 */
.L_x_3177:
[----:B------:R-:W-:Y:S01]  /*6ff0*/  ULEA UR5, UR7, UR37, 0x3 ;  /* 0x0000002507057291 */ /* 0x000fe2000f8e183f */
[----:B------:R-:W-:-:S08]  /*7000*/  SHF.L.U32 R8, R2, 0x1f, RZ ;  /* 0x0000001f02087819 */ /* 0x000fd000000006ff */
[----:B------:R0:W1:Y:S01]  /*7010*/  SYNCS.PHASECHK.TRANS64.TRYWAIT P2, [UR5+0x38830], R8 ;  /* 0x03883008ff0075a7 */ /* 0x0000620008040145 */
[----:B------:R-:W-:Y:S05]  /*7020*/  @!P0 BRA `(.L_x_3178) ;  /* 0x0000000000048947 */ /* 0x000fea0003800000 */
[----:B------:R-:W-:Y:S01]  /*7030*/  BPT.TRAP 0x1 ;  /* 0x000000040000795c */ /* 0x000fe20000300000 */
.L_x_3178:
[----:B-1----:R-:W-:Y:S05]  /*7040*/  @P2 BRA `(.L_x_3179) ;  /* 0x0000000000082947 */ /* 0x002fea0003800000 */
[----:B------:R-:W1:Y:S02]  /*7050*/  SYNCS.PHASECHK.TRANS64.TRYWAIT P2, [UR5+0x38830], R8 ;  /* 0x03883008ff0075a7 */ /* 0x000e640008040145 */
[----:B-1----:R-:W-:Y:S05]  /*7060*/  @!P2 BRA `(.L_x_3180) ;  /* 0x0000014c00dca947 */ /* 0x002fea0003800000 */
.L_x_3179:
        /* <DEDUP_REMOVED lines=23> */
.L_x_3181:
[----:B------:R2:W3:Y:S01]  /*71e0*/  SYNCS.PHASECHK.TRANS64.TRYWAIT P2, [UR5+0x38850], R8 ;  /* 0x03885008ff0075a7 */ /* 0x0004e20008040145 */
[----:B------:R-:W-:Y:S05]  /*71f0*/  @!P0 BRA `(.L_x_3182) ;  /* 0x0000000000048947 */ /* 0x000fea0003800000 */
[----:B------:R-:W-:Y:S01]  /*7200*/  BPT.TRAP 0x1 ;  /* 0x000000040000795c */ /* 0x000fe20000300000 */
.L_x_3182:
[----:B---3--:R-:W-:Y:S05]  /*7210*/  @P2 BRA `(.L_x_3183) ;  /* 0x0000000000082947 */ /* 0x008fea0003800000 */
[----:B------:R-:W3:Y:S02]  /*7220*/  SYNCS.PHASECHK.TRANS64.TRYWAIT P2, [UR5+0x38850], R8 ;  /* 0x03885008ff0075a7 */ /* 0x000ee40008040145 */
[----:B---3--:R-:W-:Y:S05]  /*7230*/  @!P2 BRA `(.L_x_3184) ;  /* 0x0000014c0080a947 */ /* 0x008fea0003800000 */
.L_x_3183:
        /* <DEDUP_REMOVED lines=13> */
[----:B------:R-:W-:Y:S02]  /*7310*/  VIADD R12, R189, UR40 ;  /* 0x00000028bd0c7c36 */ /* 0x000fe40008000000 */
[----:B------:R-:W-:-:S02]  /*7320*/  IMAD.U32 R10, RZ, RZ, UR5 ;  /* 0x00000005ff0a7e24 */ /* 0x000fc4000f8e00ff */
[----:B------:R-:W-:Y:S01]  /*7330*/  IMAD.SHL.U32 R11, R6, 0x40, RZ ;  /* 0x00000040060b7824 */ /* 0x000fe200078e00ff */
        /* <DEDUP_REMOVED lines=257> */
[----:B------:R-:W0:Y:S01]  /*8350*/  SHFL.IDX PT, R21, R12, RZ, 0x1c1f ;  /* 0x001c1fff0c157589 */ /* 0x000e2200000e0000 */
[----:B------:R-:W-:Y:S01]  /*8360*/  @!P1 PRMT R8, RZ, 0x654, R8 ;  /* 0x00000654ff089816 */ /* 0x000fe20000000008 */
[----:B------:R-:W-:Y:S02]  /*8370*/  WARPGROUP.DEPBAR.LE gsb0, 0x0 ;  /* 0x00008000000079c5 */ /* 0x000fe40000010000 */
[----:B------:R-:W-:-:S06]  /*8380*/  WARPGROUP.ARRIVE ;  /* 0x00000000000079c5 */ /* 0x000fcc0000000000 */
[----:B------:R-:W-:Y:S03]  /*8390*/  HGMMA.64x64x16.F32.BF16 R152, gdesc[UR28], R152, gsb0 ;  /* 0x00e000001c9879f0 */ /* 0x000fe60008001898 */
[----:B------:R-:W-:Y:S02]  /*83a0*/  WARPGROUP.DEPBAR.LE gsb0, 0x0 ;  /* 0x00008000000079c5 */ /* 0x000fe40000010000 */
[----:B------:R1:W-:Y:S02]  /*83b0*/  @!P1 SYNCS.ARRIVE.TRANS64.RED.A1T0 RZ, [R8+URZ], RZ ;  /* 0x000000ff08ff99a7 */ /* 0x0003e4000810043f */
[----:B-1----:R-:W-:-:S04]  /*83c0*/  IADD3 R8, -R18, 0x1, -R11 ;  /* 0x0000000112087810 */ /* 0x002fc80007ffe90b */
[----:B------:R-:W-:-:S05]  /*83d0*/  IADD3 R8, -R17, R8, R16 ;  /* 0x0000000811087210 */ /* 0x000fca0007ffe110 */
[C---:B------:R-:W-:Y:S02]  /*83e0*/  VIADD R13, R8.reuse, UR10 ;  /* 0x0000000a080d7c36 */ /* 0x040fe40008000000 */
[----:B------:R-:W-:Y:S01]  /*83f0*/  VIADD R14, R8, UR5 ;  /* 0x00000005080e7c36 */ /* 0x000fe20008000000 */
[----:B------:R-:W-:Y:S01]  /*8400*/  ULDC UR5, c[0x0][0xadc] ;  /* 0x0002b70000057ab9 */ /* 0x000fe20000000800 */
[C---:B0-----:R-:W-:Y:S02]  /*8410*/  IMAD.IADD R15, R21.reuse, 0x1, R13 ;  /* 0x00000001150f7824 */ /* 0x041fe400078e020d */
        /* <DEDUP_REMOVED lines=14> */
.L_x_3187:
[----:B------:R-:W-:-:S05]  /*8500*/  IMAD.U32 R214, RZ, RZ, UR5 ;  /* 0x00000005ffd67e24 */ /* 0x000fca000f8e00ff */
[----:B------:R-:W-:-:S13]  /*8510*/  ISETP.NE.AND P2, PT, R214, 0x1, PT ;  /* 0x00000001d600780c */ /* 0x000fda0003f45270 */
[----:B------:R-:W0:Y:S02]  /*8520*/  @P2 LDC.64 R8, c[0x0][0xae0] ;  /* 0x0002b800ff082b82 */ /* 0x000e240000000a00 */
[----:B0-----:R-:W-:-:S05]  /*8530*/  @P2 IMAD.HI.U32 R8, R21, R8, RZ ;  /* 0x0000000815082227 */ /* 0x001fca00078e00ff */
[----:B------:R-:W-:-:S07]  /*8540*/  @P2 SHF.R.U32.HI R21, RZ, R9, R8 ;  /* 0x00000009ff152219 */ /* 0x000fce0000011608 */
.L_x_3188:
[----:B------:R-:W-:Y:S05]  /*8550*/  BSYNC B0 ;  /* 0x0000000000007941 */ /* 0x000fea0003800000 */
.L_x_3186:
[----:B------:R-:W-:-:S04]  /*8560*/  IMAD R21, R21, R214, -R11 ;  /* 0x000000d615157224 */ /* 0x000fc800078e0a0b */
[----:B------:R-:W-:-:S05]  /*8570*/  IMAD.IADD R21, R21, 0x1, -R18 ;  /* 0x0000000115157824 */ /* 0x000fca00078e0a12 */
[----:B------:R-:W-:Y:S02]  /*8580*/  VIADDMNMX R15, R21, R214, R15, PT ;  /* 0x000000d6150f7246 */ /* 0x000fe4000380010f */
[----:B------:R-:W-:-:S07]  /*8590*/  VIMNMX R20, R20, R21, !PT ;  /* 0x0000001514147248 */ /* 0x000fce0007fe0100 */
.L_x_3185:
        /* <DEDUP_REMOVED lines=13> */
[--C-:B0-----:R-:W-:Y:S01]  /*8670*/  IMAD.IADD R13, R13, 0x1, R12.reuse ;  /* 0x000000010d0d7824 */ /* 0x101fe200078e020c */
[C---:B------:R-:W-:Y:S01]  /*8680*/  ISETP.LT.OR P6, PT, R15.reuse, 0x9, P6 ;  /* 0x000000090f00780c */ /* 0x040fe200037c1670 */
[----:B------:R-:W-:Y:S01]  /*8690*/  IMAD.IADD R14, R14, 0x1, R12 ;  /* 0x000000010e0e7824 */ /* 0x000fe200078e020c */
        /* <DEDUP_REMOVED lines=33> */
[----:B------:R-:W-:-:S02]  /*88b0*/  ISETP.LT.OR P3, PT, R15, 0x3a, P3 ;  /* 0x0000003a0f00780c */ /* 0x000fc40001f61670 */
[----:B------:R-:W-:Y:S02]  /*88c0*/  FSEL R177, R177, -INF , !P4 ;  /* 0xff800000b1b17808 */ /* 0x000fe40006000000 */
[----:B------:R-:W-:Y:S02]  /*88d0*/  FSEL R180, R180, -INF , !P6 ;  /* 0xff800000b4b47808 */ /* 0x000fe40007000000 */
[----:B------:R-:W-:Y:S01]  /*88e0*/  FSEL R181, R181, -INF , !P3 ;  /* 0xff800000b5b57808 */ /* 0x000fe20005800000 */
        /* <DEDUP_REMOVED lines=13> */
.L_x_3191:
[----:B------:R-:W-:-:S05]  /*89c0*/  IMAD.U32 R20, RZ, RZ, UR5 ;  /* 0x00000005ff147e24 */ /* 0x000fca000f8e00ff */
[----:B------:R-:W-:-:S13]  /*89d0*/  ISETP.NE.AND P3, PT, R20, 0x1, PT ;  /* 0x000000011400780c */ /* 0x000fda0003f65270 */
[----:B------:R-:W0:Y:S02]  /*89e0*/  @P3 LDC.64 R8, c[0x0][0xae0] ;  /* 0x0002b800ff083b82 */ /* 0x000e240000000a00 */
[----:B0-----:R-:W-:-:S05]  /*89f0*/  @P3 IMAD.HI.U32 R8, R12, R8, RZ ;  /* 0x000000080c083227 */ /* 0x001fca00078e00ff */
[----:B------:R-:W-:-:S07]  /*8a00*/  @P3 SHF.R.U32.HI R12, RZ, R9, R8 ;  /* 0x00000009ff0c3219 */ /* 0x000fce0000011608 */
.L_x_3192:
[----:B------:R-:W-:Y:S05]  /*8a10*/  BSYNC B0 ;  /* 0x0000000000007941 */ /* 0x000fea0003800000 */
.L_x_3190:
[----:B------:R-:W-:-:S04]  /*8a20*/  IMAD R11, R12, R20, -R11 ;  /* 0x000000140c0b7224 */ /* 0x000fc800078e0a0b */
[----:B------:R-:W-:-:S05]  /*8a30*/  IMAD.IADD R11, R11, 0x1, -R18 ;  /* 0x000000010b0b7824 */ /* 0x000fca00078e0a12 */
[----:B------:R-:W-:Y:S02]  /*8a40*/  VIADDMNMX R13, R11, R20, R13, PT ;  /* 0x000000140b0d7246 */ /* 0x000fe4000380010d */
[----:B------:R-:W-:-:S07]  /*8a50*/  VIMNMX R14, R14, R11, !PT ;  /* 0x0000000b0e0e7248 */ /* 0x000fce0007fe0100 */
.L_x_3189:
[----:B------:R-:W-:Y:S01]  /*8a60*/  FMNMX.FTZ R8, R152, R5, !PT ;  /* 0x0000000598087209 */ /* 0x000fe20007810000 */
[----:B------:R-:W-:Y:S01]  /*8a70*/  ULDC UR19, c[0x0][0xa80] ;  /* 0x0002a00000137ab9 */ /* 0x000fe20000000800 */
[C---:B------:R-:W-:Y:S01]  /*8a80*/  ISETP.GT.AND P4, PT, R14.reuse, RZ, P2 ;  /* 0x000000ff0e00720c */ /* 0x040fe20001784270 */
        /* <DEDUP_REMOVED lines=35> */
[----:B------:R-:W-:Y:S01]  /*8cc0*/  ISETP.GT.AND P6, PT, R14, 0x18, P2 ;  /* 0x000000180e00780c */ /* 0x000fe200017c4270 */
[----:B------:R-:W0:Y:S01]  /*8cd0*/  SHFL.BFLY PT, R8, R9, 0x2, 0x1f ;  /* 0x0c401f0009087f89 */ /* 0x000e2200000e0000 */
[C---:B------:R-:W-:Y:S02]  /*8ce0*/  ISETP.LT.OR P5, PT, R13.reuse, 0x12, P5 ;  /* 0x000000120d00780c */ /* 0x040fe40002fa1670 */
[----:B------:R-:W-:Y:S02]  /*8cf0*/  FSEL R162, R162, -INF , !P3 ;  /* 0xff800000a2a27808 */ /* 0x000fe40005800000 */
[----:B------:R-:W-:Y:S02]  /*8d00*/  ISETP.GT.AND P4, PT, R14, 0x19, P2 ;  /* 0x000000190e00780c */ /* 0x000fe40001784270 */
[----:B------:R-:W-:-:S02]  /*8d10*/  ISETP.LT.OR P6, PT, R13, 0x19, P6 ;  /* 0x000000190d00780c */ /* 0x000fc400037c1670 */
[----:B------:R-:W-:Y:S02]  /*8d20*/  FSEL R163, R163, -INF , !P5 ;  /* 0xff800000a3a37808 */ /* 0x000fe40006800000 */
[----:B------:R-:W-:Y:S02]  /*8d30*/  ISETP.GT.AND P3, PT, R14, 0x20, P2 ;  /* 0x000000200e00780c */ /* 0x000fe40001764270 */
[----:B------:R-:W-:Y:S02]  /*8d40*/  FSEL R166, R166, -INF , !P6 ;  /* 0xff800000a6a67808 */ /* 0x000fe40007000000 */
[C---:B------:R-:W-:Y:S02]  /*8d50*/  ISETP.LT.OR P4, PT, R13.reuse, 0x1a, P4 ;  /* 0x0000001a0d00780c */ /* 0x040fe40002781670 */
[----:B------:R-:W-:Y:S02]  /*8d60*/  ISETP.GT.AND P5, PT, R14, 0x21, P2 ;  /* 0x000000210e00780c */ /* 0x000fe400017a4270 */
[----:B------:R-:W-:-:S02]  /*8d70*/  ISETP.LT.OR P3, PT, R13, 0x21, P3 ;  /* 0x000000210d00780c */ /* 0x000fc40001f61670 */
[----:B------:R-:W-:Y:S02]  /*8d80*/  FSEL R167, R167, -INF , !P4 ;  /* 0xff800000a7a77808 */ /* 0x000fe40006000000 */
[----:B------:R-:W-:Y:S02]  /*8d90*/  ISETP.GT.AND P6, PT, R14, 0x28, P2 ;  /* 0x000000280e00780c */ /* 0x000fe400017c4270 */
[----:B0-----:R-:W-:Y:S02]  /*8da0*/  FMNMX.FTZ R11, R9, R8, !PT ;  /* 0x00000008090b7209 */ /* 0x001fe40007810000 */
[----:B------:R-:W-:Y:S02]  /*8db0*/  FMNMX.FTZ R9, R155, R12, !PT ;  /* 0x0000000c9b097209 */ /* 0x000fe40007810000 */
[----:B------:R-:W-:Y:S01]  /*8dc0*/  ISETP.LT.OR P5, PT, R13, 0x22, P5 ;  /* 0x000000220d00780c */ /* 0x000fe20002fa1670 */
[----:B------:R-:W0:Y:S01]  /*8dd0*/  SHFL.BFLY PT, R8, R11, 0x1, 0x1f ;  /* 0x0c201f000b087f89 */ /* 0x000e2200000e0000 */
        /* <DEDUP_REMOVED lines=8> */
[----:B------:R-:W-:Y:S02]  /*8e60*/  FMNMX.FTZ R12, R166, R9, !PT ;  /* 0x00000009a60c7209 */ /* 0x000fe40007810000 */
[----:B------:R-:W-:Y:S02]  /*8e70*/  ISETP.LT.OR P3, PT, R13, 0x2a, P3 ;  /* 0x0000002a0d00780c */ /* 0x000fe40001f61670 */
[----:B------:R-:W-:Y:S02]  /*8e80*/  FMNMX.FTZ R9, R167, R12, !PT ;  /* 0x0000000ca7097209 */ /* 0x000fe40007810000 */
[----:B------:R-:W-:Y:S02]  /*8e90*/  ISETP.GT.AND P5, PT, R14, 0x30, P2 ;  /* 0x000000300e00780c */ /* 0x000fe400017a4270 */
[----:B0-----:R-:W-:-:S02]  /*8ea0*/  FMNMX.FTZ R8, R11, R8, !PT ;  /* 0x000000080b087209 */ /* 0x001fc40007810000 */
[----:B------:R-:W-:Y:S02]  /*8eb0*/  FMNMX.FTZ R20, R170, R9, !PT ;  /* 0x00000009aa147209 */ /* 0x000fe40007810000 */
[C---:B------:R-:W-:Y:S01]  /*8ec0*/  FSETP.NEU.FTZ.AND P4, PT, R8.reuse, -INF , PT ;  /* 0xff8000000800780b */ /* 0x040fe20003f9d000 */
[----:B------:R-:W-:Y:S01]  /*8ed0*/  FMUL.FTZ R214, R8, UR19 ;  /* 0x0000001308d67c20 */ /* 0x000fe20008410000 */
[----:B------:R-:W-:Y:S02]  /*8ee0*/  FMNMX.FTZ R11, R171, R20, !PT ;  /* 0x00000014ab0b7209 */ /* 0x000fe40007810000 */
[----:B------:R-:W-:Y:S02]  /*8ef0*/  FSEL R213, R175, -INF , !P3 ;  /* 0xff800000afd57808 */ /* 0x000fe40005800000 */
[----:B------:R-:W-:Y:S02]  /*8f00*/  FSEL R214, R214, RZ, P4 ;  /* 0x000000ffd6d67208 */ /* 0x000fe40002000000 */
[----:B------:R-:W-:-:S02]  /*8f10*/  ISETP.GT.AND P3, PT, R14, 0x38, P2 ;  /* 0x000000380e00780c */ /* 0x000fc40001764270 */
[----:B------:R-:W-:Y:S01]  /*8f20*/  ISETP.LT.OR P5, PT, R13, 0x31, P5 ;  /* 0x000000310d00780c */ /* 0x000fe20002fa1670 */
[--C-:B------:R-:W-:Y:S01]  /*8f30*/  FFMA.FTZ R15, R152, UR19, -R214.reuse ;  /* 0x00000013980f7c23 */ /* 0x100fe200080108d6 */
[----:B------:R-:W-:Y:S01]  /*8f40*/  FSEL R152, R174, -INF , !P6 ;  /* 0xff800000ae987808 */ /* 0x000fe20007000000 */
[--C-:B------:R-:W-:Y:S01]  /*8f50*/  FFMA.FTZ R9, R153, UR19, -R214.reuse ;  /* 0x0000001399097c23 */ /* 0x100fe200080108d6 */
[C---:B------:R-:W-:Y:S01]  /*8f60*/  ISETP.GT.AND P6, PT, R14.reuse, 0x31, P2 ;  /* 0x000000310e00780c */ /* 0x040fe200017c4270 */
[----:B------:R0:W-:Y:S01]  /*8f70*/  MUFU.EX2 R12, R15 ;  /* 0x0000000f000c7308 */ /* 0x0001e20000000800 */
[----:B------:R-:W-:Y:S01]  /*8f80*/  ISETP.GT.AND P2, PT, R14, 0x39, P2 ;  /* 0x000000390e00780c */ /* 0x000fe20001744270 */
        /* <DEDUP_REMOVED lines=13> */
[----:B0-----:R-:W-:Y:S01]  /*9060*/  FMNMX.FTZ R15, R153, R14, !PT ;  /* 0x0000000e990f7209 */ /* 0x001fe20007810000 */
        /* <DEDUP_REMOVED lines=84> */
[----:B------:R-:W-:Y:S01]  /*95b0*/  @!P2 STS [R155+0x38400], R5 ;  /* 0x038400059b00a388 */ /* 0x000fe20000000800 */
[--C-:B------:R-:W-:Y:S01]  /*95c0*/  FFMA.FTZ R157, R170, UR19, -R160.reuse ;  /* 0x00000013aa9d7c23 */ /* 0x100fe200080108a0 */
[--C-:B------:R-:W-:Y:S01]  /*95d0*/  FFMA.FTZ R159, R152, UR19, -R160.reuse ;  /* 0x00000013989f7c23 */ /* 0x100fe200080108a0 */
        /* <DEDUP_REMOVED lines=44> */
[-C--:B------:R-:W-:Y:S01]  /*98a0*/  FMUL.FTZ R141, R141, R5.reuse ;  /* 0x000000058d8d7220 */ /* 0x080fe20000410000 */
[-C--:B------:R-:W-:Y:S01]  /*98b0*/  FMUL.FTZ R144, R144, R5.reuse ;  /* 0x0000000590907220 */ /* 0x080fe20000410000 */
[-C--:B------:R-:W-:Y:S01]  /*98c0*/  FMUL.FTZ R145, R145, R5.reuse ;  /* 0x0000000591917220 */ /* 0x080fe20000410000 */
[-C--:B------:R-:W-:Y:S01]  /*98d0*/  FMUL.FTZ R148, R148, R5.reuse ;  /* 0x0000000594947220 */ /* 0x080fe20000410000 */
[----:B------:R-:W-:Y:S01]  /*98e0*/  FMUL.FTZ R149, R149, R5 ;  /* 0x0000000595957220 */ /* 0x000fe20000410000 */
        /* <DEDUP_REMOVED lines=79> */
[----:B------:R-:W-:Y:S01]  /*9de0*/  FFMA.FTZ R12, R5, R3, R12 ;  /* 0x00000003050c7223 */ /* 0x000fe2000001000c */
[----:B------:R-:W-:Y:S01]  /*9df0*/  ISETP.GT.AND P2, PT, R6, UR32, PT ;  /* 0x0000002006007c0c */ /* 0x000fe2000bf44270 */
[----:B------:R-:W0:Y:S01]  /*9e00*/  MUFU.EX2 R176, R176 ;  /* 0x000000b000b07308 */ /* 0x000e220000000800 */
[----:B-1----:R-:W-:Y:S01]  /*9e10*/  F2FP.BF16.F32.PACK_AB R163, R220, R213 ;  /* 0x000000d5dca3723e */ /* 0x002fe200000010ff */
[----:B------:R-:W-:Y:S01]  /*9e20*/  FADD.FTZ R12, R9, R12 ;  /* 0x0000000c090c7221 */ /* 0x000fe20000010000 */
[----:B------:R-:W-:-:S02]  /*9e30*/  VIADD R6, R6, 0xffffffff ;  /* 0xffffffff06067836 */ /* 0x000fc40000000000 */
[----:B------:R-:W-:Y:S02]  /*9e40*/  IMAD.MOV.U32 R5, RZ, RZ, R8 ;  /* 0x000000ffff057224 */ /* 0x000fe400078e0008 */
[----:B------:R-:W-:Y:S01]  /*9e50*/  FADD.FTZ R11, R11, R12 ;  /* 0x0000000c0b0b7221 */ /* 0x000fe20000010000 */
[----:B------:R-:W-:Y:S03]  /*9e60*/  MUFU.EX2 R175, R175 ;  /* 0x000000af00af7308 */ /* 0x000fe60000000800 */
[----:B------:R-:W-:-:S04]  /*9e70*/  FADD.FTZ R14, R14, R11 ;  /* 0x0000000b0e0e7221 */ /* 0x000fc80000010000 */
[----:B------:R-:W-:Y:S01]  /*9e80*/  FADD.FTZ R13, R13, R14 ;  /* 0x0000000e0d0d7221 */ /* 0x000fe20000010000 */
[----:B------:R-:W1:Y:S01]  /*9e90*/  MUFU.EX2 R178, R178 ;  /* 0x000000b200b27308 */ /* 0x000e620000000800 */
[----:B0-----:R-:W-:Y:S02]  /*9ea0*/  F2FP.BF16.F32.PACK_AB R164, R176, R173 ;  /* 0x000000adb0a4723e */ /* 0x001fe400000010ff */
[----:B------:R-:W-:-:S04]  /*9eb0*/  FADD.FTZ R20, R20, R13 ;  /* 0x0000000d14147221 */ /* 0x000fc80000010000 */
[----:B------:R-:W-:Y:S01]  /*9ec0*/  FADD.FTZ R15, R15, R20 ;  /* 0x000000140f0f7221 */ /* 0x000fe20000010000 */
[----:B------:R0:W-:Y:S03]  /*9ed0*/  MUFU.EX2 R215, R153 ;  /* 0x0000009900d77308 */ /* 0x0001e60000000800 */
[----:B------:R-:W-:-:S04]  /*9ee0*/  FADD.FTZ R174, R174, R15 ;  /* 0x0000000faeae7221 */ /* 0x000fc80000010000 */
[----:B------:R-:W-:Y:S01]  /*9ef0*/  FADD.FTZ R21, R21, R174 ;  /* 0x000000ae15157221 */ /* 0x000fe20000010000 */
[----:B------:R-:W2:Y:S01]  /*9f00*/  MUFU.EX2 R222, R222 ;  /* 0x000000de00de7308 */ /* 0x000ea20000000800 */
[----:B0-----:R-:W-:Y:S01]  /*9f10*/  F2FP.BF16.F32.PACK_AB R153, R180, R179 ;  /* 0x000000b3b499723e */ /* 0x001fe200000010ff */
[----:B------:R-:W-:Y:S01]  /*9f20*/  BAR.SYNC.DEFER_BLOCKING 0xf, 0x100 ;  /* 0x03c4000000007b1d */ /* 0x000fe20000010000 */
[----:B-1----:R-:W-:Y:S01]  /*9f30*/  F2FP.BF16.F32.PACK_AB R166, R178, R175 ;  /* 0x000000afb2a6723e */ /* 0x002fe200000010ff */
[----:B------:R-:W-:Y:S01]  /*9f40*/  FFMA.FTZ R179, R182, R4, R179 ;  /* 0x00000004b6b37223 */ /* 0x000fe200000100b3 */
[----:B------:R-:W-:-:S03]  /*9f50*/  FADD.FTZ R168, R168, R21 ;  /* 0x00000015a8a87221 */ /* 0x000fc60000010000 */
[----:B------:R-:W-:Y:S01]  /*9f60*/  MUFU.EX2 R217, R217 ;  /* 0x000000d900d97308 */ /* 0x000fe20000000800 */
[----:B------:R-:W-:Y:S01]  /*9f70*/  FADD.FTZ R180, R180, R179 ;  /* 0x000000b3b4b47221 */ /* 0x000fe20000010000 */
[----:B------:R-:W-:-:S03]  /*9f80*/  FADD.FTZ R169, R169, R168 ;  /* 0x000000a8a9a97221 */ /* 0x000fc60000010000 */
[----:B------:R-:W-:Y:S01]  /*9f90*/  FADD.FTZ R7, R7, R180 ;  /* 0x000000b407077221 */ /* 0x000fe20000010000 */
[----:B------:R-:W-:Y:S02]  /*9fa0*/  FADD.FTZ R172, R172, R169 ;  /* 0x000000a9acac7221 */ /* 0x000fe40000010000 */
[----:B------:R-:W0:Y:S01]  /*9fb0*/  MUFU.EX2 R224, R224 ;  /* 0x000000e000e07308 */ /* 0x000e220000000800 */
[----:B--2---:R-:W-:Y:S01]  /*9fc0*/  F2FP.BF16.F32.PACK_AB R165, R222, R215 ;  /* 0x000000d7dea5723e */ /* 0x004fe200000010ff */
[----:B------:R-:W-:Y:S01]  /*9fd0*/  FADD.FTZ R7, R214, R7 ;  /* 0x00000007d6077221 */ /* 0x000fe20000010000 */
[----:B------:R-:W-:-:S03]  /*9fe0*/  FADD.FTZ R173, R173, R172 ;  /* 0x000000acadad7221 */ /* 0x000fc60000010000 */
[----:B------:R-:W-:Y:S01]  /*9ff0*/  FADD.FTZ R170, R170, R7 ;  /* 0x00000007aaaa7221 */ /* 0x000fe20000010000 */
[----:B------:R-:W-:Y:S01]  /*a000*/  FADD.FTZ R176, R176, R173 ;  /* 0x000000adb0b07221 */ /* 0x000fe20000010000 */
[----:B------:R-:W-:Y:S01]  /*a010*/  IMAD.MOV.U32 R7, RZ, RZ, R177 ;  /* 0x000000ffff077224 */ /* 0x000fe200078e00b1 */
[----:B------:R1:W-:Y:S01]  /*a020*/  STSM.16.M88.4 [R23+0x36400], R152 ;  /* 0x0364009817007844 */ /* 0x0003e20000000200 */
[----:B------:R-:W-:Y:S01]  /*a030*/  FADD.FTZ R170, R171, R170 ;  /* 0x000000aaabaa7221 */ /* 0x000fe20000010000 */
[----:B------:R-:W-:Y:S02]  /*a040*/  FADD.FTZ R3, R175, R176 ;  /* 0x000000b0af037221 */ /* 0x000fe40000010000 */
[----:B------:R1:W-:Y:S01]  /*a050*/  STSM.16.M88.4 [R184], R156 ;  /* 0x0000009cb8007844 */ /* 0x0003e20000000200 */
[----:B------:R-:W-:Y:S01]  /*a060*/  FADD.FTZ R181, R181, R170 ;  /* 0x000000aab5b57221 */ /* 0x000fe20000010000 */
[----:B------:R-:W-:Y:S01]  /*a070*/  FADD.FTZ R3, R178, R3 ;  /* 0x00000003b2037221 */ /* 0x000fe20000010000 */
[----:B0-----:R-:W-:Y:S01]  /*a080*/  F2FP.BF16.F32.PACK_AB R167, R224, R217 ;  /* 0x000000d9e0a7723e */ /* 0x001fe200000010ff */
[----:B------:R1:W-:Y:S01]  /*a090*/  STSM.16.M88.4 [R186], R160 ;  /* 0x000000a0ba007844 */ /* 0x0003e20000000200 */
[----:B------:R-:W-:-:S03]  /*a0a0*/  FADD.FTZ R216, R216, R181 ;  /* 0x000000b5d8d87221 */ /* 0x000fc60000010000 */
[----:B------:R1:W-:Y:S01]  /*a0b0*/  STSM.16.M88.4 [R185], R164 ;  /* 0x000000a4b9007844 */ /* 0x0003e20000000200 */
[----:B------:R-:W-:Y:S01]  /*a0c0*/  WARPGROUP.ARRIVE ;  /* 0x00000000000079c5 */ /* 0x000fe20000000000 */
[----:B------:R-:W-:-:S04]  /*a0d0*/  FADD.FTZ R183, R183, R216 ;  /* 0x000000d8b7b77221 */ /* 0x000fc80000010000 */
[----:B------:R-:W-:Y:S01]  /*a0e0*/  FADD.FTZ R218, R218, R183 ;  /* 0x000000b7dada7221 */ /* 0x000fe20000010000 */
[----:B------:R-:W-:Y:S01]  /*a0f0*/  HGMMA.64x256x16.F32.BF16 R24, R152, gdesc[UR8].tnspB, R24, gsb0 ;  /* 0x43e0000898187df0 */ /* 0x000fe20008001818 */
[----:B------:R-:W-:Y:S02]  /*a100*/  UMOV UR11, 0x40000040 ;  /* 0x40000040000b7882 */ /* 0x000fe40000000000 */
[----:B------:R-:W-:-:S04]  /*a110*/  FADD.FTZ R213, R213, R218 ;  /* 0x000000dad5d57221 */ /* 0x000fc80000010000 */
[----:B------:R-:W-:-:S04]  /*a120*/  FADD.FTZ R220, R220, R213 ;  /* 0x000000d5dcdc7221 */ /* 0x000fc80000010000 */
[----:B------:R-:W-:-:S04]  /*a130*/  FADD.FTZ R215, R215, R220 ;  /* 0x000000dcd7d77221 */ /* 0x000fc80000010000 */
[----:B------:R-:W-:-:S04]  /*a140*/  FADD.FTZ R222, R222, R215 ;  /* 0x000000d7dede7221 */ /* 0x000fc80000010000 */
[----:B------:R-:W-:-:S04]  /*a150*/  FADD.FTZ R217, R217, R222 ;  /* 0x000000ded9d97221 */ /* 0x000fc80000010000 */
[----:B------:R-:W-:Y:S01]  /*a160*/  FADD.FTZ R4, R224, R217 ;  /* 0x000000d9e0047221 */ /* 0x000fe20000010000 */
[----:B------:R-:W-:Y:S02]  /*a170*/  WARPGROUP.DEPBAR.LE gsb0, 0x0 ;  /* 0x00008000000079c5 */ /* 0x000fe40000010000 */
[----:B------:R-:W-:-:S06]  /*a180*/  WARPGROUP.ARRIVE ;  /* 0x00000000000079c5 */ /* 0x000fcc0000000000 */
        /* <DEDUP_REMOVED lines=23> */
[----:B------:R-:W-:Y:S01]  /*a300*/  IMAD.MOV.U32 R7, RZ, RZ, R177 ;  /* 0x000000ffff077224 */ /* 0x000fe200078e00b1 */
[----:B------:R-:W-:Y:S01]  /*a310*/  UMOV UR36, UR7 ;  /* 0x0000000700247c82 */ /* 0x000fe20008000000 */
[----:B------:R-:W-:-:S07]  /*a320*/  IMAD.MOV.U32 R5, RZ, RZ, R8 ;  /* 0x000000ffff057224 */ /* 0x000fce00078e0008 */
.L_x_3176:
[----:B------:R-:W0:Y:S01]  /*a330*/  LDC R8, c[0x0][0x448] ;  /* 0x00011200ff087b82 */ /* 0x000e220000000800 */
[----:B------:R-:W-:Y:S01]  /*a340*/  UIADD3 UR5, UR40, 0x3f, URZ ;  /* 0x0000003f28057890 */ /* 0x000fe2000fffe03f */
[----:B------:R-:W-:-:S06]  /*a350*/  IADD3 R11, R16, 0x1, -R17 ;  /* 0x00000001100b7810 */ /* 0x000fcc0007ffe811 */
[----:B------:R-:W2:Y:S01]  /*a360*/  LDC R13, c[0x0][0xadc] ;  /* 0x0002b700ff0d7b82 */ /* 0x000ea20000000800 */
[----:B0-----:R-:W-:Y:S02]  /*a370*/  ISETP.NE.AND P5, PT, R8, 0x1, PT ;  /* 0x000000010800780c */ /* 0x001fe40003fa5270 */
[----:B--2---:R-:W-:-:S11]  /*a380*/  ISETP.GE.AND P6, PT, R13, 0x1, PT ;  /* 0x000000010d00780c */ /* 0x004fd60003fc6270 */
[----:B------:R-:W0:Y:S08]  /*a390*/  @P5 LDC R8, c[0x0][0x44c] ;  /* 0x00011300ff085b82 */ /* 0x000e300000000800 */
[----:B-1----:R-:W1:Y:S01]  /*a3a0*/  @P5 LDC R10, c[0x0][0x450] ;  /* 0x00011400ff0a5b82 */ /* 0x002e620000000800 */
        /* <DEDUP_REMOVED lines=15> */
.L_x_3195:
[----:B------:R-:W-:-:S13]  /*a4a0*/  ISETP.NE.AND P2, PT, R13, 0x1, PT ;  /* 0x000000010d00780c */ /* 0x000fda0003f45270 */
[----:B------:R-:W0:Y:S02]  /*a4b0*/  @P2 LDC.64 R10, c[0x0][0xae0] ;  /* 0x0002b800ff0a2b82 */ /* 0x000e240000000a00 */
[----:B0-----:R-:W-:-:S05]  /*a4c0*/  @P2 IMAD.HI.U32 R10, R8, R10, RZ ;  /* 0x0000000a080a2227 */ /* 0x001fca00078e00ff */
[----:B------:R-:W-:-:S07]  /*a4d0*/  @P2 SHF.R.U32.HI R8, RZ, R11, R10 ;  /* 0x0000000bff082219 */ /* 0x000fce000001160a */
.L_x_3196:
[----:B------:R-:W-:-:S05]  /*a4e0*/  IMAD R8, R8, R13, RZ ;  /* 0x0000000d08087224 */ /* 0x000fca00078e02ff */
[----:B------:R-:W-:-:S07]  /*a4f0*/  VIMNMX R9, R9, R8, !PT ;  /* 0x0000000809097248 */ /* 0x000fce0007fe0100 */
.L_x_3194:
        /* <DEDUP_REMOVED lines=11> */
.L_x_3206:
        /* <DEDUP_REMOVED lines=10> */
.L_x_3198:
[----:B------:R-:W-:Y:S01]  /*a650*/  ULEA UR5, UR36, UR37, 0x3 ;  /* 0x0000002524057291 */ /* 0x000fe2000f8e183f */
[----:B------:R-:W-:-:S08]  /*a660*/  SHF.L.U32 R5, R2, 0x1f, RZ ;  /* 0x0000001f02057819 */ /* 0x000fd000000006ff */
[----:B------:R0:W1:Y:S01]  /*a670*/  SYNCS.PHASECHK.TRANS64.TRYWAIT P3, [UR5+0x38830], R5 ;  /* 0x03883005ff0075a7 */ /* 0x0000620008060145 */
[----:B------:R-:W-:Y:S05]  /*a680*/  @!P0 BRA `(.L_x_3199) ;  /* 0x0000000000048947 */ /* 0x000fea0003800000 */
[----:B------:R-:W-:Y:S01]  /*a690*/  BPT.TRAP 0x1 ;  /* 0x000000040000795c */ /* 0x000fe20000300000 */
.L_x_3199:
[----:B-1----:R-:W-:Y:S05]  /*a6a0*/  @P3 BRA `(.L_x_3200) ;  /* 0x0000000000083947 */ /* 0x002fea0003800000 */
[----:B------:R-:W1:Y:S02]  /*a6b0*/  SYNCS.PHASECHK.TRANS64.TRYWAIT P3, [UR5+0x38830], R5 ;  /* 0x03883005ff0075a7 */ /* 0x000e640008060145 */
[----:B-1----:R-:W-:Y:S05]  /*a6c0*/  @!P3 BRA `(.L_x_3201) ;  /* 0x000001180074b947 */ /* 0x002fea0003800000 */
.L_x_3200:
        /* <DEDUP_REMOVED lines=23> */
.L_x_3202:
[----:B------:R2:W3:Y:S01]  /*a840*/  SYNCS.PHASECHK.TRANS64.TRYWAIT P3, [UR5+0x38850], R5 ;  /* 0x03885005ff0075a7 */ /* 0x0004e20008060145 */
[----:B------:R-:W-:Y:S05]  /*a850*/  @!P0 BRA `(.L_x_3203) ;  /* 0x0000000000048947 */ /* 0x000fea0003800000 */
[----:B------:R-:W-:Y:S01]  /*a860*/  BPT.TRAP 0x1 ;  /* 0x000000040000795c */ /* 0x000fe20000300000 */
.L_x_3203:
[----:B---3--:R-:W-:Y:S05]  /*a870*/  @P3 BRA `(.L_x_3204) ;  /* 0x0000000000083947 */ /* 0x008fea0003800000 */
[----:B------:R-:W3:Y:S02]  /*a880*/  SYNCS.PHASECHK.TRANS64.TRYWAIT P3, [UR5+0x38850], R5 ;  /* 0x03885005ff0075a7 */ /* 0x000ee40008060145 */
[----:B---3--:R-:W-:Y:S05]  /*a890*/  @!P3 BRA `(.L_x_3205) ;  /* 0x000001180018b947 */ /* 0x008fea0003800000 */
.L_x_3204:
        /* <DEDUP_REMOVED lines=607> */
.L_x_3197:
[----:B------:R-:W-:-:S13]  /*ce90*/  ISETP.GE.AND P2, PT, R6, R190, PT ;  /* 0x000000be0600720c */ /* 0x000fda0003f46270 */
[----:B------:R-:W-:Y:S05]  /*cea0*/  @!P2 BRA `(.L_x_3207) ;  /* 0x0000003000dca947 */ /* 0x000fea0003800000 */
[----:B------:R-:W-:Y:S01]  /*ceb0*/  IMAD.MOV.U32 R12, RZ, RZ, R7 ;  /* 0x000000ffff0c7224 */ /* 0x000fe200078e0007 */
[----:B------:R-:W-:Y:S01]  /*cec0*/  UMOV UR7, UR36 ;  /* 0x0000002400077c82 */ /* 0x000fe20008000000 */
[----:B------:R-:W-:-:S07]  /*ced0*/  IMAD.MOV.U32 R11, RZ, RZ, R5 ;  /* 0x000000ffff0b7224 */ /* 0x000fce00078e0005 */
.L_x_3224:
[----:B------:R-:W-:-:S04]  /*cee0*/  UIADD3 UR36, UR7, 0x1, URZ ;  /* 0x0000000107247890 */ /* 0x000fc8000fffe03f */
[----:B------:R-:W-:-:S04]  /*cef0*/  UISETP.NE.AND UP0, UPT, UR36, 0x2, UPT ;  /* 0x000000022400788c */ /* 0x000fc8000bf05270 */
[----:B------:R-:W-:Y:S02]  /*cf00*/  USEL UR5, URZ, 0x1, UP0 ;  /* 0x000000013f057887 */ /* 0x000fe40008000000 */
[----:B------:R-:W-:-:S04]  /*cf10*/  USEL UR36, UR36, URZ, UP0 ;  /* 0x0000003f24247287 */ /* 0x000fc80008000000 */
[----:B------:R-:W-:Y:S01]  /*cf20*/  LOP3.LUT R2, R2, UR5, RZ, 0x3c, !PT ;  /* 0x0000000502027c12 */ /* 0x000fe2000f8e3cff */
[----:B--2---:R-:W-:Y:S07]  /*cf30*/  @!P0 BRA `(.L_x_3208) ;  /* 0x0000000000048947 */ /* 0x004fee0003800000 */
[----:B------:R-:W-:Y:S01]  /*cf40*/  BPT.TRAP 0x1 ;  /* 0x000000040000795c */ /* 0x000fe20000300000 */
.L_x_3208:
[----:B------:R-:W-:Y:S01]  /*cf50*/  ULEA UR5, UR36, UR37, 0x3 ;  /* 0x0000002524057291 */ /* 0x000fe2000f8e183f */
[----:B------:R-:W-:-:S08]  /*cf60*/  SHF.L.U32 R5, R2, 0x1f, RZ ;  /* 0x0000001f02057819 */ /* 0x000fd000000006ff */
[----:B------:R1:W2:Y:S01]  /*cf70*/  SYNCS.PHASECHK.TRANS64.TRYWAIT P2, [UR5+0x38830], R5 ;  /* 0x03883005ff0075a7 */ /* 0x0002a20008040145 */
[----:B------:R-:W-:Y:S05]  /*cf80*/  @!P0 BRA `(.L_x_3209) ;  /* 0x0000000000048947 */ /* 0x000fea0003800000 */
[----:B------:R-:W-:Y:S01]  /*cf90*/  BPT.TRAP 0x1 ;  /* 0x000000040000795c */ /* 0x000fe20000300000 */
.L_x_3209:
[----:B--2---:R-:W-:Y:S05]  /*cfa0*/  @P2 BRA `(.L_x_3210) ;  /* 0x0000000000082947 */ /* 0x004fea0003800000 */
[----:B------:R-:W2:Y:S02]  /*cfb0*/  SYNCS.PHASECHK.TRANS64.TRYWAIT P2, [UR5+0x38830], R5 ;  /* 0x03883005ff0075a7 */ /* 0x000ea40008040145 */
[----:B--2---:R-:W-:Y:S05]  /*cfc0*/  @!P2 BRA `(.L_x_3211) ;  /* 0x000000f00064a947 */ /* 0x004fea0003800000 */
.L_x_3210:
        /* <DEDUP_REMOVED lines=23> */
.L_x_3212:
[----:B------:R0:W3:Y:S01]  /*d140*/  SYNCS.PHASECHK.TRANS64.TRYWAIT P2, [UR5+0x38850], R5 ;  /* 0x03885005ff0075a7 */ /* 0x0000e20008040145 */
[----:B------:R-:W-:Y:S05]  /*d150*/  @!P0 BRA `(.L_x_3213) ;  /* 0x0000000000048947 */ /* 0x000fea0003800000 */
[----:B------:R-:W-:Y:S01]  /*d160*/  BPT.TRAP 0x1 ;  /* 0x000000040000795c */ /* 0x000fe20000300000 */
.L_x_3213:
[----:B---3--:R-:W-:Y:S05]  /*d170*/  @P2 BRA `(.L_x_3214) ;  /* 0x0000000000082947 */ /* 0x008fea0003800000 */
[----:B------:R-:W3:Y:S02]  /*d180*/  SYNCS.PHASECHK.TRANS64.TRYWAIT P2, [UR5+0x38850], R5 ;  /* 0x03885005ff0075a7 */ /* 0x000ee40008040145 */
[----:B---3--:R-:W-:Y:S05]  /*d190*/  @!P2 BRA `(.L_x_3215) ;  /* 0x000000f00008a947 */ /* 0x008fea0003800000 */
.L_x_3214:
        /* <DEDUP_REMOVED lines=11> */
[----:B------:R-:W-:Y:S01]  /*d250*/  VIADD R20, R189, UR40 ;  /* 0x00000028bd147c36 */ /* 0x000fe20008000000 */
[----:B------:R-:W-:Y:S01]  /*d260*/  UIADD3 UR18, UR26, 0x800, URZ ;  /* 0x000008001a127890 */ /* 0x000fe2000fffe03f */
[----:B------:R-:W-:Y:S01]  /*d270*/  IMAD.U32 R10, RZ, RZ, UR5 ;  /* 0x00000005ff0a7e24 */ /* 0x000fe2000f8e00ff */
[----:B------:R-:W-:-:S02]  /*d280*/  ULDC UR5, c[0x0][0xad4] ;  /* 0x0002b50000057ab9 */ /* 0x000fc40000000800 */
[----:B------:R-:W-:Y:S01]  /*d290*/  ULOP3.LUT UR5, URZ, UR5, URZ, 0x33, !UPT ;  /* 0x000000053f057292 */ /* 0x000fe2000f8e333f */
[----:B---3--:R-:W-:-:S05]  /*d2a0*/  SHF.R.U32.HI R7, RZ, 0x7, R7 ;  /* 0x00000007ff077819 */ /* 0x008fca0000011607 */
[----:B01----:R-:W0:Y:S02]  /*d2b0*/  SHFL.IDX PT, R5, R7, RZ, 0x1f ;  /* 0x00001fff07057589 */ /* 0x003e2400000e0000 */
[----:B0-----:R-:W-:Y:S02]  /*d2c0*/  R2UR UR10, R5 ;  /* 0x00000000050a72ca */ /* 0x001fe400000e0000 */
[----:B------:R-:W0:Y:S11]  /*d2d0*/  @P5 LDC R5, c[0x0][0x44c] ;  /* 0x00011300ff055b82 */ /* 0x000e360000000800 */
[----:B------:R-:W-:-:S03]  /*d2e0*/  UISETP.GT.AND UP0, UPT, UR10, 0x7f, UPT ;  /* 0x0000007f0a00788c */ /* 0x000fc6000bf04270 */
[----:B------:R-:W-:Y:S01]  /*d2f0*/  UMOV UR10, 0x4 ;  /* 0x00000004000a7882 */ /* 0x000fe20000000000 */
[----:B------:R-:W-:Y:S02]  /*d300*/  USEL UR14, URZ, 0x2, !UP0 ;  /* 0x000000023f0e7887 */ /* 0x000fe4000c000000 */
[----:B------:R-:W-:Y:S01]  /*d310*/  USEL UR11, UR10, 0x2, UP0 ;  /* 0x000000020a0b7887 */ /* 0x000fe20008000000 */
[----:B------:R-:W-:Y:S02]  /*d320*/  WARPGROUP.DEPBAR.LE gsb0, 0x0 ;  /* 0x00008000000079c5 */ /* 0x000fe40000010000 */
[----:B------:R-:W-:Y:S01]  /*d330*/  WARPGROUP.ARRIVE ;  /* 0x00000000000079c5 */ /* 0x000fe20000000000 */
[----:B------:R-:W-:Y:S01]  /*d340*/  USEL UR10, UR10, 0x6, !UP0 ;  /* 0x000000060a0a7887 */ /* 0x000fe2000c000000 */
[----:B0-----:R-:W-:-:S04]  /*d350*/  @P5 IMAD.HI.U32 R5, R20, R5, RZ ;  /* 0x0000000514055227 */ /* 0x001fc800078e00ff */
[----:B------:R-:W-:Y:S01]  /*d360*/  HGMMA.64x64x16.F32.BF16 R152, gdesc[UR28], R152, gsb0 ;  /* 0x00e000001c9879f0 */ /* 0x000fe20008001898 */
[----:B------:R-:W-:Y:S02]  /*d370*/  UIADD3 UR28, UR6, 0x4, URZ ;  /* 0x00000004061c7890 */ /* 0x000fe4000fffe03f */
[----:B------:R-:W-:Y:S01]  /*d380*/  UIADD3 UR30, UR26, 0x4, URZ ;  /* 0x000000041a1e7890 */ /* 0x000fe2000fffe03f */
[----:B--2---:R-:W-:Y:S01]  /*d390*/  @P5 SHF.R.U32.HI R20, RZ, R8, R5 ;  /* 0x00000008ff145219 */ /* 0x004fe20000011605 */
[----:B------:R-:W-:Y:S01]  /*d3a0*/  UMOV UR29, 0x40000040 ;  /* 0x40000040001d7882 */ /* 0x000fe20000000000 */
[----:B------:R-:W-:Y:S01]  /*d3b0*/  UMOV UR31, 0x40000040 ;  /* 0x40000040001f7882 */ /* 0x000fe20000000000 */
[----:B------:R-:W-:Y:S02]  /*d3c0*/  @!P1 VIADD R5, R10, 0x38840 ;  /* 0x000388400a059836 */ /* 0x000fe40000000000 */
[----:B------:R-:W0:Y:S03]  /*d3d0*/  SHFL.IDX PT, R8, R20, RZ, 0x1c1f ;  /* 0x001c1fff14087589 */ /* 0x000e2600000e0000 */
[----:B------:R-:W-:Y:S01]  /*d3e0*/  @!P1 PRMT R7, RZ, 0x654, R5 ;  /* 0x00000654ff079816 */ /* 0x000fe20000000005 */
[----:B------:R-:W-:Y:S01]  /*d3f0*/  IMAD.SHL.U32 R5, R6, 0x40, RZ ;  /* 0x0000004006057824 */ /* 0x000fe200078e00ff */
        /* <DEDUP_REMOVED lines=244> */
[--C-:B0-----:R-:W-:Y:S02]  /*e340*/  IMAD.IADD R15, R7, 0x1, R8.reuse ;  /* 0x00000001070f7824 */ /* 0x101fe400078e0208 */
[----:B------:R-:W-:Y:S01]  /*e350*/  IMAD.IADD R14, R13, 0x1, R8 ;  /* 0x000000010d0e7824 */ /* 0x000fe200078e0208 */
[----:B------:R-:W-:Y:S06]  /*e360*/  @!P6 BRA `(.L_x_3216) ;  /* 0x000000000058e947 */ /* 0x000fec0003800000 */
        /* <DEDUP_REMOVED lines=12> */
.L_x_3218:
[----:B------:R-:W-:-:S05]  /*e430*/  IMAD.U32 R214, RZ, RZ, UR5 ;  /* 0x00000005ffd67e24 */ /* 0x000fca000f8e00ff */
[----:B------:R-:W-:-:S13]  /*e440*/  ISETP.NE.AND P2, PT, R214, 0x1, PT ;  /* 0x00000001d600780c */ /* 0x000fda0003f45270 */
[----:B------:R-:W0:Y:S02]  /*e450*/  @P2 LDC.64 R8, c[0x0][0xae0] ;  /* 0x0002b800ff082b82 */ /* 0x000e240000000a00 */
[----:B0-----:R-:W-:-:S05]  /*e460*/  @P2 IMAD.HI.U32 R8, R21, R8, RZ ;  /* 0x0000000815082227 */ /* 0x001fca00078e00ff */
[----:B------:R-:W-:-:S07]  /*e470*/  @P2 SHF.R.U32.HI R21, RZ, R9, R8 ;  /* 0x00000009ff152219 */ /* 0x000fce0000011608 */
.L_x_3219:
[----:B------:R-:W-:Y:S05]  /*e480*/  BSYNC B0 ;  /* 0x0000000000007941 */ /* 0x000fea0003800000 */
.L_x_3217:
[----:B------:R-:W-:-:S04]  /*e490*/  IMAD R21, R21, R214, -R5 ;  /* 0x000000d615157224 */ /* 0x000fc800078e0a05 */
[----:B------:R-:W-:-:S05]  /*e4a0*/  IMAD.IADD R21, R21, 0x1, -R18 ;  /* 0x0000000115157824 */ /* 0x000fca00078e0a12 */
[----:B------:R-:W-:Y:S02]  /*e4b0*/  VIADDMNMX R15, R21, R214, R15, PT ;  /* 0x000000d6150f7246 */ /* 0x000fe4000380010f */
[----:B------:R-:W-:-:S07]  /*e4c0*/  VIMNMX R14, R14, R21, !PT ;  /* 0x000000150e0e7248 */ /* 0x000fce0007fe0100 */
.L_x_3216:
[----:B------:R-:W-:Y:S01]  /*e4d0*/  ISETP.GT.AND P2, PT, R6, -0x1, PT ;  /* 0xffffffff0600780c */ /* 0x000fe20003f44270 */
[----:B------:R-:W0:Y:S03]  /*e4e0*/  SHFL.IDX PT, R20, R20, 0x1, 0x1c1f ;  /* 0x003c1f0014147f89 */ /* 0x000e2600000e0000 */
        /* <DEDUP_REMOVED lines=63> */
.L_x_3222:
[----:B------:R-:W-:-:S05]  /*e8e0*/  IMAD.U32 R20, RZ, RZ, UR5 ;  /* 0x00000005ff147e24 */ /* 0x000fca000f8e00ff */
[----:B------:R-:W-:-:S13]  /*e8f0*/  ISETP.NE.AND P3, PT, R20, 0x1, PT ;  /* 0x000000011400780c */ /* 0x000fda0003f65270 */
[----:B------:R-:W0:Y:S02]  /*e900*/  @P3 LDC.64 R8, c[0x0][0xae0] ;  /* 0x0002b800ff083b82 */ /* 0x000e240000000a00 */
[----:B0-----:R-:W-:-:S05]  /*e910*/  @P3 IMAD.HI.U32 R8, R14, R8, RZ ;  /* 0x000000080e083227 */ /* 0x001fca00078e00ff */
[----:B------:R-:W-:-:S07]  /*e920*/  @P3 SHF.R.U32.HI R14, RZ, R9, R8 ;  /* 0x00000009ff0e3219 */ /* 0x000fce0000011608 */
.L_x_3223:
[----:B------:R-:W-:Y:S05]  /*e930*/  BSYNC B0 ;  /* 0x0000000000007941 */ /* 0x000fea0003800000 */
.L_x_3221:
[----:B------:R-:W-:-:S04]  /*e940*/  IMAD R5, R14, R20, -R5 ;  /* 0x000000140e057224 */ /* 0x000fc800078e0a05 */
[----:B------:R-:W-:-:S05]  /*e950*/  IMAD.IADD R8, R5, 0x1, -R18 ;  /* 0x0000000105087824 */ /* 0x000fca00078e0a12 */
[----:B------:R-:W-:Y:S02]  /*e960*/  VIADDMNMX R7, R8, R20, R7, PT ;  /* 0x0000001408077246 */ /* 0x000fe40003800107 */
[----:B------:R-:W-:-:S07]  /*e970*/  VIMNMX R13, R13, R8, !PT ;  /* 0x000000080d0d7248 */ /* 0x000fce0007fe0100 */
.L_x_3220:
        /* <DEDUP_REMOVED lines=81> */
[--C-:B------:R-:W-:Y:S01]  /*ee90*/  FFMA.FTZ R21, R156, UR19, -R215.reuse ;  /* 0x000000139c157c23 */ /* 0x100fe200080108d7 */
[----:B------:R-:W-:Y:S01]  /*eea0*/  FMNMX.FTZ R15, R171, R14, !PT ;  /* 0x0000000eab0f7209 */ /* 0x000fe20007810000 */
[----:B------:R0:W-:Y:S01]  /*eeb0*/  MUFU.EX2 R8, R20 ;  /* 0x0000001400087308 */ /* 0x0001e20000000800 */
        /* <DEDUP_REMOVED lines=8> */
[----:B------:R-:W-:Y:S01]  /*ef40*/  FMNMX.FTZ R15, R214, R15, !PT ;  /* 0x0000000fd60f7209 */ /* 0x000fe20007810000 */
[--C-:B------:R-:W-:Y:S01]  /*ef50*/  FFMA.FTZ R178, R181, UR19, -R215.reuse ;  /* 0x00000013b5b27c23 */ /* 0x100fe200080108d7 */
[----:B------:R-:W-:Y:S01]  /*ef60*/  ISETP.GT.AND P2, PT, R13, 0x39, P2 ;  /* 0x000000390d00780c */ /* 0x000fe20001744270 */
[--C-:B------:R-:W-:Y:S01]  /*ef70*/  FFMA.FTZ R174, R165, UR19, -R215.reuse ;  /* 0x00000013a5ae7c23 */ /* 0x100fe200080108d7 */
[C---:B------:R-:W-:Y:S01]  /*ef80*/  ISETP.LT.OR P3, PT, R7.reuse, 0x39, P3 ;  /* 0x000000390700780c */ /* 0x040fe20001f61670 */
        /* <DEDUP_REMOVED lines=10> */
[----:B------:R-:W-:Y:S01]  /*f030*/  MUFU.EX2 R14, R157 ;  /* 0x0000009d000e7308 */ /* 0x000fe20000000800 */
[----:B0-----:R-:W-:Y:S01]  /*f040*/  FMNMX.FTZ R20, R156, R7, !PT ;  /* 0x000000079c147209 */ /* 0x001fe20007810000 */
[--C-:B-1----:R-:W-:Y:S01]  /*f050*/  FFMA.FTZ R21, R164, UR19, -R215.reuse ;  /* 0x00000013a4157c23 */ /* 0x102fe200080108d7 */
[----:B------:R-:W-:Y:S01]  /*f060*/  FSEL R164, R5, RZ, P4 ;  /* 0x000000ff05a47208 */ /* 0x000fe20002000000 */
[--C-:B------:R-:W-:Y:S01]  /*f070*/  FFMA.FTZ R173, R173, UR19, -R215.reuse ;  /* 0x00000013adad7c23 */ /* 0x100fe200080108d7 */
[----:B------:R-:W-:Y:S01]  /*f080*/  FMNMX.FTZ R7, R183, R20, !PT ;  /* 0x00000014b7077209 */ /* 0x000fe20007810000 */
[----:B------:R-:W-:Y:S01]  /*f090*/  FFMA.FTZ R20, R161, UR19, -R215 ;  /* 0x00000013a1147c23 */ /* 0x000fe200080108d7 */
[----:B------:R-:W-:-:S02]  /*f0a0*/  IMAD.MOV R161, RZ, RZ, -R22 ;  /* 0x000000ffffa17224 */ /* 0x000fc400078e0a16 */
[----:B------:R-:W-:Y:S01]  /*f0b0*/  FADD.FTZ R164, -R164, R11 ;  /* 0x0000000ba4a47221 */ /* 0x000fe20000010100 */
[----:B------:R-:W-:Y:S01]  /*f0c0*/  MUFU.EX2 R9, R9 ;  /* 0x0000000900097308 */ /* 0x000fe20000000800 */
[----:B------:R-:W0:Y:S02]  /*f0d0*/  SHFL.BFLY PT, R160, R7, 0x2, 0x1f ;  /* 0x0c401f0007a07f89 */ /* 0x000e2400000e0000 */
[----:B------:R-:W-:Y:S01]  /*f0e0*/  FMUL.FTZ R11, R164, UR19 ;  /* 0x00000013a40b7c20 */ /* 0x000fe20008410000 */
[----:B------:R-:W-:-:S04]  /*f0f0*/  ISETP.NE.AND P3, PT, R18, R161, PT ;  /* 0x000000a11200720c */ /* 0x000fc80003f65270 */
[----:B------:R-:W-:Y:S08]  /*f100*/  MUFU.EX2 R15, R15 ;  /* 0x0000000f000f7308 */ /* 0x000ff00000000800 */
[----:B------:R-:W1:Y:S08]  /*f110*/  MUFU.EX2 R11, R11 ;  /* 0x0000000b000b7308 */ /* 0x000e700000000800 */
[----:B------:R-:W2:Y:S01]  /*f120*/  MUFU.EX2 R20, R20 ;  /* 0x0000001400147308 */ /* 0x000ea20000000800 */
[----:B0-----:R-:W-:-:S05]  /*f130*/  FMNMX.FTZ R160, R7, R160, !PT ;  /* 0x000000a007a07209 */ /* 0x001fca0007810000 */
[----:B------:R-:W0:Y:S02]  /*f140*/  SHFL.BFLY PT, R7, R160, 0x1, 0x1f ;  /* 0x0c201f00a0077f89 */ /* 0x000e2400000e0000 */
[----:B------:R-:W-:Y:S01]  /*f150*/  MUFU.EX2 R21, R21 ;  /* 0x0000001500157308 */ /* 0x000fe20000000800 */
        /* <DEDUP_REMOVED lines=21> */
[----:B0-----:R-:W-:Y:S01]  /*f2b0*/  FMNMX.FTZ R7, R160, R7, !PT ;  /* 0x00000007a0077209 */ /* 0x001fe20007810000 */
[-C--:B------:R-:W-:Y:S01]  /*f2c0*/  FMUL.FTZ R61, R61, R11.reuse ;  /* 0x0000000b3d3d7220 */ /* 0x080fe20000410000 */
[----:B------:R-:W-:Y:S01]  /*f2d0*/  MUFU.EX2 R169, R169 ;  /* 0x000000a900a97308 */ /* 0x000fe20000000800 */
[-C--:B------:R-:W-:Y:S01]  /*f2e0*/  FMUL.FTZ R64, R64, R11.reuse ;  /* 0x0000000b40407220 */ /* 0x080fe20000410000 */
[C---:B------:R-:W-:Y:S01]  /*f2f0*/  FSETP.NEU.FTZ.AND P2, PT, R7.reuse, -INF , PT ;  /* 0xff8000000700780b */ /* 0x040fe20003f5d000 */
[----:B------:R-:W-:Y:S01]  /*f300*/  FMUL.FTZ R157, R7, UR19 ;  /* 0x00000013079d7c20 */ /* 0x000fe20008410000 */
[-C--:B------:R-:W-:Y:S01]  /*f310*/  FMUL.FTZ R65, R65, R11.reuse ;  /* 0x0000000b41417220 */ /* 0x080fe20000410000 */
[-C--:B------:R-:W-:Y:S01]  /*f320*/  FMUL.FTZ R68, R68, R11.reuse ;  /* 0x0000000b44447220 */ /* 0x080fe20000410000 */
[-C--:B------:R-:W-:Y:S01]  /*f330*/  FMUL.FTZ R69, R69, R11.reuse ;  /* 0x0000000b45457220 */ /* 0x080fe20000410000 */
[-C--:B------:R-:W-:Y:S01]  /*f340*/  FMUL.FTZ R72, R72, R11.reuse ;  /* 0x0000000b48487220 */ /* 0x080fe20000410000 */
[----:B------:R-:W-:Y:S01]  /*f350*/  FSEL R157, R157, RZ, P2 ;  /* 0x000000ff9d9d7208 */ /* 0x000fe20001000000 */
[----:B------:R-:W-:Y:S01]  /*f360*/  MUFU.EX2 R172, R172 ;  /* 0x000000ac00ac7308 */ /* 0x000fe20000000800 */
[-C--:B------:R-:W-:Y:S01]  /*f370*/  FMUL.FTZ R73, R73, R11.reuse ;  /* 0x0000000b49497220 */ /* 0x080fe20000410000 */
[-C--:B------:R-:W-:Y:S01]  /*f380*/  FMUL.FTZ R76, R76, R11.reuse ;  /* 0x0000000b4c4c7220 */ /* 0x080fe20000410000 */
[----:B------:R-:W-:Y:S01]  /*f390*/  FMUL.FTZ R77, R77, R11 ;  /* 0x0000000b4d4d7220 */ /* 0x000fe20000410000 */
[--C-:B------:R-:W-:Y:S01]  /*f3a0*/  FFMA.FTZ R180, R155, UR19, -R157.reuse ;  /* 0x000000139bb47c23 */ /* 0x100fe2000801089d */
[----:B------:R-:W-:Y:S01]  /*f3b0*/  FSEL R155, R7, RZ, P2 ;  /* 0x000000ff079b7208 */ /* 0x000fe20001000000 */
[----:B------:R-:W-:Y:S01]  /*f3c0*/  FFMA.FTZ R160, R158, UR19, -R157 ;  /* 0x000000139ea07c23 */ /* 0x000fe2000801089d */
[----:B------:R-:W-:-:S02]  /*f3d0*/  IMAD.U32 R158, RZ, RZ, UR7 ;  /* 0x00000007ff9e7e24 */ /* 0x000fc4000f8e00ff */
[--C-:B------:R-:W-:Y:S01]  /*f3e0*/  FFMA.FTZ R179, R213, UR19, -R157.reuse ;  /* 0x00000013d5b37c23 */ /* 0x100fe2000801089d */
[----:B------:R-:W-:Y:S01]  /*f3f0*/  FFMA.FTZ R181, R159, UR19, -R157 ;  /* 0x000000139fb57c23 */ /* 0x000fe2000801089d */
[----:B------:R-:W-:Y:S01]  /*f400*/  FADD.FTZ R155, -R155, R12 ;  /* 0x0000000c9b9b7221 */ /* 0x000fe20000010100 */
[----:B------:R-:W-:Y:S02]  /*f410*/  @!P3 IMAD R158, R158, 0x40, R19 ;  /* 0x000000409e9eb824 */ /* 0x000fe400078e0213 */
[--C-:B------:R-:W-:Y:S01]  /*f420*/  FFMA.FTZ R213, R170, UR19, -R157.reuse ;  /* 0x00000013aad57c23 */ /* 0x100fe2000801089d */
[--C-:B------:R-:W-:Y:S01]  /*f430*/  FFMA.FTZ R216, R171, UR19, -R157.reuse ;  /* 0x00000013abd87c23 */ /* 0x100fe2000801089d */
[----:B------:R-:W-:Y:S01]  /*f440*/  FMUL.FTZ R155, R155, UR19 ;  /* 0x000000139b9b7c20 */ /* 0x000fe20008410000 */
[--C-:B------:R-:W-:Y:S01]  /*f450*/  FFMA.FTZ R215, R154, UR19, -R157.reuse ;  /* 0x000000139ad77c23 */ /* 0x100fe2000801089d */
[----:B------:R-:W-:Y:S01]  /*f460*/  @!P3 LEA R161, R158, UR37, 0x2 ;  /* 0x000000259ea1bc11 */ /* 0x000fe2000f8e10ff */
[--C-:B------:R-:W-:Y:S01]  /*f470*/  FFMA.FTZ R218, R214, UR19, -R157.reuse ;  /* 0x00000013d6da7c23 */ /* 0x100fe2000801089d */
        /* <DEDUP_REMOVED lines=9> */
[----:B------:R-:W-:Y:S01]  /*f510*/  @!P3 STS [R161+0x38400], R11 ;  /* 0x0384000ba100b388 */ /* 0x000fe20000000800 */
[----:B------:R-:W-:Y:S01]  /*f520*/  MUFU.EX2 R179, R179 ;  /* 0x000000b300b37308 */ /* 0x000fe20000000800 */
[----:B------:R-:W-:Y:S01]  /*f530*/  F2FP.BF16.F32.PACK_AB R152, R9, R8 ;  /* 0x000000080998723e */ /* 0x000fe200000010ff */
[----:B------:R-:W-:Y:S01]  /*f540*/  FMUL.FTZ R80, R80, R11 ;  /* 0x0000000b50507220 */ /* 0x000fe20000410000 */
[----:B------:R-:W-:Y:S01]  /*f550*/  F2FP.BF16.F32.PACK_AB R154, R14, R13 ;  /* 0x0000000d0e9a723e */ /* 0x000fe200000010ff */
[----:B------:R-:W-:Y:S01]  /*f560*/  FMUL.FTZ R81, R81, R11 ;  /* 0x0000000b51517220 */ /* 0x000fe20000410000 */
[----:B--2---:R-:W-:Y:S01]  /*f570*/  F2FP.BF16.F32.PACK_AB R156, R20, R15 ;  /* 0x0000000f149c723e */ /* 0x004fe200000010ff */
[----:B------:R-:W-:Y:S01]  /*f580*/  FMUL.FTZ R84, R84, R11 ;  /* 0x0000000b54547220 */ /* 0x000fe20000410000 */
[----:B0-----:R0:W-:Y:S01]  /*f590*/  @!P3 STS [R161+0x38420], R182 ;  /* 0x038420b6a100b388 */ /* 0x0011e20000000800 */
[----:B------:R-:W1:Y:S01]  /*f5a0*/  MUFU.EX2 R180, R180 ;  /* 0x000000b400b47308 */ /* 0x000e620000000800 */
[----:B------:R-:W-:Y:S01]  /*f5b0*/  F2FP.BF16.F32.PACK_AB R158, R174, R21 ;  /* 0x00000015ae9e723e */ /* 0x000fe200000010ff */
        /* <DEDUP_REMOVED lines=43> */
[-C--:B------:R-:W-:Y:S01]  /*f870*/  FMUL.FTZ R27, R27, R182.reuse ;  /* 0x000000b61b1b7220 */ /* 0x080fe20000410000 */
[-C--:B------:R-:W-:Y:S01]  /*f880*/  FMUL.FTZ R30, R30, R182.reuse ;  /* 0x000000b61e1e7220 */ /* 0x080fe20000410000 */
[----:B------:R-:W-:Y:S01]  /*f890*/  FMUL.FTZ R31, R31, R182 ;  /* 0x000000b61f1f7220 */ /* 0x000fe20000410000 */
        /* <DEDUP_REMOVED lines=75> */
[----:B------:R-:W-:Y:S01]  /*fd50*/  FMUL.FTZ R151, R151, R182 ;  /* 0x000000b697977220 */ /* 0x000fe20000410000 */
[----:B------:R2:W-:Y:S01]  /*fd60*/  STSM.16.M88.4 [R23+0x36400], R152 ;  /* 0x0364009817007844 */ /* 0x0005e20000000200 */
[----:B------:R-:W-:Y:S01]  /*fd70*/  FFMA.FTZ R8, R11, R3, R8 ;  /* 0x000000030b087223 */ /* 0x000fe20000010008 */
[----:B------:R-:W-:Y:S01]  /*fd80*/  FFMA.FTZ R179, R182, R4, R179 ;  /* 0x00000004b6b37223 */ /* 0x000fe200000100b3 */
[----:B------:R-:W-:Y:S01]  /*fd90*/  ISETP.GT.AND P2, PT, R6, R190, PT ;  /* 0x000000be0600720c */ /* 0x000fe20003f44270 */
[----:B------:R-:W-:Y:S01]  /*fda0*/  MUFU.EX2 R217, R217 ;  /* 0x000000d900d97308 */ /* 0x000fe20000000800 */
[----:B------:R2:W-:Y:S01]  /*fdb0*/  STSM.16.M88.4 [R184], R156 ;  /* 0x0000009cb8007844 */ /* 0x0005e20000000200 */
[----:B------:R-:W-:Y:S01]  /*fdc0*/  FADD.FTZ R8, R9, R8 ;  /* 0x0000000809087221 */ /* 0x000fe20000010000 */
[----:B------:R-:W-:Y:S01]  /*fdd0*/  FADD.FTZ R179, R180, R179 ;  /* 0x000000b3b4b37221 */ /* 0x000fe20000010000 */
[----:B------:R-:W-:Y:S01]  /*fde0*/  UMOV UR7, UR36 ;  /* 0x0000002400077c82 */ /* 0x000fe20008000000 */
[----:B------:R2:W-:Y:S01]  /*fdf0*/  STSM.16.M88.4 [R186], R160 ;  /* 0x000000a0ba007844 */ /* 0x0005e20000000200 */
[----:B------:R-:W-:Y:S01]  /*fe00*/  FADD.FTZ R13, R13, R8 ;  /* 0x000000080d0d7221 */ /* 0x000fe20000010000 */
[----:B------:R-:W-:Y:S01]  /*fe10*/  FADD.FTZ R12, R12, R179 ;  /* 0x000000b30c0c7221 */ /* 0x000fe20000010000 */
[----:B------:R-:W0:Y:S01]  /*fe20*/  MUFU.EX2 R220, R220 ;  /* 0x000000dc00dc7308 */ /* 0x000e220000000800 */
[----:B-1----:R-:W-:Y:S01]  /*fe30*/  F2FP.BF16.F32.PACK_AB R166, R178, R177 ;  /* 0x000000b1b2a6723e */ /* 0x002fe200000010ff */
[----:B------:R-:W-:Y:S01]  /*fe40*/  FADD.FTZ R14, R14, R13 ;  /* 0x0000000d0e0e7221 */ /* 0x000fe20000010000 */
[----:B------:R-:W-:Y:S01]  /*fe50*/  FADD.FTZ R181, R181, R12 ;  /* 0x0000000cb5b57221 */ /* 0x000fe20000010000 */
[----:B------:R-:W-:-:S02]  /*fe60*/  VIADD R6, R6, 0xffffffff ;  /* 0xffffffff06067836 */ /* 0x000fc40000000000 */
[----:B------:R-:W-:Y:S01]  /*fe70*/  FADD.FTZ R15, R15, R14 ;  /* 0x0000000e0f0f7221 */ /* 0x000fe20000010000 */
[----:B------:R-:W-:Y:S01]  /*fe80*/  FADD.FTZ R170, R170, R181 ;  /* 0x000000b5aaaa7221 */ /* 0x000fe20000010000 */
[----:B------:R-:W-:Y:S01]  /*fe90*/  MUFU.EX2 R219, R219 ;  /* 0x000000db00db7308 */ /* 0x000fe20000000800 */
[----:B------:R-:W-:Y:S02]  /*fea0*/  IMAD.MOV.U32 R11, RZ, RZ, R5 ;  /* 0x000000ffff0b7224 */ /* 0x000fe400078e0005 */
[----:B------:R-:W-:Y:S01]  /*feb0*/  FADD.FTZ R20, R20, R15 ;  /* 0x0000000f14147221 */ /* 0x000fe20000010000 */
        /* <DEDUP_REMOVED lines=14> */
[----:B-1----:R-:W-:Y:S02]  /*ffa0*/  F2FP.BF16.F32.PACK_AB R167, R222, R219 ;  /* 0x000000dbdea7723e */ /* 0x002fe400000010ff */
        /* <DEDUP_REMOVED lines=10> */
[----:B------:R-:W-:-:S03]  /*10050*/  FADD.FTZ R3, R177, R176 ;  /* 0x000000b0b1037221 */ /* 0x000fc60000010000 */
[----:B------:R-:W-:Y:S01]  /*10060*/  FADD.FTZ R219, R219, R220 ;  /* 0x000000dcdbdb7221 */ /* 0x000fe20000010000 */
[----:B------:R-:W-:-:S03]  /*10070*/  FADD.FTZ R3, R178, R3 ;  /* 0x00000003b2037221 */ /* 0x000fc60000010000 */
[----:B------:R-:W-:Y:S01]  /*10080*/  FADD.FTZ R4, R222, R219 ;  /* 0x000000dbde047221 */ /* 0x000fe20000010000 */
[----:B------:R-:W-:Y:S02]  /*10090*/  WARPGROUP.DEPBAR.LE gsb0, 0x0 ;  /* 0x00008000000079c5 */ /* 0x000fe40000010000 */
[----:B------:R-:W-:-:S15]  /*100a0*/  WARPGROUP.ARRIVE ;  /* 0x00000000000079c5 */ /* 0x000fde0000000000 */
        /* <DEDUP_REMOVED lines=23> */
.L_x_3207:
[----:B------:R-:W1:Y:S01]  /*10220*/  SHFL.BFLY PT, R0, R3, 0x2, 0x1f ;  /* 0x0c401f0003007f89 */ /* 0x000e6200000e0000 */
[----:B------:R-:W-:Y:S02]  /*10230*/  IMAD.MOV R13, RZ, RZ, -R22 ;  /* 0x000000ffff0d7224 */ /* 0x000fe400078e0a16 */
[----:B------:R-:W-:Y:S01]  /*10240*/  IMAD.MOV.U32 R6, RZ, RZ, RZ ;  /* 0x000000ffff067224 */ /* 0x000fe200078e00ff */
[----:B------:R-:W3:Y:S01]  /*10250*/  SHFL.BFLY PT, R9, R4, 0x2, 0x1f ;  /* 0x0c401f0004097f89 */ /* 0x000ee200000e0000 */
[----:B------:R-:W-:Y:S01]  /*10260*/  IMAD.U32 R16, RZ, RZ, UR19 ;  /* 0x00000013ff107e24 */ /* 0x000fe2000f8e00ff */
[----:B------:R-:W-:Y:S08]  /*10270*/  BAR.ARV 0x8, 0x100 ;  /* 0x0204000000007b1d */ /* 0x000ff00000002000 */
[----:B------:R-:W-:Y:S01]  /*10280*/  BAR.SYNC.DEFER_BLOCKING 0xf, 0x100 ;  /* 0x03c4000000007b1d */ /* 0x000fe20000010000 */
[----:B------:R-:W-:Y:S01]  /*10290*/  ISETP.NE.AND P0, PT, R18, R13, PT ;  /* 0x0000000d1200720c */ /* 0x000fe20003f05270 */
[----:B------:R-:W-:-:S02]  /*102a0*/  IMAD.U32 R13, RZ, RZ, UR19 ;  /* 0x00000013ff0d7e24 */ /* 0x000fc4000f8e00ff */
[----:B------:R-:W-:Y:S02]  /*102b0*/  IMAD.MOV.U32 R20, RZ, RZ, -0x800000 ;  /* 0xff800000ff147424 */ /* 0x000fe400078e00ff */
[----:B------:R-:W-:Y:S02]  /*102c0*/  VIADD R200, R200, 0x1 ;  /* 0x00000001c8c87836 */ /* 0x000fe40000000000 */
[----:B-1----:R-:W-:Y:S01]  /*102d0*/  FADD.FTZ R8, R0, R3 ;  /* 0x0000000300087221 */ /* 0x002fe20000010000 */
[----:B---3--:R-:W-:-:S04]  /*102e0*/  FADD.FTZ R9, R9, R4 ;  /* 0x0000000409097221 */ /* 0x008fc80000010000 */
[----:B------:R-:W1:Y:S01]  /*102f0*/  SHFL.BFLY PT, R11, R8, 0x1, 0x1f ;  /* 0x0c201f00080b7f89 */ /* 0x000e6200000e0000 */
[----:B------:R-:W-:Y:S01]  /*10300*/  IMAD.U32 R4, RZ, RZ, UR36 ;  /* 0x00000024ff047e24 */ /* 0x000fe2000f8e00ff */
[----:B------:R-:W-:Y:S02]  /*10310*/  UIADD3 UR36, UR36, 0x1, URZ ;  /* 0x0000000124247890 */ /* 0x000fe4000fffe03f */
[----:B------:R-:W3:Y:S01]  /*10320*/  SHFL.BFLY PT, R0, R9, 0x1, 0x1f ;  /* 0x0c201f0009007f89 */ /* 0x000ee200000e0000 */
[----:B------:R-:W-:Y:S01]  /*10330*/  @!P0 IMAD R3, R4, 0x40, R19 ;  /* 0x0000004004038824 */ /* 0x000fe200078e0213 */
[----:B------:R-:W-:Y:S01]  /*10340*/  UISETP.NE.AND UP0, UPT, UR36, 0x2, UPT ;  /* 0x000000022400788c */ /* 0x000fe2000bf05270 */
[----:B------:R-:W-:-:S03]  /*10350*/  IMAD.MOV.U32 R4, RZ, RZ, RZ ;  /* 0x000000ffff047224 */ /* 0x000fc600078e00ff */
[----:B------:R-:W-:Y:S02]  /*10360*/  USEL UR4, URZ, 0x1, UP0 ;  /* 0x000000013f047887 */ /* 0x000fe40008000000 */
[----:B------:R-:W-:-:S04]  /*10370*/  USEL UR36, UR36, URZ, UP0 ;  /* 0x0000003f24247287 */ /* 0x000fc80008000000 */
[----:B------:R-:W-:Y:S01]  /*10380*/  LOP3.LUT R2, R2, UR4, RZ, 0x3c, !PT ;  /* 0x0000000402027c12 */ /* 0x000fe2000f8e3cff */
[----:B-1----:R-:W-:Y:S01]  /*10390*/  FADD.FTZ R11, R8, R11 ;  /* 0x0000000b080b7221 */ /* 0x002fe20000010000 */
[----:B---3--:R-:W-:-:S04]  /*103a0*/  FADD.FTZ R0, R9, R0 ;  /* 0x0000000009007221 */ /* 0x008fc80000010000 */
[----:B------:R-:W-:Y:S02]  /*103b0*/  FSETP.NE.FTZ.AND P1, PT, R11, RZ, PT ;  /* 0x000000ff0b00720b */ /* 0x000fe40003f35000 */
[----:B------:R-:W-:Y:S01]  /*103c0*/  @!P0 LEA R9, R3, UR37, 0x2 ;  /* 0x0000002503098c11 */ /* 0x000fe2000f8e10ff */
[----:B------:R-:W-:Y:S01]  /*103d0*/  IMAD.MOV.U32 R3, RZ, RZ, -0x800000 ;  /* 0xff800000ff037424 */ /* 0x000fe200078e00ff */
[----:B------:R-:W-:-:S09]  /*103e0*/  FSETP.NE.FTZ.AND P2, PT, R0, RZ, PT ;  /* 0x000000ff0000720b */ /* 0x000fd20003f55000 */
[----:B------:R-:W1:Y:S04]  /*103f0*/  @P1 MUFU.RCP R6, R11 ;  /* 0x0000000b00061308 */ /* 0x000e680000001000 */
[----:B------:R-:W-:-:S04]  /*10400*/  @P2 FMUL.FTZ R16, R16, 0.69314718246459960938 ;  /* 0x3f31721810102820 */ /* 0x000fc80000410000 */
[----:B------:R-:W3:Y:S08]  /*10410*/  @P2 MUFU.RCP R4, R0 ;  /* 0x0000000000042308 */ /* 0x000ef00000001000 */
[----:B------:R-:W4:Y:S01]  /*10420*/  @P1 MUFU.LG2 R17, R11 ;  /* 0x0000000b00111308 */ /* 0x000f220000000c00 */
[-C--:B-1----:R-:W-:Y:S01]  /*10430*/  FMUL.FTZ R170, R32, R6.reuse ;  /* 0x0000000620aa7220 */ /* 0x082fe20000410000 */
[----:B------:R1:W-:Y:S01]  /*10440*/  @!P0 STS [R9+0x38400], R6 ;  /* 0x0384000609008388 */ /* 0x0003e20000000800 */
[-C--:B------:R-:W-:Y:S01]  /*10450*/  FMUL.FTZ R172, R24, R6.reuse ;  /* 0x0000000618ac7220 */ /* 0x080fe20000410000 */
[-C--:B------:R-:W-:Y:S01]  /*10460*/  FMUL.FTZ R171, R28, R6.reuse ;  /* 0x000000061cab7220 */ /* 0x080fe20000410000 */
[-C--:B------:R-:W-:Y:S01]  /*10470*/  FMUL.FTZ R8, R25, R6.reuse ;  /* 0x0000000619087220 */ /* 0x080fe20000410000 */
[-C--:B--2---:R-:W-:Y:S01]  /*10480*/  FMUL.FTZ R10, R29, R6.reuse ;  /* 0x000000061d0a7220 */ /* 0x084fe20000410000 */
[-C--:B0-----:R-:W-:Y:S01]  /*10490*/  FMUL.FTZ R167, R33, R6.reuse ;  /* 0x0000000621a77220 */ /* 0x081fe20000410000 */
        /* <DEDUP_REMOVED lines=61> */
[----:B----4-:R-:W-:Y:S01]  /*10870*/  @P1 FMUL.FTZ R17, R17, 0.69314718246459960938 ;  /* 0x3f31721811111820 */ /* 0x010fe20000410000 */
[----:B0-----:R-:W-:Y:S01]  /*10880*/  @P2 FMUL.FTZ R33, R32, 0.69314718246459960938 ;  /* 0x3f31721820212820 */ /* 0x001fe20000410000 */
[-C--:B------:R-:W-:Y:S01]  /*10890*/  FMUL.FTZ R0, R83, R4.reuse ;  /* 0x0000000453007220 */ /* 0x080fe20000410000 */
[-C--:B------:R-:W-:Y:S01]  /*108a0*/  FMUL.FTZ R13, R42, R4.reuse ;  /* 0x000000042a0d7220 */ /* 0x080fe20000410000 */
[-C--:B------:R-:W-:Y:S01]  /*108b0*/  FMUL.FTZ R15, R46, R4.reuse ;  /* 0x000000042e0f7220 */ /* 0x080fe20000410000 */
[-C--:B------:R-:W-:Y:S01]  /*108c0*/  FMUL.FTZ R25, R50, R4.reuse ;  /* 0x0000000432197220 */ /* 0x080fe20000410000 */
[-C--:B------:R-:W-:Y:S01]  /*108d0*/  FMUL.FTZ R29, R58, R4.reuse ;  /* 0x000000043a1d7220 */ /* 0x080fe20000410000 */
[-C--:B------:R-:W-:Y:S01]  /*108e0*/  FMUL.FTZ R83, R86, R4.reuse ;  /* 0x0000000456537220 */ /* 0x080fe20000410000 */
[----:B------:R-:W-:Y:S01]  /*108f0*/  PLOP3.LUT P0, PT, PT, PT, PT, 0x8, 0x0 ;  /* 0x000000000000781c */ /* 0x000fe20003f0e170 */
        /* <DEDUP_REMOVED lines=61> */
.L_x_3145:
[----:B------:R-:W0:Y:S08]  /*10cd0*/  S2UR UR4, SR_CgaCtaId ;  /* 0x00000000000479c3 */ /* 0x000e300000008800 */
[----:B------:R-:W-:Y:S06]  /*10ce0*/  BAR.SYNC.DEFER_BLOCKING 0x5, 0x180 ;  /* 0x0146000000007b1d */ /* 0x000fec0000010000 */
[----:B------:R-:W-:Y:S01]  /*10cf0*/  UMOV UR37, 0x400 ;  /* 0x0000040000257882 */ /* 0x000fe20000000000 */
[----:B------:R-:W-:Y:S01]  /*10d00*/  BSSY B0, `(.L_x_3225) ;  /* 0x00002da000007945 */ /* 0x000fe20003800000 */
[----:B0-----:R-:W-:-:S09]  /*10d10*/  ULEA UR37, UR4, UR37, 0x18 ;  /* 0x0000002504257291 */ /* 0x001fd2000f8ec03f */
[----:B------:R-:W0:Y:S02]  /*10d20*/  LDS.128 R4, [UR37+0x388d0] ;  /* 0x0388d025ff047984 */ /* 0x000e240008000c00 */
[----:B0-----:R-:W-:Y:S01]  /*10d30*/  R2UR UR4, R5 ;  /* 0x00000000050472ca */ /* 0x001fe200000e0000 */
        /* <DEDUP_REMOVED lines=21> */
[----:B------:R-:W-:-:S02]  /*10e90*/  F2FP.BF16.F32.PACK_AB R65, R67, R66 ;  /* 0x000000424341723e */ /* 0x000fc400000010ff */
[----:B------:R-:W-:Y:S01]  /*10ea0*/  F2FP.BF16.F32.PACK_AB R72, R73, R72 ;  /* 0x000000484948723e */ /* 0x000fe200000010ff */
[----:B------:R-:W-:Y:S01]  /*10eb0*/  IMAD.WIDE R122, R204, 0x2, R174 ;  /* 0x00000002cc7a7825 */ /* 0x000fe200078e02ae */
[----:B------:R-:W-:Y:S02]  /*10ec0*/  F2FP.BF16.F32.PACK_AB R66, R69, R68 ;  /* 0x000000444542723e */ /* 0x000fe400000010ff */
[----:B------:R-:W-:Y:S02]  /*10ed0*/  F2FP.BF16.F32.PACK_AB R67, R71, R70 ;  /* 0x000000464743723e */ /* 0x000fe400000010ff */
[C---:B------:R-:W-:Y:S02]  /*10ee0*/  IADD3 R173, P1, R122.reuse, 0x20, RZ ;  /* 0x000000207aad7810 */ /* 0x040fe40007f3e0ff */
[C---:B------:R-:W-:Y:S02]  /*10ef0*/  LOP3.LUT R5, R122.reuse, 0x380, RZ, 0xc0, !PT ;  /* 0x000003807a057812 */ /* 0x040fe400078ec0ff */
[C---:B------:R-:W-:Y:S01]  /*10f00*/  IADD3 R177, P0, R122.reuse, 0x40, RZ ;  /* 0x000000407ab17810 */ /* 0x040fe20007f1e0ff */
[----:B------:R-:W-:Y:S01]  /*10f10*/  IMAD.X R17, RZ, RZ, R123, P1 ;  /* 0x000000ffff117224 */ /* 0x000fe200008e067b */
[----:B------:R-:W-:-:S02]  /*10f20*/  IADD3 R179, P4, R122, 0x60, RZ ;  /* 0x000000607ab37810 */ /* 0x000fc40007f9e0ff */
        /* <DEDUP_REMOVED lines=29> */
[----:B------:R-:W-:-:S02]  /*11100*/  MOV R168, R122 ;  /* 0x0000007a00a87202 */ /* 0x000fc40000000f00 */
[----:B------:R-:W-:Y:S02]  /*11110*/  LOP3.LUT R123, R30, 0x380, RZ, 0xc0, !PT ;  /* 0x000003801e7b7812 */ /* 0x000fe400078ec0ff */
[----:B------:R-:W-:Y:S01]  /*11120*/  SHF.R.U64 R16, R16, 0x3, RZ ;  /* 0x0000000310107819 */ /* 0x000fe200000012ff */
[----:B------:R0:W-:Y:S01]  /*11130*/  STSM.16.M88.4 [R168], R8 ;  /* 0x00000008a8007844 */ /* 0x0001e20000000200 */
[----:B------:R-:W-:Y:S02]  /*11140*/  SHF.R.U64 R123, R123, 0x3, RZ ;  /* 0x000000037b7b7819 */ /* 0x000fe400000012ff */
[----:B------:R-:W-:Y:S02]  /*11150*/  LOP3.LUT R16, R16, R173, RZ, 0x3c, !PT ;  /* 0x000000ad10107212 */ /* 0x000fe400078e3cff */
[----:B------:R-:W-:Y:S02]  /*11160*/  LOP3.LUT R118, R123, R30, RZ, 0x3c, !PT ;  /* 0x0000001e7b767212 */ /* 0x000fe400078e3cff */
[----:B------:R-:W-:-:S02]  /*11170*/  MOV R123, R16 ;  /* 0x00000010007b7202 */ /* 0x000fc40000000f00 */
[----:B------:R-:W-:Y:S02]  /*11180*/  LOP3.LUT R36, R179, 0x380, RZ, 0xc0, !PT ;  /* 0x00000380b3247812 */ /* 0x000fe400078ec0ff */
[----:B------:R-:W-:Y:S02]  /*11190*/  LOP3.LUT R32, R177, 0x380, RZ, 0xc0, !PT ;  /* 0x00000380b1207812 */ /* 0x000fe400078ec0ff */
[----:B------:R-:W-:Y:S02]  /*111a0*/  LOP3.LUT R27, R4, 0x380, RZ, 0xc0, !PT ;  /* 0x00000380041b7812 */ /* 0x000fe400078ec0ff */
[----:B------:R-:W-:Y:S02]  /*111b0*/  LOP3.LUT R114, R26, 0x380, RZ, 0xc0, !PT ;  /* 0x000003801a727812 */ /* 0x000fe400078ec0ff */
[----:B0-----:R-:W-:Y:S02]  /*111c0*/  F2FP.BF16.F32.PACK_AB R8, R167, R170 ;  /* 0x000000aaa708723e */ /* 0x001fe400000010ff */
[----:B------:R-:W-:-:S02]  /*111d0*/  F2FP.BF16.F32.PACK_AB R9, R35, R34 ;  /* 0x000000222309723e */ /* 0x000fc400000010ff */
[----:B------:R-:W-:Y:S02]  /*111e0*/  F2FP.BF16.F32.PACK_AB R10, R165, R169 ;  /* 0x000000a9a50a723e */ /* 0x000fe400000010ff */
[----:B------:R-:W-:Y:S02]  /*111f0*/  F2FP.BF16.F32.PACK_AB R11, R39, R38 ;  /* 0x00000026270b723e */ /* 0x000fe400000010ff */
[----:B------:R-:W-:Y:S02]  /*11200*/  LOP3.LUT R40, R181, 0x380, RZ, 0xc0, !PT ;  /* 0x00000380b5287812 */ /* 0x000fe400078ec0ff */
[----:B------:R-:W-:Y:S01]  /*11210*/  SHF.R.U64 R36, R36, 0x3, RZ ;  /* 0x0000000324247819 */ /* 0x000fe200000012ff */
[----:B------:R0:W-:Y:S01]  /*11220*/  STSM.16.M88.4 [R123], R8 ;  /* 0x000000087b007844 */ /* 0x0001e20000000200 */
[----:B------:R-:W-:Y:S02]  /*11230*/  SHF.R.U64 R32, R32, 0x3, RZ ;  /* 0x0000000320207819 */ /* 0x000fe400000012ff */
[----:B------:R-:W-:-:S02]  /*11240*/  LOP3.LUT R44, R183, 0x380, RZ, 0xc0, !PT ;  /* 0x00000380b72c7812 */ /* 0x000fc400078ec0ff */
[----:B------:R-:W-:Y:S02]  /*11250*/  SHF.R.U64 R27, R27, 0x3, RZ ;  /* 0x000000031b1b7819 */ /* 0x000fe400000012ff */
[----:B------:R-:W-:Y:S02]  /*11260*/  LOP3.LUT R48, R213, 0x380, RZ, 0xc0, !PT ;  /* 0x00000380d5307812 */ /* 0x000fe400078ec0ff */
[----:B------:R-:W-:Y:S02]  /*11270*/  SHF.R.U64 R171, R114, 0x3, RZ ;  /* 0x0000000372ab7819 */ /* 0x000fe400000012ff */
[----:B------:R-:W-:Y:S02]  /*11280*/  SHF.R.U64 R40, R40, 0x3, RZ ;  /* 0x0000000328287819 */ /* 0x000fe400000012ff */
[----:B------:R-:W-:Y:S02]  /*11290*/  LOP3.LUT R52, R215, 0x380, RZ, 0xc0, !PT ;  /* 0x00000380d7347812 */ /* 0x000fe400078ec0ff */
[----:B------:R-:W-:Y:S01]  /*112a0*/  LOP3.LUT R36, R36, R179, RZ, 0x3c, !PT ;  /* 0x000000b324247212 */ /* 0x000fe200078e3cff */
[----:B0-----:R-:W0:Y:S01]  /*112b0*/  LDC.64 R8, c[0x0][0xd00] ;  /* 0x00034000ff087b82 */ /* 0x001e220000000a00 */
[----:B------:R-:W-:-:S02]  /*112c0*/  LOP3.LUT R94, R217, 0x380, RZ, 0xc0, !PT ;  /* 0x00000380d95e7812 */ /* 0x000fc400078ec0ff */
[----:B------:R-:W-:Y:S02]  /*112d0*/  LOP3.LUT R173, R98, 0x380, RZ, 0xc0, !PT ;  /* 0x0000038062ad7812 */ /* 0x000fe400078ec0ff */
[----:B------:R-:W-:Y:S02]  /*112e0*/  LOP3.LUT R32, R32, R177, RZ, 0x3c, !PT ;  /* 0x000000b120207212 */ /* 0x000fe400078e3cff */
[----:B------:R-:W-:Y:S02]  /*112f0*/  SHF.R.U64 R44, R44, 0x3, RZ ;  /* 0x000000032c2c7819 */ /* 0x000fe400000012ff */
[----:B------:R-:W-:Y:S02]  /*11300*/  LOP3.LUT R179, R106, 0x380, RZ, 0xc0, !PT ;  /* 0x000003806ab37812 */ /* 0x000fe400078ec0ff */
[----:B------:R-:W-:Y:S02]  /*11310*/  LOP3.LUT R114, R27, R4, RZ, 0x3c, !PT ;  /* 0x000000041b727212 */ /* 0x000fe400078e3cff */
[----:B------:R-:W-:-:S02]  /*11320*/  SHF.R.U64 R48, R48, 0x3, RZ ;  /* 0x0000000330307819 */ /* 0x000fc400000012ff */
[----:B------:R-:W-:Y:S02]  /*11330*/  LOP3.LUT R177, R102, 0x380, RZ, 0xc0, !PT ;  /* 0x0000038066b17812 */ /* 0x000fe400078ec0ff */
[----:B------:R-:W-:Y:S02]  /*11340*/  LOP3.LUT R4, R171, R26, RZ, 0x3c, !PT ;  /* 0x0000001aab047212 */ /* 0x000fe400078e3cff */
[----:B------:R-:W-:Y:S02]  /*11350*/  LOP3.LUT R40, R40, R181, RZ, 0x3c, !PT ;  /* 0x000000b528287212 */ /* 0x000fe400078e3cff */
[----:B------:R-:W-:Y:S02]  /*11360*/  SHF.R.U64 R52, R52, 0x3, RZ ;  /* 0x0000000334347819 */ /* 0x000fe400000012ff */
[----:B------:R-:W-:Y:S01]  /*11370*/  SHF.R.U64 R94, R94, 0x3, RZ ;  /* 0x000000035e5e7819 */ /* 0x000fe200000012ff */
[----:B0-----:R-:W-:Y:S01]  /*11380*/  IMAD.WIDE R10, R192, 0x4, R8 ;  /* 0x00000004c00a7825 */ /* 0x001fe200078e0208 */
[----:B------:R-:W-:Y:S01]  /*11390*/  LOP3.LUT R181, R110, 0x380, RZ, 0xc0, !PT ;  /* 0x000003806eb57812 */ /* 0x000fe200078ec0ff */
[----:B------:R-:W0:Y:S01]  /*113a0*/  LDC.64 R8, c[0x0][0xd08] ;  /* 0x00034200ff087b82 */ /* 0x000e220000000a00 */
[----:B------:R-:W-:-:S02]  /*113b0*/  SHF.R.U64 R173, R173, 0x3, RZ ;  /* 0x00000003adad7819 */ /* 0x000fc400000012ff */
[----:B------:R-:W-:Y:S02]  /*113c0*/  LOP3.LUT R44, R44, R183, RZ, 0x3c, !PT ;  /* 0x000000b72c2c7212 */ /* 0x000fe400078e3cff */
[----:B------:R-:W-:Y:S02]  /*113d0*/  SHF.R.U64 R179, R179, 0x3, RZ ;  /* 0x00000003b3b37819 */ /* 0x000fe400000012ff */
[----:B------:R-:W-:Y:S02]  /*113e0*/  LOP3.LUT R48, R48, R213, RZ, 0x3c, !PT ;  /* 0x000000d530307212 */ /* 0x000fe400078e3cff */
[----:B------:R-:W-:Y:S02]  /*113f0*/  SHF.R.U64 R177, R177, 0x3, RZ ;  /* 0x00000003b1b17819 */ /* 0x000fe400000012ff */
[----:B------:R-:W-:Y:S02]  /*11400*/  MOV R122, R32 ;  /* 0x00000020007a7202 */ /* 0x000fe40000000f00 */
[----:B------:R-:W-:-:S02]  /*11410*/  LOP3.LUT R52, R52, R215, RZ, 0x3c, !PT ;  /* 0x000000d734347212 */ /* 0x000fc400078e3cff */
[----:B------:R-:W-:Y:S01]  /*11420*/  MOV R36, R36 ;  /* 0x0000002400247202 */ /* 0x000fe20000000f00 */
[----:B------:R1:W-:Y:S01]  /*11430*/  STSM.16.M88.4 [R122], R12 ;  /* 0x0000000c7a007844 */ /* 0x0003e20000000200 */
[----:B------:R-:W-:Y:S02]  /*11440*/  F2FP.BF16.F32.PACK_AB R26, R28, R160 ;  /* 0x000000a01c1a723e */ /* 0x000fe400000010ff */
[----:B------:R-:W-:Y:S02]  /*11450*/  F2FP.BF16.F32.PACK_AB R27, R55, R54 ;  /* 0x00000036371b723e */ /* 0x000fe400000010ff */
[----:B------:R-:W-:Y:S02]  /*11460*/  MOV R32, R4 ;  /* 0x0000000400207202 */ /* 0x000fe40000000f00 */
[----:B------:R-:W-:Y:S01]  /*11470*/  LOP3.LUT R94, R94, R217, RZ, 0x3c, !PT ;  /* 0x000000d95e5e7212 */ /* 0x000fe200078e3cff */
[----:B------:R-:W2:Y:S01]  /*11480*/  LDC.64 R4, c[0x0][0xd00] ;  /* 0x00034000ff047b82 */ /* 0x000ea20000000a00 */
[----:B0-----:R-:W-:Y:S01]  /*11490*/  ISETP.NE.U32.AND P6, PT, R8, RZ, PT ;  /* 0x000000ff0800720c */ /* 0x001fe20003fc5070 */
[----:B------:R0:W-:Y:S01]  /*114a0*/  STSM.16.M88.4 [R36], R24 ;  /* 0x0000001824007844 */ /* 0x0001e20000000200 */
[----:B------:R-:W-:-:S02]  /*114b0*/  SHF.R.U64 R181, R181, 0x3, RZ ;  /* 0x00000003b5b57819 */ /* 0x000fc400000012ff */
[----:B------:R-:W-:Y:S02]  /*114c0*/  ISETP.NE.AND.EX P6, PT, R9, RZ, PT, P6 ;  /* 0x000000ff0900720c */ /* 0x000fe40003fc5360 */
[----:B------:R-:W-:Y:S02]  /*114d0*/  LOP3.LUT R98, R173, R98, RZ, 0x3c, !PT ;  /* 0x00000062ad627212 */ /* 0x000fe400078e3cff */
[----:B------:R-:W-:Y:S02]  /*114e0*/  MOV R40, R40 ;  /* 0x0000002800287202 */ /* 0x000fe40000000f00 */
[----:B------:R-:W-:Y:S02]  /*114f0*/  F2FP.BF16.F32.PACK_AB R28, R57, R153 ;  /* 0x00000099391c723e */ /* 0x000fe400000010ff */
[----:B------:R-:W-:Y:S02]  /*11500*/  F2FP.BF16.F32.PACK_AB R30, R61, R60 ;  /* 0x0000003c3d1e723e */ /* 0x000fe400000010ff */
[----:B------:R-:W-:-:S02]  /*11510*/  LOP3.LUT R106, R179, R106, RZ, 0x3c, !PT ;  /* 0x0000006ab36a7212 */ /* 0x000fc400078e3cff */
[----:B------:R-:W-:Y:S01]  /*11520*/  MOV R44, R44 ;  /* 0x0000002c002c7202 */ /* 0x000fe20000000f00 */
[----:B------:R3:W-:Y:S01]  /*11530*/  STSM.16.M88.4 [R40], R28 ;  /* 0x0000001c28007844 */ /* 0x0007e20000000200 */
[----:B------:R-:W-:Y:S01]  /*11540*/  F2FP.BF16.F32.PACK_AB R73, R75, R74 ;  /* 0x0000004a4b49723e */ /* 0x000fe200000010ff */
[----:B------:R-:W4:Y:S01]  /*11550*/  @P6 LDC.64 R8, c[0x0][0xd08] ;  /* 0x00034200ff086b82 */ /* 0x000f220000000a00 */
[----:B------:R-:W-:Y:S01]  /*11560*/  F2FP.BF16.F32.PACK_AB R80, R81, R80 ;  /* 0x000000505150723e */ /* 0x000fe200000010ff */
[----:B------:R-:W-:Y:S01]  /*11570*/  STSM.16.M88.4 [R44], R64 ;  /* 0x000000402c007844 */ /* 0x000fe20000000200 */
[----:B------:R-:W-:Y:S02]  /*11580*/  LOP3.LUT R102, R177, R102, RZ, 0x3c, !PT ;  /* 0x00000066b1667212 */ /* 0x000fe400078e3cff */
        /* <DEDUP_REMOVED lines=15> */
[----:B------:R-:W-:Y:S01]  /*11680*/  ULDC UR5, c[0x0][0xb88] ;  /* 0x0002e20000057ab9 */ /* 0x000fe20000000800 */
[----:B------:R-:W-:Y:S01]  /*11690*/  F2FP.BF16.F32.PACK_AB R82, R85, R84 ;  /* 0x000000545552723e */ /* 0x000fe200000010ff */
[----:B------:R-:W-:Y:S01]  /*116a0*/  IMAD.MOV.U32 R0, RZ, RZ, RZ ;  /* 0x000000ffff007224 */ /* 0x000fe200078e00ff */
[----:B------:R-:W-:-:S02]  /*116b0*/  F2FP.BF16.F32.PACK_AB R89, R91, R90 ;  /* 0x0000005a5b59723e */ /* 0x000fc400000010ff */
[----:B------:R-:W-:Y:S01]  /*116c0*/  LOP3.LUT R110, R181, R110, RZ, 0x3c, !PT ;  /* 0x0000006eb56e7212 */ /* 0x000fe200078e3cff */
[----:B------:R-:W-:Y:S01]  /*116d0*/  STSM.16.M88.4 [R52], R80 ;  /* 0x0000005034007844 */ /* 0x000fe20000000200 */
[----:B------:R-:W-:Y:S02]  /*116e0*/  MOV R94, R94 ;  /* 0x0000005e005e7202 */ /* 0x000fe40000000f00 */
[----:B------:R-:W-:Y:S02]  /*116f0*/  MOV R17, R98 ;  /* 0x0000006200117202 */ /* 0x000fe40000000f00 */
[----:B------:R-:W-:Y:S02]  /*11700*/  F2FP.BF16.F32.PACK_AB R90, R93, R92 ;  /* 0x0000005c5d5a723e */ /* 0x000fe400000010ff */
[----:B------:R-:W-:Y:S02]  /*11710*/  F2FP.BF16.F32.PACK_AB R91, R42, R21 ;  /* 0x000000152a5b723e */ /* 0x000fe400000010ff */
[----:B------:R-:W-:-:S02]  /*11720*/  MOV R33, R106 ;  /* 0x0000006a00217202 */ /* 0x000fc40000000f00 */
[----:B------:R-:W-:Y:S01]  /*11730*/  F2FP.BF16.F32.PACK_AB R97, R50, R46 ;  /* 0x0000002e3261723e */ /* 0x000fe200000010ff */
[----:B------:R-:W-:Y:S01]  /*11740*/  STSM.16.M88.4 [R94], R88 ;  /* 0x000000585e007844 */ /* 0x000fe20000000200 */
[----:B------:R-:W-:Y:S02]  /*11750*/  F2FP.BF16.F32.PACK_AB R98, R101, R100 ;  /* 0x000000646562723e */ /* 0x000fe400000010ff */
[----:B------:R-:W-:Y:S02]  /*11760*/  F2FP.BF16.F32.PACK_AB R99, R58, R56 ;  /* 0x000000383a63723e */ /* 0x000fe400000010ff */
[----:B------:R-:W-:Y:S02]  /*11770*/  MOV R102, R102 ;  /* 0x0000006600667202 */ /* 0x000fe40000000f00 */
[----:B------:R-:W-:Y:S01]  /*11780*/  MOV R16, R114 ;  /* 0x0000007200107202 */ /* 0x000fe20000000f00 */
[----:B------:R-:W-:Y:S01]  /*11790*/  STSM.16.M88.4 [R17], R96 ;  /* 0x0000006011007844 */ /* 0x000fe20000000200 */
[----:B------:R-:W-:-:S02]  /*117a0*/  F2FP.BF16.F32.PACK_AB R105, R152, R86 ;  /* 0x000000569869723e */ /* 0x000fc400000010ff */
[----:B------:R-:W-:Y:S02]  /*117b0*/  F2FP.BF16.F32.PACK_AB R106, R109, R108 ;  /* 0x0000006c6d6a723e */ /* 0x000fe400000010ff */
[----:B------:R-:W-:Y:S02]  /*117c0*/  F2FP.BF16.F32.PACK_AB R107, R155, R154 ;  /* 0x0000009a9b6b723e */ /* 0x000fe400000010ff */
[----:B------:R-:W-:Y:S02]  /*117d0*/  F2FP.BF16.F32.PACK_AB R113, R157, R156 ;  /* 0x0000009c9d71723e */ /* 0x000fe400000010ff */
[----:B------:R-:W-:Y:S01]  /*117e0*/  F2FP.BF16.F32.PACK_AB R114, R117, R116 ;  /* 0x000000747572723e */ /* 0x000fe200000010ff */
[----:B------:R-:W-:Y:S01]  /*117f0*/  STSM.16.M88.4 [R102], R104 ;  /* 0x0000006866007844 */ /* 0x000fe20000000200 */
[----:B------:R-:W-:Y:S02]  /*11800*/  F2FP.BF16.F32.PACK_AB R115, R159, R158 ;  /* 0x0000009e9f73723e */ /* 0x000fe400000010ff */
[----:B------:R-:W-:-:S02]  /*11810*/  MOV R110, R110 ;  /* 0x0000006e006e7202 */ /* 0x000fc40000000f00 */
[----:B------:R-:W-:Y:S01]  /*11820*/  F2FP.BF16.F32.PACK_AB R121, R162, R161 ;  /* 0x000000a1a279723e */ /* 0x000fe200000010ff */
[----:B------:R3:W-:Y:S01]  /*11830*/  STSM.16.M88.4 [R33], R112 ;  /* 0x0000007021007844 */ /* 0x0007e20000000200 */
[----:B-1----:R-:W-:Y:S02]  /*11840*/  F2FP.BF16.F32.PACK_AB R122, R125, R124 ;  /* 0x0000007c7d7a723e */ /* 0x002fe400000010ff */
[----:B------:R-:W-:Y:S02]  /*11850*/  F2FP.BF16.F32.PACK_AB R123, R127, R126 ;  /* 0x0000007e7f7b723e */ /* 0x000fe400000010ff */
[----:B------:R-:W-:Y:S02]  /*11860*/  F2FP.BF16.F32.PACK_AB R129, R131, R130 ;  /* 0x000000828381723e */ /* 0x000fe400000010ff */
[----:B------:R-:W-:Y:S01]  /*11870*/  F2FP.BF16.F32.PACK_AB R130, R133, R132 ;  /* 0x000000848582723e */ /* 0x000fe200000010ff */
[----:B------:R-:W-:Y:S01]  /*11880*/  STSM.16.M88.4 [R110], R120 ;  /* 0x000000786e007844 */ /* 0x000fe20000000200 */
[----:B------:R-:W-:-:S02]  /*11890*/  F2FP.BF16.F32.PACK_AB R131, R135, R134 ;  /* 0x000000868783723e */ /* 0x000fc400000010ff */
[----:B------:R-:W-:Y:S02]  /*118a0*/  F2FP.BF16.F32.PACK_AB R137, R139, R138 ;  /* 0x0000008a8b89723e */ /* 0x000fe400000010ff */
[----:B------:R-:W-:Y:S01]  /*118b0*/  MOV R118, R118 ;  /* 0x0000007600767202 */ /* 0x000fe20000000f00 */
[----:B------:R-:W-:Y:S01]  /*118c0*/  STSM.16.M88.4 [R16], R128 ;  /* 0x0000008010007844 */ /* 0x000fe20000000200 */
[----:B------:R-:W-:Y:S02]  /*118d0*/  F2FP.BF16.F32.PACK_AB R138, R141, R140 ;  /* 0x0000008c8d8a723e */ /* 0x000fe400000010ff */
[----:B------:R-:W-:Y:S02]  /*118e0*/  F2FP.BF16.F32.PACK_AB R139, R143, R142 ;  /* 0x0000008e8f8b723e */ /* 0x000fe400000010ff */
[----:B------:R-:W-:Y:S02]  /*118f0*/  F2FP.BF16.F32.PACK_AB R145, R147, R146 ;  /* 0x000000929391723e */ /* 0x000fe400000010ff */
[----:B------:R-:W-:Y:S01]  /*11900*/  F2FP.BF16.F32.PACK_AB R146, R149, R148 ;  /* 0x000000949592723e */ /* 0x000fe200000010ff */
[----:B------:R-:W-:Y:S01]  /*11910*/  STSM.16.M88.4 [R118], R136 ;  /* 0x0000008876007844 */ /* 0x000fe20000000200 */
[----:B------:R-:W-:-:S02]  /*11920*/  F2FP.BF16.F32.PACK_AB R147, R151, R150 ;  /* 0x000000969793723e */ /* 0x000fc400000010ff */
[----:B--2---:R-:W-:-:S03]  /*11930*/  ISETP.NE.U32.AND P0, PT, R4, RZ, PT ;  /* 0x000000ff0400720c */ /* 0x004fc60003f05070 */
[----:B------:R1:W-:Y:S01]  /*11940*/  STSM.16.M88.4 [R32], R144 ;  /* 0x0000009020007844 */ /* 0x0003e20000000200 */
[----:B------:R-:W-:Y:S01]  /*11950*/  BAR.SYNC.DEFER_BLOCKING 0x1, 0x100 ;  /* 0x0044000000007b1d */ /* 0x000fe20000010000 */
[----:B------:R-:W-:Y:S01]  /*11960*/  ISETP.NE.AND.EX P0, PT, R5, RZ, PT, P0 ;  /* 0x000000ff0500720c */ /* 0x000fe20003f05300 */
[----:B------:R-:W-:Y:S02]  /*11970*/  IMAD.U32 R4, RZ, RZ, UR5 ;  /* 0x00000005ff047e24 */ /* 0x000fe4000f8e00ff */
[----:B----4-:R-:W-:-:S10]  /*11980*/  @P6 IMAD.WIDE R8, R192, 0x4, R8 ;  /* 0x00000004c0086825 */ /* 0x010fd400078e0208 */
[----:B------:R2:W5:Y:S01]  /*11990*/  @P0 LDG.E R0, desc[UR38][R10.64] ;  /* 0x000000260a000981 */ /* 0x000562000c1e1900 */
[----:B------:R-:W-:-:S03]  /*119a0*/  IMAD R5, R199, 0x40, R187 ;  /* 0x00000040c7057824 */ /* 0x000fc600078e02bb */
[----:B------:R2:W5:Y:S01]  /*119b0*/  @P6 LDG.E R4, desc[UR38][R8.64] ;  /* 0x0000002608046981 */ /* 0x000562000c1e1900 */
[----:B------:R-:W-:-:S03]  /*119c0*/  IMAD.WIDE R174, R5, 0x2, R174 ;  /* 0x0000000205ae7825 */ /* 0x000fc600078e02ae */
[C---:B------:R-:W-:Y:S02]  /*119d0*/  IADD3 R13, P1, R174.reuse, 0x1000, RZ ;  /* 0x00001000ae0d7810 */ /* 0x040fe40007f3e0ff */
[C---:B0-----:R-:W-:Y:S02]  /*119e0*/  IADD3 R25, P2, R174.reuse, 0x2000, RZ ;  /* 0x00002000ae197810 */ /* 0x041fe40007f5e0ff */
[C---:B---3--:R-:W-:Y:S02]  /*119f0*/  IADD3 R29, P3, R174.reuse, 0x3000, RZ ;  /* 0x00003000ae1d7810 */ /* 0x048fe40007f7e0ff */
[----:B------:R-:W-:Y:S02]  /*11a00*/  IADD3 R33, P4, R174, 0x4000, RZ ;  /* 0x00004000ae217810 */ /* 0x000fe40007f9e0ff */
[----:B------:R-:W-:Y:S02]  /*11a10*/  LOP3.LUT R12, R13, 0x380, RZ, 0xc0, !PT ;  /* 0x000003800d0c7812 */ /* 0x000fe400078ec0ff */
[----:B------:R-:W-:-:S02]  /*11a20*/  LOP3.LUT R24, R25, 0x380, RZ, 0xc0, !PT ;  /* 0x0000038019187812 */ /* 0x000fc400078ec0ff */
[----:B------:R-:W-:Y:S02]  /*11a30*/  LOP3.LUT R28, R29, 0x380, RZ, 0xc0, !PT ;  /* 0x000003801d1c7812 */ /* 0x000fe400078ec0ff */
[----:B-1----:R-:W-:Y:S02]  /*11a40*/  LOP3.LUT R32, R33, 0x380, RZ, 0xc0, !PT ;  /* 0x0000038021207812 */ /* 0x002fe400078ec0ff */
        /* <DEDUP_REMOVED lines=18> */
[----:B------:R-:W-:Y:S02]  /*11b70*/  LOP3.LUT R36, R37, 0x380, RZ, 0xc0, !PT ;  /* 0x0000038025247812 */ /* 0x000fe400078ec0ff */
[----:B------:R-:W-:-:S02]  /*11b80*/  LOP3.LUT R40, R41, 0x380, RZ, 0xc0, !PT ;  /* 0x0000038029287812 */ /* 0x000fc400078ec0ff */
[----:B------:R-:W-:Y:S02]  /*11b90*/  LOP3.LUT R44, R45, 0x380, RZ, 0xc0, !PT ;  /* 0x000003802d2c7812 */ /* 0x000fe400078ec0ff */
[----:B------:R-:W-:Y:S02]  /*11ba0*/  LOP3.LUT R48, R49, 0x380, RZ, 0xc0, !PT ;  /* 0x0000038031307812 */ /* 0x000fe400078ec0ff */
[----:B------:R-:W-:Y:S02]  /*11bb0*/  LOP3.LUT R52, R53, 0x380, RZ, 0xc0, !PT ;  /* 0x0000038035347812 */ /* 0x000fe400078ec0ff */
[----:B------:R-:W-:Y:S02]  /*11bc0*/  IADD3 R57, P5, R174, 0xa000, RZ ;  /* 0x0000a000ae397810 */ /* 0x000fe40007fbe0ff */
[----:B------:R-:W-:Y:S02]  /*11bd0*/  SHF.R.U64 R36, R36, 0x3, RZ ;  /* 0x0000000324247819 */ /* 0x000fe400000012ff */
[----:B------:R-:W-:-:S02]  /*11be0*/  SHF.R.U64 R40, R40, 0x3, RZ ;  /* 0x0000000328287819 */ /* 0x000fc400000012ff */
[----:B------:R-:W-:Y:S02]  /*11bf0*/  SHF.R.U64 R44, R44, 0x3, RZ ;  /* 0x000000032c2c7819 */ /* 0x000fe400000012ff */
[----:B------:R-:W-:Y:S02]  /*11c00*/  SHF.R.U64 R48, R48, 0x3, RZ ;  /* 0x0000000330307819 */ /* 0x000fe400000012ff */
[----:B------:R-:W-:Y:S02]  /*11c10*/  SHF.R.U64 R52, R52, 0x3, RZ ;  /* 0x0000000334347819 */ /* 0x000fe400000012ff */
[----:B------:R-:W-:Y:S02]  /*11c20*/  LOP3.LUT R56, R57, 0x380, RZ, 0xc0, !PT ;  /* 0x0000038039387812 */ /* 0x000fe400078ec0ff */
        /* <DEDUP_REMOVED lines=11> */
.L_x_3227:
[----:B------:R-:W0:Y:S01]  /*11ce0*/  SHFL.IDX PT, R8, R201, RZ, 0x1f ;  /* 0x00001fffc9087589 */ /* 0x000e2200000e0000 */
        /* <DEDUP_REMOVED lines=19> */
[----:B0-----:R-:W-:-:S02]  /*11e20*/  ISETP.NE.AND P4, PT, R8, RZ, PT ;  /* 0x000000ff0800720c */ /* 0x001fc40003f85270 */
[----:B------:R-:W-:Y:S02]  /*11e30*/  SHF.R.U64 R5, R5, 0x3, RZ ;  /* 0x0000000305057819 */ /* 0x000fe400000012ff */
[----:B------:R-:W-:Y:S02]  /*11e40*/  LOP3.LUT R8, R9, 0x380, RZ, 0xc0, !PT ;  /* 0x0000038009087812 */ /* 0x000fe400078ec0ff */
[----:B------:R-:W-:Y:S02]  /*11e50*/  SHF.R.U64 R60, R60, 0x3, RZ ;  /* 0x000000033c3c7819 */ /* 0x000fe400000012ff */
[----:B------:R-:W-:Y:S02]  /*11e60*/  SHF.R.U64 R64, R64, 0x3, RZ ;  /* 0x0000000340407819 */ /* 0x000fe400000012ff */
[----:B------:R-:W-:Y:S02]  /*11e70*/  SHF.R.U64 R68, R68, 0x3, RZ ;  /* 0x0000000344447819 */ /* 0x000fe400000012ff */
[----:B------:R-:W-:-:S02]  /*11e80*/  SHF.R.U64 R72, R72, 0x3, RZ ;  /* 0x0000000348487819 */ /* 0x000fc400000012ff */
[----:B------:R-:W-:Y:S02]  /*11e90*/  LOP3.LUT R174, R5, R174, RZ, 0x3c, !PT ;  /* 0x000000ae05ae7212 */ /* 0x000fe400078e3cff */
        /* <DEDUP_REMOVED lines=16> */
[----:B------:R-:W0:Y:S01]  /*11fa0*/  LDC R17, c[0x0][0xce8] ;  /* 0x00033a00ff117b82 */ /* 0x000e220000000800 */
[----:B------:R-:W-:Y:S01]  /*11fb0*/  ULDC.64 UR6, c[0x0][0xc90] ;  /* 0x0003240000067ab9 */ /* 0x000fe20000000a00 */
[----:B------:R-:W-:Y:S02]  /*11fc0*/  VIADD R16, R189, UR40 ;  /* 0x00000028bd107c36 */ /* 0x000fe40008000000 */
[----:B------:R-:W-:Y:S02]  /*11fd0*/  IMAD R10, R80, UR6, RZ ;  /* 0x00000006500a7c24 */ /* 0x000fe4000f8e02ff */
[----:B------:R-:W-:Y:S02]  /*11fe0*/  IMAD.MOV.U32 R8, RZ, RZ, R0 ;  /* 0x000000ffff087224 */ /* 0x000fe400078e0000 */
[----:B------:R-:W-:Y:S02]  /*11ff0*/  IMAD R11, R191, UR7, R10 ;  /* 0x00000007bf0b7c24 */ /* 0x000fe4000f8e020a */
[----:B------:R-:W-:-:S02]  /*12000*/  IMAD.MOV.U32 R9, RZ, RZ, R21 ;  /* 0x000000ffff097224 */ /* 0x000fc400078e0015 */
[----:B------:R-:W-:Y:S02]  /*12010*/  VIADD R27, R19, UR40 ;  /* 0x00000028131b7c36 */ /* 0x000fe40008000000 */
[----:B------:R-:W-:Y:S01]  /*12020*/  IMAD.WIDE.U32 R8, R191, UR6, R8 ;  /* 0x00000006bf087c25 */ /* 0x000fe2000f8e0008 */
[----:B------:R-:W-:-:S03]  /*12030*/  ULDC.64 UR6, c[0x0][0xc98] ;  /* 0x0003260000067ab9 */ /* 0x000fc60000000a00 */
        /* <DEDUP_REMOVED lines=36> */
.L_x_3228:
[----:B------:R-:W1:Y:S01]  /*12280*/  LDC R83, c[0x0][0xce8] ;  /* 0x00033a00ff537b82 */ /* 0x000e620000000800 */
[----:B------:R-:W-:Y:S01]  /*12290*/  ULDC.64 UR6, c[0x0][0xba0] ;  /* 0x0002e80000067ab9 */ /* 0x000fe20000000a00 */
[----:B------:R-:W-:Y:S01]  /*122a0*/  ULDC UR8, c[0x0][0xbc8] ;  /* 0x0002f20000087ab9 */ /* 0x000fe20000000800 */
[----:B0-----:R-:W-:Y:S01]  /*122b0*/  IMAD R3, R21, UR6, RZ ;  /* 0x0000000615037c24 */ /* 0x001fe2000f8e02ff */
[----:B------:R-:W-:Y:S01]  /*122c0*/  ISETP.GE.AND P0, PT, R197, UR8, PT ;  /* 0x00000008c5007c0c */ /* 0x000fe2000bf06270 */
[----:B------:R0:W5:Y:S02]  /*122d0*/  LD.E.128 R8, desc[UR38][R174.64] ;  /* 0x00000026ae087980 */ /* 0x000164000c101d00 */
[C---:B------:R-:W-:Y:S01]  /*122e0*/  IMAD R5, R0.reuse, UR7, R3 ;  /* 0x0000000700057c24 */ /* 0x040fe2000f8e0203 */
[----:B------:R-:W-:Y:S01]  /*122f0*/  SEL R3, RZ, 0xffffffff, P0 ;  /* 0xffffffffff037807 */ /* 0x000fe20000000000 */
[----:B------:R-:W5:Y:S01]  /*12300*/  LD.E.128 R12, desc[UR38][R12.64] ;  /* 0x000000260c0c7980 */ /* 0x000f62000c101d00 */
[----:B------:R-:W-:Y:S01]  /*12310*/  ISETP.GE.AND P1, PT, R187, UR8, PT ;  /* 0x00000008bb007c0c */ /* 0x000fe2000bf26270 */
[----:B------:R-:W-:-:S02]  /*12320*/  IMAD.WIDE.U32 R16, R0, UR6, RZ ;  /* 0x0000000600107c25 */ /* 0x000fc4000f8e00ff */
[----:B------:R-:W5:Y:S04]  /*12330*/  LD.E.128 R24, desc[UR38][R24.64] ;  /* 0x0000002618187980 */ /* 0x000f68000c101d00 */
[----:B------:R-:W5:Y:S04]  /*12340*/  LD.E.128 R28, desc[UR38][R28.64] ;  /* 0x000000261c1c7980 */ /* 0x000f68000c101d00 */
[----:B------:R-:W5:Y:S01]  /*12350*/  LD.E.128 R32, desc[UR38][R32.64] ;  /* 0x0000002620207980 */ /* 0x000f62000c101d00 */
[----:B-1----:R-:W-:Y:S01]  /*12360*/  ISETP.NE.AND P2, PT, R83, 0x1, PT ;  /* 0x000000015300780c */ /* 0x002fe20003f45270 */
[----:B------:R-:W-:Y:S01]  /*12370*/  IMAD.SHL.U32 R3, R3, 0x2, RZ ;  /* 0x0000000203037824 */ /* 0x000fe200078e00ff */
[----:B------:R-:W-:Y:S01]  /*12380*/  SEL R0, RZ, 0x1, P1 ;  /* 0x00000001ff007807 */ /* 0x000fe20000800000 */
[----:B------:R-:W-:Y:S01]  /*12390*/  ULDC.64 UR6, c[0x0][0xbe8] ;  /* 0x0002fa0000067ab9 */ /* 0x000fe20000000a00 */
[----:B------:R-:W-:Y:S01]  /*123a0*/  ISETP.GE.AND P1, PT, R196, UR8, PT ;  /* 0x00000008c4007c0c */ /* 0x000fe2000bf26270 */
[----:B------:R-:W5:Y:S01]  /*123b0*/  LD.E.128 R36, desc[UR38][R36.64] ;  /* 0x0000002624247980 */ /* 0x000f62000c101d00 */
[----:B------:R-:W-:-:S02]  /*123c0*/  LOP3.LUT R0, R3, 0x2, R0, 0xe2, !PT ;  /* 0x0000000203007812 */ /* 0x000fc400078ee200 */
[----:B------:R-:W-:Y:S01]  /*123d0*/  SEL R3, RZ, 0xffffffff, P1 ;  /* 0xffffffffff037807 */ /* 0x000fe20000800000 */
[----:B------:R-:W5:Y:S04]  /*123e0*/  LD.E.128 R40, desc[UR38][R40.64] ;  /* 0x0000002628287980 */ /* 0x000f68000c101d00 */
[----:B------:R-:W1:Y:S01]  /*123f0*/  @P2 LDC R85, c[0x0][0xcec] ;  /* 0x00033b00ff552b82 */ /* 0x000e620000000800 */
[----:B------:R-:W-:Y:S01]  /*12400*/  ISETP.GE.AND P0, PT, R195, UR8, PT ;  /* 0x00000008c3007c0c */ /* 0x000fe2000bf06270 */
[----:B------:R-:W-:Y:S01]  /*12410*/  IMAD.IADD R17, R17, 0x1, R5 ;  /* 0x0000000111117824 */ /* 0x000fe200078e0205 */
[----:B------:R-:W5:Y:S04]  /*12420*/  LD.E.128 R44, desc[UR38][R44.64] ;  /* 0x000000262c2c7980 */ /* 0x000f68000c101d00 */
[----:B------:R-:W5:Y:S01]  /*12430*/  LD.E.128 R48, desc[UR38][R48.64] ;  /* 0x0000002630307980 */ /* 0x000f62000c101d00 */
[----:B------:R-:W2:Y:S01]  /*12440*/  @P2 LDC R87, c[0x0][0xcf0] ;  /* 0x00033c00ff572b82 */ /* 0x000ea20000000800 */
[----:B------:R-:W-:Y:S01]  /*12450*/  IMAD.SHL.U32 R3, R3, 0x4, RZ ;  /* 0x0000000403037824 */ /* 0x000fe200078e00ff */
[----:B------:R-:W-:Y:S01]  /*12460*/  SEL R5, RZ, 0xffffffff, P0 ;  /* 0xffffffffff057807 */ /* 0x000fe20000000000 */
[----:B------:R-:W-:Y:S01]  /*12470*/  IMAD R20, R80, UR6, RZ ;  /* 0x0000000650147c24 */ /* 0x000fe2000f8e02ff */
[----:B------:R-:W5:Y:S02]  /*12480*/  LD.E.128 R52, desc[UR38][R52.64] ;  /* 0x0000002634347980 */ /* 0x000f64000c101d00 */
[----:B------:R-:W-:Y:S01]  /*12490*/  LOP3.LUT R3, R3, 0x4, R0, 0xe2, !PT ;  /* 0x0000000403037812 */ /* 0x000fe200078ee200 */
[----:B------:R-:W-:Y:S01]  /*124a0*/  IMAD R21, R191, UR7, R20 ;  /* 0x00000007bf157c24 */ /* 0x000fe2000f8e0214 */
[----:B------:R-:W5:Y:S01]  /*124b0*/  LD.E.128 R56, desc[UR38][R56.64] ;  /* 0x0000002638387980 */ /* 0x000f62000c101d00 */
[----:B------:R-:W-:-:S02]  /*124c0*/  IMAD.SHL.U32 R20, R5, 0x8, RZ ;  /* 0x0000000805147824 */ /* 0x000fc400078e00ff */
[----:B------:R-:W-:Y:S01]  /*124d0*/  IMAD R0, R198, 0x20, R199 ;  /* 0x00000020c6007824 */ /* 0x000fe200078e02c7 */
[----:B------:R-:W-:Y:S01]  /*124e0*/  ISETP.GE.AND P0, PT, R194, UR8, PT ;  /* 0x00000008c2007c0c */ /* 0x000fe2000bf06270 */
[----:B------:R-:W-:Y:S01]  /*124f0*/  IMAD.WIDE.U32 R16, R191, UR6, R16 ;  /* 0x00000006bf107c25 */ /* 0x000fe2000f8e0010 */
[----:B------:R-:W-:Y:S01]  /*12500*/  LOP3.LUT R5, R20, 0x8, R3, 0xe2, !PT ;  /* 0x0000000814057812 */ /* 0x000fe200078ee203 */
[----:B------:R-:W-:Y:S01]  /*12510*/  ULDC.64 UR6, c[0x0][0xbf0] ;  /* 0x0002fc0000067ab9 */ /* 0x000fe20000000a00 */
[----:B------:R-:W5:Y:S01]  /*12520*/  LD.E.128 R60, desc[UR38][R60.64] ;  /* 0x000000263c3c7980 */ /* 0x000f62000c101d00 */
[----:B------:R-:W-:Y:S01]  /*12530*/  VIADD R84, R0, UR40 ;  /* 0x0000002800547c36 */ /* 0x000fe20008000000 */
[----:B------:R-:W-:Y:S01]  /*12540*/  SEL R20, RZ, 0xffffffff, P0 ;  /* 0xffffffffff147807 */ /* 0x000fe20000000000 */
[----:B------:R-:W-:Y:S01]  /*12550*/  IMAD.IADD R17, R17, 0x1, R21 ;  /* 0x0000000111117824 */ /* 0x000fe200078e0215 */
[----:B------:R-:W5:Y:S01]  /*12560*/  LD.E.128 R64, desc[UR38][R64.64] ;  /* 0x0000002640407980 */ /* 0x000f62000c101d00 */
[----:B-1----:R-:W-:-:S03]  /*12570*/  @P2 IMAD.HI.U32 R0, R84, R85, RZ ;  /* 0x0000005554002227 */ /* 0x002fc600078e00ff */
[----:B------:R-:W5:Y:S01]  /*12580*/  LD.E.128 R68, desc[UR38][R68.64] ;  /* 0x0000002644447980 */ /* 0x000f62000c101d00 */
[----:B------:R-:W-:Y:S02]  /*12590*/  IMAD R21, R82, UR6, RZ ;  /* 0x0000000652157c24 */ /* 0x000fe4000f8e02ff */
[----:B------:R-:W-:Y:S01]  /*125a0*/  IMAD.SHL.U32 R20, R20, 0x10, RZ ;  /* 0x0000001014147824 */ /* 0x000fe200078e00ff */
[----:B------:R-:W5:Y:S01]  /*125b0*/  LD.E.128 R72, desc[UR38][R72.64] ;  /* 0x0000002648487980 */ /* 0x000f62000c101d00 */
[----:B------:R-:W-:Y:S01]  /*125c0*/  IMAD.MOV.U32 R3, RZ, RZ, R84 ;  /* 0x000000ffff037224 */ /* 0x000fe200078e0054 */
[----:B--2---:R-:W-:Y:S01]  /*125d0*/  @P2 SHF.R.U32.HI R3, RZ, R87, R0 ;  /* 0x00000057ff032219 */ /* 0x004fe20000011600 */
[C---:B------:R-:W-:Y:S01]  /*125e0*/  IMAD R21, R81.reuse, UR7, R21 ;  /* 0x0000000751157c24 */ /* 0x040fe2000f8e0215 */
[----:B------:R-:W5:Y:S01]  /*125f0*/  LD.E.128 R76, desc[UR38][R76.64] ;  /* 0x000000264c4c7980 */ /* 0x000f62000c101d00 */
[----:B------:R-:W-:Y:S01]  /*12600*/  IMAD.WIDE.U32 R16, R81, UR6, R16 ;  /* 0x0000000651107c25 */ /* 0x000fe2000f8e0010 */
[----:B------:R-:W-:Y:S01]  /*12610*/  LOP3.LUT R0, R20, 0x10, R5, 0xe2, !PT ;  /* 0x0000001014007812 */ /* 0x000fe200078ee205 */
[----:B------:R-:W-:Y:S01]  /*12620*/  ULDC.64 UR6, c[0x0][0xbe0] ;  /* 0x0002f80000067ab9 */ /* 0x000fe20000000a00 */
[----:B------:R-:W-:Y:S01]  /*12630*/  SHF.R.S32.HI R5, RZ, 0x1f, R3 ;  /* 0x0000001fff057819 */ /* 0x000fe20000011403 */
[----:B------:R-:W-:Y:S01]  /*12640*/  IMAD.IADD R17, R17, 0x1, R21 ;  /* 0x0000000111117824 */ /* 0x000fe200078e0215 */
[----:B------:R-:W-:Y:S01]  /*12650*/  ISETP.GE.AND P0, PT, R193, UR8, PT ;  /* 0x00000008c1007c0c */ /* 0x000fe2000bf06270 */
[----:B------:R-:W-:Y:S01]  /*12660*/  IMAD.MOV R21, RZ, RZ, -R3 ;  /* 0x000000ffff157224 */ /* 0x000fe200078e0a03 */
[----:B------:R-:W-:Y:S01]  /*12670*/  @!PT LDS RZ, [RZ] ;  /* 0x00000000fffff984 */ /* 0x000fe20000000800 */
[----:B------:R-:W-:Y:S01]  /*12680*/  @!PT LDS RZ, [RZ] ;  /* 0x00000000fffff984 */ /* 0x000fe20000000800 */
[----:B------:R-:W-:Y:S01]  /*12690*/  @!PT LDS RZ, [RZ] ;  /* 0x00000000fffff984 */ /* 0x000fe20000000800 */
[----:B------:R-:W-:Y:S01]  /*126a0*/  @!PT LDS RZ, [RZ] ;  /* 0x00000000fffff984 */ /* 0x000fe20000000800 */
[----:B------:R1:W-:Y:S06]  /*126b0*/  MEMBAR.ALL.CTA ;  /* 0x0000000000007992 */ /* 0x0003ec0000008000 */
[----:B-1----:R-:W1:Y:S01]  /*126c0*/  FENCE.VIEW.ASYNC.S ;  /* 0x00000000000073c6 */ /* 0x002e620000000000 */
[----:B------:R-:W-:Y:S01]  /*126d0*/  IMAD R80, R5, UR6, RZ ;  /* 0x0000000605507c24 */ /* 0x000fe2000f8e02ff */
[----:B------:R-:W-:Y:S01]  /*126e0*/  SEL R20, RZ, 0xffffffff, P0 ;  /* 0xffffffffff147807 */ /* 0x000fe20000000000 */
[----:B------:R-:W-:Y:S01]  /*126f0*/  IMAD R5, R83, R21, R84 ;  /* 0x0000001553057224 */ /* 0x000fe200078e0254 */
[----:B------:R-:W-:Y:S01]  /*12700*/  ISETP.GE.AND P0, PT, R203, UR8, PT ;  /* 0x00000008cb007c0c */ /* 0x000fe2000bf06270 */
[C---:B------:R-:W-:Y:S01]  /*12710*/  IMAD R21, R3.reuse, UR7, R80 ;  /* 0x0000000703157c24 */ /* 0x040fe2000f8e0250 */
[----:B------:R-:W-:Y:S01]  /*12720*/  UIADD3 UR5, UR37, 0x38820, URZ ;  /* 0x0003882025057890 */ /* 0x000fe2000fffe03f */
[----:B------:R-:W-:Y:S01]  /*12730*/  IMAD.SHL.U32 R81, R20, 0x20, RZ ;  /* 0x0000002014517824 */ /* 0x000fe200078e00ff */
[----:B------:R-:W-:Y:S01]  /*12740*/  SHF.R.S32.HI R20, RZ, 0x1f, R5 ;  /* 0x0000001fff147819 */ /* 0x000fe20000011405 */
[----:B------:R-:W-:Y:S01]  /*12750*/  IMAD.WIDE.U32 R16, R3, UR6, R16 ;  /* 0x0000000603107c25 */ /* 0x000fe2000f8e0010 */
[----:B------:R-:W-:Y:S01]  /*12760*/  ULDC.64 UR6, c[0x0][0xbd8] ;  /* 0x0002f60000067ab9 */ /* 0x000fe20000000a00 */
[----:B------:R-:W-:Y:S01]  /*12770*/  SEL R3, RZ, 0x40, P0 ;  /* 0x00000040ff037807 */ /* 0x000fe20000000000 */
[----:B------:R-:W-:Y:S01]  /*12780*/  UPRMT UR5, URZ, 0x654, UR5 ;  /* 0x000006543f057896 */ /* 0x000fe20008000005 */
[----:B------:R-:W-:Y:S01]  /*12790*/  IMAD R20, R20, UR6, RZ ;  /* 0x0000000614147c24 */ /* 0x000fe2000f8e02ff */
[----:B------:R-:W-:Y:S01]  /*127a0*/  LOP3.LUT R0, R81, 0x20, R0, 0xe2, !PT ;  /* 0x0000002051007812 */ /* 0x000fe200078ee200 */
[----:B------:R-:W-:Y:S01]  /*127b0*/  IMAD.IADD R17, R17, 0x1, R21 ;  /* 0x0000000111117824 */ /* 0x000fe200078e0215 */
[----:B------:R-:W-:Y:S01]  /*127c0*/  ISETP.GE.AND P0, PT, R202, UR8, PT ;  /* 0x00000008ca007c0c */ /* 0x000fe2000bf06270 */
[----:B------:R-:W-:Y:S01]  /*127d0*/  IMAD R87, R4, R83, RZ ;  /* 0x0000005304577224 */ /* 0x000fe200078e02ff */
[----:B------:R-:W-:Y:S01]  /*127e0*/  LOP3.LUT R0, R0, R3, RZ, 0xfc, !PT ;  /* 0x0000000300007212 */ /* 0x000fe200078efcff */
[----:B------:R-:W-:Y:S01]  /*127f0*/  VIADD R86, R199, UR40 ;  /* 0x00000028c7567c36 */ /* 0x000fe20008000000 */
[----:B------:R-:W-:Y:S01]  /*12800*/  SEL R3, RZ, 0x80, P0 ;  /* 0x00000080ff037807 */ /* 0x000fe20000000000 */
[C---:B------:R-:W-:Y:S01]  /*12810*/  IMAD R21, R5.reuse, UR7, R20 ;  /* 0x0000000705157c24 */ /* 0x040fe2000f8e0214 */
[----:B------:R-:W-:Y:S01]  /*12820*/  BSSY B1, `(.L_x_3229) ;  /* 0x000002b000017945 */ /* 0x000fe20003800000 */
        /* <DEDUP_REMOVED lines=42> */
.L_x_3230:
[----:B------:R-:W-:Y:S05]  /*12ad0*/  BSYNC B1 ;  /* 0x0000000000017941 */ /* 0x000fea0003800000 */
.L_x_3229:
[----:B---3--:R-:W-:Y:S01]  /*12ae0*/  VIADD R4, R86, 0x20 ;  /* 0x0000002056047836 */ /* 0x008fe20000000000 */
[----:B-----5:R3:W4:Y:S04]  /*12af0*/  SHFL.IDX PT, R9, R85, 0x1, 0x181f ;  /* 0x00381f0055097f89 */ /* 0x02072800000e0000 */
        /* <DEDUP_REMOVED lines=36> */
.L_x_3226:
[----:B------:R-:W0:Y:S08]  /*12d40*/  LDC.64 R8, c[0x0][0xd00] ;  /* 0x00034000ff087b82 */ /* 0x000e300000000a00 */
[----:B------:R-:W1:Y:S01]  /*12d50*/  LDC.64 R4, c[0x0][0xd00] ;  /* 0x00034000ff047b82 */ /* 0x000e620000000a00 */
[----:B------:R-:W-:Y:S01]  /*12d60*/  ULDC UR5, c[0x0][0xb88] ;  /* 0x0002e20000057ab9 */ /* 0x000fe20000000800 */
[----:B------:R-:W-:-:S06]  /*12d70*/  IMAD.MOV.U32 R3, RZ, RZ, RZ ;  /* 0x000000ffff037224 */ /* 0x000fcc00078e00ff */
[----:B------:R-:W2:Y:S01]  /*12d80*/  LDC R21, c[0x0][0xce8] ;  /* 0x00033a00ff157b82 */ /* 0x000ea20000000800 */
[----:B0-----:R-:W-:-:S04]  /*12d90*/  ISETP.NE.U32.AND P0, PT, R8, RZ, PT ;  /* 0x000000ff0800720c */ /* 0x001fc80003f05070 */
[----:B------:R-:W-:-:S03]  /*12da0*/  ISETP.NE.AND.EX P0, PT, R9, RZ, PT, P0 ;  /* 0x000000ff0900720c */ /* 0x000fc60003f05300 */
[----:B------:R-:W0:Y:S01]  /*12db0*/  LDC.64 R8, c[0x0][0xd08] ;  /* 0x00034200ff087b82 */ /* 0x000e220000000a00 */
[----:B-1----:R-:W-:-:S04]  /*12dc0*/  IMAD.WIDE R4, R192, 0x4, R4 ;  /* 0x00000004c0047825 */ /* 0x002fc800078e0204 */
[----:B------:R-:W-:-:S05]  /*12dd0*/  IMAD.U32 R0, RZ, RZ, UR5 ;  /* 0x00000005ff007e24 */ /* 0x000fca000f8e00ff */
[----:B------:R1:W5:Y:S01]  /*12de0*/  @P0 LDG.E R3, desc[UR38][R4.64] ;  /* 0x0000002604030981 */ /* 0x000362000c1e1900 */
[----:B0-----:R-:W-:-:S04]  /*12df0*/  ISETP.NE.U32.AND P1, PT, R8, RZ, PT ;  /* 0x000000ff0800720c */ /* 0x001fc80003f25070 */
[----:B------:R-:W-:-:S13]  /*12e00*/  ISETP.NE.AND.EX P1, PT, R9, RZ, PT, P1 ;  /* 0x000000ff0900720c */ /* 0x000fda0003f25310 */
[----:B------:R-:W0:Y:S02]  /*12e10*/  @P1 LDC.64 R8, c[0x0][0xd08] ;  /* 0x00034200ff081b82 */ /* 0x000e240000000a00 */
[----:B0-----:R-:W-:-:S05]  /*12e20*/  @P1 IMAD.WIDE R8, R192, 0x4, R8 ;  /* 0x00000004c0081825 */ /* 0x001fca00078e0208 */
[----:B------:R1:W5:Y:S01]  /*12e30*/  @P1 LDG.E R0, desc[UR38][R8.64] ;  /* 0x0000002608001981 */ /* 0x000362000c1e1900 */
[----:B------:R-:W-:Y:S02]  /*12e40*/  ISETP.GE.AND P2, PT, R205, 0x40, PT ;  /* 0x00000040cd00780c */ /* 0x000fe40003f46270 */
[----:B------:R-:W-:Y:S01]  /*12e50*/  SHF.R.S32.HI R10, RZ, 0x1f, R192 ;  /* 0x0000001fff0a7819 */ /* 0x000fe200000114c0 */
[----:B--2---:R-:W-:Y:S10]  /*12e60*/  @P1 BRA `(.L_x_3232) ;  /* 0x0000000000101947 */ /* 0x004ff40003800000 */
[----:B------:R-:W-:Y:S05]  /*12e70*/  @!P0 BRA `(.L_x_3232) ;  /* 0x00000000000c8947 */ /* 0x000fea0003800000 */
[----:B-1----:R-:W2:Y:S04]  /*12e80*/  LDG.E R9, desc[UR38][R4.64] ;  /* 0x0000002604097981 */ /* 0x002ea8000c1e1900 */
[----:B-----5:R-:W2:Y:S02]  /*12e90*/  LDG.E R0, desc[UR38][R4.64+0x4] ;  /* 0x0000042604007981 */ /* 0x020ea4000c1e1900 */
[----:B--2---:R-:W-:-:S07]  /*12ea0*/  IMAD.IADD R0, R0, 0x1, -R9 ;  /* 0x0000000100007824 */ /* 0x004fce00078e0a09 */
.L_x_3232:
[----:B------:R-:W-:Y:S01]  /*12eb0*/  BSSY B1, `(.L_x_3233) ;  /* 0x000002e000017945 */ /* 0x000fe20003800000 */
[----:B------:R-:W-:Y:S02]  /*12ec0*/  SHF.R.S32.HI R14, RZ, 0x1f, R191 ;  /* 0x0000001fff0e7819 */ /* 0x000fe400000114bf */
[----:B------:R-:W-:Y:S02]  /*12ed0*/  SEL R15, R192, RZ, !P0 ;  /* 0x000000ffc00f7207 */ /* 0x000fe40004000000 */
[----:B------:R-:W-:Y:S02]  /*12ee0*/  SEL R16, R10, RZ, !P0 ;  /* 0x000000ff0a107207 */ /* 0x000fe40004000000 */
[----:B-----5:R-:W-:Y:S01]  /*12ef0*/  SHF.R.S32.HI R12, RZ, 0x1f, R3 ;  /* 0x0000001fff0c7819 */ /* 0x020fe20000011403 */
[----:B------:R-:W-:Y:S06]  /*12f00*/  @P2 BRA `(.L_x_3234) ;  /* 0x0000000000a02947 */ /* 0x000fec0003800000 */
[----:B------:R-:W0:Y:S01]  /*12f10*/  S2R R13, SR_TID.X ;  /* 0x00000000000d7919 */ /* 0x000e220000002100 */
[----:B------:R-:W2:Y:S01]  /*12f20*/  LDC R20, c[0x0][0xce8] ;  /* 0x00033a00ff147b82 */ /* 0x000ea20000000800 */
[----:B-1----:R-:W-:Y:S02]  /*12f30*/  IMAD.U32 R8, RZ, RZ, UR40 ;  /* 0x00000028ff087e24 */ /* 0x002fe4000f8e00ff */
[----:B--2---:R-:W-:-:S03]  /*12f40*/  IMAD R4, R0, R20, RZ ;  /* 0x0000001400047224 */ /* 0x004fc600078e02ff */
        /* <DEDUP_REMOVED lines=10> */
[----:B------:R-:W0:Y:S01]  /*12ff0*/  @P0 LDC R8, c[0x0][0xcec] ;  /* 0x00033b00ff080b82 */ /* 0x000e220000000800 */
[----:B------:R-:W-:Y:S01]  /*13000*/  IMAD R11, R191, UR7, R10 ;  /* 0x00000007bf0b7c24 */ /* 0x000fe2000f8e020a */
[----:B------:R-:W-:-:S03]  /*13010*/  ULDC.64 UR6, c[0x0][0xc98] ;  /* 0x0003260000067ab9 */ /* 0x000fc60000000a00 */
[----:B------:R-:W-:-:S03]  /*13020*/  IMAD.IADD R5, R5, 0x1, R11 ;  /* 0x0000000105057824 */ /* 0x000fc600078e020b */
[----:B------:R-:W1:Y:S01]  /*13030*/  @P0 LDC R17, c[0x0][0xcf0] ;  /* 0x00033c00ff110b82 */ /* 0x000e620000000800 */
[----:B------:R-:W-:-:S04]  /*13040*/  IMAD.WIDE.U32 R4, R15, UR6, R4 ;  /* 0x000000060f047c25 */ /* 0x000fc8000f8e0004 */
[----:B0-----:R-:W-:-:S05]  /*13050*/  @P0 IMAD.HI.U32 R8, R13, R8, RZ ;  /* 0x000000080d080227 */ /* 0x001fca00078e00ff */
[----:B-1----:R-:W-:Y:S01]  /*13060*/  @P0 SHF.R.U32.HI R9, RZ, R17, R8 ;  /* 0x00000011ff090219 */ /* 0x002fe20000011608 */
[----:B------:R-:W-:-:S03]  /*13070*/  IMAD R8, R16, UR6, RZ ;  /* 0x0000000610087c24 */ /* 0x000fc6000f8e02ff */
[----:B------:R-:W-:Y:S01]  /*13080*/  IADD3 R4, P0, R9, R4, RZ ;  /* 0x0000000409047210 */ /* 0x000fe20007f1e0ff */
[----:B------:R-:W-:Y:S02]  /*13090*/  IMAD.MOV R11, RZ, RZ, -R9 ;  /* 0x000000ffff0b7224 */ /* 0x000fe400078e0a09 */
[----:B------:R-:W-:Y:S01]  /*130a0*/  IMAD R10, R15, UR7, R8 ;  /* 0x000000070f0a7c24 */ /* 0x000fe2000f8e0208 */
[----:B------:R-:W-:Y:S01]  /*130b0*/  ULDC.64 UR6, c[0x0][0xc88] ;  /* 0x0003220000067ab9 */ /* 0x000fe20000000a00 */
[----:B------:R-:W-:Y:S01]  /*130c0*/  IMAD R11, R20, R11, R13 ;  /* 0x0000000b140b7224 */ /* 0x000fe200078e020d */
[----:B------:R-:W-:-:S04]  /*130d0*/  SHF.R.S32.HI R13, RZ, 0x1f, R9 ;  /* 0x0000001fff0d7819 */ /* 0x000fc80000011409 */
        /* <DEDUP_REMOVED lines=11> */
.L_x_3234:
[----:B------:R-:W-:Y:S05]  /*13190*/  BSYNC B1 ;  /* 0x0000000000017941 */ /* 0x000fea0003800000 */
.L_x_3233:
[----:B------:R-:W-:Y:S01]  /*131a0*/  ISETP.NE.AND P0, PT, R21, 0x1, PT ;  /* 0x000000011500780c */ /* 0x000fe20003f05270 */
[----:B------:R-:W-:Y:S01]  /*131b0*/  ULDC.64 UR6, c[0x0][0xba0] ;  /* 0x0002e80000067ab9 */ /* 0x000fe20000000a00 */
[----:B------:R-:W-:Y:S01]  /*131c0*/  ULDC UR5, c[0x0][0xbc8] ;  /* 0x0002f20000057ab9 */ /* 0x000fe20000000800 */
[----:B01----:R-:W-:Y:S01]  /*131d0*/  IMAD R8, R12, UR6, RZ ;  /* 0x000000060c087c24 */ /* 0x003fe2000f8e02ff */
[----:B------:R-:W-:Y:S01]  /*131e0*/  ISETP.GE.AND P1, PT, R197, UR5, PT ;  /* 0x00000005c5007c0c */ /* 0x000fe2000bf26270 */
[----:B------:R-:W-:Y:S01]  /*131f0*/  IMAD.WIDE.U32 R4, R3, UR6, RZ ;  /* 0x0000000603047c25 */ /* 0x000fe2000f8e00ff */
[----:B------:R-:W-:Y:S01]  /*13200*/  ISETP.GE.AND P2, PT, R187, UR5, PT ;  /* 0x00000005bb007c0c */ /* 0x000fe2000bf46270 */
[----:B------:R-:W-:Y:S01]  /*13210*/  BSSY B1, `(.L_x_3235) ;  /* 0x0000064000017945 */ /* 0x000fe20003800000 */
[----:B------:R-:W-:Y:S01]  /*13220*/  SEL R9, RZ, 0xffffffff, P1 ;  /* 0xffffffffff097807 */ /* 0x000fe20000800000 */
[----:B------:R-:W-:Y:S01]  /*13230*/  IMAD R3, R3, UR7, R8 ;  /* 0x0000000703037c24 */ /* 0x000fe2000f8e0208 */
[----:B------:R-:W-:Y:S01]  /*13240*/  ULDC.64 UR6, c[0x0][0xbe8] ;  /* 0x0002fa0000067ab9 */ /* 0x000fe20000000a00 */
[----:B------:R-:W-:Y:S01]  /*13250*/  ISETP.GE.AND P1, PT, R196, UR5, PT ;  /* 0x00000005c4007c0c */ /* 0x000fe2000bf26270 */
[----:B------:R-:W-:Y:S01]  /*13260*/  IMAD R8, R14, UR6, RZ ;  /* 0x000000060e087c24 */ /* 0x000fe2000f8e02ff */
[----:B------:R-:W0:Y:S01]  /*13270*/  @P0 LDC R11, c[0x0][0xcec] ;  /* 0x00033b00ff0b0b82 */ /* 0x000e220000000800 */
[----:B------:R-:W-:-:S02]  /*13280*/  IMAD.IADD R5, R5, 0x1, R3 ;  /* 0x0000000105057824 */ /* 0x000fc400078e0203 */
[----:B------:R-:W-:Y:S01]  /*13290*/  IMAD R3, R191, UR7, R8 ;  /* 0x00000007bf037c24 */ /* 0x000fe2000f8e0208 */
[----:B------:R-:W-:Y:S01]  /*132a0*/  SEL R8, RZ, 0x1, P2 ;  /* 0x00000001ff087807 */ /* 0x000fe20001000000 */
[----:B------:R-:W-:Y:S01]  /*132b0*/  IMAD.SHL.U32 R9, R9, 0x2, RZ ;  /* 0x0000000209097824 */ /* 0x000fe200078e00ff */
[----:B------:R-:W-:Y:S01]  /*132c0*/  ISETP.GE.AND P2, PT, R202, UR5, PT ;  /* 0x00000005ca007c0c */ /* 0x000fe2000bf46270 */
[----:B------:R-:W-:Y:S01]  /*132d0*/  IMAD.WIDE.U32 R4, R191, UR6, R4 ;  /* 0x00000006bf047c25 */ /* 0x000fe2000f8e0004 */
[----:B------:R-:W1:Y:S01]  /*132e0*/  @P0 LDC R13, c[0x0][0xcf0] ;  /* 0x00033c00ff0d0b82 */ /* 0x000e620000000800 */
[----:B------:R-:W-:Y:S01]  /*132f0*/  ULDC.64 UR6, c[0x0][0xbf0] ;  /* 0x0002fc0000067ab9 */ /* 0x000fe20000000a00 */
[----:B------:R-:W-:Y:S01]  /*13300*/  LOP3.LUT R12, R9, 0x2, R8, 0xe2, !PT ;  /* 0x00000002090c7812 */ /* 0x000fe200078ee208 */
[----:B------:R-:W-:Y:S01]  /*13310*/  IMAD R8, R198, 0x20, R199 ;  /* 0x00000020c6087824 */ /* 0x000fe200078e02c7 */
[----:B------:R-:W-:Y:S01]  /*13320*/  SEL R9, RZ, 0xffffffff, P1 ;  /* 0xffffffffff097807 */ /* 0x000fe20000800000 */
[----:B------:R-:W-:Y:S01]  /*13330*/  IMAD.IADD R5, R5, 0x1, R3 ;  /* 0x0000000105057824 */ /* 0x000fe200078e0203 */
[----:B------:R-:W-:Y:S01]  /*13340*/  ISETP.GE.AND P1, PT, R195, UR5, PT ;  /* 0x00000005c3007c0c */ /* 0x000fe2000bf26270 */
[----:B------:R-:W-:-:S02]  /*13350*/  VIADD R10, R8, UR40 ;  /* 0x00000028080a7c36 */ /* 0x000fc40008000000 */
[----:B------:R-:W-:Y:S01]  /*13360*/  IMAD R3, R16, UR6, RZ ;  /* 0x0000000610037c24 */ /* 0x000fe2000f8e02ff */
[----:B------:R-:W-:Y:S01]  /*13370*/  SEL R14, RZ, 0xffffffff, P1 ;  /* 0xffffffffff0e7807 */ /* 0x000fe20000800000 */
[----:B------:R-:W-:Y:S02]  /*13380*/  IMAD.SHL.U32 R17, R9, 0x4, RZ ;  /* 0x0000000409117824 */ /* 0x000fe400078e00ff */
[----:B------:R-:W-:Y:S02]  /*13390*/  IMAD R9, R15, UR7, R3 ;  /* 0x000000070f097c24 */ /* 0x000fe4000f8e0203 */
[----:B------:R-:W-:Y:S01]  /*133a0*/  IMAD.MOV.U32 R3, RZ, RZ, R10 ;  /* 0x000000ffff037224 */ /* 0x000fe200078e000a */
[----:B------:R-:W-:Y:S01]  /*133b0*/  LOP3.LUT R12, R17, 0x4, R12, 0xe2, !PT ;  /* 0x00000004110c7812 */ /* 0x000fe200078ee20c */
[----:B0-----:R-:W-:-:S04]  /*133c0*/  @P0 IMAD.HI.U32 R8, R10, R11, RZ ;  /* 0x0000000b0a080227 */ /* 0x001fc800078e00ff */
[----:B------:R-:W-:Y:S01]  /*133d0*/  IMAD.WIDE.U32 R4, R15, UR6, R4 ;  /* 0x000000060f047c25 */ /* 0x000fe2000f8e0004 */
[----:B------:R-:W-:Y:S01]  /*133e0*/  ULDC.64 UR6, c[0x0][0xbe0] ;  /* 0x0002f80000067ab9 */ /* 0x000fe20000000a00 */
[----:B-1----:R-:W-:Y:S02]  /*133f0*/  @P0 SHF.R.U32.HI R3, RZ, R13, R8 ;  /* 0x0000000dff030219 */ /* 0x002fe40000011608 */
[----:B------:R-:W-:Y:S01]  /*13400*/  IMAD.SHL.U32 R11, R14, 0x8, RZ ;  /* 0x000000080e0b7824 */ /* 0x000fe200078e00ff */
[----:B------:R-:W-:Y:S01]  /*13410*/  ISETP.GE.AND P0, PT, R194, UR5, PT ;  /* 0x00000005c2007c0c */ /* 0x000fe2000bf06270 */
[----:B------:R-:W-:Y:S01]  /*13420*/  IMAD.IADD R5, R5, 0x1, R9 ;  /* 0x0000000105057824 */ /* 0x000fe200078e0209 */
[--C-:B------:R-:W-:Y:S01]  /*13430*/  SHF.R.S32.HI R8, RZ, 0x1f, R3.reuse ;  /* 0x0000001fff087819 */ /* 0x100fe20000011403 */
[----:B------:R-:W-:Y:S01]  /*13440*/  IMAD.MOV R9, RZ, RZ, -R3 ;  /* 0x000000ffff097224 */ /* 0x000fe200078e0a03 */
[----:B------:R-:W-:Y:S01]  /*13450*/  LOP3.LUT R12, R11, 0x8, R12, 0xe2, !PT ;  /* 0x000000080b0c7812 */ /* 0x000fe200078ee20c */
[----:B------:R-:W-:Y:S01]  /*13460*/  IMAD.WIDE.U32 R4, R3, UR6, R4 ;  /* 0x0000000603047c25 */ /* 0x000fe2000f8e0004 */
[----:B------:R-:W-:-:S02]  /*13470*/  SEL R11, RZ, 0xffffffff, P0 ;  /* 0xffffffffff0b7807 */ /* 0x000fc40000000000 */
[----:B------:R-:W-:Y:S01]  /*13480*/  ISETP.GE.AND P0, PT, R193, UR5, PT ;  /* 0x00000005c1007c0c */ /* 0x000fe2000bf06270 */
        /* <DEDUP_REMOVED lines=8> */
[----:B------:R-:W-:Y:S01]  /*13510*/  IMAD R25, R0, R21, RZ ;  /* 0x0000001500197224 */ /* 0x000fe200078e02ff */
[----:B------:R-:W-:Y:S01]  /*13520*/  LOP3.LUT R12, R13, 0x10, R12, 0xe2, !PT ;  /* 0x000000100d0c7812 */ /* 0x000fe200078ee20c */
[----:B------:R-:W-:Y:S01]  /*13530*/  IMAD.IADD R5, R5, 0x1, R11 ;  /* 0x0000000105057824 */ /* 0x000fe200078e020b */
[----:B------:R-:W-:Y:S01]  /*13540*/  SEL R0, RZ, 0x80, P2 ;  /* 0x00000080ff007807 */ /* 0x000fe20001000000 */
[----:B------:R-:W-:-:S02]  /*13550*/  IMAD R8, R3, UR6, RZ ;  /* 0x0000000603087c24 */ /* 0x000fc4000f8e02ff */
[----:B------:R-:W-:Y:S02]  /*13560*/  VIADD R26, R199, UR40 ;  /* 0x00000028c71a7c36 */ /* 0x000fe40008000000 */
[C---:B------:R-:W-:Y:S02]  /*13570*/  IMAD R3, R9.reuse, UR7, R8 ;  /* 0x0000000709037c24 */ /* 0x040fe4000f8e0208 */
[----:B------:R-:W-:Y:S01]  /*13580*/  IMAD.WIDE.U32 R4, R9, UR6, R4 ;  /* 0x0000000609047c25 */ /* 0x000fe2000f8e0004 */
        /* <DEDUP_REMOVED lines=44> */
.L_x_3236:
[----:B------:R-:W-:Y:S05]  /*13850*/  BSYNC B1 ;  /* 0x0000000000017941 */ /* 0x000fea0003800000 */
.L_x_3235:
        /* <DEDUP_REMOVED lines=36> */
.L_x_3231:
[----:B------:R-:W-:Y:S05]  /*13aa0*/  BSYNC B0 ;  /* 0x0000000000007941 */ /* 0x000fea0003800000 */
.L_x_3225:
[----:B------:R-:W-:Y:S02]  /*13ab0*/  ULDC UR5, c[0x0][0xd3c] ;  /* 0x00034f0000057ab9 */ /* 0x000fe40000000800 */
[----:B------:R-:W-:-:S13]  /*13ac0*/  ISETP.GE.AND P0, PT, R7, UR5, PT ;  /* 0x0000000507007c0c */ /* 0x000fda000bf06270 */
[----:B------:R-:W-:Y:S05]  /*13ad0*/  @!P0 BRA `(.L_x_3237) ;  /* 0xfffffed400648947 */ /* 0x000fea000383ffff */
[----:B------:R-:W-:Y:S05]  /*13ae0*/  EXIT ;  /* 0x000000000000794d */ /* 0x000fea0003800000 */
.L_x_3133:
        /* <DEDUP_REMOVED lines=18> */
.L_x_3238:
        /* <DEDUP_REMOVED lines=41> */
.L_x_3244:
        /* <DEDUP_REMOVED lines=12> */
.L_x_3243:
[----:B------:R-:W-:Y:S05]  /*13f60*/  BSYNC B0 ;  /* 0x0000000000007941 */ /* 0x000fea0003800000 */
.L_x_3242:
        /* <DEDUP_REMOVED lines=21> */
.L_x_3240:
        /* <DEDUP_REMOVED lines=18> */
[----:B------:R-:W-:-:S06]  /*141e0*/  VIADD R16, R7, 0xffffffff ;  /* 0xffffffff07107836 */ /* 0x000fcc0000000000 */
[----:B------:R2:W3:Y:S02]  /*141f0*/  SHFL.IDX PT, R16, R5, R16, 0x1f ;  /* 0x00001f1005107589 */ /* 0x0004e400000e0000 */
.L_x_3245:
[----:B-12---:R-:W-:Y:S01]  /*14200*/  IMAD.MOV R5, RZ, RZ, -R3 ;  /* 0x000000ffff057224 */ /* 0x006fe200078e0a03 */
[----:B------:R-:W-:Y:S01]  /*14210*/  IABS R7, R9 ;  /* 0x0000000900077213 */ /* 0x000fe20000000000 */
[----:B---3--:R-:W-:Y:S02]  /*14220*/  IMAD R16, R16, UR5, R8 ;  /* 0x0000000510107c24 */ /* 0x008fe4000f8e0208 */
[----:B------:R-:W-:Y:S02]  /*14230*/  IMAD R5, R5, R10, RZ ;  /* 0x0000000a05057224 */ /* 0x000fe400078e02ff */
[----:B------:R-:W-:Y:S02]  /*14240*/  IMAD.MOV.U32 R2, RZ, RZ, RZ ;  /* 0x000000ffff027224 */ /* 0x000fe400078e00ff */
[----:B------:R-:W-:Y:S02]  /*14250*/  IMAD.MOV R7, RZ, RZ, -R7 ;  /* 0x000000ffff077224 */ /* 0x000fe400078e0a07 */
[----:B------:R-:W-:Y:S01]  /*14260*/  IMAD.HI.U32 R3, R3, R5, R2 ;  /* 0x0000000503037227 */ /* 0x000fe200078e0002 */
[----:B------:R-:W-:-:S04]  /*14270*/  IADD3 R2, -R16, UR6, RZ ;  /* 0x0000000610027c10 */ /* 0x000fc8000fffe1ff */
        /* <DEDUP_REMOVED lines=17> */
[----:B------:R-:W-:Y:S01]  /*14390*/  VIADDMNMX R11, R10, UR5, R11, PT ;  /* 0x000000050a0b7c46 */ /* 0x000fe2000b80010b */
[----:B------:R-:W-:-:S03]  /*143a0*/  IMAD.IADD R5, R8, 0x1, R5 ;  /* 0x0000000108057824 */ /* 0x000fc600078e0205 */
        /* <DEDUP_REMOVED lines=12> */
[----:B------:R-:W-:-:S03]  /*14470*/  LOP3.LUT R3, R8, R11, RZ, 0x3c, !PT ;  /* 0x0000000b08037212 */ /* 0x000fc600078e3cff */
        /* <DEDUP_REMOVED lines=11> */
[----:B------:R-:W-:-:S03]  /*14530*/  IMAD.MOV R11, RZ, RZ, -R11 ;  /* 0x000000ffff0b7224 */ /* 0x000fc600078e0a0b */
[----:B------:R-:W-:Y:S01]  /*14540*/  LOP3.LUT R17, RZ, R2, RZ, 0x33, !PT ;  /* 0x00000002ff117212 */ /* 0x000fe200078e33ff */
[----:B------:R-:W-:-:S04]  /*14550*/  IMAD R18, R2, R11, R5 ;  /* 0x0000000b02127224 */ /* 0x000fc800078e0205 */
[----:B------:R-:W-:Y:S01]  /*14560*/  IMAD.IADD R17, R6, 0x1, R17 ;  /* 0x0000000106117824 */ /* 0x000fe200078e0211 */
[----:B------:R-:W-:Y:S06]  /*14570*/  BRA `(.L_x_3246) ;  /* 0x00000000000c7947 */ /* 0x000fec0003800000 */
.L_x_3241:
[----:B------:R-:W-:Y:S02]  /*14580*/  IMAD.MOV.U32 R17, RZ, RZ, RZ ;  /* 0x000000ffff117224 */ /* 0x000fe400078e00ff */
[----:B------:R-:W-:Y:S02]  /*14590*/  IMAD.U32 R16, RZ, RZ, UR6 ;  /* 0x00000006ff107e24 */ /* 0x000fe4000f8e00ff */
[----:B------:R-:W-:-:S07]  /*145a0*/  IMAD.MOV.U32 R18, RZ, RZ, RZ ;  /* 0x000000ffff127224 */ /* 0x000fce00078e00ff */
.L_x_3246:
[----:B------:R-:W-:-:S13]  /*145b0*/  ISETP.NE.AND P0, PT, R0, RZ, PT ;  /* 0x000000ff0000720c */ /* 0x000fda0003f05270 */
[----:B------:R-:W1:Y:S01]  /*145c0*/  @!P0 S2R R3, SR_CgaCtaId ;  /* 0x0000000000038919 */ /* 0x000e620000008800 */
[----:B------:R-:W-:-:S04]  /*145d0*/  @!P0 MOV R0, 0x400 ;  /* 0x0000040000008802 */ /* 0x000fc80000000f00 */
[----:B-1----:R-:W-:-:S05]  /*145e0*/  @!P0 LEA R0, R3, R0, 0x18 ;  /* 0x0000000003008211 */ /* 0x002fca00078ec0ff */
[----:B------:R1:W-:Y:S01]  /*145f0*/  @!P0 STS.128 [R0+0x388d0], R16 ;  /* 0x0388d01000008388 */ /* 0x0003e20000000c00 */
[----:B------:R-:W-:Y:S06]  /*14600*/  BAR.ARV 0x5, 0x180 ;  /* 0x0146000000007b1d */ /* 0x000fec0000002000 */
.L_x_3239:
        /* <DEDUP_REMOVED lines=18> */
[----:B------:R-:W-:Y:S01]  /*14730*/  IMAD.SHL.U32 R4, R4, 0x10, RZ ;  /* 0x0000001004047824 */ /* 0x000fe200078e00ff */
[----:B------:R-:W-:-:S02]  /*14740*/  LOP3.LUT R0, R0, 0x38, RZ, 0xc0, !PT ;  /* 0x0000003800007812 */ /* 0x000fc400078ec0ff */
[----:B------:R-:W-:Y:S02]  /*14750*/  LOP3.LUT R2, R3, 0x200, R2, 0xf8, !PT ;  /* 0x0000020003027812 */ /* 0x000fe400078ef802 */
[----:B------:R-:W-:Y:S02]  /*14760*/  LOP3.LUT R4, R5, 0x70, R4, 0xf8, !PT ;  /* 0x0000007005047812 */ /* 0x000fe400078ef804 */
[C---:B------:R-:W-:Y:S02]  /*14770*/  LOP3.LUT R4, R0.reuse, 0x40, RZ, 0xfc, !PT ;  /* 0x0000004000047812 */ /* 0x040fe400078efcff */
[----:B------:R-:W-:Y:S01]  /*14780*/  LOP3.LUT R4, R0, 0x100, RZ, 0xfc, !PT ;  /* 0x0000010000047812 */ /* 0x000fe200078efcff */
[----:B-1----:R-:W-:-:S06]  /*14790*/  ULEA UR4, UR5, UR4, 0x18 ;  /* 0x0000000405047291 */ /* 0x002fcc000f8ec03f */
[----:B------:R-:W-:-:S05]  /*147a0*/  IMAD.U32 R3, RZ, RZ, UR4 ;  /* 0x00000004ff037e24 */ /* 0x000fca000f8e00ff */
[----:B------:R0:W-:Y:S02]  /*147b0*/  STL [R1], R3 ;  /* 0x0000000301007387 */ /* 0x0001e40000100800 */
[----:B0-----:R-:W-:Y:S02]  /*147c0*/  IMAD R3, R2, 0x2, R3 ;  /* 0x0000000202037824 */ /* 0x001fe400078e0203 */
[----:B------:R-:W-:-:S03]  /*147d0*/  IMAD.MOV.U32 R2, RZ, RZ, 0x1 ;  /* 0x00000001ff027424 */ /* 0x000fc600078e00ff */
[----:B------:R0:W-:Y:S04]  /*147e0*/  STL [R1+0x10], R3 ;  /* 0x0000100301007387 */ /* 0x0001e80000100800 */
[----:B------:R-:W-:Y:S04]  /*147f0*/  STL [R1+0x60], RZ ;  /* 0x000060ff01007387 */ /* 0x000fe80000100800 */
[----:B------:R1:W-:Y:S01]  /*14800*/  STL [R1+0x14], R2 ;  /* 0x0000140201007387 */ /* 0x0003e20000100800 */
[----:B0-----:R-:W-:-:S03]  /*14810*/  LOP3.LUT R3, R0, 0x80, RZ, 0xfc, !PT ;  /* 0x0000008000037812 */ /* 0x001fc600078efcff */
[----:B------:R0:W-:Y:S01]  /*14820*/  STL [R1+0x8], RZ ;  /* 0x000008ff01007387 */ /* 0x0001e20000100800 */
[C---:B------:R-:W-:Y:S02]  /*14830*/  LOP3.LUT R3, R0.reuse, 0x140, RZ, 0xfc, !PT ;  /* 0x0000014000037812 */ /* 0x040fe400078efcff */
[C---:B-1----:R-:W-:Y:S02]  /*14840*/  LOP3.LUT R2, R0.reuse, 0xc0, RZ, 0xfc, !PT ;  /* 0x000000c000027812 */ /* 0x042fe400078efcff */
[C---:B------:R-:W-:Y:S02]  /*14850*/  LOP3.LUT R2, R0.reuse, 0x180, RZ, 0xfc, !PT ;  /* 0x0000018000027812 */ /* 0x040fe400078efcff */
[----:B0-----:R-:W-:-:S07]  /*14860*/  LOP3.LUT R0, R0, 0x1c0, RZ, 0xfc, !PT ;  /* 0x000001c000007812 */ /* 0x001fce00078efcff */
.L_x_3379:
[----:B------:R-:W-:Y:S05]  /*14870*/  YIELD ;  /* 0x0000000000007946 */ /* 0x000fea0003800000 */
[----:B------:R-:W-:Y:S01]  /*14880*/  ULDC.64 UR4, c[0x0][0xb20] ;  /* 0x0002c80000047ab9 */ /* 0x000fe20000000a00 */
[----:B---3--:R-:W-:Y:S01]  /*14890*/  IMAD.MOV.U32 R0, RZ, RZ, RZ ;  /* 0x000000ffff007224 */ /* 0x008fe200078e00ff */
[----:B------:R-:W-:Y:S01]  /*148a0*/  ISETP.NE.U32.AND P0, PT, RZ, UR4, PT ;  /* 0x00000004ff007c0c */ /* 0x000fe2000bf05070 */
[----:B0-----:R-:W0:Y:S01]  /*148b0*/  LDC.64 R4, c[0x0][0xaf8] ;  /* 0x0002be00ff047b82 */ /* 0x001e220000000a00 */
[----:B-1----:R-:W-:Y:S01]  /*148c0*/  CS2R R8, SRZ ;  /* 0x0000000000087805 */ /* 0x002fe2000001ff00 */
[----:B------:R-:W-:Y:S01]  /*148d0*/  ULDC.64 UR6, c[0x0][0xb00] ;  /* 0x0002c00000067ab9 */ /* 0x000fe20000000a00 */
[----:B------:R-:W-:Y:S01]  /*148e0*/  ISETP.NE.AND.EX P0, PT, RZ, UR5, PT, P0 ;  /* 0x00000005ff007c0c */ /* 0x000fe2000bf05300 */
[----:B------:R-:W-:-:S12]  /*148f0*/  ULDC.64 UR4, c[0x0][0xb10] ;  /* 0x0002c40000047ab9 */ /* 0x000fd80000000a00 */
[----:B------:R-:W1:Y:S02]  /*14900*/  @P0 LDC.64 R2, c[0x0][0xb20] ;  /* 0x0002c800ff020b82 */ /* 0x000e640000000a00 */
        /* <DEDUP_REMOVED lines=11> */
[----:B--2---:R-:W1:Y:S08]  /*149c0*/  @P2 LDC.64 R6, c[0x0][0xb10] ;  /* 0x0002c400ff062b82 */ /* 0x004e700000000a00 */
        /* <DEDUP_REMOVED lines=23> */
.L_x_3248:
        /* <DEDUP_REMOVED lines=10> */
.L_x_3249:
[----:B------:R-:W-:Y:S05]  /*14be0*/  @!P1 BRA `(.L_x_3250) ;  /* 0x00000000000c9947 */ /* 0x000fea0003800000 */
[----:B------:R-:W2:Y:S04]  /*14bf0*/  LDG.E R6, desc[UR38][R2.64] ;  /* 0x0000002602067981 */ /* 0x000ea8000c1e1900 */
[----:B------:R-:W2:Y:S02]  /*14c00*/  LDG.E R2, desc[UR38][R2.64+0x4] ;  /* 0x0000042602027981 */ /* 0x000ea4000c1e1900 */
[----:B--2---:R-:W-:-:S07]  /*14c10*/  IMAD.IADD R6, R2, 0x1, -R6 ;  /* 0x0000000102067824 */ /* 0x004fce00078e0a06 */
.L_x_3250:
        /* <DEDUP_REMOVED lines=28> */
.L_x_3253:
[----:B------:R-:W-:-:S13]  /*14de0*/  ISETP.NE.AND P0, PT, R3, 0x1, PT ;  /* 0x000000010300780c */ /* 0x000fda0003f05270 */
[----:B------:R-:W2:Y:S02]  /*14df0*/  @P0 LDC.64 R4, c[0x0][0xae0] ;  /* 0x0002b800ff040b82 */ /* 0x000ea40000000a00 */
[----:B--2---:R-:W-:-:S05]  /*14e00*/  @P0 IMAD.HI.U32 R4, R7, R4, RZ ;  /* 0x0000000407040227 */ /* 0x004fca00078e00ff */
[----:B------:R-:W-:-:S07]  /*14e10*/  @P0 SHF.R.U32.HI R7, RZ, R5, R4 ;  /* 0x00000005ff070219 */ /* 0x000fce0000011604 */
.L_x_3254:
[----:B------:R-:W-:Y:S05]  /*14e20*/  BSYNC B0 ;  /* 0x0000000000007941 */ /* 0x000fea0003800000 */
.L_x_3252:
[----:B------:R-:W-:-:S05]  /*14e30*/  IMAD R7, R7, R3, R3 ;  /* 0x0000000307077224 */ /* 0x000fca00078e0203 */
[----:B------:R-:W-:-:S07]  /*14e40*/  VIMNMX R2, R2, R7, PT ;  /* 0x0000000702027248 */ /* 0x000fce0003fe0100 */
.L_x_3251:
        /* <DEDUP_REMOVED lines=29> */
.L_x_3257:
[----:B------:R-:W-:-:S13]  /*15020*/  ISETP.NE.AND P0, PT, R3, 0x1, PT ;  /* 0x000000010300780c */ /* 0x000fda0003f05270 */
[----:B------:R-:W3:Y:S02]  /*15030*/  @P0 LDC.64 R4, c[0x0][0xae0] ;  /* 0x0002b800ff040b82 */ /* 0x000ee40000000a00 */
[----:B---3--:R-:W-:-:S05]  /*15040*/  @P0 IMAD.HI.U32 R4, R2, R4, RZ ;  /* 0x0000000402040227 */ /* 0x008fca00078e00ff */
[----:B------:R-:W-:-:S07]  /*15050*/  @P0 SHF.R.U32.HI R2, RZ, R5, R4 ;  /* 0x00000005ff020219 */ /* 0x000fce0000011604 */
.L_x_3258:
[----:B------:R-:W-:Y:S05]  /*15060*/  BSYNC B0 ;  /* 0x0000000000007941 */ /* 0x000fea0003800000 */
.L_x_3256:
[----:B------:R-:W-:-:S05]  /*15070*/  IMAD R2, R2, R3, RZ ;  /* 0x0000000302027224 */ /* 0x000fca00078e02ff */
[----:B------:R-:W-:-:S07]  /*15080*/  VIMNMX R0, R0, R2, !PT ;  /* 0x0000000200007248 */ /* 0x000fce0007fe0100 */
.L_x_3255:
        /* <DEDUP_REMOVED lines=18> */
[----:B----4-:R-:W3:Y:S04]  /*151b0*/  @P0 ATOMG.E.ADD.STRONG.GPU PT, R2, desc[UR38][R4.64], R2 ;  /* 0x00000002040209a8 */ /* 0x010ee800081ee1e6 */
[----:B---3--:R3:W4:Y:S02]  /*151c0*/  SHFL.IDX PT, R2, R2, R0, 0x1f ;  /* 0x00001f0002027589 */ /* 0x00872400000e0000 */
[----:B---3--:R-:W3:Y:S02]  /*151d0*/  S2R R0, SR_LTMASK ;  /* 0x0000000000007919 */ /* 0x008ee40000003900 */
[----:B---3--:R-:W-:-:S06]  /*151e0*/  LOP3.LUT R0, R0, UR4, RZ, 0xc0, !PT ;  /* 0x0000000400007c12 */ /* 0x008fcc000f8ec0ff */
[----:B------:R-:W4:Y:S02]  /*151f0*/  POPC R0, R0 ;  /* 0x0000000000007309 */ /* 0x000f240000000000 */
[----:B----4-:R-:W-:Y:S01]  /*15200*/  IADD3 R16, R2, UR36, R0 ;  /* 0x0000002402107c10 */ /* 0x010fe2000fffe000 */
[----:B------:R-:W-:Y:S06]  /*15210*/  BRA `(.L_x_3261) ;  /* 0x0000005c00047947 */ /* 0x000fec0003800000 */
.L_x_3260:
        /* <DEDUP_REMOVED lines=21> */
.L_x_3263:
[----:B------:R-:W-:Y:S05]  /*15370*/  BSYNC B6 ;  /* 0x0000000000067941 */ /* 0x000fea0003800000 */
.L_x_3262:
        /* <DEDUP_REMOVED lines=20> */
.L_x_3266:
        /* <DEDUP_REMOVED lines=15> */
.L_x_3265:
[----:B------:R-:W-:Y:S05]  /*155b0*/  BSYNC B6 ;  /* 0x0000000000067941 */ /* 0x000fea0003800000 */
.L_x_3264:
        /* <DEDUP_REMOVED lines=23> */
.L_x_3396:
        /* <DEDUP_REMOVED lines=11> */
.L_x_3399:
        /* <DEDUP_REMOVED lines=24> */
.L_x_3270:
[----:B--2---:R-:W2:Y:S04]  /*15960*/  LDL R7, [R1] ;  /* 0x0000000001077983 */ /* 0x004ea80000100800 */
[----:B----4-:R-:W2:Y:S04]  /*15970*/  LDL R0, [R1+0x8] ;  /* 0x0000080001007983 */ /* 0x010ea80000100800 */
[----:B---3--:R-:W3:Y:S01]  /*15980*/  LDL R2, [R1+0x14] ;  /* 0x0000140001027983 */ /* 0x008ee20000100800 */
[----:B--2---:R-:W-:Y:S01]  /*15990*/  IMAD R0, R0, 0x8, R7 ;  /* 0x0000000800007824 */ /* 0x004fe200078e0207 */
[----:B---3--:R-:W-:-:S04]  /*159a0*/  SHF.L.U32 R2, R2, 0x1f, RZ ;  /* 0x0000001f02027819 */ /* 0x008fc800000006ff */
[----:B------:R-:W2:Y:S02]  /*159b0*/  SYNCS.PHASECHK.TRANS64.TRYWAIT P0, [R0+URZ+0x38840], R2 ;  /* 0x03884002000075a7 */ /* 0x000ea4000800017f */
[----:B--2---:R-:W-:Y:S05]  /*159c0*/  @!P0 BRA `(.L_x_3271) ;  /* 0x0000006800688947 */ /* 0x004fea0003800000 */
.L_x_3400:
        /* <DEDUP_REMOVED lines=11> */
.L_x_3272:
        /* <DEDUP_REMOVED lines=26> */
.L_x_3268:
[----:B----4-:R-:W4:Y:S04]  /*15c20*/  LDL R0, [R1] ;  /* 0x0000000001007983 */ /* 0x010f280000100800 */
[----:B---3--:R-:W3:Y:S01]  /*15c30*/  LDL R2, [R1+0x2c] ;  /* 0x00002c0001027983 */ /* 0x008ee20000100800 */
[----:B------:R-:W-:Y:S05]  /*15c40*/  WARPSYNC.ALL ;  /* 0x0000000000007948 */ /* 0x000fea0003800000 */
[----:B------:R-:W-:Y:S01]  /*15c50*/  ULDC.64 UR4, c[0x0][0xaf8] ;  /* 0x0002be0000047ab9 */ /* 0x000fe20000000a00 */
[----:B------:R-:W-:Y:S01]  /*15c60*/  BSSY B6, `(.L_x_3273) ;  /* 0x0000020000067945 */ /* 0x000fe20003800000 */
[----:B------:R-:W-:Y:S01]  /*15c70*/  BAR.SYNC.DEFER_BLOCKING 0x8, 0x100 ;  /* 0x0204000000007b1d */ /* 0x000fe20000010000 */
[----:B------:R-:W-:-:S04]  /*15c80*/  ISETP.NE.U32.AND P0, PT, RZ, UR4, PT ;  /* 0x00000004ff007c0c */ /* 0x000fc8000bf05070 */
[----:B------:R-:W-:Y:S01]  /*15c90*/  ISETP.NE.AND.EX P0, PT, RZ, UR5, PT, P0 ;  /* 0x00000005ff007c0c */ /* 0x000fe2000bf05300 */
[----:B----4-:R-:W-:Y:S01]  /*15ca0*/  VIADD R0, R0, 0x20400 ;  /* 0x0002040000007836 */ /* 0x010fe20000000000 */
[----:B---3--:R-:W-:-:S04]  /*15cb0*/  SHF.R.S32.HI R3, RZ, 0x1f, R2 ;  /* 0x0000001fff037819 */ /* 0x008fc80000011402 */
[----:B------:R-:W-:Y:S02]  /*15cc0*/  LOP3.LUT P1, RZ, R0, 0x3ff, RZ, 0xc0, !PT ;  /* 0x000003ff00ff7812 */ /* 0x000fe4000782c0ff */
[----:B------:R-:W-:Y:S02]  /*15cd0*/  SHF.R.S32.HI R0, RZ, 0x1f, R19 ;  /* 0x0000001fff007819 */ /* 0x000fe40000011413 */
[----:B------:R-:W-:Y:S02]  /*15ce0*/  SHF.R.S32.HI R2, RZ, 0x1f, R18 ;  /* 0x0000001fff027819 */ /* 0x000fe40000011412 */
[----:B------:R-:W-:-:S05]  /*15cf0*/  SEL R0, R0, RZ, !P0 ;  /* 0x000000ff00007207 */ /* 0x000fca0004000000 */
[----:B------:R3:W-:Y:S04]  /*15d00*/  STL [R1+0x54], R0 ;  /* 0x0000540001007387 */ /* 0x0007e80000100800 */
[----:B------:R4:W-:Y:S01]  /*15d10*/  STL [R1+0x48], R3 ;  /* 0x0000480301007387 */ /* 0x0009e20000100800 */
[----:B---3--:R-:W-:-:S05]  /*15d20*/  SEL R0, R19, RZ, !P0 ;  /* 0x000000ff13007207 */ /* 0x008fca0004000000 */
[----:B------:R4:W-:Y:S04]  /*15d30*/  STL [R1+0x3c], R0 ;  /* 0x00003c0001007387 */ /* 0x0009e80000100800 */
[----:B------:R4:W-:Y:S01]  /*15d40*/  STL [R1+0x50], R2 ;  /* 0x0000500201007387 */ /* 0x0009e20000100800 */
[----:B------:R-:W-:Y:S05]  /*15d50*/  @!P1 BRA `(.L_x_3274) ;  /* 0x0000000000409947 */ /* 0x000fea0003800000 */
[----:B----4-:R-:W-:Y:S01]  /*15d60*/  MOV R2, 0x0 ;  /* 0x0000000000027802 */ /* 0x010fe20000000f00 */
        /* <DEDUP_REMOVED lines=15> */
.L_x_3274:
[----:B------:R-:W-:Y:S05]  /*15e60*/  BSYNC B6 ;  /* 0x0000000000067941 */ /* 0x000fea0003800000 */
.L_x_3273:
[----:B------:R-:W3:Y:S01]  /*15e70*/  LDL R11, [R1+0x38] ;  /* 0x00003800010b7983 */ /* 0x000ee20000100800 */
[----:B--2---:R-:W2:Y:S01]  /*15e80*/  LDC R7, c[0x0][0x448] ;  /* 0x00011200ff077b82 */ /* 0x004ea20000000800 */
[----:B------:R-:W-:Y:S01]  /*15e90*/  ULDC.64 UR4, c[0x0][0x298] ;  /* 0x0000a60000047ab9 */ /* 0x000fe20000000a00 */
[----:B------:R-:W-:Y:S01]  /*15ea0*/  ULDC.64 UR6, c[0x0][0x280] ;  /* 0x0000a00000067ab9 */ /* 0x000fe20000000a00 */
[----:B------:R-:W3:Y:S04]  /*15eb0*/  LDL R4, [R1+0x48] ;  /* 0x0000480001047983 */ /* 0x000ee80000100800 */
[----:B------:R-:W3:Y:S04]  /*15ec0*/  LDL R10, [R1+0x2c] ;  /* 0x00002c00010a7983 */ /* 0x000ee80000100800 */
[----:B01----:R-:W3:Y:S01]  /*15ed0*/  LDL R9, [R1+0x50] ;  /* 0x0000500001097983 */ /* 0x003ee20000100800 */
[----:B----4-:R-:W0:Y:S01]  /*15ee0*/  S2R R2, SR_TID.X ;  /* 0x0000000000027919 */ /* 0x010e220000002100 */
[----:B------:R-:W1:Y:S02]  /*15ef0*/  S2R R0, SR_TID.X ;  /* 0x0000000000007919 */ /* 0x000e640000002100 */
[----:B------:R-:W4:Y:S01]  /*15f00*/  LDL R8, [R1+0x54] ;  /* 0x0000540001087983 */ /* 0x000f220000100800 */
[----:B--2---:R-:W-:-:S03]  /*15f10*/  ISETP.NE.AND P0, PT, R7, 0x1, PT ;  /* 0x000000010700780c */ /* 0x004fc60003f05270 */
[----:B------:R-:W2:Y:S10]  /*15f20*/  LDL R6, [R1+0x3c] ;  /* 0x00003c0001067983 */ /* 0x000eb40000100800 */
[----:B------:R-:W3:Y:S01]  /*15f30*/  @P0 LDC R3, c[0x0][0x450] ;  /* 0x00011400ff030b82 */ /* 0x000ee20000000800 */
[----:B0-----:R-:W-:-:S04]  /*15f40*/  LOP3.LUT R2, R2, 0x7f, RZ, 0xc0, !PT ;  /* 0x0000007f02027812 */ /* 0x001fc800078ec0ff */
[----:B------:R-:W-:Y:S01]  /*15f50*/  SHF.R.U32.HI R2, RZ, 0x3, R2 ;  /* 0x00000003ff027819 */ /* 0x000fe20000011602 */
[----:B-1----:R-:W-:-:S05]  /*15f60*/  IMAD.SHL.U32 R0, R0, 0x10, RZ ;  /* 0x0000001000007824 */ /* 0x002fca00078e00ff */
[----:B------:R-:W-:Y:S02]  /*15f70*/  LOP3.LUT R0, R2, 0x70, R0, 0xf8, !PT ;  /* 0x0000007002007812 */ /* 0x000fe400078ef800 */
[----:B------:R-:W0:Y:S03]  /*15f80*/  @P0 LDC R2, c[0x0][0x44c] ;  /* 0x00011300ff020b82 */ /* 0x000e260000000800 */
[----:B---3--:R-:W-:-:S04]  /*15f90*/  IMAD.IADD R5, R0, 0x1, R11 ;  /* 0x0000000100057824 */ /* 0x008fc800078e020b */
[----:B0-----:R-:W-:-:S04]  /*15fa0*/  @P0 IMAD.HI.U32 R2, R5, R2, RZ ;  /* 0x0000000205020227 */ /* 0x001fc800078e00ff */
[----:B------:R-:W-:Y:S01]  /*15fb0*/  IMAD.MOV.U32 R0, RZ, RZ, R5 ;  /* 0x000000ffff007224 */ /* 0x000fe200078e0005 */
[----:B------:R-:W-:Y:S01]  /*15fc0*/  @P0 SHF.R.U32.HI R0, RZ, R3, R2 ;  /* 0x00000003ff000219 */ /* 0x000fe20000011602 */
[----:B------:R-:W-:-:S04]  /*15fd0*/  IMAD R2, R4, UR4, RZ ;  /* 0x0000000404027c24 */ /* 0x000fc8000f8e02ff */
[C---:B------:R-:W-:Y:S02]  /*15fe0*/  IMAD R4, R10.reuse, UR5, R2 ;  /* 0x000000050a047c24 */ /* 0x040fe4000f8e0202 */
[----:B------:R-:W-:Y:S01]  /*15ff0*/  IMAD.WIDE.U32 R2, R10, UR4, RZ ;  /* 0x000000040a027c25 */ /* 0x000fe2000f8e00ff */
[----:B------:R-:W-:Y:S01]  /*16000*/  ULDC.64 UR4, c[0x0][0x2d8] ;  /* 0x0000b60000047ab9 */ /* 0x000fe20000000a00 */
[----:B------:R0:W-:Y:S02]  /*16010*/  STL [R1+0x28], R5 ;  /* 0x0000280501007387 */ /* 0x0001e40000100800 */
[----:B------:R-:W-:Y:S02]  /*16020*/  IMAD.IADD R3, R3, 0x1, R4 ;  /* 0x0000000103037824 */ /* 0x000fe400078e0204 */
[----:B------:R-:W-:Y:S02]  /*16030*/  IMAD R4, R9, UR4, RZ ;  /* 0x0000000409047c24 */ /* 0x000fe4000f8e02ff */
[----:B------:R1:W5:Y:S01]  /*16040*/  LDL R9, [R1+0x10] ;  /* 0x0000100001097983 */ /* 0x0003620000100800 */
[----:B------:R-:W-:-:S04]  /*16050*/  IMAD.WIDE.U32 R2, R18, UR4, R2 ;  /* 0x0000000412027c25 */ /* 0x000fc8000f8e0002 */
[----:B------:R-:W-:Y:S01]  /*16060*/  IMAD R4, R18, UR5, R4 ;  /* 0x0000000512047c24 */ /* 0x000fe2000f8e0204 */
[----:B------:R-:W-:-:S03]  /*16070*/  ULDC.64 UR4, c[0x0][0x2e0] ;  /* 0x0000b80000047ab9 */ /* 0x000fc60000000a00 */
[----:B------:R-:W-:Y:S02]  /*16080*/  IMAD.IADD R3, R3, 0x1, R4 ;  /* 0x0000000103037824 */ /* 0x000fe400078e0204 */
[----:B----4-:R-:W-:Y:S01]  /*16090*/  IMAD R4, R8, UR4, RZ ;  /* 0x0000000408047c24 */ /* 0x010fe2000f8e02ff */
[----:B------:R-:W3:Y:S01]  /*160a0*/  S2R R10, SR_TID.X ;  /* 0x00000000000a7919 */ /* 0x000ee20000002100 */
[----:B--2---:R-:W-:-:S04]  /*160b0*/  IMAD.WIDE.U32 R2, R6, UR4, R2 ;  /* 0x0000000406027c25 */ /* 0x004fc8000f8e0002 */
[----:B------:R-:W-:Y:S01]  /*160c0*/  IMAD R4, R6, UR5, R4 ;  /* 0x0000000506047c24 */ /* 0x000fe2000f8e0204 */
[----:B------:R-:W-:-:S03]  /*160d0*/  ULDC.64 UR4, c[0x0][0x2d0] ;  /* 0x0000b40000047ab9 */ /* 0x000fc60000000a00 */
[----:B------:R-:W-:Y:S01]  /*160e0*/  IMAD.IADD R3, R3, 0x1, R4 ;  /* 0x0000000103037824 */ /* 0x000fe200078e0204 */
[----:B------:R-:W-:Y:S01]  /*160f0*/  SHF.R.S32.HI R4, RZ, 0x1f, R0 ;  /* 0x0000001fff047819 */ /* 0x000fe20000011400 */
[----:B------:R-:W2:Y:S04]  /*16100*/  S2R R8, SR_TID.X ;  /* 0x0000000000087919 */ /* 0x000ea80000002100 */
        /* <DEDUP_REMOVED lines=8> */
[----:B---3--:R-:W-:Y:S02]  /*16190*/  IMAD.SHL.U32 R10, R10, 0x8, RZ ;  /* 0x000000080a0a7824 */ /* 0x008fe400078e00ff */
[----:B------:R-:W-:Y:S02]  /*161a0*/  IMAD R6, R6, UR4, RZ ;  /* 0x0000000406067c24 */ /* 0x000fe4000f8e02ff */
[----:B0-----:R-:W-:Y:S01]  /*161b0*/  IMAD.WIDE.U32 R4, R0, UR4, R2 ;  /* 0x0000000400047c25 */ /* 0x001fe2000f8e0002 */
[----:B------:R-:W-:Y:S01]  /*161c0*/  LOP3.LUT R10, R10, 0x38, RZ, 0xc0, !PT ;  /* 0x000000380a0a7812 */ /* 0x000fe200078ec0ff */
[----:B------:R-:W-:Y:S02]  /*161d0*/  ULDC UR4, c[0x0][0x2b8] ;  /* 0x0000ae0000047ab9 */ /* 0x000fe40000000800 */
[----:B------:R-:W-:Y:S01]  /*161e0*/  IMAD R0, R0, UR5, R6 ;  /* 0x0000000500007c24 */ /* 0x000fe2000f8e0206 */
[----:B------:R-:W-:-:S03]  /*161f0*/  LEA R3, P1, R4, UR6, 0x1 ;  /* 0x0000000604037c11 */ /* 0x000fc6000f8208ff */
[----:B------:R-:W-:Y:S01]  /*16200*/  IMAD.IADD R0, R5, 0x1, R0 ;  /* 0x0000000105007824 */ /* 0x000fe200078e0200 */
[----:B------:R-:W-:Y:S01]  /*16210*/  ISETP.GE.AND P0, PT, R10, UR4, PT ;  /* 0x000000040a007c0c */ /* 0x000fe2000bf06270 */
[----:B------:R-:W-:Y:S01]  /*16220*/  UMOV UR4, 0xffffffff ;  /* 0xffffffff00047882 */ /* 0x000fe20000000000 */
[----:B--2---:R-:W-:Y:S02]  /*16230*/  LOP3.LUT R8, R8, 0x7f, RZ, 0xc0, !PT ;  /* 0x0000007f08087812 */ /* 0x004fe400078ec0ff */
[----:B------:R-:W-:Y:S02]  /*16240*/  LEA.HI.X R2, R4, UR7, R0, 0x1, P1 ;  /* 0x0000000704027c11 */ /* 0x000fe400088f0c00 */
[----:B------:R-:W-:Y:S01]  /*16250*/  SHF.R.U32.HI R8, RZ, 0x3, R8 ;  /* 0x00000003ff087819 */ /* 0x000fe20000011608 */
[----:B-1----:R-:W-:Y:S06]  /*16260*/  BRA.DIV UR4, `(.L_x_3275) ;  /* 0x0000006204547947 */ /* 0x002fec000b800000 */
[----:B------:R-:W2:Y:S04]  /*16270*/  LDL R11, [R1+0x34] ;  /* 0x00003400010b7983 */ /* 0x000ea80000100800 */
[----:B------:R-:W3:Y:S04]  /*16280*/  LDL.LU R6, [R1+0x38] ;  /* 0x0000380001067983 */ /* 0x000ee80000300800 */
[----:B------:R-:W0:Y:S04]  /*16290*/  SHFL.IDX PT, R5, R3, RZ, 0x181f ;  /* 0x00181fff03057589 */ /* 0x000e2800000e0000 */
[----:B------:R-:W1:Y:S01]  /*162a0*/  SHFL.IDX PT, R4, R2, RZ, 0x181f ;  /* 0x00181fff02047589 */ /* 0x000e6200000e0000 */
[----:B--2---:R-:W-:-:S02]  /*162b0*/  IMAD R0, R11, R7, RZ ;  /* 0x000000070b007224 */ /* 0x004fc400078e02ff */
[----:B---3--:R-:W-:Y:S02]  /*162c0*/  IMAD.IADD R8, R8, 0x1, R6 ;  /* 0x0000000108087824 */ /* 0x008fe400078e0206 */
[----:B------:R-:W-:Y:S02]  /*162d0*/  SHFL.IDX PT, R6, R2, 0x1, 0x181f ;  /* 0x00381f0002067f89 */ /* 0x000fe400000e0000 */
[C---:B------:R-:W-:Y:S01]  /*162e0*/  VIADD R7, R8.reuse, 0x10 ;  /* 0x0000001008077836 */ /* 0x040fe20000000000 */
[----:B------:R-:W-:Y:S01]  /*162f0*/  ISETP.GE.AND P1, PT, R8, R0, PT ;  /* 0x000000000800720c */ /* 0x000fe20003f26270 */
[----:B------:R-:W-:Y:S04]  /*16300*/  STL [R1+0x38], R8 ;  /* 0x0000380801007387 */ /* 0x000fe80000100800 */
[----:B------:R2:W-:Y:S08]  /*16310*/  STL [R1+0x40], R7 ;  /* 0x0000400701007387 */ /* 0x0005f00000100800 */
        /* <DEDUP_REMOVED lines=27> */
.L_x_3409:
[----:B0-----:R-:W3:Y:S04]  /*164d0*/  LDL R2, [R1+0x38] ;  /* 0x0000380001027983 */ /* 0x001ee80000100800 */
[----:B------:R0:W5:Y:S01]  /*164e0*/  LDL R8, [R1] ;  /* 0x0000000001087983 */ /* 0x0001620000100800 */
[----:B---3--:R-:W-:-:S05]  /*164f0*/  VIADD R2, R2, 0x30 ;  /* 0x0000003002027836 */ /* 0x008fca0000000000 */
[----:B------:R-:W-:Y:S01]  /*16500*/  ISETP.GE.AND P1, PT, R2, R0, PT ;  /* 0x000000000200720c */ /* 0x000fe20003f26270 */
[----:B------:R1:W-:-:S12]  /*16510*/  STL [R1+0x5c], R2 ;  /* 0x00005c0201007387 */ /* 0x0003d80000100800 */
[----:B-1----:R-:W-:-:S05]  /*16520*/  @!P1 LEA R2, P2, R10, R3, 0x1 ;  /* 0x000000030a029211 */ /* 0x002fca00078408ff */
[----:B--2---:R-:W-:-:S05]  /*16530*/  @!P1 IMAD.X R3, RZ, RZ, R4, P2 ;  /* 0x000000ffff039224 */ /* 0x004fca00010e0604 */
[----:B------:R-:W-:Y:S01]  /*16540*/  @!PT LDS RZ, [RZ] ;  /* 0x00000000fffff984 */ /* 0x000fe20000000800 */
[----:B------:R-:W-:Y:S01]  /*16550*/  @!PT LDS RZ, [RZ] ;  /* 0x00000000fffff984 */ /* 0x000fe20000000800 */
[----:B------:R-:W-:Y:S01]  /*16560*/  @!PT LDS RZ, [RZ] ;  /* 0x00000000fffff984 */ /* 0x000fe20000000800 */
[----:B------:R0:W-:Y:S01]  /*16570*/  @!P1 LDGSTS.E.BYPASS.LTC128B.128 [R9+0x21c00], desc[UR38][R2.64], !P0 ;  /* 0x21c0000002099fae */ /* 0x0001e2000c101d66 */
[----:B------:R-:W-:Y:S01]  /*16580*/  PLOP3.LUT P0, PT, PT, PT, PT, 0x80, 0x0 ;  /* 0x000000000000781c */ /* 0x000fe20003f0f070 */
[----:B------:R-:W-:-:S12]  /*16590*/  NOP ;  /* 0x0000000000007918 */ /* 0x000fd80000000000 */
.L_x_3276:
[----:B------:R-:W2:Y:S01]  /*165a0*/  LDL R0, [R1] ;  /* 0x0000000001007983 */ /* 0x000ea20000100800 */
[----:B------:R-:W-:Y:S02]  /*165b0*/  PLOP3.LUT P1, PT, P1, P0, PT, 0xa2, 0x0 ;  /* 0x000000000000781c */ /* 0x000fe40000f21472 */
[----:B--2---:R-:W-:-:S08]  /*165c0*/  @P0 R2UR P1, UR4, R0 ;  /* 0x00000000000402ca */ /* 0x004fd00000020000 */
[----:B------:R-:W-:-:S05]  /*165d0*/  @P0 PLOP3.LUT P0, PT, P1, PT, PT, 0x80, 0x0 ;  /* 0x000000000000081c */ /* 0x000fca0000f0f070 */
[----:B------:R-:W-:Y:S01]  /*165e0*/  @!P1 SYNCS.ARRIVE.TRANS64.RED.A0T1 RZ, [UR4+0x38800], RZ ;  /* 0x038800ffffff99a7 */ /* 0x000fe20008200404 */
[----:B------:R-:W-:Y:S07]  /*165f0*/  @!P1 ARRIVES.LDGSTSBAR.64.TRANSCNT [UR4+0x38800] ;  /* 0x03880000ff0099b0 */ /* 0x000fee0008000a84 */
[----:B------:R-:W-:Y:S05]  /*16600*/  @P0 BRA.U.ANY `(.L_x_3276) ;  /* 0xfffffffd00e40947 */ /* 0x000fea000393ffff */
[----:B------:R-:W-:Y:S01]  /*16610*/  NOP ;  /* 0x0000000000007918 */ /* 0x000fe20000000000 */
[----:B0-----:R-:W2:Y:S01]  /*16620*/  LDL.LU R2, [R1+0x48] ;  /* 0x0000480001027983 */ /* 0x001ea20000300800 */
        /* <DEDUP_REMOVED lines=29> */
.L_x_3278:
[----:B------:R-:W-:Y:S05]  /*16800*/  BSYNC B6 ;  /* 0x0000000000067941 */ /* 0x000fea0003800000 */
.L_x_3277:
        /* <DEDUP_REMOVED lines=11> */
[----:B-----5:R-:W3:Y:S01]  /*168c0*/  LDL.LU R8, [R1+0x4] ;  /* 0x0000040001087983 */ /* 0x020ee20000300800 */
        /* <DEDUP_REMOVED lines=8> */
[----:B------:R-:W1:Y:S01]  /*16950*/  S2R R10, SR_TID.X ;  /* 0x00000000000a7919 */ /* 0x000e620000002100 */
[----:B------:R-:W-:-:S03]  /*16960*/  ULDC.64 UR4, c[0x0][0x3d0] ;  /* 0x0000f40000047ab9 */ /* 0x000fc60000000a00 */
[----:B------:R-:W2:Y:S01]  /*16970*/  @P0 LDC R4, c[0x0][0x44c] ;  /* 0x00011300ff040b82 */ /* 0x000ea20000000800 */
[----:B------:R-:W-:Y:S02]  /*16980*/  IMAD.IADD R3, R3, 0x1, R0 ;  /* 0x0000000103037824 */ /* 0x000fe400078e0200 */
[----:B-1----:R-:W-:-:S05]  /*16990*/  IMAD.SHL.U32 R10, R10, 0x8, RZ ;  /* 0x000000080a0a7824 */ /* 0x002fca00078e00ff */
        /* <DEDUP_REMOVED lines=15> */
[----:B------:R-:W-:Y:S02]  /*16a90*/  IMAD R0, R0, UR4, RZ ;  /* 0x0000000400007c24 */ /* 0x000fe4000f8e02ff */
[----:B0-----:R-:W-:-:S05]  /*16aa0*/  IMAD.SHL.U32 R6, R6, 0x8, RZ ;  /* 0x0000000806067824 */ /* 0x001fca00078e00ff */
[----:B------:R-:W-:Y:S01]  /*16ab0*/  LOP3.LUT R6, R6, 0x38, RZ, 0xc0, !PT ;  /* 0x0000003806067812 */ /* 0x000fe200078ec0ff */
[----:B------:R-:W-:Y:S01]  /*16ac0*/  IMAD R4, R4, UR5, R0 ;  /* 0x0000000504047c24 */ /* 0x000fe2000f8e0200 */
[----:B------:R-:W-:Y:S02]  /*16ad0*/  ULDC.64 UR4, c[0x0][0x390] ;  /* 0x0000e40000047ab9 */ /* 0x000fe40000000a00 */
[C---:B------:R-:W-:Y:S02]  /*16ae0*/  LOP3.LUT R9, R6.reuse, 0x80, RZ, 0xfc, !PT ;  /* 0x0000008006097812 */ /* 0x040fe400078efcff */
[----:B------:R-:W-:Y:S02]  /*16af0*/  LOP3.LUT R6, R6, 0x40, RZ, 0xfc, !PT ;  /* 0x0000004006067812 */ /* 0x000fe400078efcff */
[----:B------:R-:W-:Y:S01]  /*16b00*/  LEA R0, P0, R2, UR4, 0x1 ;  /* 0x0000000402007c11 */ /* 0x000fe2000f8008ff */
[----:B------:R-:W-:Y:S02]  /*16b10*/  ULDC UR4, c[0x0][0x3b8] ;  /* 0x0000ee0000047ab9 */ /* 0x000fe40000000800 */
[----:B------:R-:W-:-:S02]  /*16b20*/  ISETP.GE.AND P1, PT, R6, UR4, PT ;  /* 0x0000000406007c0c */ /* 0x000fc4000bf26270 */
[----:B------:R-:W0:Y:S01]  /*16b30*/  S2R R6, SR_TID.X ;  /* 0x0000000000067919 */ /* 0x000e220000002100 */
        /* <DEDUP_REMOVED lines=8> */
[----:B------:R-:W-:Y:S01]  /*16bc0*/  @P1 LOP3.LUT R8, R8, 0x4, RZ, 0xfc, !PT ;  /* 0x0000000408081812 */ /* 0x000fe200078efcff */
[----:B------:R-:W-:Y:S01]  /*16bd0*/  IMAD.IADD R4, R3, 0x1, R4 ;  /* 0x0000000103047824 */ /* 0x000fe200078e0204 */
[----:B------:R-:W-:-:S03]  /*16be0*/  LOP3.LUT R6, R6, 0x38, RZ, 0xc0, !PT ;  /* 0x0000003806067812 */ /* 0x000fc600078ec0ff */
[----:B------:R0:W-:Y:S01]  /*16bf0*/  STL [R1+0x4], R8 ;  /* 0x0000040801007387 */ /* 0x0001e20000100800 */
[----:B------:R-:W-:Y:S02]  /*16c00*/  LEA.HI.X R4, R2, UR5, R4, 0x1, P0 ;  /* 0x0000000502047c11 */ /* 0x000fe400080f0c04 */
[C---:B0-----:R-:W-:Y:S02]  /*16c10*/  LOP3.LUT R8, R6.reuse, 0x100, RZ, 0xfc, !PT ;  /* 0x0000010006087812 */ /* 0x041fe400078efcff */
[----:B------:R-:W-:Y:S02]  /*16c20*/  LOP3.LUT R6, R6, 0xc0, RZ, 0xfc, !PT ;  /* 0x000000c006067812 */ /* 0x000fe400078efcff */
[----:B------:R-:W-:Y:S02]  /*16c30*/  ISETP.GE.AND P0, PT, R8, UR4, PT ;  /* 0x0000000408007c0c */ /* 0x000fe4000bf06270 */
[----:B------:R-:W0:Y:S01]  /*16c40*/  S2R R8, SR_TID.X ;  /* 0x0000000000087919 */ /* 0x000e220000002100 */
[----:B------:R-:W-:-:S02]  /*16c50*/  ISETP.GE.AND P5, PT, R6, UR4, PT ;  /* 0x0000000406007c0c */ /* 0x000fc4000bfa6270 */
[----:B------:R-:W1:Y:S01]  /*16c60*/  S2R R6, SR_TID.X ;  /* 0x0000000000067919 */ /* 0x000e620000002100 */
[----:B------:R-:W-:Y:S02]  /*16c70*/  SEL R5, RZ, 0x1, P3 ;  /* 0x00000001ff057807 */ /* 0x000fe40001800000 */
[----:B------:R-:W-:Y:S02]  /*16c80*/  SEL R3, RZ, 0x4, P2 ;  /* 0x00000004ff037807 */ /* 0x000fe40001000000 */
[----:B------:R-:W-:-:S04]  /*16c90*/  SEL R2, RZ, 0x2, P1 ;  /* 0x00000002ff027807 */ /* 0x000fc80000800000 */
[----:B------:R-:W-:Y:S02]  /*16ca0*/  IADD3 R2, R3, R2, R5 ;  /* 0x0000000203027210 */ /* 0x000fe40007ffe005 */
[----:B------:R-:W-:Y:S02]  /*16cb0*/  SEL R5, RZ, 0x10, P0 ;  /* 0x00000010ff057807 */ /* 0x000fe40000000000 */
[----:B------:R-:W-:Y:S01]  /*16cc0*/  SEL R3, RZ, 0x8, P5 ;  /* 0x00000008ff037807 */ /* 0x000fe20002800000 */
[----:B0-----:R-:W-:Y:S02]  /*16cd0*/  IMAD.SHL.U32 R8, R8, 0x8, RZ ;  /* 0x0000000808087824 */ /* 0x001fe400078e00ff */
[----:B-1----:R-:W-:-:S03]  /*16ce0*/  IMAD.SHL.U32 R6, R6, 0x8, RZ ;  /* 0x0000000806067824 */ /* 0x002fc600078e00ff */
[----:B------:R-:W-:-:S04]  /*16cf0*/  LOP3.LUT R8, R8, 0x38, RZ, 0xc0, !PT ;  /* 0x0000003808087812 */ /* 0x000fc800078ec0ff */
[----:B------:R-:W-:Y:S02]  /*16d00*/  LOP3.LUT R9, R8, 0x180, RZ, 0xfc, !PT ;  /* 0x0000018008097812 */ /* 0x000fe400078efcff */
[----:B------:R-:W-:Y:S02]  /*16d10*/  LOP3.LUT R6, R6, 0x38, RZ, 0xc0, !PT ;  /* 0x0000003806067812 */ /* 0x000fe400078ec0ff */
[----:B------:R-:W-:Y:S02]  /*16d20*/  ISETP.GE.AND P1, PT, R9, UR4, PT ;  /* 0x0000000409007c0c */ /* 0x000fe4000bf26270 */
[----:B------:R-:W-:Y:S02]  /*16d30*/  LOP3.LUT R8, R6, 0x140, RZ, 0xfc, !PT ;  /* 0x0000014006087812 */ /* 0x000fe400078efcff */
[----:B------:R-:W-:Y:S02]  /*16d40*/  IADD3 R2, R5, R2, R3 ;  /* 0x0000000205027210 */ /* 0x000fe40007ffe003 */
[----:B------:R-:W-:-:S02]  /*16d50*/  SEL R5, RZ, 0x40, P1 ;  /* 0x00000040ff057807 */ /* 0x000fc40000800000 */
[----:B------:R-:W-:Y:S02]  /*16d60*/  LOP3.LUT R6, R6, 0x1c0, RZ, 0xfc, !PT ;  /* 0x000001c006067812 */ /* 0x000fe400078efcff */
[----:B------:R-:W-:Y:S02]  /*16d70*/  ISETP.GE.AND P1, PT, R8, UR4, PT ;  /* 0x0000000408007c0c */ /* 0x000fe4000bf26270 */
        /* <DEDUP_REMOVED lines=10> */
[----:B------:R-:W5:Y:S04]  /*16e20*/  LDL.LU R12, [R1+0x4] ;  /* 0x00000400010c7983 */ /* 0x000f680000300800 */
[----:B------:R-:W5:Y:S04]  /*16e30*/  LDL R11, [R1+0x10] ;  /* 0x00001000010b7983 */ /* 0x000f680000100800 */
[----:B------:R-:W5:Y:S01]  /*16e40*/  LDL.LU R10, [R1+0x58] ;  /* 0x00005800010a7983 */ /* 0x000f620000300800 */
[----:B------:R-:W0:Y:S02]  /*16e50*/  S2R R13, SR_TID.X ;  /* 0x00000000000d7919 */ /* 0x000e240000002100 */
[----:B0-----:R-:W-:-:S05]  /*16e60*/  IMAD.SHL.U32 R13, R13, 0x8, RZ ;  /* 0x000000080d0d7824 */ /* 0x001fca00078e00ff */
[----:B------:R-:W-:Y:S01]  /*16e70*/  LOP3.LUT R13, R13, 0x38, RZ, 0xc0, !PT ;  /* 0x000000380d0d7812 */ /* 0x000fe200078ec0ff */
[----:B------:R-:W-:Y:S04]  /*16e80*/  SHFL.IDX PT, R14, R0, 0x1, 0x181f ;  /* 0x00381f00000e7f89 */ /* 0x000fe800000e0000 */
[----:B------:R-:W-:Y:S01]  /*16e90*/  SHFL.IDX PT, R9, R4, 0x1, 0x181f ;  /* 0x00381f0004097f89 */ /* 0x000fe200000e0000 */
[----:B--2---:R-:W-:-:S05]  /*16ea0*/  IMAD R7, R8, R7, RZ ;  /* 0x0000000708077224 */ /* 0x004fca00078e02ff */
[-C--:B---3--:R-:W-:Y:S02]  /*16eb0*/  ISETP.GE.AND P2, PT, R3, R7.reuse, PT ;  /* 0x000000070300720c */ /* 0x088fe40003f46270 */
[----:B----4-:R-:W-:Y:S02]  /*16ec0*/  ISETP.GE.AND P3, PT, R2, R7, PT ;  /* 0x000000070200720c */ /* 0x010fe40003f66270 */
[----:B-----5:R-:W-:-:S04]  /*16ed0*/  LOP3.LUT R12, R12, 0xffff7fff, RZ, 0xc0, !PT ;  /* 0xffff7fff0c0c7812 */ /* 0x020fc800078ec0ff */
[----:B------:R-:W-:-:S05]  /*16ee0*/  @P1 LOP3.LUT R12, R12, 0x8000, RZ, 0xfc, !PT ;  /* 0x000080000c0c1812 */ /* 0x000fca00078efcff */
[----:B------:R-:W-:Y:S02]  /*16ef0*/  @!P2 LOP3.LUT R2, R5, 0x40, RZ, 0xc0, !PT ;  /* 0x000000400502a812 */ /* 0x000fe400078ec0ff */
[C---:B------:R-:W-:Y:S02]  /*16f00*/  LOP3.LUT P1, RZ, R12.reuse, 0x8, RZ, 0xc0, !PT ;  /* 0x000000080cff7812 */ /* 0x040fe4000782c0ff */
[C---:B------:R-:W-:Y:S02]  /*16f10*/  LOP3.LUT P4, RZ, R12.reuse, 0x2, RZ, 0xc0, !PT ;  /* 0x000000020cff7812 */ /* 0x040fe4000788c0ff */
[----:B------:R-:W-:Y:S02]  /*16f20*/  LOP3.LUT R12, R12, 0xffffdfff, RZ, 0xc0, !PT ;  /* 0xffffdfff0c0c7812 */ /* 0x000fe400078ec0ff */
[----:B------:R-:W-:Y:S02]  /*16f30*/  @!P2 SHF.R.U32.HI R2, RZ, 0x2, R2 ;  /* 0x00000002ff02a819 */ /* 0x000fe40000011602 */
[----:B------:R-:W-:-:S02]  /*16f40*/  @P3 LOP3.LUT R12, R12, 0x2000, RZ, 0xfc, !PT ;  /* 0x000020000c0c3812 */ /* 0x000fc400078efcff */
[----:B------:R-:W-:Y:S02]  /*16f50*/  @!P2 ISETP.NE.U32.AND P3, PT, R2, RZ, PT ;  /* 0x000000ff0200a20c */ /* 0x000fe40003f65070 */
[----:B------:R-:W-:Y:S02]  /*16f60*/  @!P2 LOP3.LUT R2, R6, 0x80, RZ, 0xc0, !PT ;  /* 0x000000800602a812 */ /* 0x000fe400078ec0ff */
[----:B------:R-:W-:Y:S02]  /*16f70*/  LOP3.LUT R12, R12, 0xffffffdf, RZ, 0xc0, !PT ;  /* 0xffffffdf0c0c7812 */ /* 0x000fe400078ec0ff */
[----:B------:R-:W-:-:S07]  /*16f80*/  @!P2 SHF.R.U32.HI R2, RZ, 0x3, R2 ;  /* 0x00000003ff02a819 */ /* 0x000fce0000011602 */
[----:B------:R-:W-:Y:S02]  /*16f90*/  @P3 LOP3.LUT R12, R12, 0x20, RZ, 0xfc, !PT ;  /* 0x000000200c0c3812 */ /* 0x000fe400078efcff */
[----:B------:R-:W-:Y:S02]  /*16fa0*/  @!P2 ISETP.NE.U32.AND P3, PT, R2, RZ, PT ;  /* 0x000000ff0200a20c */ /* 0x000fe40003f65070 */
[----:B------:R-:W0:Y:S04]  /*16fb0*/  SHFL.IDX PT, R2, R0, RZ, 0x181f ;  /* 0x00181fff00027589 */ /* 0x000e2800000e0000 */
[----:B------:R-:W1:Y:S01]  /*16fc0*/  SHFL.IDX PT, R8, R4, RZ, 0x181f ;  /* 0x00181fff04087589 */ /* 0x000e6200000e0000 */
        /* <DEDUP_REMOVED lines=9> */
[----:B------:R-:W-:Y:S01]  /*17060*/  @!P2 LDGSTS.E.BYPASS.LTC128B.128 [R11+0x26400], desc[UR38][R2.64], !P1 ;  /* 0x26400000020bafae */ /* 0x000fe2000c901d66 */
        /* <DEDUP_REMOVED lines=56> */
.L_x_3419:
        /* <DEDUP_REMOVED lines=31> */
.L_x_3281:
[----:B------:R-:W-:Y:S05]  /*175e0*/  BSYNC B0 ;  /* 0x0000000000007941 */ /* 0x000fea0003800000 */
.L_x_3280:
[----:B--2---:R2:W5:Y:S01]  /*175f0*/  LDL R0, [R1] ;  /* 0x0000000001007983 */ /* 0x0045620000100800 */
[----:B------:R-:W-:Y:S01]  /*17600*/  PLOP3.LUT P0, PT, PT, PT, PT, 0x80, 0x0 ;  /* 0x000000000000781c */ /* 0x000fe20003f0f070 */
[----:B------:R-:W-:-:S12]  /*17610*/  NOP ;  /* 0x0000000000007918 */ /* 0x000fd80000000000 */
.L_x_3282:
[----:B0-----:R-:W3:Y:S01]  /*17620*/  LDL R2, [R1] ;  /* 0x0000000001027983 */ /* 0x001ee20000100800 */
        /* <DEDUP_REMOVED lines=18> */
.L_x_3420:
[----:B------:R-:W-:Y:S05]  /*17750*/  BSYNC B0 ;  /* 0x0000000000007941 */ /* 0x000fea0003800000 */
.L_x_3283:
[----:B0-----:R-:W3:Y:S01]  /*17760*/  LDL R2, [R1+0x4] ;  /* 0x0000040001027983 */ /* 0x001ee20000100800 */
[----:B------:R-:W-:Y:S01]  /*17770*/  BSSY B0, `(.L_x_3285) ;  /* 0x000009a000007945 */ /* 0x000fe20003800000 */
[----:B---3--:R-:W-:-:S13]  /*17780*/  LOP3.LUT P0, RZ, R2, 0x1, RZ, 0xc0, !PT ;  /* 0x0000000102ff7812 */ /* 0x008fda000780c0ff */
[----:B------:R-:W-:Y:S05]  /*17790*/  @!P0 BRA `(.L_x_3286) ;  /* 0x00000008005c8947 */ /* 0x000fea0003800000 */
[----:B------:R-:W3:Y:S04]  /*177a0*/  LDL R5, [R1] ;  /* 0x0000000001057983 */ /* 0x000ee80000100800 */
[----:B-1----:R-:W3:Y:S04]  /*177b0*/  LDL R4, [R1+0x8] ;  /* 0x0000080001047983 */ /* 0x002ee80000100800 */
[----:B------:R-:W4:Y:S01]  /*177c0*/  LDL R2, [R1+0x14] ;  /* 0x0000140001027983 */ /* 0x000f220000100800 */
[----:B------:R-:W-:Y:S01]  /*177d0*/  BSSY B1, `(.L_x_3287) ;  /* 0x0000008000017945 */ /* 0x000fe20003800000 */
[----:B------:R-:W0:Y:S02]  /*177e0*/  S2R R3, SR_TID.X ;  /* 0x0000000000037919 */ /* 0x000e240000002100 */
[----:B0-----:R-:W-:-:S04]  /*177f0*/  LOP3.LUT R3, R3, 0x7f, RZ, 0xc0, !PT ;  /* 0x0000007f03037812 */ /* 0x001fc800078ec0ff */
[----:B------:R-:W-:Y:S01]  /*17800*/  ISETP.NE.AND P1, PT, R3, RZ, PT ;  /* 0x000000ff0300720c */ /* 0x000fe20003f25270 */
[----:B---3--:R-:W-:Y:S01]  /*17810*/  IMAD R0, R4, 0x8, R5 ;  /* 0x0000000804007824 */ /* 0x008fe200078e0205 */
[----:B----4-:R-:W-:-:S04]  /*17820*/  SHF.L.U32 R2, R2, 0x1f, RZ ;  /* 0x0000001f02027819 */ /* 0x010fc800000006ff */
[----:B------:R-:W0:Y:S02]  /*17830*/  SYNCS.PHASECHK.TRANS64.TRYWAIT P0, [R0+URZ+0x38860], R2 ;  /* 0x03886002000075a7 */ /* 0x000e24000800017f */
[----:B0-----:R-:W-:Y:S05]  /*17840*/  @!P0 BRA `(.L_x_3288) ;  /* 0x0000005c00308947 */ /* 0x001fea0003800000 */
.L_x_3421:
[----:B------:R-:W-:Y:S05]  /*17850*/  BSYNC B1 ;  /* 0x0000000000017941 */ /* 0x000fea0003800000 */
.L_x_3287:
        /* <DEDUP_REMOVED lines=9> */
.L_x_3290:
[----:B------:R-:W-:Y:S05]  /*178f0*/  BSYNC B1 ;  /* 0x0000000000017941 */ /* 0x000fea0003800000 */
.L_x_3289:
[----:B------:R-:W3:Y:S04]  /*17900*/  LDL R5, [R1+0x1c] ;  /* 0x00001c0001057983 */ /* 0x000ee80000100800 */
[----:B------:R-:W3:Y:S04]  /*17910*/  LDL.LU R3, [R1+0x30] ;  /* 0x0000300001037983 */ /* 0x000ee80000300800 */
[----:B------:R-:W4:Y:S04]  /*17920*/  LDL R4, [R1] ;  /* 0x0000000001047983 */ /* 0x000f280000100800 */
[----:B0-----:R-:W4:Y:S01]  /*17930*/  LDL R2, [R1+0x8] ;  /* 0x0000080001027983 */ /* 0x001f220000100800 */
[----:B------:R-:W-:Y:S01]  /*17940*/  UIADD3 UR4, UP0, UR40, 0x470, URZ ;  /* 0x0000047028047890 */ /* 0x000fe2000ff1e03f */
[----:B------:R-:W-:Y:S01]  /*17950*/  PLOP3.LUT P0, PT, PT, PT, PT, 0x80, 0x0 ;  /* 0x000000000000781c */ /* 0x000fe20003f0f070 */
[----:B------:R-:W-:Y:S01]  /*17960*/  VIADD R0, R0, 0x38850 ;  /* 0x0003885000007836 */ /* 0x000fe20000000000 */
[----:B------:R-:W-:Y:S01]  /*17970*/  UMOV UR6, 0x0 ;  /* 0x0000000000067882 */ /* 0x000fe20000000000 */
[----:B------:R-:W-:Y:S01]  /*17980*/  UIADD3.X UR5, URZ, UR41, URZ, UP0, !UPT ;  /* 0x000000293f057290 */ /* 0x000fe200087fe43f */
[----:B------:R-:W-:Y:S01]  /*17990*/  UMOV UR7, 0x14f00000 ;  /* 0x14f0000000077882 */ /* 0x000fe20000000000 */
[----:B------:R-:W-:Y:S01]  /*179a0*/  UMOV UR10, URZ ;  /* 0x0000003f000a7c82 */ /* 0x000fe20008000000 */
[----:B---3--:R-:W-:-:S02]  /*179b0*/  IMAD R3, R3, 0x40, R5 ;  /* 0x0000004003037824 */ /* 0x008fc400078e0205 */
[----:B----4-:R-:W-:-:S04]  /*179c0*/  IMAD R2, R2, 0x10000, R4 ;  /* 0x0001000002027824 */ /* 0x010fc800078e0204 */
[----:B------:R-:W-:-:S07]  /*179d0*/  VIADD R4, R2, 0x400 ;  /* 0x0000040002047836 */ /* 0x000fce0000000000 */
.L_x_3291:
        /* <DEDUP_REMOVED lines=15> */
.L_x_3292:
        /* <DEDUP_REMOVED lines=15> */
.L_x_3293:
        /* <DEDUP_REMOVED lines=15> */
.L_x_3294:
        /* <DEDUP_REMOVED lines=15> */
.L_x_3295:
        /* <DEDUP_REMOVED lines=15> */
.L_x_3296:
        /* <DEDUP_REMOVED lines=15> */
.L_x_3297:
        /* <DEDUP_REMOVED lines=15> */
.L_x_3298:
        /* <DEDUP_REMOVED lines=10> */
.L_x_3286:
[----:B------:R-:W-:Y:S05]  /*18110*/  BSYNC B0 ;  /* 0x0000000000007941 */ /* 0x000fea0003800000 */
.L_x_3285:
[----:B-1----:R-:W3:Y:S04]  /*18120*/  LDL R4, [R1+0x24] ;  /* 0x0000240001047983 */ /* 0x002ee80000100800 */
[----:B------:R-:W4:Y:S01]  /*18130*/  LDL R5, [R1+0x20] ;  /* 0x0000200001057983 */ /* 0x000f220000100800 */
[----:B------:R-:W-:Y:S01]  /*18140*/  BSSY B0, `(.L_x_3299) ;  /* 0x00002b3000007945 */ /* 0x000fe20003800000 */
[----:B---3--:R-:W-:-:S05]  /*18150*/  VIADD R0, R4, 0xfffffffe ;  /* 0xfffffffe04007836 */ /* 0x008fca0000000000 */
[----:B----4-:R-:W-:-:S13]  /*18160*/  ISETP.GE.AND P0, PT, R0, R5, PT ;  /* 0x000000050000720c */ /* 0x010fda0003f06270 */
        /* <DEDUP_REMOVED lines=44> */
[----:B------:R1:W5:Y:S04]  /*18430*/  LDG.E R17, desc[UR38][R4.64] ;  /* 0x0000002604117981 */ /* 0x000368000c1e1900 */
.L_x_3305:
[----:B------:R-:W3:Y:S01]  /*18440*/  LDL R2, [R1] ;  /* 0x0000000001027983 */ /* 0x000ee20000100800 */
[----:B------:R-:W-:Y:S01]  /*18450*/  BSSY B3, `(.L_x_3306) ;  /* 0x0000008000037945 */ /* 0x000fe20003800000 */
[----:B-1----:R-:W1:Y:S02]  /*18460*/  S2R R4, SR_TID.X ;  /* 0x0000000000047919 */ /* 0x002e640000002100 */
[----:B-1----:R-:W-:-:S04]  /*18470*/  LOP3.LUT R4, R4, 0x7f, RZ, 0xc0, !PT ;  /* 0x0000007f04047812 */ /* 0x002fc800078ec0ff */
[----:B------:R-:W-:Y:S01]  /*18480*/  ISETP.NE.AND P1, PT, R4, RZ, PT ;  /* 0x000000ff0400720c */ /* 0x000fe20003f25270 */
[----:B---3--:R-:W-:Y:S01]  /*18490*/  IMAD R3, R8, 0x8, R2 ;  /* 0x0000000808037824 */ /* 0x008fe200078e0202 */
[----:B------:R-:W-:-:S04]  /*184a0*/  SHF.L.U32 R2, R7, 0x1f, RZ ;  /* 0x0000001f07027819 */ /* 0x000fc800000006ff */
[----:B------:R-:W1:Y:S02]  /*184b0*/  SYNCS.PHASECHK.TRANS64.TRYWAIT P0, [R3+URZ+0x38840], R2 ;  /* 0x03884002030075a7 */ /* 0x000e64000800017f */
[----:B-1----:R-:W-:Y:S05]  /*184c0*/  @!P0 BRA `(.L_x_3307) ;  /* 0x0000005000248947 */ /* 0x002fea0003800000 */
.L_x_3422:
[----:B------:R-:W-:Y:S05]  /*184d0*/  BSYNC B3 ;  /* 0x0000000000037941 */ /* 0x000fea0003800000 */
.L_x_3306:
[----:B------:R-:W-:Y:S04]  /*184e0*/  BSSY B3, `(.L_x_3308) ;  /* 0x0000009000037945 */ /* 0x000fe80003800000 */
[----:B------:R-:W-:Y:S05]  /*184f0*/  @P1 BRA `(.L_x_3309) ;  /* 0x00000000001c1947 */ /* 0x000fea0003800000 */
[----:B------:R-:W3:Y:S01]  /*18500*/  S2R R5, SR_TID.X ;  /* 0x0000000000057919 */ /* 0x000ee20000002100 */
[----:B------:R-:W-:-:S04]  /*18510*/  IMAD.MOV.U32 R4, RZ, RZ, 0x2000 ;  /* 0x00002000ff047424 */ /* 0x000fc800078e00ff */
[----:B------:R4:W-:Y:S01]  /*18520*/  SYNCS.ARRIVE.TRANS64 RZ, [R3+URZ+0x38830], R4 ;  /* 0x0388300403ff79a7 */ /* 0x0009e2000800003f */
[----:B---3--:R-:W-:-:S04]  /*18530*/  LOP3.LUT R5, R5, 0x1f, RZ, 0xc0, !PT ;  /* 0x0000001f05057812 */ /* 0x008fc800078ec0ff */
[----:B------:R-:W-:-:S13]  /*18540*/  ISETP.NE.AND P0, PT, R5, RZ, PT ;  /* 0x000000ff0500720c */ /* 0x000fda0003f05270 */
[----:B----4-:R-:W-:Y:S05]  /*18550*/  @!P0 BRA `(.L_x_3309) ;  /* 0x0000000000048947 */ /* 0x010fea0003800000 */
[----:B------:R-:W-:Y:S01]  /*18560*/  BPT.TRAP 0x1 ;  /* 0x000000040000795c */ /* 0x000fe20000300000 */
.L_x_3309:
[----:B------:R-:W-:Y:S05]  /*18570*/  BSYNC B3 ;  /* 0x0000000000037941 */ /* 0x000fea0003800000 */
.L_x_3308:
[----:B0-----:R-:W3:Y:S04]  /*18580*/  LDL R8, [R1] ;  /* 0x0000000001087983 */ /* 0x001ee80000100800 */
        /* <DEDUP_REMOVED lines=13> */
.L_x_3310:
        /* <DEDUP_REMOVED lines=13> */
.L_x_3423:
[----:B------:R-:W-:Y:S05]  /*18730*/  BSYNC B3 ;  /* 0x0000000000037941 */ /* 0x000fea0003800000 */
.L_x_3311:
        /* <DEDUP_REMOVED lines=11> */
.L_x_3314:
[----:B------:R-:W-:Y:S05]  /*187f0*/  BSYNC B3 ;  /* 0x0000000000037941 */ /* 0x000fea0003800000 */
.L_x_3313:
[----:B------:R-:W3:Y:S04]  /*18800*/  LDL R4, [R1] ;  /* 0x0000000001047983 */ /* 0x000ee80000100800 */
        /* <DEDUP_REMOVED lines=10> */
.L_x_3315:
        /* <DEDUP_REMOVED lines=15> */
.L_x_3316:
        /* <DEDUP_REMOVED lines=15> */
.L_x_3317:
        /* <DEDUP_REMOVED lines=15> */
.L_x_3318:
        /* <DEDUP_REMOVED lines=15> */
.L_x_3319:
        /* <DEDUP_REMOVED lines=15> */
.L_x_3320:
        /* <DEDUP_REMOVED lines=15> */
.L_x_3321:
        /* <DEDUP_REMOVED lines=15> */
.L_x_3322:
        /* <DEDUP_REMOVED lines=10> */
.L_x_3304:
[----:B------:R-:W-:Y:S05]  /*18fe0*/  BSYNC B1 ;  /* 0x0000000000017941 */ /* 0x000fea0003800000 */
.L_x_3303:
[----:B------:R-:W3:Y:S02]  /*18ff0*/  LDL R4, [R1+0x24] ;  /* 0x0000240001047983 */ /* 0x000ee40000100800 */
[----:B---3--:R-:W-:-:S07]  /*19000*/  VIADD R0, R4, 0xfffffffd ;  /* 0xfffffffd04007836 */ /* 0x008fce0000000000 */
.L_x_3302:
[----:B------:R-:W-:Y:S05]  /*19010*/  BSYNC B2 ;  /* 0x0000000000027941 */ /* 0x000fea0003800000 */
.L_x_3301:
[----:B------:R-:W3:Y:S01]  /*19020*/  LDL.LU R2, [R1+0x24] ;  /* 0x0000240001027983 */ /* 0x000ee20000300800 */
[----:B------:R-:W-:Y:S01]  /*19030*/  VIADD R6, R6, 0xfffffffe ;  /* 0xfffffffe06067836 */ /* 0x000fe20000000000 */
[----:B---3--:R-:W-:-:S04]  /*19040*/  LOP3.LUT R2, RZ, R2, RZ, 0x33, !PT ;  /* 0x00000002ff027212 */ /* 0x008fc800078e33ff */
[----:B------:R-:W-:-:S13]  /*19050*/  ISETP.NE.AND P0, PT, R6, R2, PT ;  /* 0x000000020600720c */ /* 0x000fda0003f05270 */
[----:B------:R-:W-:Y:S05]  /*19060*/  @!P0 BRA `(.L_x_3300) ;  /* 0x0000001c00008947 */ /* 0x000fea0003800000 */
.L_x_3363:
        /* <DEDUP_REMOVED lines=36> */
.L_x_3325:
        /* <DEDUP_REMOVED lines=9> */
.L_x_3424:
[----:B------:R-:W-:Y:S05]  /*19340*/  BSYNC B2 ;  /* 0x0000000000027941 */ /* 0x000fea0003800000 */
.L_x_3326:
[----:B------:R-:W-:Y:S04]  /*19350*/  BSSY B2, `(.L_x_3328) ;  /* 0x0000009000027945 */ /* 0x000fe80003800000 */
[----:B------:R-:W-:Y:S05]  /*19360*/  @P1 BRA `(.L_x_3329) ;  /* 0x00000000001c1947 */ /* 0x000fea0003800000 */
[----:B------:R-:W1:Y:S01]  /*19370*/  S2R R5, SR_TID.X ;  /* 0x0000000000057919 */ /* 0x000e620000002100 */
[----:B------:R-:W-:-:S04]  /*19380*/  IMAD.MOV.U32 R3, RZ, RZ, 0x2000 ;  /* 0x00002000ff037424 */ /* 0x000fc800078e00ff */
[----:B------:R3:W-:Y:S01]  /*19390*/  SYNCS.ARRIVE.TRANS64 RZ, [R4+URZ+0x38830], R3 ;  /* 0x0388300304ff79a7 */ /* 0x0007e2000800003f */
[----:B-1----:R-:W-:-:S04]  /*193a0*/  LOP3.LUT R5, R5, 0x1f, RZ, 0xc0, !PT ;  /* 0x0000001f05057812 */ /* 0x002fc800078ec0ff */
[----:B------:R-:W-:-:S13]  /*193b0*/  ISETP.NE.AND P0, PT, R5, RZ, PT ;  /* 0x000000ff0500720c */ /* 0x000fda0003f05270 */
[----:B---3--:R-:W-:Y:S05]  /*193c0*/  @!P0 BRA `(.L_x_3329) ;  /* 0x0000000000048947 */ /* 0x008fea0003800000 */
[----:B------:R-:W-:Y:S01]  /*193d0*/  BPT.TRAP 0x1 ;  /* 0x000000040000795c */ /* 0x000fe20000300000 */
.L_x_3329:
[----:B------:R-:W-:Y:S05]  /*193e0*/  BSYNC B2 ;  /* 0x0000000000027941 */ /* 0x000fea0003800000 */
.L_x_3328:
[----:B------:R-:W3:Y:S04]  /*193f0*/  LDL R3, [R1] ;  /* 0x0000000001037983 */ /* 0x000ee80000100800 */
        /* <DEDUP_REMOVED lines=12> */
.L_x_3330:
        /* <DEDUP_REMOVED lines=13> */
.L_x_3425:
[----:B------:R-:W-:Y:S05]  /*19590*/  BSYNC B2 ;  /* 0x0000000000027941 */ /* 0x000fea0003800000 */
.L_x_3331:
        /* <DEDUP_REMOVED lines=11> */
.L_x_3334:
[----:B------:R-:W-:Y:S05]  /*19650*/  BSYNC B2 ;  /* 0x0000000000027941 */ /* 0x000fea0003800000 */
.L_x_3333:
[----:B------:R-:W3:Y:S01]  /*19660*/  LDL R5, [R1] ;  /* 0x0000000001057983 */ /* 0x000ee20000100800 */
        /* <DEDUP_REMOVED lines=9> */
.L_x_3335:
        /* <DEDUP_REMOVED lines=15> */
.L_x_3336:
        /* <DEDUP_REMOVED lines=15> */
.L_x_3337:
        /* <DEDUP_REMOVED lines=15> */
.L_x_3338:
        /* <DEDUP_REMOVED lines=15> */
.L_x_3339:
        /* <DEDUP_REMOVED lines=15> */
.L_x_3340:
        /* <DEDUP_REMOVED lines=15> */
.L_x_3341:
        /* <DEDUP_REMOVED lines=15> */
.L_x_3342:
        /* <DEDUP_REMOVED lines=10> */
.L_x_3324:
[----:B------:R-:W-:Y:S05]  /*19e30*/  BSYNC B1 ;  /* 0x0000000000017941 */ /* 0x000fea0003800000 */
.L_x_3323:
[----:B------:R-:W3:Y:S01]  /*19e40*/  LDL R2, [R1+0x4] ;  /* 0x0000040001027983 */ /* 0x000ee20000100800 */
[----:B------:R-:W-:Y:S01]  /*19e50*/  VIADD R7, R7, 0x1 ;  /* 0x0000000107077836 */ /* 0x000fe20000000000 */
[----:B------:R-:W-:Y:S04]  /*19e60*/  BSSY B1, `(.L_x_3343) ;  /* 0x00000dc000017945 */ /* 0x000fe80003800000 */
[----:B------:R-:W-:-:S04]  /*19e70*/  ISETP.NE.AND P0, PT, R7, 0x2, PT ;  /* 0x000000020700780c */ /* 0x000fc80003f05270 */
[----:B------:R-:W-:Y:S02]  /*19e80*/  SEL R9, R7, RZ, P0 ;  /* 0x000000ff07097207 */ /* 0x000fe40000000000 */
[----:B---3--:R-:W-:Y:S02]  /*19e90*/  LOP3.LUT P2, RZ, R2, 0x1, RZ, 0xc0, !PT ;  /* 0x0000000102ff7812 */ /* 0x008fe4000784c0ff */
[----:B------:R-:W-:-:S04]  /*19ea0*/  SEL R2, RZ, 0x1, P0 ;  /* 0x00000001ff027807 */ /* 0x000fc80000000000 */
[----:B------:R-:W-:Y:S01]  /*19eb0*/  LOP3.LUT R8, R6, R2, RZ, 0x3c, !PT ;  /* 0x0000000206087212 */ /* 0x000fe200078e3cff */
        /* <DEDUP_REMOVED lines=28> */
.L_x_3345:
[----:B------:R-:W3:Y:S01]  /*1a080*/  LDL R2, [R1] ;  /* 0x0000000001027983 */ /* 0x000ee20000100800 */
[----:B------:R-:W-:Y:S01]  /*1a090*/  SHF.L.U32 R3, R8, 0x1f, RZ ;  /* 0x0000001f08037819 */ /* 0x000fe200000006ff */
[----:B------:R-:W-:Y:S01]  /*1a0a0*/  BSSY B2, `(.L_x_3346) ;  /* 0x0000007000027945 */ /* 0x000fe20003800000 */
[----:B-1----:R-:W1:Y:S02]  /*1a0b0*/  S2R R4, SR_TID.X ;  /* 0x0000000000047919 */ /* 0x002e640000002100 */
[----:B-1----:R-:W-:-:S04]  /*1a0c0*/  LOP3.LUT R4, R4, 0x7f, RZ, 0xc0, !PT ;  /* 0x0000007f04047812 */ /* 0x002fc800078ec0ff */
[----:B------:R-:W-:Y:S01]  /*1a0d0*/  ISETP.NE.AND P1, PT, R4, RZ, PT ;  /* 0x000000ff0400720c */ /* 0x000fe20003f25270 */
[----:B---3--:R-:W-:-:S04]  /*1a0e0*/  IMAD R2, R9, 0x8, R2 ;  /* 0x0000000809027824 */ /* 0x008fc800078e0202 */
[----:B------:R-:W1:Y:S02]  /*1a0f0*/  SYNCS.PHASECHK.TRANS64.TRYWAIT P0, [R2+URZ+0x38840], R3 ;  /* 0x03884003020075a7 */ /* 0x000e64000800017f */
[----:B-1----:R-:W-:Y:S06]  /*1a100*/  @!P0 BRA `(.L_x_3347) ;  /* 0x0000003400648947 */ /* 0x002fec0003800000 */
.L_x_3426:
[----:B------:R-:W-:Y:S05]  /*1a110*/  BSYNC B2 ;  /* 0x0000000000027941 */ /* 0x000fea0003800000 */
.L_x_3346:
        /* <DEDUP_REMOVED lines=9> */
.L_x_3349:
[----:B------:R-:W-:Y:S05]  /*1a1b0*/  BSYNC B2 ;  /* 0x0000000000027941 */ /* 0x000fea0003800000 */
.L_x_3348:
        /* <DEDUP_REMOVED lines=14> */
.L_x_3350:
        /* <DEDUP_REMOVED lines=13> */
.L_x_3427:
[----:B------:R-:W-:Y:S05]  /*1a370*/  BSYNC B2 ;  /* 0x0000000000027941 */ /* 0x000fea0003800000 */
.L_x_3351:
        /* <DEDUP_REMOVED lines=11> */
.L_x_3354:
[----:B------:R-:W-:Y:S05]  /*1a430*/  BSYNC B2 ;  /* 0x0000000000027941 */ /* 0x000fea0003800000 */
.L_x_3353:
        /* <DEDUP_REMOVED lines=11> */
.L_x_3355:
        /* <DEDUP_REMOVED lines=15> */
.L_x_3356:
        /* <DEDUP_REMOVED lines=15> */
.L_x_3357:
        /* <DEDUP_REMOVED lines=15> */
.L_x_3358:
        /* <DEDUP_REMOVED lines=15> */
.L_x_3359:
        /* <DEDUP_REMOVED lines=15> */
.L_x_3360:
        /* <DEDUP_REMOVED lines=15> */
.L_x_3361:
        /* <DEDUP_REMOVED lines=15> */
.L_x_3362:
        /* <DEDUP_REMOVED lines=10> */
.L_x_3344:
[----:B------:R-:W-:Y:S05]  /*1ac20*/  BSYNC B1 ;  /* 0x0000000000017941 */ /* 0x000fea0003800000 */
.L_x_3343:
[----:B------:R-:W3:Y:S01]  /*1ac30*/  LDL R5, [R1+0x20] ;  /* 0x0000200001057983 */ /* 0x000ee20000100800 */
[----:B------:R-:W-:Y:S01]  /*1ac40*/  VIADD R0, R0, 0xfffffffe ;  /* 0xfffffffe00007836 */ /* 0x000fe20000000000 */
[----:B---3--:R-:W-:-:S13]  /*1ac50*/  ISETP.GT.AND P0, PT, R6, R5, PT ;  /* 0x000000050600720c */ /* 0x008fda0003f04270 */
[----:B------:R-:W-:Y:S05]  /*1ac60*/  @P0 BRA `(.L_x_3363) ;  /* 0xffffffe400000947 */ /* 0x000fea000383ffff */
.L_x_3300:
[----:B------:R-:W-:Y:S05]  /*1ac70*/  BSYNC B0 ;  /* 0x0000000000007941 */ /* 0x000fea0003800000 */
.L_x_3299:
        /* <DEDUP_REMOVED lines=24> */
.L_x_3365:
[----:B------:R-:W-:Y:S05]  /*1ae00*/  BSYNC B0 ;  /* 0x0000000000007941 */ /* 0x000fea0003800000 */
.L_x_3364:
[----:B------:R-:W-:-:S05]  /*1ae10*/  SEL R0, R0, RZ, P0 ;  /* 0x000000ff00007207 */ /* 0x000fca0000000000 */
[----:B------:R3:W-:Y:S02]  /*1ae20*/  STL [R1+0x8], R0 ;  /* 0x0000080001007387 */ /* 0x0007e40000100800 */
.L_x_3261:
[----:B------:R-:W-:Y:S05]  /*1ae30*/  BSYNC B7 ;  /* 0x0000000000077941 */ /* 0x000fea0003800000 */
.L_x_3259:
        /* <DEDUP_REMOVED lines=10> */
[----:B------:R3:W-:Y:S01]  /*1aee0*/  STL [R1], R0 ;  /* 0x0000000001007387 */ /* 0x0007e20000100800 */
[----:B------:R-:W-:Y:S06]  /*1aef0*/  BAR.ARV 0x4, 0x180 ;  /* 0x0106000000007b1d */ /* 0x000fec0000002000 */
[----:B------:R-:W-:Y:S05]  /*1af00*/  BRA `(.L_x_3367) ;  /* 0x0000000800d87947 */ /* 0x000fea0003800000 */
.L_x_3366:
[----:B------:R-:W3:Y:S01]  /*1af10*/  S2R R6, SR_TID.X ;  /* 0x0000000000067919 */ /* 0x000ee20000002100 */
[----:B------:R-:W-:Y:S01]  /*1af20*/  UMOV UR4, 0xffffffff ;  /* 0xffffffff00047882 */ /* 0x000fe20000000000 */
[----:B---3--:R-:W-:-:S04]  /*1af30*/  LOP3.LUT R6, R6, 0x1f, RZ, 0xc0, !PT ;  /* 0x0000001f06067812 */ /* 0x008fc800078ec0ff */
[----:B------:R-:W-:Y:S01]  /*1af40*/  ISETP.NE.AND P0, PT, R6, 0x1f, PT ;  /* 0x0000001f0600780c */ /* 0x000fe20003f05270 */
[----:B------:R-:W-:-:S12]  /*1af50*/  BRA.DIV UR4, `(.L_x_3368) ;  /* 0x0000002604f87947 */ /* 0x000fd8000b800000 */
[----:B------:R-:W-:Y:S01]  /*1af60*/  IMAD.IADD R0, R19, 0x1, R6 ;  /* 0x0000000113007824 */ /* 0x000fe200078e0206 */
[----:B------:R-:W-:-:S04]  /*1af70*/  ULDC UR4, c[0x0][0xd3c] ;  /* 0x00034f0000047ab9 */ /* 0x000fc80000000800 */
[----:B------:R-:W-:-:S13]  /*1af80*/  ISETP.GE.OR P1, PT, R0, UR4, !P0 ;  /* 0x0000000400007c0c */ /* 0x000fda000c726670 */
[----:B-1----:R-:W1:Y:S02]  /*1af90*/  @!P1 LDC.64 R2, c[0x0][0xd80] ;  /* 0x00036000ff029b82 */ /* 0x002e640000000a00 */
[----:B-1----:R-:W-:-:S06]  /*1afa0*/  @!P1 IMAD.WIDE R2, R0, 0x4, R2 ;  /* 0x0000000400029825 */ /* 0x002fcc00078e0202 */
[----:B------:R1:W3:Y:S01]  /*1afb0*/  @!P1 LDG.E R3, desc[UR38][R2.64] ;  /* 0x0000002602039981 */ /* 0x0002e2000c1e1900 */
[C---:B------:R-:W-:Y:S02]  /*1afc0*/  ISETP.GE.U32.AND P2, PT, R6.reuse, 0x2, PT ;  /* 0x000000020600780c */ /* 0x040fe40003f46070 */
[C---:B------:R-:W-:Y:S01]  /*1afd0*/  ISETP.GE.U32.AND P3, PT, R6.reuse, 0x4, PT ;  /* 0x000000040600780c */ /* 0x040fe20003f66070 */
[----:B------:R-:W-:Y:S01]  /*1afe0*/  SHFL.IDX PT, R0, R16, RZ, 0x1f ;  /* 0x00001fff10007589 */ /* 0x000fe200000e0000 */
[C---:B------:R-:W-:Y:S02]  /*1aff0*/  ISETP.GE.U32.AND P4, PT, R6.reuse, 0x8, PT ;  /* 0x000000080600780c */ /* 0x040fe40003f86070 */
[C---:B------:R-:W-:Y:S01]  /*1b000*/  ISETP.GE.U32.AND P5, PT, R6.reuse, 0x10, PT ;  /* 0x000000100600780c */ /* 0x040fe20003fa6070 */
[----:B------:R-:W-:Y:S01]  /*1b010*/  SHFL.IDX PT, R5, R16, 0x1, 0x1f ;  /* 0x00201f0010057f89 */ /* 0x000fe200000e0000 */
[----:B-1----:R-:W-:Y:S02]  /*1b020*/  IMAD.MOV.U32 R2, RZ, RZ, RZ ;  /* 0x000000ffff027224 */ /* 0x002fe400078e00ff */
[----:B---3--:R-:W-:Y:S01]  /*1b030*/  @!P1 IMAD.MOV.U32 R2, RZ, RZ, R3 ;  /* 0x000000ffff029224 */ /* 0x008fe200078e0003 */
        /* <DEDUP_REMOVED lines=16> */
[----:B------:R1:W3:Y:S02]  /*1b140*/  SHFL.IDX PT, R16, R3, 0x1f, 0x1f ;  /* 0x03e01f0003107f89 */ /* 0x0002e400000e0000 */
.L_x_3437:
[----:B------:R-:W-:Y:S02]  /*1b150*/  ULDC UR4, c[0x0][0xd38] ;  /* 0x00034e0000047ab9 */ /* 0x000fe40000000800 */
[----:B------:R-:W-:-:S04]  /*1b160*/  IMAD.U32 R4, RZ, RZ, UR4 ;  /* 0x00000004ff047e24 */ /* 0x000fc8000f8e00ff */
[----:B---3--:R-:W-:-:S04]  /*1b170*/  IMAD R16, R16, R4, RZ ;  /* 0x0000000410107224 */ /* 0x008fc800078e02ff */
[----:B------:R-:W-:-:S05]  /*1b180*/  IMAD.IADD R5, R5, 0x1, R16 ;  /* 0x0000000105057824 */ /* 0x000fca00078e0210 */
[----:B------:R-:W-:-:S13]  /*1b190*/  ISETP.GT.AND P6, PT, R5, R0, PT ;  /* 0x000000000500720c */ /* 0x000fda0003fc4270 */
[----:B------:R-:W-:Y:S05]  /*1b1a0*/  @P6 BRA `(.L_x_3369) ;  /* 0x00000000009c6947 */ /* 0x000fea0003800000 */
.L_x_3374:
[----:B------:R-:W3:Y:S01]  /*1b1b0*/  LDC R2, c[0x0][0xd3c] ;  /* 0x00034f00ff027b82 */ /* 0x000ee20000000800 */
[----:B------:R-:W-:-:S05]  /*1b1c0*/  VIADD R19, R19, 0x1f ;  /* 0x0000001f13137836 */ /* 0x000fca0000000000 */
[----:B---3--:R-:W-:-:S13]  /*1b1d0*/  ISETP.GE.AND P6, PT, R19, R2, PT ;  /* 0x000000021300720c */ /* 0x008fda0003fc6270 */
[----:B------:R-:W-:Y:S05]  /*1b1e0*/  @P6 BRA `(.L_x_3370) ;  /* 0x0000000400d46947 */ /* 0x000fea0003800000 */
[----:B-1----:R-:W1:Y:S01]  /*1b1f0*/  S2R R3, SR_TID.X ;  /* 0x0000000000037919 */ /* 0x002e620000002100 */
[----:B------:R-:W-:Y:S01]  /*1b200*/  BSSY B0, `(.L_x_3371) ;  /* 0x0000009000007945 */ /* 0x000fe20003800000 */
[----:B-1----:R-:W-:-:S05]  /*1b210*/  LOP3.LUT R3, R3, 0x1f, RZ, 0xc0, !PT ;  /* 0x0000001f03037812 */ /* 0x002fca00078ec0ff */
[----:B------:R-:W-:-:S05]  /*1b220*/  IMAD.IADD R4, R19, 0x1, R3 ;  /* 0x0000000113047824 */ /* 0x000fca00078e0203 */
[----:B------:R-:W-:Y:S01]  /*1b230*/  ISETP.GE.OR P6, PT, R4, R2, !P0 ;  /* 0x000000020400720c */ /* 0x000fe200047c6670 */
[----:B------:R-:W-:-:S12]  /*1b240*/  IMAD.MOV.U32 R2, RZ, RZ, RZ ;  /* 0x000000ffff027224 */ /* 0x000fd800078e00ff */
[----:B------:R-:W-:Y:S05]  /*1b250*/  @P6 BRA `(.L_x_3372) ;  /* 0x00000000000c6947 */ /* 0x000fea0003800000 */
[----:B------:R-:W1:Y:S02]  /*1b260*/  LDC.64 R2, c[0x0][0xd80] ;  /* 0x00036000ff027b82 */ /* 0x000e640000000a00 */
[----:B-1----:R-:W-:-:S06]  /*1b270*/  IMAD.WIDE R2, R4, 0x4, R2 ;  /* 0x0000000404027825 */ /* 0x002fcc00078e0202 */
[----:B------:R1:W5:Y:S02]  /*1b280*/  LDG.E R2, desc[UR38][R2.64] ;  /* 0x0000002602027981 */ /* 0x000364000c1e1900 */
.L_x_3372:
[----:B------:R-:W-:Y:S05]  /*1b290*/  BSYNC B0 ;  /* 0x0000000000007941 */ /* 0x000fea0003800000 */
.L_x_3371:
[----:B------:R-:W-:-:S03]  /*1b2a0*/  UMOV UR4, 0xffffffff ;  /* 0xffffffff00047882 */ /* 0x000fc60000000000 */
[----:B------:R-:W-:Y:S05]  /*1b2b0*/  BRA.DIV UR4, `(.L_x_3373) ;  /* 0x0000002a045c7947 */ /* 0x000fea000b800000 */
[----:B-1---5:R-:W1:Y:S02]  /*1b2c0*/  SHFL.UP PT, R3, R2, 0x1, RZ ;  /* 0x0420000002037989 */ /* 0x022e6400000e00ff */
        /* <DEDUP_REMOVED lines=15> */
.L_x_3445:
[----:B------:R-:W-:Y:S02]  /*1b3c0*/  ULDC UR4, c[0x0][0xd38] ;  /* 0x00034e0000047ab9 */ /* 0x000fe40000000800 */
[----:B------:R-:W-:-:S04]  /*1b3d0*/  IMAD.U32 R4, RZ, RZ, UR4 ;  /* 0x00000004ff047e24 */ /* 0x000fc8000f8e00ff */
[----:B---3--:R-:W-:-:S04]  /*1b3e0*/  IMAD R16, R16, R4, RZ ;  /* 0x0000000410107224 */ /* 0x008fc800078e02ff */
[----:B------:R-:W-:-:S05]  /*1b3f0*/  IMAD.IADD R5, R16, 0x1, R5 ;  /* 0x0000000110057824 */ /* 0x000fca00078e0205 */
[----:B------:R-:W-:-:S13]  /*1b400*/  ISETP.GT.AND P6, PT, R5, R0, PT ;  /* 0x000000000500720c */ /* 0x000fda0003fc4270 */
[----:B------:R-:W-:Y:S05]  /*1b410*/  @!P6 BRA `(.L_x_3374) ;  /* 0xfffffffc0064e947 */ /* 0x000fea000383ffff */
.L_x_3369:
[----:B------:R-:W-:Y:S01]  /*1b420*/  IMAD.IADD R16, R5, 0x1, -R16 ;  /* 0x0000000105107824 */ /* 0x000fe200078e0a10 */
[----:B------:R-:W-:-:S03]  /*1b430*/  UMOV UR4, 0xffffffff ;  /* 0xffffffff00047882 */ /* 0x000fc60000000000 */
[----:B------:R-:W-:-:S05]  /*1b440*/  IMAD R5, R3, R4, R16 ;  /* 0x0000000403057224 */ /* 0x000fca00078e0210 */
[----:B------:R-:W-:Y:S01]  /*1b450*/  ISETP.GT.AND P6, PT, R5, R0, PT ;  /* 0x000000000500720c */ /* 0x000fe20003fc4270 */
[----:B------:R-:W-:-:S12]  /*1b460*/  BRA.DIV UR4, `(.L_x_3375) ;  /* 0x0000002a04c87947 */ /* 0x000fd8000b800000 */
[----:B------:R-:W-:-:S04]  /*1b470*/  VOTE.ANY R5, PT, !P6 ;  /* 0x0000000000057806 */ /* 0x000fc800070e0100 */
[----:B------:R-:W3:Y:S02]  /*1b480*/  POPC R6, R5 ;  /* 0x0000000500067309 */ /* 0x000ee40000000000 */
[----:B---3--:R3:W4:Y:S02]  /*1b490*/  SHFL.IDX PT, R17, R2, R6, 0x1f ;  /* 0x00001f0602117589 */ /* 0x00872400000e0000 */
.L_x_3449:
[----:B------:R-:W-:Y:S01]  /*1b4a0*/  ISETP.NE.AND P0, PT, R5, RZ, PT ;  /* 0x000000ff0500720c */ /* 0x000fe20003f05270 */
[----:B------:R-:W-:-:S12]  /*1b4b0*/  IMAD.MOV.U32 R5, RZ, RZ, RZ ;  /* 0x000000ffff057224 */ /* 0x000fd800078e00ff */
[----:B------:R-:W-:Y:S05]  /*1b4c0*/  @!P0 BRA `(.L_x_3376) ;  /* 0x0000000000148947 */ /* 0x000fea0003800000 */
[----:B------:R-:W-:Y:S01]  /*1b4d0*/  UMOV UR4, 0xffffffff ;  /* 0xffffffff00047882 */ /* 0x000fe20000000000 */
[----:B------:R-:W-:Y:S02]  /*1b4e0*/  VIADD R12, R6, 0xffffffff ;  /* 0xffffffff060c7836 */ /* 0x000fe40000000000 */
[----:B------:R-:W-:Y:S05]  /*1b4f0*/  BRA.DIV UR4, `(.L_x_3377) ;  /* 0x0000002a04ec7947 */ /* 0x000fea000b800000 */
[----:B-1----:R1:W0:Y:S02]  /*1b500*/  SHFL.IDX PT, R3, R3, R12, 0x1f ;  /* 0x00001f0c03037589 */ /* 0x00222400000e0000 */
.L_x_3452:
[----:B0-----:R-:W-:-:S07]  /*1b510*/  IMAD.MOV.U32 R5, RZ, RZ, R3 ;  /* 0x000000ffff057224 */ /* 0x001fce00078e0003 */
.L_x_3376:
[----:B-1-3--:R-:W1:Y:S01]  /*1b520*/  LDC.64 R2, c[0x0][0xd90] ;  /* 0x00036400ff027b82 */ /* 0x00ae620000000a00 */
[----:B------:R-:W-:-:S04]  /*1b530*/  IMAD.IADD R19, R6, 0x1, R19 ;  /* 0x0000000106137824 */ /* 0x000fc800078e0213 */
[----:B-1----:R-:W-:-:S05]  /*1b540*/  IMAD.WIDE R2, R19, 0x4, R2 ;  /* 0x0000000413027825 */ /* 0x002fca00078e0202 */
[----:B0-2---:R-:W4:Y:S01]  /*1b550*/  LDG.E R7, desc[UR38][R2.64] ;  /* 0x0000002602077981 */ /* 0x005f22000c1e1900 */
[----:B------:R-:W-:-:S04]  /*1b560*/  IMAD R16, R5, R4, R16 ;  /* 0x0000000405107224 */ /* 0x000fc800078e0210 */
[----:B------:R-:W-:Y:S02]  /*1b570*/  IMAD.IADD R0, R0, 0x1, -R16 ;  /* 0x0000000100007824 */ /* 0x000fe400078e0a10 */
[----:B----4-:R-:W-:-:S05]  /*1b580*/  IMAD R6, R17, R7, RZ ;  /* 0x0000000711067224 */ /* 0x010fca00078e02ff */
        /* <DEDUP_REMOVED lines=48> */
[C---:B------:R-:W-:Y:S01]  /*1b890*/  LOP3.LUT R3, R0.reuse, R4, RZ, 0x3c, !PT ;  /* 0x0000000400037212 */ /* 0x040fe200078e3cff */
[----:B------:R-:W-:-:S03]  /*1b8a0*/  IMAD.IADD R0, R0, 0x1, R5 ;  /* 0x0000000100007824 */ /* 0x000fc600078e0205 */
[----:B------:R-:W-:-:S07]  /*1b8b0*/  ISETP.GE.AND P2, PT, R3, RZ, PT ;  /* 0x000000ff0300720c */ /* 0x000fce0003f46270 */
        /* <DEDUP_REMOVED lines=8> */
.L_x_3370:
[----:B------:R-:W-:Y:S01]  /*1b940*/  UMOV UR4, URZ ;  /* 0x0000003f00047c82 */ /* 0x000fe20008000000 */
[----:B------:R-:W-:Y:S01]  /*1b950*/  UMOV UR5, URZ ;  /* 0x0000003f00057c82 */ /* 0x000fe20008000000 */
[----:B------:R-:W-:Y:S01]  /*1b960*/  ULDC UR6, c[0x0][0xd3c] ;  /* 0x00034f0000067ab9 */ /* 0x000fe20000000800 */
[----:B------:R-:W-:Y:S02]  /*1b970*/  IMAD.MOV.U32 R16, RZ, RZ, R0 ;  /* 0x000000ffff107224 */ /* 0x000fe400078e0000 */
[----:B------:R-:W-:Y:S02]  /*1b980*/  IMAD.U32 R17, RZ, RZ, UR4 ;  /* 0x00000004ff117e24 */ /* 0x000fe4000f8e00ff */
[----:B------:R-:W-:Y:S02]  /*1b990*/  IMAD.U32 R18, RZ, RZ, UR5 ;  /* 0x00000005ff127e24 */ /* 0x000fe4000f8e00ff */
[----:B------:R-:W-:-:S07]  /*1b9a0*/  IMAD.U32 R19, RZ, RZ, UR6 ;  /* 0x00000006ff137e24 */ /* 0x000fce000f8e00ff */
.L_x_3378:
[----:B-1----:R1:W3:Y:S01]  /*1b9b0*/  LDL R3, [R1] ;  /* 0x0000000001037983 */ /* 0x0022e20000100800 */
[----:B------:R-:W4:Y:S01]  /*1b9c0*/  S2R R0, SR_TID.X ;  /* 0x0000000000007919 */ /* 0x000f220000002100 */
[----:B------:R-:W-:Y:S05]  /*1b9d0*/  WARPSYNC.ALL ;  /* 0x0000000000007948 */ /* 0x000fea0003800000 */
[----:B----4-:R-:W-:Y:S01]  /*1b9e0*/  LOP3.LUT R0, R0, 0x1f, RZ, 0xc0, !PT ;  /* 0x0000001f00007812 */ /* 0x010fe200078ec0ff */
[----:B------:R-:W-:Y:S03]  /*1b9f0*/  BAR.SYNC.DEFER_BLOCKING 0x4, 0x180 ;  /* 0x0106000000007b1d */ /* 0x000fe60000010000 */
[----:B------:R-:W-:-:S13]  /*1ba00*/  ISETP.NE.AND P0, PT, R0, RZ, PT ;  /* 0x000000ff0000720c */ /* 0x000fda0003f05270 */
[----:B------:R-:W3:Y:S01]  /*1ba10*/  @!P0 S2R R0, SR_CgaCtaId ;  /* 0x0000000000008919 */ /* 0x000ee20000008800 */
[----:B------:R-:W-:-:S04]  /*1ba20*/  @!P0 MOV R2, 0x400 ;  /* 0x0000040000028802 */ /* 0x000fc80000000f00 */
[----:B---3--:R-:W-:-:S05]  /*1ba30*/  @!P0 LEA R3, R0, R2, 0x18 ;  /* 0x0000000200038211 */ /* 0x008fca00078ec0ff */
[----:B------:R1:W-:Y:S04]  /*1ba40*/  @!P0 STS.128 [R3+0x388d0], R16 ;  /* 0x0388d01003008388 */ /* 0x0003e80000000c00 */
[----:B------:R1:W-:Y:S01]  /*1ba50*/  @!P0 STL [R1], R3 ;  /* 0x0000000301008387 */ /* 0x0003e20000100800 */
[----:B------:R-:W-:Y:S06]  /*1ba60*/  BAR.ARV 0x5, 0x180 ;  /* 0x0146000000007b1d */ /* 0x000fec0000002000 */
.L_x_3367:
[----:B------:R-:W-:Y:S02]  /*1ba70*/  ULDC UR4, c[0x0][0xd3c] ;  /* 0x00034f0000047ab9 */ /* 0x000fe40000000800 */
[----:B----4-:R-:W-:-:S13]  /*1ba80*/  ISETP.GE.AND P0, PT, R19, UR4, PT ;  /* 0x0000000413007c0c */ /* 0x010fda000bf06270 */
[----:B------:R-:W-:Y:S05]  /*1ba90*/  @!P0 BRA `(.L_x_3379) ;  /* 0xffffff8c00748947 */ /* 0x000fea000383ffff */
[----:B------:R-:W-:Y:S05]  /*1baa0*/  BSYNC B8 ;  /* 0x0000000000087941 */ /* 0x000fea0003800000 */
.L_x_3247:
        /* <DEDUP_REMOVED lines=12> */
.L_x_3453:
[----:B------:R-:W-:Y:S05]  /*1bb70*/  BSYNC B0 ;  /* 0x0000000000007941 */ /* 0x000fea0003800000 */
.L_x_3380:
[----:B------:R-:W-:-:S03]  /*1bb80*/  UMOV UR4, 0xffffffff ;  /* 0xffffffff00047882 */ /* 0x000fc60000000000 */
[----:B------:R-:W-:Y:S05]  /*1bb90*/  BRA.DIV UR4, `(.L_x_3382) ;  /* 0x0000002604807947 */ /* 0x000fea000b800000 */
[----:B------:R-:W1:Y:S02]  /*1bba0*/  S2R R2, SR_TID.X ;  /* 0x0000000000027919 */ /* 0x000e640000002100 */
[----:B-1----:R-:W-:-:S04]  /*1bbb0*/  SHF.R.U32.HI R2, RZ, 0x5, R2 ;  /* 0x00000005ff027819 */ /* 0x002fc80000011602 */
[----:B------:R-:W-:-:S05]  /*1bbc0*/  LOP3.LUT R2, R2, 0x3, RZ, 0xc0, !PT ;  /* 0x0000000302027812 */ /* 0x000fca00078ec0ff */
[----:B------:R1:W3:Y:S02]  /*1bbd0*/  SHFL.IDX PT, R14, R2, RZ, 0x1f ;  /* 0x00001fff020e7589 */ /* 0x0002e400000e0000 */
.L_x_3456:
[----:B---3--:R-:W-:Y:S01]  /*1bbe0*/  ISETP.NE.AND P0, PT, R14, RZ, PT ;  /* 0x000000ff0e00720c */ /* 0x008fe20003f05270 */
[----:B------:R-:W-:-:S12]  /*1bbf0*/  BSSY B0, `(.L_x_3383) ;  /* 0x0000027000007945 */ /* 0x000fd80003800000 */
[----:B------:R-:W-:Y:S05]  /*1bc00*/  @P0 BRA `(.L_x_3384) ;  /* 0x0000000000940947 */ /* 0x000fea0003800000 */
[----:B------:R-:W-:-:S03]  /*1bc10*/  UMOV UR4, 0xffffffff ;  /* 0xffffffff00047882 */ /* 0x000fc60000000000 */
[----:B------:R-:W-:Y:S05]  /*1bc20*/  BRA.DIV UR4, `(.L_x_3385) ;  /* 0x0000002604907947 */ /* 0x000fea000b800000 */
[----:B------:R-:W-:-:S13]  /*1bc30*/  ELECT P6, URZ, PT ;  /* 0x00000000003f782f */ /* 0x000fda00038c0000 */
.L_x_3459:
[----:B------:R-:W-:Y:S05]  /*1bc40*/  @!P6 BRA `(.L_x_3384) ;  /* 0x000000000084e947 */ /* 0x000fea0003800000 */
[----:B-1----:R-:W3:Y:S02]  /*1bc50*/  LDL.LU R2, [R1+0x64] ;  /* 0x0000640001027983 */ /* 0x002ee40000300800 */
[----:B---3--:R-:W-:-:S04]  /*1bc60*/  LOP3.LUT R2, R2, 0x2, RZ, 0xfc, !PT ;  /* 0x0000000202027812 */ /* 0x008fc800078efcff */
[----:B------:R-:W-:-:S13]  /*1bc70*/  ISETP.NE.AND P2, PT, R2, 0x3, PT ;  /* 0x000000030200780c */ /* 0x000fda0003f45270 */
[----:B------:R-:W-:Y:S05]  /*1bc80*/  @!P2 BRA `(.L_x_3386) ;  /* 0x000000000004a947 */ /* 0x000fea0003800000 */
[----:B------:R-:W-:Y:S01]  /*1bc90*/  BPT.TRAP 0x1 ;  /* 0x000000040000795c */ /* 0x000fe20000300000 */
.L_x_3386:
[----:B0-----:R-:W3:Y:S04]  /*1bca0*/  LDL R3, [R1+0x8] ;  /* 0x0000080001037983 */ /* 0x001ee80000100800 */
[----:B--2---:R-:W2:Y:S01]  /*1bcb0*/  LDL.LU R7, [R1+0x14] ;  /* 0x0000140001077983 */ /* 0x004ea20000300800 */
[----:B------:R-:W-:-:S04]  /*1bcc0*/  VIADD R2, R0, 0x38840 ;  /* 0x0003884000027836 */ /* 0x000fc80000000000 */
[C---:B---3--:R-:W-:Y:S02]  /*1bcd0*/  IMAD R6, R3.reuse, 0x8, R2 ;  /* 0x0000000803067824 */ /* 0x048fe400078e0202 */
[----:B------:R-:W-:Y:S01]  /*1bce0*/  VIADD R3, R3, 0x1 ;  /* 0x0000000103037836 */ /* 0x000fe20000000000 */
[----:B--2---:R-:W-:-:S04]  /*1bcf0*/  SHF.L.U32 R5, R7, 0x1f, RZ ;  /* 0x0000001f07057819 */ /* 0x004fc800000006ff */
        /* <DEDUP_REMOVED lines=8> */
.L_x_3460:
[----:B------:R-:W1:Y:S02]  /*1bd80*/  SYNCS.PHASECHK.TRANS64.TRYWAIT P0, [R7+URZ], R2 ;  /* 0x00000002070075a7 */ /* 0x000e64000800017f */
[----:B-1----:R-:W-:Y:S05]  /*1bd90*/  @!P0 BRA `(.L_x_3388) ;  /* 0x0000002400688947 */ /* 0x002fea0003800000 */
.L_x_3461:
[----:B------:R-:W-:Y:S05]  /*1bda0*/  @!P2 BRA `(.L_x_3389) ;  /* 0x000000000004a947 */ /* 0x000fea0003800000 */
[----:B------:R-:W-:Y:S01]  /*1bdb0*/  BPT.TRAP 0x1 ;  /* 0x000000040000795c */ /* 0x000fe20000300000 */
.L_x_3389:
[----:B------:R-:W2:Y:S01]  /*1bdc0*/  LDL.LU R4, [R1+0x8] ;  /* 0x0000080001047983 */ /* 0x000ea20000300800 */
[----:B------:R-:W-:-:S04]  /*1bdd0*/  VIADD R0, R0, 0x38860 ;  /* 0x0003886000007836 */ /* 0x000fc80000000000 */
[----:B--2---:R-:W-:-:S04]  /*1bde0*/  IMAD R4, R4, 0x8, R0 ;  /* 0x0000000804047824 */ /* 0x004fc800078e0200 */
[----:B------:R-:W2:Y:S02]  /*1bdf0*/  SYNCS.PHASECHK.TRANS64.TRYWAIT P0, [R4+URZ], R5 ;  /* 0x00000005040075a7 */ /* 0x000ea4000800017f */
[----:B--2---:R-:W-:Y:S05]  /*1be00*/  @!P0 BRA `(.L_x_3390) ;  /* 0x0000002400608947 */ /* 0x004fea0003800000 */
.L_x_3462:
[----:B------:R-:W-:-:S07]  /*1be10*/  IMAD R3, R3, 0x8, R0 ;  /* 0x0000000803037824 */ /* 0x000fce00078e0200 */
.L_x_3391:
[----:B---3--:R3:W4:Y:S02]  /*1be20*/  SYNCS.PHASECHK.TRANS64.TRYWAIT P0, [R3+URZ], R2 ;  /* 0x00000002030075a7 */ /* 0x008724000800017f */
[----:B----4-:R-:W-:Y:S05]  /*1be30*/  @!P0 NANOSLEEP.SYNCS 0x989680 ;  /* 0x009896800000895d */ /* 0x010fea0003900000 */
[----:B------:R-:W4:Y:S02]  /*1be40*/  @!P0 SYNCS.PHASECHK.TRANS64 P0, [R3+URZ], R2 ;  /* 0x00000002030085a7 */ /* 0x000f24000800007f */
[----:B----4-:R-:W-:Y:S05]  /*1be50*/  @!P0 BRA `(.L_x_3391) ;  /* 0xfffffffc00f08947 */ /* 0x010fea000383ffff */
.L_x_3384:
[----:B------:R-:W-:Y:S05]  /*1be60*/  BSYNC B0 ;  /* 0x0000000000007941 */ /* 0x000fea0003800000 */
.L_x_3383:
[----:B------:R-:W-:Y:S05]  /*1be70*/  EXIT ;  /* 0x000000000000794d */ /* 0x000fea0003800000 */
.L_x_3155:
[----:B0-----:R-:W-:-:S04]  /*1be80*/  IMAD.U32 R3, RZ, RZ, UR37 ;  /* 0x00000025ff037e24 */ /* 0x001fc8000f8e00ff */
[----:B------:R0:W1:Y:S03]  /*1be90*/  SYNCS.PHASECHK.TRANS64.TRYWAIT P1, [R3+URZ+0x38800], R4 ;  /* 0x03880004030075a7 */ /* 0x000066000802017f */
[----:B-1----:R-:W-:Y:S05]  /*1bea0*/  @!P1 NANOSLEEP.SYNCS 0x989680 ;  /* 0x009896800000995d */ /* 0x002fea0003900000 */
[----:B------:R-:W1:Y:S02]  /*1beb0*/  @!P1 SYNCS.PHASECHK.TRANS64 P1, [R3+URZ+0x38800], R4 ;  /* 0x03880004030095a7 */ /* 0x000e64000802007f */
[----:B-1----:R-:W-:Y:S05]  /*1bec0*/  @!P1 BRA `(.L_x_3155) ;  /* 0xfffffffc00ec9947 */ /* 0x002fea000383ffff */
[----:B------:R-:W-:Y:S05]  /*1bed0*/  BRA `(.L_x_3392) ;  /* 0xfffffe7c00f07947 */ /* 0x000fea000383ffff */
.L_x_3159:
[----:B-1----:R1:W2:Y:S02]  /*1bee0*/  SYNCS.PHASECHK.TRANS64.TRYWAIT P1, [R3+URZ+0x38830], R6 ;  /* 0x03883006030075a7 */ /* 0x0022a4000802017f */
[----:B--2---:R-:W-:Y:S05]  /*1bef0*/  @!P1 NANOSLEEP.SYNCS 0x989680 ;  /* 0x009896800000995d */ /* 0x004fea0003900000 */
[----:B------:R-:W2:Y:S02]  /*1bf00*/  @!P1 SYNCS.PHASECHK.TRANS64 P1, [R3+URZ+0x38830], R6 ;  /* 0x03883006030095a7 */ /* 0x000ea4000802007f */
[----:B--2---:R-:W-:Y:S05]  /*1bf10*/  @!P1 BRA `(.L_x_3159) ;  /* 0xfffffffc00f09947 */ /* 0x004fea000383ffff */
[----:B------:R-:W-:Y:S05]  /*1bf20*/  BRA `(.L_x_3158) ;  /* 0xfffffe8000087947 */ /* 0x000fea000383ffff */
.L_x_3160:
[----:B--2---:R-:W-:-:S04]  /*1bf30*/  IMAD.U32 R5, RZ, RZ, UR37 ;  /* 0x00000025ff057e24 */ /* 0x004fc8000f8e00ff */
[----:B------:R2:W3:Y:S03]  /*1bf40*/  SYNCS.PHASECHK.TRANS64.TRYWAIT P1, [R5+URZ+0x38810], R4 ;  /* 0x03881004050075a7 */ /* 0x0004e6000802017f */
[----:B---3--:R-:W-:Y:S05]  /*1bf50*/  @!P1 NANOSLEEP.SYNCS 0x989680 ;  /* 0x009896800000995d */ /* 0x008fea0003900000 */
[----:B------:R-:W3:Y:S02]  /*1bf60*/  @!P1 SYNCS.PHASECHK.TRANS64 P1, [R5+URZ+0x38810], R4 ;  /* 0x03881004050095a7 */ /* 0x000ee4000802007f */
[----:B---3--:R-:W-:Y:S05]  /*1bf70*/  @!P1 BRA `(.L_x_3160) ;  /* 0xfffffffc00ec9947 */ /* 0x008fea000383ffff */
[----:B------:R-:W-:Y:S05]  /*1bf80*/  BRA `(.L_x_3393) ;  /* 0xfffffe8000907947 */ /* 0x000fea000383ffff */
.L_x_3164:
[----:B----4-:R4:W0:Y:S02]  /*1bf90*/  SYNCS.PHASECHK.TRANS64.TRYWAIT P1, [R3+URZ+0x38850], R6 ;  /* 0x03885006030075a7 */ /* 0x010824000802017f */
[----:B0-----:R-:W-:Y:S05]  /*1bfa0*/  @!P1 NANOSLEEP.SYNCS 0x989680 ;  /* 0x009896800000995d */ /* 0x001fea0003900000 */
[----:B------:R-:W0:Y:S02]  /*1bfb0*/  @!P1 SYNCS.PHASECHK.TRANS64 P1, [R3+URZ+0x38850], R6 ;  /* 0x03885006030095a7 */ /* 0x000e24000802007f */
[----:B0-----:R-:W-:Y:S05]  /*1bfc0*/  @!P1 BRA `(.L_x_3164) ;  /* 0xfffffffc00f09947 */ /* 0x001fea000383ffff */
[----:B------:R-:W-:Y:S05]  /*1bfd0*/  BRA `(.L_x_3163) ;  /* 0xfffffe80009c7947 */ /* 0x000fea000383ffff */
.L_x_3180:
[----:B-1----:R-:W-:-:S04]  /*1bfe0*/  IMAD.U32 R9, RZ, RZ, UR5 ;  /* 0x00000005ff097e24 */ /* 0x002fc8000f8e00ff */
[----:B------:R1:W2:Y:S03]  /*1bff0*/  SYNCS.PHASECHK.TRANS64.TRYWAIT P2, [R9+URZ+0x38830], R8 ;  /* 0x03883008090075a7 */ /* 0x0002a6000804017f */
[----:B--2---:R-:W-:Y:S05]  /*1c000*/  @!P2 NANOSLEEP.SYNCS 0x989680 ;  /* 0x009896800000a95d */ /* 0x004fea0003900000 */
[----:B------:R-:W2:Y:S02]  /*1c010*/  @!P2 SYNCS.PHASECHK.TRANS64 P2, [R9+URZ+0x38830], R8 ;  /* 0x038830080900a5a7 */ /* 0x000ea4000804007f */
[----:B--2---:R-:W-:Y:S05]  /*1c020*/  @!P2 BRA `(.L_x_3180) ;  /* 0xfffffffc00eca947 */ /* 0x004fea000383ffff */
[----:B------:R-:W-:Y:S05]  /*1c030*/  BRA `(.L_x_3179) ;  /* 0xfffffeb0000c7947 */ /* 0x000fea000383ffff */
.L_x_3184:
[----:B-1----:R-:W-:-:S04]  /*1c040*/  IMAD.U32 R9, RZ, RZ, UR5 ;  /* 0x00000005ff097e24 */ /* 0x002fc8000f8e00ff */
[----:B------:R1:W3:Y:S03]  /*1c050*/  SYNCS.PHASECHK.TRANS64.TRYWAIT P2, [R9+URZ+0x38850], R8 ;  /* 0x03885008090075a7 */ /* 0x0002e6000804017f */
[----:B---3--:R-:W-:Y:S05]  /*1c060*/  @!P2 NANOSLEEP.SYNCS 0x989680 ;  /* 0x009896800000a95d */ /* 0x008fea0003900000 */
[----:B------:R-:W3:Y:S02]  /*1c070*/  @!P2 SYNCS.PHASECHK.TRANS64 P2, [R9+URZ+0x38850], R8 ;  /* 0x038850080900a5a7 */ /* 0x000ee4000804007f */
[----:B---3--:R-:W-:Y:S05]  /*1c080*/  @!P2 BRA `(.L_x_3184) ;  /* 0xfffffffc00eca947 */ /* 0x008fea000383ffff */
[----:B------:R-:W-:Y:S05]  /*1c090*/  BRA `(.L_x_3183) ;  /* 0xfffffeb000687947 */ /* 0x000fea000383ffff */
.L_x_3201:
[----:B-1----:R-:W-:-:S04]  /*1c0a0*/  IMAD.U32 R6, RZ, RZ, UR5 ;  /* 0x00000005ff067e24 */ /* 0x002fc8000f8e00ff */
[----:B------:R1:W2:Y:S03]  /*1c0b0*/  SYNCS.PHASECHK.TRANS64.TRYWAIT P3, [R6+URZ+0x38830], R5 ;  /* 0x03883005060075a7 */ /* 0x0002a6000806017f */
[----:B--2---:R-:W-:Y:S05]  /*1c0c0*/  @!P3 NANOSLEEP.SYNCS 0x989680 ;  /* 0x009896800000b95d */ /* 0x004fea0003900000 */
[----:B------:R-:W2:Y:S02]  /*1c0d0*/  @!P3 SYNCS.PHASECHK.TRANS64 P3, [R6+URZ+0x38830], R5 ;  /* 0x038830050600b5a7 */ /* 0x000ea4000806007f */
[----:B--2---:R-:W-:Y:S05]  /*1c0e0*/  @!P3 BRA `(.L_x_3201) ;  /* 0xfffffffc00ecb947 */ /* 0x004fea000383ffff */
[----:B------:R-:W-:Y:S05]  /*1c0f0*/  BRA `(.L_x_3200) ;  /* 0xfffffee400747947 */ /* 0x000fea000383ffff */
.L_x_3205:
[----:B-1----:R-:W-:-:S04]  /*1c100*/  IMAD.U32 R6, RZ, RZ, UR5 ;  /* 0x00000005ff067e24 */ /* 0x002fc8000f8e00ff */
[----:B------:R1:W3:Y:S03]  /*1c110*/  SYNCS.PHASECHK.TRANS64.TRYWAIT P3, [R6+URZ+0x38850], R5 ;  /* 0x03885005060075a7 */ /* 0x0002e6000806017f */
[----:B---3--:R-:W-:Y:S05]  /*1c120*/  @!P3 NANOSLEEP.SYNCS 0x989680 ;  /* 0x009896800000b95d */ /* 0x008fea0003900000 */
[----:B------:R-:W3:Y:S02]  /*1c130*/  @!P3 SYNCS.PHASECHK.TRANS64 P3, [R6+URZ+0x38850], R5 ;  /* 0x038850050600b5a7 */ /* 0x000ee4000806007f */
[----:B---3--:R-:W-:Y:S05]  /*1c140*/  @!P3 BRA `(.L_x_3205) ;  /* 0xfffffffc00ecb947 */ /* 0x008fea000383ffff */
[----:B------:R-:W-:Y:S05]  /*1c150*/  BRA `(.L_x_3204) ;  /* 0xfffffee400d07947 */ /* 0x000fea000383ffff */
.L_x_3211:
[----:B--2---:R-:W-:-:S04]  /*1c160*/  IMAD.U32 R8, RZ, RZ, UR5 ;  /* 0x00000005ff087e24 */ /* 0x004fc8000f8e00ff */
[----:B------:R2:W3:Y:S03]  /*1c170*/  SYNCS.PHASECHK.TRANS64.TRYWAIT P2, [R8+URZ+0x38830], R5 ;  /* 0x03883005080075a7 */ /* 0x0004e6000804017f */
[----:B---3--:R-:W-:Y:S05]  /*1c180*/  @!P2 NANOSLEEP.SYNCS 0x989680 ;  /* 0x009896800000a95d */ /* 0x008fea0003900000 */
[----:B------:R-:W3:Y:S02]  /*1c190*/  @!P2 SYNCS.PHASECHK.TRANS64 P2, [R8+URZ+0x38830], R5 ;  /* 0x038830050800a5a7 */ /* 0x000ee4000804007f */
[----:B---3--:R-:W-:Y:S05]  /*1c1a0*/  @!P2 BRA `(.L_x_3211) ;  /* 0xfffffffc00eca947 */ /* 0x008fea000383ffff */
[----:B------:R-:W-:Y:S05]  /*1c1b0*/  BRA `(.L_x_3210) ;  /* 0xffffff0c00847947 */ /* 0x000fea000383ffff */
.L_x_3215:
[----:B--2---:R-:W-:-:S04]  /*1c1c0*/  IMAD.U32 R8, RZ, RZ, UR5 ;  /* 0x00000005ff087e24 */ /* 0x004fc8000f8e00ff */
[----:B------:R2:W3:Y:S03]  /*1c1d0*/  SYNCS.PHASECHK.TRANS64.TRYWAIT P2, [R8+URZ+0x38850], R5 ;  /* 0x03885005080075a7 */ /* 0x0004e6000804017f */
[----:B---3--:R-:W-:Y:S05]  /*1c1e0*/  @!P2 NANOSLEEP.SYNCS 0x989680 ;  /* 0x009896800000a95d */ /* 0x008fea0003900000 */
[----:B------:R-:W3:Y:S02]  /*1c1f0*/  @!P2 SYNCS.PHASECHK.TRANS64 P2, [R8+URZ+0x38850], R5 ;  /* 0x038850050800a5a7 */ /* 0x000ee4000804007f */
[----:B---3--:R-:W-:Y:S05]  /*1c200*/  @!P2 BRA `(.L_x_3215) ;  /* 0xfffffffc00eca947 */ /* 0x008fea000383ffff */
[----:B------:R-:W-:Y:S05]  /*1c210*/  BRA `(.L_x_3214) ;  /* 0xffffff0c00e07947 */ /* 0x000fea000383ffff */
.L_x_3267:
        /* <DEDUP_REMOVED lines=11> */
.L_x_3395:
[----:B------:R-:W-:Y:S05]  /*1c2d0*/  BSYNC B0 ;  /* 0x0000000000007941 */ /* 0x000fea0003800000 */
.L_x_3394:
[----:B------:R-:W-:Y:S05]  /*1c2e0*/  BRA `(.L_x_3396) ;  /* 0xffffff9400107947 */ /* 0x000fea000383ffff */
.L_x_3269:
[----:B------:R-:W-:Y:S01]  /*1c2f0*/  BSSY B0, `(.L_x_3397) ;  /* 0x0000006000007945 */ /* 0x000fe20003800000 */
[----:B------:R-:W-:-:S07]  /*1c300*/  IMAD.MOV.U32 R15, RZ, RZ, -0x1 ;  /* 0xffffffffff0f7424 */ /* 0x000fce00078e00ff */
[----:B012-4-:R-:W-:Y:S05]  /*1c310*/  WARPSYNC.COLLECTIVE R15, `(.L_x_3398) ;  /* 0x000000000f0c7348 */ /* 0x017fea0003c00000 */
[----:B------:R-:W-:Y:S02]  /*1c320*/  ELECT P6, UR62, PT ;  /* 0x00000000003e782f */ /* 0x000fe400038c0000 */
[----:B------:R-:W-:Y:S01]  /*1c330*/  MOV R14, UR62 ;  /* 0x0000003e000e7c02 */ /* 0x000fe20008000f00 */
[----:B012-4-:R-:W-:Y:S10]  /*1c340*/  ENDCOLLECTIVE ;  /* 0x000000000000791b */ /* 0x017ff40003800000 */
.L_x_3398:
[----:B------:R-:W-:Y:S05]  /*1c350*/  BSYNC B0 ;  /* 0x0000000000007941 */ /* 0x000fea0003800000 */
.L_x_3397:
[----:B------:R-:W-:Y:S05]  /*1c360*/  BRA `(.L_x_3399) ;  /* 0xffffff94001c7947 */ /* 0x000fea000383ffff */
.L_x_3271:
[----:B--2---:R2:W3:Y:S02]  /*1c370*/  SYNCS.PHASECHK.TRANS64.TRYWAIT P0, [R0+URZ+0x38840], R2 ;  /* 0x03884002000075a7 */ /* 0x0044e4000800017f */
[----:B---3--:R-:W-:Y:S05]  /*1c380*/  @!P0 NANOSLEEP.SYNCS 0x989680 ;  /* 0x009896800000895d */ /* 0x008fea0003900000 */
[----:B------:R-:W3:Y:S02]  /*1c390*/  @!P0 SYNCS.PHASECHK.TRANS64 P0, [R0+URZ+0x38840], R2 ;  /* 0x03884002000085a7 */ /* 0x000ee4000800007f */
[----:B---3--:R-:W-:Y:S05]  /*1c3a0*/  @!P0 BRA `(.L_x_3271) ;  /* 0xfffffffc00f08947 */ /* 0x008fea000383ffff */
[----:B------:R-:W-:Y:S05]  /*1c3b0*/  BRA `(.L_x_3400) ;  /* 0xffffff9400847947 */ /* 0x000fea000383ffff */
.L_x_3275:
[----:B------:R0:W5:Y:S01]  /*1c3c0*/  LDL R0, [R1+0x34] ;  /* 0x0000340001007983 */ /* 0x0001620000100800 */
[----:B------:R-:W-:Y:S02]  /*1c3d0*/  IMAD.MOV.U32 R6, RZ, RZ, R11 ;  /* 0x000000ffff067224 */ /* 0x000fe400078e000b */
[----:B------:R-:W-:Y:S02]  /*1c3e0*/  IMAD.MOV.U32 R13, RZ, RZ, R2 ;  /* 0x000000ffff0d7224 */ /* 0x000fe400078e0002 */
[----:B------:R-:W-:Y:S02]  /*1c3f0*/  IMAD.MOV.U32 R12, RZ, RZ, RZ ;  /* 0x000000ffff0c7224 */ /* 0x000fe400078e00ff */
[----:B------:R-:W-:Y:S02]  /*1c400*/  IMAD.MOV.U32 R11, RZ, RZ, 0x181f ;  /* 0x0000181fff0b7424 */ /* 0x000fe400078e00ff */
[----:B------:R-:W-:Y:S02]  /*1c410*/  IMAD.MOV.U32 R15, RZ, RZ, -0x1 ;  /* 0xffffffffff0f7424 */ /* 0x000fe400078e00ff */
[----:B0-----:R-:W-:-:S07]  /*1c420*/  IMAD.IADD R8, R8, 0x1, R6 ;  /* 0x0000000108087824 */ /* 0x001fce00078e0206 */
[----:B-----5:R-:W-:Y:S05]  /*1c430*/  WARPSYNC.COLLECTIVE R15, `(.L_x_3401) ;  /* 0x000000000f087348 */ /* 0x020fea0003c00000 */
[----:B------:R0:W1:Y:S02]  /*1c440*/  SHFL.IDX P6, R14, R13, R12, R11 ;  /* 0x0000000c0d0e7389 */ /* 0x00006400000c000b */
[----:B01---5:R-:W-:Y:S01]  /*1c450*/  ENDCOLLECTIVE ;  /* 0x000000000000791b */ /* 0x023fe20003800000 */
.L_x_3401:
[----:B------:R0:W-:Y:S01]  /*1c460*/  STL [R1+0x38], R8 ;  /* 0x0000380801007387 */ /* 0x0001e20000100800 */
[----:B------:R-:W-:Y:S02]  /*1c470*/  IMAD.MOV.U32 R13, RZ, RZ, R3 ;  /* 0x000000ffff0d7224 */ /* 0x000fe400078e0003 */
[----:B------:R-:W-:-:S07]  /*1c480*/  IMAD.MOV.U32 R4, RZ, RZ, R14 ;  /* 0x000000ffff047224 */ /* 0x000fce00078e000e */
[----:B0-----:R-:W-:Y:S05]  /*1c490*/  WARPSYNC.COLLECTIVE R15, `(.L_x_3402) ;  /* 0x000000000f087348 */ /* 0x001fea0003c00000 */
[----:B------:R1:W2:Y:S02]  /*1c4a0*/  SHFL.IDX P6, R14, R13, R12, R11 ;  /* 0x0000000c0d0e7389 */ /* 0x0002a400000c000b */
[----:B012---:R-:W-:Y:S01]  /*1c4b0*/  ENDCOLLECTIVE ;  /* 0x000000000000791b */ /* 0x007fe20003800000 */
.L_x_3402:
[----:B------:R-:W-:Y:S02]  /*1c4c0*/  IMAD.MOV.U32 R13, RZ, RZ, R2 ;  /* 0x000000ffff0d7224 */ /* 0x000fe400078e0002 */
[----:B------:R-:W-:Y:S02]  /*1c4d0*/  IMAD.MOV.U32 R12, RZ, RZ, 0x1 ;  /* 0x00000001ff0c7424 */ /* 0x000fe400078e00ff */
[----:B------:R-:W-:-:S07]  /*1c4e0*/  IMAD.MOV.U32 R5, RZ, RZ, R14 ;  /* 0x000000ffff057224 */ /* 0x000fce00078e000e */
[----:B------:R-:W-:Y:S05]  /*1c4f0*/  WARPSYNC.COLLECTIVE R15, `(.L_x_3403) ;  /* 0x000000000f087348 */ /* 0x000fea0003c00000 */
[----:B------:R0:W1:Y:S02]  /*1c500*/  SHFL.IDX P6, R14, R13, R12, R11 ;  /* 0x0000000c0d0e7389 */ /* 0x00006400000c000b */
[----:B01----:R-:W-:Y:S01]  /*1c510*/  ENDCOLLECTIVE ;  /* 0x000000000000791b */ /* 0x003fe20003800000 */
.L_x_3403:
[----:B------:R-:W-:Y:S02]  /*1c520*/  IMAD.MOV.U32 R13, RZ, RZ, R3 ;  /* 0x000000ffff0d7224 */ /* 0x000fe400078e0003 */
[----:B------:R-:W-:-:S07]  /*1c530*/  IMAD.MOV.U32 R6, RZ, RZ, R14 ;  /* 0x000000ffff067224 */ /* 0x000fce00078e000e */
[----:B------:R-:W-:Y:S05]  /*1c540*/  WARPSYNC.COLLECTIVE R15, `(.L_x_3404) ;  /* 0x000000000f087348 */ /* 0x000fea0003c00000 */
[----:B------:R0:W1:Y:S02]  /*1c550*/  SHFL.IDX P6, R14, R13, R12, R11 ;  /* 0x0000000c0d0e7389 */ /* 0x00006400000c000b */
[----:B01----:R-:W-:Y:S01]  /*1c560*/  ENDCOLLECTIVE ;  /* 0x000000000000791b */ /* 0x003fe20003800000 */
.L_x_3404:
[----:B------:R-:W-:Y:S02]  /*1c570*/  IMAD.MOV.U32 R13, RZ, RZ, R2 ;  /* 0x000000ffff0d7224 */ /* 0x000fe400078e0002 */
[----:B------:R-:W-:Y:S02]  /*1c580*/  IMAD.MOV.U32 R12, RZ, RZ, 0x2 ;  /* 0x00000002ff0c7424 */ /* 0x000fe400078e00ff */
[----:B------:R-:W-:Y:S02]  /*1c590*/  IMAD R0, R0, R7, RZ ;  /* 0x0000000700007224 */ /* 0x000fe400078e02ff */
[----:B------:R-:W-:-:S03]  /*1c5a0*/  VIADD R7, R8, 0x10 ;  /* 0x0000001008077836 */ /* 0x000fc60000000000 */
[----:B------:R-:W-:Y:S02]  /*1c5b0*/  ISETP.GE.AND P1, PT, R8, R0, PT ;  /* 0x000000000800720c */ /* 0x000fe40003f26270 */
[----:B------:R0:W-:Y:S11]  /*1c5c0*/  STL [R1+0x40], R7 ;  /* 0x0000400701007387 */ /* 0x0001f60000100800 */
[----:B------:R-:W-:-:S05]  /*1c5d0*/  @!P1 LEA R5, P2, R10, R5, 0x1 ;  /* 0x000000050a059211 */ /* 0x000fca00078408ff */
        /* <DEDUP_REMOVED lines=15> */
.L_x_3405:
        /* <DEDUP_REMOVED lines=10> */
.L_x_3406:
        /* <DEDUP_REMOVED lines=11> */
.L_x_3407:
        /* <DEDUP_REMOVED lines=14> */
.L_x_3408:
[----:B------:R-:W-:Y:S01]  /*1c900*/  IMAD.MOV.U32 R3, RZ, RZ, R14 ;  /* 0x000000ffff037224 */ /* 0x000fe200078e000e */
[----:B------:R-:W-:Y:S06]  /*1c910*/  BRA `(.L_x_3409) ;  /* 0xffffff9800ec7947 */ /* 0x000fec000383ffff */
.L_x_3279:
[----:B------:R-:W2:Y:S04]  /*1c920*/  LDL.LU R13, [R1+0x34] ;  /* 0x00003400010d7983 */ /* 0x000ea80000300800 */
[----:B------:R-:W3:Y:S04]  /*1c930*/  LDL.LU R12, [R1+0x38] ;  /* 0x00003800010c7983 */ /* 0x000ee80000300800 */
[----:B------:R-:W4:Y:S04]  /*1c940*/  LDL.LU R11, [R1+0x40] ;  /* 0x00004000010b7983 */ /* 0x000f280000300800 */
[----:B------:R-:W5:Y:S04]  /*1c950*/  LDL.LU R9, [R1+0x58] ;  /* 0x0000580001097983 */ /* 0x000f680000300800 */
[----:B------:R-:W5:Y:S01]  /*1c960*/  LDL.LU R8, [R1+0x4] ;  /* 0x0000040001087983 */ /* 0x000f620000300800 */
[----:B------:R-:W-:Y:S01]  /*1c970*/  BSSY B0, `(.L_x_3410) ;  /* 0x0000017000007945 */ /* 0x000fe20003800000 */
[----:B------:R-:W-:-:S02]  /*1c980*/  IMAD.MOV.U32 R15, RZ, RZ, -0x1 ;  /* 0xffffffffff0f7424 */ /* 0x000fc400078e00ff */
[----:B--2---:R-:W-:Y:S02]  /*1c990*/  IMAD R7, R13, R7, RZ ;  /* 0x000000070d077224 */ /* 0x004fe400078e02ff */
[----:B------:R-:W-:-:S03]  /*1c9a0*/  IMAD.MOV.U32 R13, RZ, RZ, R4 ;  /* 0x000000ffff0d7224 */ /* 0x000fc600078e0004 */
[-C--:B---3--:R-:W-:Y:S01]  /*1c9b0*/  ISETP.GE.AND P2, PT, R12, R7.reuse, PT ;  /* 0x000000070c00720c */ /* 0x088fe20003f46270 */
[----:B------:R-:W-:Y:S01]  /*1c9c0*/  IMAD.MOV.U32 R12, RZ, RZ, RZ ;  /* 0x000000ffff0c7224 */ /* 0x000fe200078e00ff */
[-C--:B----4-:R-:W-:Y:S01]  /*1c9d0*/  ISETP.GE.AND P3, PT, R11, R7.reuse, PT ;  /* 0x000000070b00720c */ /* 0x090fe20003f66270 */
[----:B------:R-:W-:Y:S01]  /*1c9e0*/  IMAD.MOV.U32 R11, RZ, RZ, 0x181f ;  /* 0x0000181fff0b7424 */ /* 0x000fe200078e00ff */
[----:B-----5:R-:W-:Y:S02]  /*1c9f0*/  ISETP.GE.AND P4, PT, R9, R7, PT ;  /* 0x000000070900720c */ /* 0x020fe40003f86270 */
[----:B------:R-:W-:-:S07]  /*1ca00*/  LOP3.LUT R8, R8, 0xffffffdf, RZ, 0xc0, !PT ;  /* 0xffffffdf08087812 */ /* 0x000fce00078ec0ff */
        /* <DEDUP_REMOVED lines=13> */
.L_x_3411:
[----:B------:R-:W-:Y:S05]  /*1cae0*/  BSYNC B0 ;  /* 0x0000000000007941 */ /* 0x000fea0003800000 */
.L_x_3410:
[----:B------:R0:W-:Y:S04]  /*1caf0*/  STL [R1+0x6c], R16 ;  /* 0x00006c1001007387 */ /* 0x0001e80000100800 */
[----:B0-----:R0:W5:Y:S04]  /*1cb00*/  LDL.LU R16, [R1+0x4] ;  /* 0x0000040001107983 */ /* 0x0011680000300800 */
[----:B------:R1:W-:Y:S04]  /*1cb10*/  STL [R1+0x68], R7 ;  /* 0x0000680701007387 */ /* 0x0003e80000100800 */
[----:B-1----:R0:W5:Y:S01]  /*1cb20*/  LDL R7, [R1+0x10] ;  /* 0x0000100001077983 */ /* 0x0021620000100800 */
[----:B------:R-:W-:-:S02]  /*1cb30*/  IMAD.MOV.U32 R13, RZ, RZ, R0 ;  /* 0x000000ffff0d7224 */ /* 0x000fc400078e0000 */
[----:B------:R-:W-:Y:S02]  /*1cb40*/  IMAD.MOV.U32 R12, RZ, RZ, RZ ;  /* 0x000000ffff0c7224 */ /* 0x000fe400078e00ff */
[----:B------:R-:W-:Y:S02]  /*1cb50*/  IMAD.MOV.U32 R11, RZ, RZ, 0x181f ;  /* 0x0000181fff0b7424 */ /* 0x000fe400078e00ff */
[----:B------:R-:W-:Y:S02]  /*1cb60*/  IMAD.MOV.U32 R15, RZ, RZ, -0x1 ;  /* 0xffffffffff0f7424 */ /* 0x000fe400078e00ff */
[----:B0-----:R-:W-:-:S07]  /*1cb70*/  IMAD.MOV.U32 R8, RZ, RZ, R14 ;  /* 0x000000ffff087224 */ /* 0x001fce00078e000e */
[----:B-----5:R-:W-:Y:S05]  /*1cb80*/  WARPSYNC.COLLECTIVE R15, `(.L_x_3412) ;  /* 0x000000000f087348 */ /* 0x020fea0003c00000 */
[----:B------:R0:W1:Y:S02]  /*1cb90*/  SHFL.IDX P6, R14, R13, R12, R11 ;  /* 0x0000000c0d0e7389 */ /* 0x00006400000c000b */
[----:B01---5:R-:W-:Y:S01]  /*1cba0*/  ENDCOLLECTIVE ;  /* 0x000000000000791b */ /* 0x023fe20003800000 */
.L_x_3412:
        /* <DEDUP_REMOVED lines=35> */
[C---:B------:R-:W-:Y:S02]  /*1cde0*/  LOP3.LUT P5, RZ, R16.reuse, 0x4, RZ, 0xc0, !PT ;  /* 0x0000000410ff7812 */ /* 0x040fe400078ac0ff */
[----:B------:R-:W-:Y:S01]  /*1cdf0*/  @!P3 LOP3.LUT R8, R5, 0x40, RZ, 0xc0, !PT ;  /* 0x000000400508b812 */ /* 0x000fe200078ec0ff */
[----:B------:R0:W-:Y:S01]  /*1ce00*/  @!P2 LDGSTS.E.BYPASS.LTC128B.128 [R7+0x32400], desc[UR38][R2.64+0x300], P6 ;  /* 0x324003000207afae */ /* 0x0001e2000b101d66 */
[----:B------:R-:W-:Y:S02]  /*1ce10*/  LOP3.LUT R16, R16, 0xfffdffff, RZ, 0xc0, !PT ;  /* 0xfffdffff10107812 */ /* 0x000fe400078ec0ff */
[----:B------:R-:W-:-:S07]  /*1ce20*/  @!P3 SHF.R.U32.HI R8, RZ, 0x2, R8 ;  /* 0x00000002ff08b819 */ /* 0x000fce0000011608 */
[----:B0-----:R-:W-:Y:S05]  /*1ce30*/  WARPSYNC.COLLECTIVE R15, `(.L_x_3413) ;  /* 0x000000000f087348 */ /* 0x001fea0003c00000 */
[----:B------:R1:W2:Y:S02]  /*1ce40*/  SHFL.IDX P6, R14, R13, R12, R11 ;  /* 0x0000000c0d0e7389 */ /* 0x0002a400000c000b */
[----:B012---:R-:W-:Y:S01]  /*1ce50*/  ENDCOLLECTIVE ;  /* 0x000000000000791b */ /* 0x007fe20003800000 */
.L_x_3413:
        /* <DEDUP_REMOVED lines=12> */
[----:B------:R-:W-:Y:S01]  /*1cf20*/  @!P3 ISETP.NE.U32.AND P4, PT, R8, RZ, PT ;  /* 0x000000ff0800b20c */ /* 0x000fe20003f85070 */
[----:B0-----:R-:W-:-:S12]  /*1cf30*/  IMAD.MOV.U32 R9, RZ, RZ, R14 ;  /* 0x000000ffff097224 */ /* 0x001fd800078e000e */
[----:B------:R-:W-:Y:S05]  /*1cf40*/  WARPSYNC.COLLECTIVE R15, `(.L_x_3414) ;  /* 0x000000000f087348 */ /* 0x000fea0003c00000 */
[----:B------:R0:W1:Y:S02]  /*1cf50*/  SHFL.IDX P6, R14, R13, R12, R11 ;  /* 0x0000000c0d0e7389 */ /* 0x00006400000c000b */
[----:B01----:R-:W-:Y:S01]  /*1cf60*/  ENDCOLLECTIVE ;  /* 0x000000000000791b */ /* 0x003fe20003800000 */
.L_x_3414:
        /* <DEDUP_REMOVED lines=29> */
.L_x_3415:
        /* <DEDUP_REMOVED lines=13> */
.L_x_3416:
[----:B------:R-:W-:Y:S02]  /*1d210*/  @!P4 LOP3.LUT R8, R6, 0x80, RZ, 0xc0, !PT ;  /* 0x000000800608c812 */ /* 0x000fe400078ec0ff */
[----:B------:R-:W-:Y:S02]  /*1d220*/  @!P4 LOP3.LUT R2, R5, 0x40, RZ, 0xc0, !PT ;  /* 0x000000400502c812 */ /* 0x000fe400078ec0ff */
[----:B------:R-:W-:Y:S02]  /*1d230*/  @!P4 SHF.R.U32.HI R8, RZ, 0x3, R8 ;  /* 0x00000003ff08c819 */ /* 0x000fe40000011608 */
[----:B------:R-:W-:Y:S02]  /*1d240*/  @!P4 SHF.R.U32.HI R9, RZ, 0x2, R2 ;  /* 0x00000002ff09c819 */ /* 0x000fe40000011602 */
[----:B------:R-:W-:Y:S01]  /*1d250*/  @!P4 ISETP.NE.U32.AND P3, PT, R8, RZ, PT ;  /* 0x000000ff0800c20c */ /* 0x000fe20003f65070 */
[----:B------:R-:W0:Y:S01]  /*1d260*/  S2R R15, SR_TID.X ;  /* 0x00000000000f7919 */ /* 0x000e220000002100 */
[----:B------:R-:W-:Y:S01]  /*1d270*/  IMAD.MOV.U32 R3, RZ, RZ, R14 ;  /* 0x000000ffff037224 */ /* 0x000fe200078e000e */
[----:B------:R-:W-:Y:S01]  /*1d280*/  @!P4 ISETP.NE.U32.AND P6, PT, R9, RZ, PT ;  /* 0x000000ff0900c20c */ /* 0x000fe20003fc5070 */
[----:B0-----:R-:W-:-:S05]  /*1d290*/  IMAD.SHL.U32 R15, R15, 0x8, RZ ;  /* 0x000000080f0f7824 */ /* 0x001fca00078e00ff */
[----:B------:R-:W-:-:S04]  /*1d2a0*/  LOP3.LUT R15, R15, 0x38, RZ, 0xc0, !PT ;  /* 0x000000380f0f7812 */ /* 0x000fc800078ec0ff */
        /* <DEDUP_REMOVED lines=11> */
[----:B------:R0:W5:Y:S10]  /*1d360*/  LDL.LU R16, [R1+0x6c] ;  /* 0x00006c0001107983 */ /* 0x0001740000300800 */
[----:B------:R0:W-:Y:S04]  /*1d370*/  @!P4 LDGSTS.E.BYPASS.LTC128B.128 [R7+0x2b400], desc[UR38][R2.64+0x100], !P2 ;  /* 0x2b4001000207cfae */ /* 0x0001e8000d101d66 */
[----:B------:R0:W-:Y:S04]  /*1d380*/  @!P4 LDGSTS.E.BYPASS.LTC128B.128 [R7+0x2d400], desc[UR38][R2.64+0x180], !P5 ;  /* 0x2d4001800207cfae */ /* 0x0001e8000e901d66 */
[----:B------:R0:W-:Y:S04]  /*1d390*/  @!P4 LDGSTS.E.BYPASS.LTC128B.128 [R7+0x2f400], desc[UR38][R2.64+0x200], !P0 ;  /* 0x2f4002000207cfae */ /* 0x0001e8000c101d66 */
[----:B------:R0:W-:Y:S04]  /*1d3a0*/  @!P4 LDGSTS.E.BYPASS.LTC128B.128 [R7+0x31400], desc[UR38][R2.64+0x280], !P1 ;  /* 0x314002800207cfae */ /* 0x0001e8000c901d66 */
[----:B------:R0:W-:Y:S04]  /*1d3b0*/  @!P4 LDGSTS.E.BYPASS.LTC128B.128 [R7+0x33400], desc[UR38][R2.64+0x300], P6 ;  /* 0x334003000207cfae */ /* 0x0001e8000b101d66 */
[----:B------:R0:W-:Y:S04]  /*1d3c0*/  @!P4 LDGSTS.E.BYPASS.LTC128B.128 [R7+0x35400], desc[UR38][R2.64+0x380], P3 ;  /* 0x354003800207cfae */ /* 0x0001e80009901d66 */
[----:B------:R0:W5:Y:S01]  /*1d3d0*/  LDL.LU R7, [R1+0x68] ;  /* 0x0000680001077983 */ /* 0x0001620000300800 */
[----:B------:R-:W-:-:S02]  /*1d3e0*/  IMAD.MOV.U32 R13, RZ, RZ, R4 ;  /* 0x000000ffff0d7224 */ /* 0x000fc400078e0004 */
[----:B------:R-:W-:Y:S02]  /*1d3f0*/  IMAD.MOV.U32 R12, RZ, RZ, 0x3 ;  /* 0x00000003ff0c7424 */ /* 0x000fe400078e00ff */
[----:B------:R-:W-:-:S07]  /*1d400*/  IMAD.MOV.U32 R15, RZ, RZ, -0x1 ;  /* 0xffffffffff0f7424 */ /* 0x000fce00078e00ff */
[----:B0----5:R-:W-:Y:S05]  /*1d410*/  WARPSYNC.COLLECTIVE R15, `(.L_x_3417) ;  /* 0x000000000f087348 */ /* 0x021fea0003c00000 */
[----:B------:R1:W2:Y:S02]  /*1d420*/  SHFL.IDX P6, R14, R13, R12, R11 ;  /* 0x0000000c0d0e7389 */ /* 0x0002a400000c000b */
[----:B012--5:R-:W-:Y:S01]  /*1d430*/  ENDCOLLECTIVE ;  /* 0x000000000000791b */ /* 0x027fe20003800000 */
.L_x_3417:
[----:B------:R-:W-:Y:S02]  /*1d440*/  IMAD.MOV.U32 R13, RZ, RZ, R0 ;  /* 0x000000ffff0d7224 */ /* 0x000fe400078e0000 */
[----:B------:R-:W-:-:S07]  /*1d450*/  IMAD.MOV.U32 R4, RZ, RZ, R14 ;  /* 0x000000ffff047224 */ /* 0x000fce00078e000e */
[----:B------:R-:W-:Y:S05]  /*1d460*/  WARPSYNC.COLLECTIVE R15, `(.L_x_3418) ;  /* 0x000000000f087348 */ /* 0x000fea0003c00000 */
[----:B------:R0:W1:Y:S02]  /*1d470*/  SHFL.IDX P6, R14, R13, R12, R11 ;  /* 0x0000000c0d0e7389 */ /* 0x00006400000c000b */
[----:B01----:R-:W-:Y:S01]  /*1d480*/  ENDCOLLECTIVE ;  /* 0x000000000000791b */ /* 0x003fe20003800000 */
.L_x_3418:
[----:B------:R-:W-:Y:S01]  /*1d490*/  IMAD.MOV.U32 R0, RZ, RZ, R14 ;  /* 0x000000ffff007224 */ /* 0x000fe200078e000e */
[----:B------:R-:W-:Y:S06]  /*1d4a0*/  BRA `(.L_x_3419) ;  /* 0xffffff9c00d07947 */ /* 0x000fec000383ffff */
.L_x_3284:
[----:B0-----:R-:W3:Y:S02]  /*1d4b0*/  LDL R2, [R1] ;  /* 0x0000000001027983 */ /* 0x001ee40000100800 */
[----:B---3--:R0:W3:Y:S02]  /*1d4c0*/  SYNCS.PHASECHK.TRANS64.TRYWAIT P0, [R2+URZ+0x38820], R0 ;  /* 0x03882000020075a7 */ /* 0x0080e4000800017f */
[----:B---3--:R-:W-:Y:S05]  /*1d4d0*/  @!P0 NANOSLEEP.SYNCS 0x989680 ;  /* 0x009896800000895d */ /* 0x008fea0003900000 */
[----:B------:R-:W3:Y:S02]  /*1d4e0*/  @!P0 SYNCS.PHASECHK.TRANS64 P0, [R2+URZ+0x38820], R0 ;  /* 0x03882000020085a7 */ /* 0x000ee4000800007f */
[----:B---3--:R-:W-:Y:S05]  /*1d4f0*/  @!P0 BRA `(.L_x_3284) ;  /* 0xfffffffc00ec8947 */ /* 0x008fea000383ffff */
[----:B------:R-:W-:Y:S05]  /*1d500*/  BRA `(.L_x_3420) ;  /* 0xffffffa000907947 */ /* 0x000fea000383ffff */
.L_x_3288:
[----:B0-----:R0:W1:Y:S02]  /*1d510*/  SYNCS.PHASECHK.TRANS64.TRYWAIT P0, [R0+URZ+0x38860], R2 ;  /* 0x03886002000075a7 */ /* 0x001064000800017f */
[----:B-1----:R-:W-:Y:S05]  /*1d520*/  @!P0 NANOSLEEP.SYNCS 0x989680 ;  /* 0x009896800000895d */ /* 0x002fea0003900000 */
[----:B------:R-:W1:Y:S02]  /*1d530*/  @!P0 SYNCS.PHASECHK.TRANS64 P0, [R0+URZ+0x38860], R2 ;  /* 0x03886002000085a7 */ /* 0x000e64000800007f */
[----:B-1----:R-:W-:Y:S05]  /*1d540*/  @!P0 BRA `(.L_x_3288) ;  /* 0xfffffffc00f08947 */ /* 0x002fea000383ffff */
[----:B------:R-:W-:Y:S05]  /*1d550*/  BRA `(.L_x_3421) ;  /* 0xffffffa000bc7947 */ /* 0x000fea000383ffff */
.L_x_3307:
[----:B-1----:R1:W3:Y:S02]  /*1d560*/  SYNCS.PHASECHK.TRANS64.TRYWAIT P0, [R3+URZ+0x38840], R2 ;  /* 0x03884002030075a7 */ /* 0x0022e4000800017f */
[----:B---3--:R-:W-:Y:S05]  /*1d570*/  @!P0 NANOSLEEP.SYNCS 0x989680 ;  /* 0x009896800000895d */ /* 0x008fea0003900000 */
[----:B------:R-:W3:Y:S02]  /*1d580*/  @!P0 SYNCS.PHASECHK.TRANS64 P0, [R3+URZ+0x38840], R2 ;  /* 0x03884002030085a7 */ /* 0x000ee4000800007f */
[----:B---3--:R-:W-:Y:S05]  /*1d590*/  @!P0 BRA `(.L_x_3307) ;  /* 0xfffffffc00f08947 */ /* 0x008fea000383ffff */
[----:B------:R-:W-:Y:S05]  /*1d5a0*/  BRA `(.L_x_3422) ;  /* 0xffffffac00c87947 */ /* 0x000fea000383ffff */
.L_x_3312:
[----:B0-----:R0:W3:Y:S02]  /*1d5b0*/  SYNCS.PHASECHK.TRANS64.TRYWAIT P0, [R3+URZ+0x38860], R2 ;  /* 0x03886002030075a7 */ /* 0x0010e4000800017f */
[----:B---3--:R-:W-:Y:S05]  /*1d5c0*/  @!P0 NANOSLEEP.SYNCS 0x989680 ;  /* 0x009896800000895d */ /* 0x008fea0003900000 */
[----:B------:R-:W3:Y:S02]  /*1d5d0*/  @!P0 SYNCS.PHASECHK.TRANS64 P0, [R3+URZ+0x38860], R2 ;  /* 0x03886002030085a7 */ /* 0x000ee4000800007f */
[----:B---3--:R-:W-:Y:S05]  /*1d5e0*/  @!P0 BRA `(.L_x_3312) ;  /* 0xfffffffc00f08947 */ /* 0x008fea000383ffff */
[----:B------:R-:W-:Y:S05]  /*1d5f0*/  BRA `(.L_x_3423) ;  /* 0xffffffb0004c7947 */ /* 0x000fea000383ffff */
.L_x_3327:
[----:B0-----:R0:W1:Y:S02]  /*1d600*/  SYNCS.PHASECHK.TRANS64.TRYWAIT P0, [R4+URZ+0x38840], R2 ;  /* 0x03884002040075a7 */ /* 0x001064000800017f */
[----:B-1----:R-:W-:Y:S05]  /*1d610*/  @!P0 NANOSLEEP.SYNCS 0x989680 ;  /* 0x009896800000895d */ /* 0x002fea0003900000 */
[----:B------:R-:W1:Y:S02]  /*1d620*/  @!P0 SYNCS.PHASECHK.TRANS64 P0, [R4+URZ+0x38840], R2 ;  /* 0x03884002040085a7 */ /* 0x000e64000800007f */
[----:B-1----:R-:W-:Y:S05]  /*1d630*/  @!P0 BRA `(.L_x_3327) ;  /* 0xfffffffc00f08947 */ /* 0x002fea000383ffff */
[----:B------:R-:W-:Y:S05]  /*1d640*/  BRA `(.L_x_3424) ;  /* 0xffffffbc003c7947 */ /* 0x000fea000383ffff */
.L_x_3332:
[----:B-1----:R1:W3:Y:S02]  /*1d650*/  SYNCS.PHASECHK.TRANS64.TRYWAIT P0, [R4+URZ+0x38860], R2 ;  /* 0x03886002040075a7 */ /* 0x0022e4000800017f */
[----:B---3--:R-:W-:Y:S05]  /*1d660*/  @!P0 NANOSLEEP.SYNCS 0x989680 ;  /* 0x009896800000895d */ /* 0x008fea0003900000 */
[----:B------:R-:W3:Y:S02]  /*1d670*/  @!P0 SYNCS.PHASECHK.TRANS64 P0, [R4+URZ+0x38860], R2 ;  /* 0x03886002040085a7 */ /* 0x000ee4000800007f */
[----:B---3--:R-:W-:Y:S05]  /*1d680*/  @!P0 BRA `(.L_x_3332) ;  /* 0xfffffffc00f08947 */ /* 0x008fea000383ffff */
[----:B------:R-:W-:Y:S05]  /*1d690*/  BRA `(.L_x_3425) ;  /* 0xffffffbc00bc7947 */ /* 0x000fea000383ffff */
.L_x_3347:
[----:B-1----:R1:W3:Y:S02]  /*1d6a0*/  SYNCS.PHASECHK.TRANS64.TRYWAIT P0, [R2+URZ+0x38840], R3 ;  /* 0x03884003020075a7 */ /* 0x0022e4000800017f */
[----:B---3--:R-:W-:Y:S05]  /*1d6b0*/  @!P0 NANOSLEEP.SYNCS 0x989680 ;  /* 0x009896800000895d */ /* 0x008fea0003900000 */
[----:B------:R-:W3:Y:S02]  /*1d6c0*/  @!P0 SYNCS.PHASECHK.TRANS64 P0, [R2+URZ+0x38840], R3 ;  /* 0x03884003020085a7 */ /* 0x000ee4000800007f */
[----:B---3--:R-:W-:Y:S05]  /*1d6d0*/  @!P0 BRA `(.L_x_3347) ;  /* 0xfffffffc00f08947 */ /* 0x008fea000383ffff */
[----:B------:R-:W-:Y:S05]  /*1d6e0*/  BRA `(.L_x_3426) ;  /* 0xffffffc800887947 */ /* 0x000fea000383ffff */
.L_x_3352:
[----:B0-----:R0:W3:Y:S02]  /*1d6f0*/  SYNCS.PHASECHK.TRANS64.TRYWAIT P0, [R2+URZ+0x38860], R3 ;  /* 0x03886003020075a7 */ /* 0x0010e4000800017f */
[----:B---3--:R-:W-:Y:S05]  /*1d700*/  @!P0 NANOSLEEP.SYNCS 0x989680 ;  /* 0x009896800000895d */ /* 0x008fea0003900000 */
[----:B------:R-:W3:Y:S02]  /*1d710*/  @!P0 SYNCS.PHASECHK.TRANS64 P0, [R2+URZ+0x38860], R3 ;  /* 0x03886003020085a7 */ /* 0x000ee4000800007f */
[----:B---3--:R-:W-:Y:S05]  /*1d720*/  @!P0 BRA `(.L_x_3352) ;  /* 0xfffffffc00f08947 */ /* 0x008fea000383ffff */
[----:B------:R-:W-:Y:S05]  /*1d730*/  BRA `(.L_x_3427) ;  /* 0xffffffcc000c7947 */ /* 0x000fea000383ffff */
.L_x_3368:
[----:B------:R-:W-:Y:S01]  /*1d740*/  BSSY B0, `(.L_x_3428) ;  /* 0x0000008000007945 */ /* 0x000fe20003800000 */
[----:B------:R-:W-:Y:S02]  /*1d750*/  IMAD.MOV.U32 R13, RZ, RZ, R16 ;  /* 0x000000ffff0d7224 */ /* 0x000fe400078e0010 */
[----:B------:R-:W-:Y:S02]  /*1d760*/  IMAD.MOV.U32 R12, RZ, RZ, RZ ;  /* 0x000000ffff0c7224 */ /* 0x000fe400078e00ff */
[----:B------:R-:W-:Y:S02]  /*1d770*/  IMAD.MOV.U32 R11, RZ, RZ, 0x1f ;  /* 0x0000001fff0b7424 */ /* 0x000fe400078e00ff */
[----:B------:R-:W-:-:S07]  /*1d780*/  IMAD.MOV.U32 R15, RZ, RZ, -0x1 ;  /* 0xffffffffff0f7424 */ /* 0x000fce00078e00ff */
[----:B012---:R-:W-:Y:S05]  /*1d790*/  WARPSYNC.COLLECTIVE R15, `(.L_x_3429) ;  /* 0x000000000f087348 */ /* 0x007fea0003c00000 */
[----:B------:R3:W4:Y:S02]  /*1d7a0*/  SHFL.IDX P6, R14, R13, R12, R11 ;  /* 0x0000000c0d0e7389 */ /* 0x00072400000c000b */
[----:B01234-:R-:W-:Y:S01]  /*1d7b0*/  ENDCOLLECTIVE ;  /* 0x000000000000791b */ /* 0x01ffe20003800000 */
.L_x_3429:
[----:B------:R-:W-:Y:S05]  /*1d7c0*/  BSYNC B0 ;  /* 0x0000000000007941 */ /* 0x000fea0003800000 */
.L_x_3428:
        /* <DEDUP_REMOVED lines=9> */
.L_x_3430:
        /* <DEDUP_REMOVED lines=18> */
.L_x_3431:
        /* <DEDUP_REMOVED lines=8> */
.L_x_3432:
        /* <DEDUP_REMOVED lines=8> */
.L_x_3433:
        /* <DEDUP_REMOVED lines=8> */
.L_x_3434:
        /* <DEDUP_REMOVED lines=8> */
.L_x_3435:
        /* <DEDUP_REMOVED lines=9> */
.L_x_3436:
[----:B------:R-:W-:Y:S01]  /*1dc10*/  IMAD.MOV.U32 R16, RZ, RZ, R14 ;  /* 0x000000ffff107224 */ /* 0x000fe200078e000e */
[----:B------:R-:W-:Y:S06]  /*1dc20*/  BRA `(.L_x_3437) ;  /* 0xffffffd400487947 */ /* 0x000fec000383ffff */
.L_x_3373:
        /* <DEDUP_REMOVED lines=8> */
.L_x_3439:
[----:B------:R-:W-:Y:S05]  /*1dcb0*/  BSYNC B0 ;  /* 0x0000000000007941 */ /* 0x000fea0003800000 */
.L_x_3438:
        /* <DEDUP_REMOVED lines=10> */
.L_x_3440:
        /* <DEDUP_REMOVED lines=8> */
.L_x_3441:
        /* <DEDUP_REMOVED lines=8> */
.L_x_3442:
        /* <DEDUP_REMOVED lines=8> */
.L_x_3443:
        /* <DEDUP_REMOVED lines=9> */
.L_x_3444:
[----:B------:R-:W-:Y:S01]  /*1df70*/  IMAD.MOV.U32 R16, RZ, RZ, R14 ;  /* 0x000000ffff107224 */ /* 0x000fe200078e000e */
[----:B------:R-:W-:Y:S06]  /*1df80*/  BRA `(.L_x_3445) ;  /* 0xffffffd4000c7947 */ /* 0x000fec000383ffff */
.L_x_3375:
[----:B------:R-:W-:Y:S01]  /*1df90*/  BSSY B0, `(.L_x_3446) ;  /* 0x0000006000007945 */ /* 0x000fe20003800000 */
[----:B------:R-:W-:Y:S01]  /*1dfa0*/  PLOP3.LUT P6, PT, P6, PT, PT, 0x8, 0x0 ;  /* 0x000000000000781c */ /* 0x000fe200037ce170 */
[----:B------:R-:W-:-:S12]  /*1dfb0*/  IMAD.MOV.U32 R15, RZ, RZ, -0x1 ;  /* 0xffffffffff0f7424 */ /* 0x000fd800078e00ff */
[----:B012---:R-:W-:Y:S05]  /*1dfc0*/  WARPSYNC.COLLECTIVE R15, `(.L_x_3447) ;  /* 0x000000000f087348 */ /* 0x007fea0003c00000 */
[----:B------:R-:W-:Y:S01]  /*1dfd0*/  VOTE.ANY R14, PT, P6 ;  /* 0x00000000000e7806 */ /* 0x000fe200030e0100 */
[----:B012---:R-:W-:Y:S06]  /*1dfe0*/  ENDCOLLECTIVE ;  /* 0x000000000000791b */ /* 0x007fec0003800000 */
.L_x_3447:
[----:B------:R-:W-:Y:S05]  /*1dff0*/  BSYNC B0 ;  /* 0x0000000000007941 */ /* 0x000fea0003800000 */
.L_x_3446:
        /* <DEDUP_REMOVED lines=9> */
.L_x_3448:
[----:B------:R-:W-:Y:S01]  /*1e090*/  IMAD.MOV.U32 R17, RZ, RZ, R14 ;  /* 0x000000ffff117224 */ /* 0x000fe200078e000e */
[----:B------:R-:W-:Y:S06]  /*1e0a0*/  BRA `(.L_x_3449) ;  /* 0xffffffd000fc7947 */ /* 0x000fec000383ffff */
.L_x_3377:
[----:B------:R-:W-:Y:S01]  /*1e0b0*/  BSSY B0, `(.L_x_3450) ;  /* 0x0000007000007945 */ /* 0x000fe20003800000 */
[----:B------:R-:W-:Y:S02]  /*1e0c0*/  IMAD.MOV.U32 R13, RZ, RZ, R3 ;  /* 0x000000ffff0d7224 */ /* 0x000fe400078e0003 */
[----:B------:R-:W-:Y:S02]  /*1e0d0*/  IMAD.MOV.U32 R11, RZ, RZ, 0x1f ;  /* 0x0000001fff0b7424 */ /* 0x000fe400078e00ff */
[----:B------:R-:W-:-:S07]  /*1e0e0*/  IMAD.MOV.U32 R15, RZ, RZ, -0x1 ;  /* 0xffffffffff0f7424 */ /* 0x000fce00078e00ff */
[----:B01234-:R-:W-:Y:S05]  /*1e0f0*/  WARPSYNC.COLLECTIVE R15, `(.L_x_3451) ;  /* 0x000000000f087348 */ /* 0x01ffea0003c00000 */
[----:B------:R0:W0:Y:S02]  /*1e100*/  SHFL.IDX P6, R14, R13, R12, R11 ;  /* 0x0000000c0d0e7389 */ /* 0x00002400000c000b */
[----:B01234-:R-:W-:Y:S01]  /*1e110*/  ENDCOLLECTIVE ;  /* 0x000000000000791b */ /* 0x01ffe20003800000 */
.L_x_3451:
[----:B------:R-:W-:Y:S05]  /*1e120*/  BSYNC B0 ;  /* 0x0000000000007941 */ /* 0x000fea0003800000 */
.L_x_3450:
[----:B------:R-:W-:Y:S01]  /*1e130*/  IMAD.MOV.U32 R3, RZ, RZ, R14 ;  /* 0x000000ffff037224 */ /* 0x000fe200078e000e */
[----:B------:R-:W-:Y:S06]  /*1e140*/  BRA `(.L_x_3452) ;  /* 0xffffffd000f07947 */ /* 0x000fec000383ffff */
.L_x_3381:
[----:B0-----:R0:W1:Y:S02]  /*1e150*/  SYNCS.PHASECHK.TRANS64.TRYWAIT P0, [R0+URZ+0x38820], R3 ;  /* 0x03882003000075a7 */ /* 0x001064000800017f */
[----:B-1----:R-:W-:Y:S05]  /*1e160*/  @!P0 NANOSLEEP.SYNCS 0x989680 ;  /* 0x009896800000895d */ /* 0x002fea0003900000 */
[----:B------:R-:W1:Y:S02]  /*1e170*/  @!P0 SYNCS.PHASECHK.TRANS64 P0, [R0+URZ+0x38820], R3 ;  /* 0x03882003000085a7 */ /* 0x000e64000800007f */
[----:B-1----:R-:W-:Y:S05]  /*1e180*/  @!P0 BRA `(.L_x_3381) ;  /* 0xfffffffc00f08947 */ /* 0x002fea000383ffff */
[----:B------:R-:W-:Y:S05]  /*1e190*/  BRA `(.L_x_3453) ;  /* 0xffffffd800747947 */ /* 0x000fea000383ffff */
.L_x_3382:
        /* <DEDUP_REMOVED lines=11> */
.L_x_3455:
[----:B------:R-:W-:Y:S05]  /*1e250*/  BSYNC B0 ;  /* 0x0000000000007941 */ /* 0x000fea0003800000 */
.L_x_3454:
[----:B------:R-:W-:Y:S05]  /*1e260*/  BRA `(.L_x_3456) ;  /* 0xffffffd8005c7947 */ /* 0x000fea000383ffff */
.L_x_3385:
[----:B------:R-:W-:Y:S01]  /*1e270*/  BSSY B1, `(.L_x_3457) ;  /* 0x0000006000017945 */ /* 0x000fe20003800000 */
[----:B------:R-:W-:-:S07]  /*1e280*/  IMAD.MOV.U32 R15, RZ, RZ, -0x1 ;  /* 0xffffffffff0f7424 */ /* 0x000fce00078e00ff */
[----:B012---:R-:W-:Y:S05]  /*1e290*/  WARPSYNC.COLLECTIVE R15, `(.L_x_3458) ;  /* 0x000000000f0c7348 */ /* 0x007fea0003c00000 */
[----:B------:R-:W-:Y:S02]  /*1e2a0*/  ELECT P6, UR62, PT ;  /* 0x00000000003e782f */ /* 0x000fe400038c0000 */
[----:B------:R-:W-:Y:S01]  /*1e2b0*/  MOV R14, UR62 ;  /* 0x0000003e000e7c02 */ /* 0x000fe20008000f00 */
[----:B012---:R-:W-:Y:S10]  /*1e2c0*/  ENDCOLLECTIVE ;  /* 0x000000000000791b */ /* 0x007ff40003800000 */
.L_x_3458:
[----:B------:R-:W-:Y:S05]  /*1e2d0*/  BSYNC B1 ;  /* 0x0000000000017941 */ /* 0x000fea0003800000 */
.L_x_3457:
[----:B------:R-:W-:Y:S05]  /*1e2e0*/  BRA `(.L_x_3459) ;  /* 0xffffffd800547947 */ /* 0x000fea000383ffff */
.L_x_3387:
[----:B0-----:R0:W1:Y:S02]  /*1e2f0*/  SYNCS.PHASECHK.TRANS64.TRYWAIT P0, [R6+URZ], R5 ;  /* 0x00000005060075a7 */ /* 0x001064000800017f */
[----:B-1----:R-:W-:Y:S05]  /*1e300*/  @!P0 NANOSLEEP.SYNCS 0x989680 ;  /* 0x009896800000895d */ /* 0x002fea0003900000 */
[----:B------:R-:W1:Y:S02]  /*1e310*/  @!P0 SYNCS.PHASECHK.TRANS64 P0, [R6+URZ], R5 ;  /* 0x00000005060085a7 */ /* 0x000e64000800007f */
[----:B-1----:R-:W-:Y:S05]  /*1e320*/  @!P0 BRA `(.L_x_3387) ;  /* 0xfffffffc00f08947 */ /* 0x002fea000383ffff */
[----:B------:R-:W-:Y:S05]  /*1e330*/  BRA `(.L_x_3460) ;  /* 0xffffffd800907947 */ /* 0x000fea000383ffff */
.L_x_3388:
[----:B-1----:R1:W2:Y:S02]  /*1e340*/  SYNCS.PHASECHK.TRANS64.TRYWAIT P0, [R7+URZ], R2 ;  /* 0x00000002070075a7 */ /* 0x0022a4000800017f */
[----:B--2---:R-:W-:Y:S05]  /*1e350*/  @!P0 NANOSLEEP.SYNCS 0x989680 ;  /* 0x009896800000895d */ /* 0x004fea0003900000 */
[----:B------:R-:W2:Y:S02]  /*1e360*/  @!P0 SYNCS.PHASECHK.TRANS64 P0, [R7+URZ], R2 ;  /* 0x00000002070085a7 */ /* 0x000ea4000800007f */
[----:B--2---:R-:W-:Y:S05]  /*1e370*/  @!P0 BRA `(.L_x_3388) ;  /* 0xfffffffc00f08947 */ /* 0x004fea000383ffff */
[----:B------:R-:W-:Y:S05]  /*1e380*/  BRA `(.L_x_3461) ;  /* 0xffffffd800847947 */ /* 0x000fea000383ffff */
.L_x_3390:
[----:B--2---:R2:W3:Y:S02]  /*1e390*/  SYNCS.PHASECHK.TRANS64.TRYWAIT P0, [R4+URZ], R5 ;  /* 0x00000005040075a7 */ /* 0x0044e4000800017f */
[----:B---3--:R-:W-:Y:S05]  /*1e3a0*/  @!P0 NANOSLEEP.SYNCS 0x989680 ;  /* 0x009896800000895d */ /* 0x008fea0003900000 */
[----:B------:R-:W3:Y:S02]  /*1e3b0*/  @!P0 SYNCS.PHASECHK.TRANS64 P0, [R4+URZ], R5 ;  /* 0x00000005040085a7 */ /* 0x000ee4000800007f */
[----:B---3--:R-:W-:Y:S05]  /*1e3c0*/  @!P0 BRA `(.L_x_3390) ;  /* 0xfffffffc00f08947 */ /* 0x008fea000383ffff */
[----:B------:R-:W-:Y:S05]  /*1e3d0*/  BRA `(.L_x_3462) ;  /* 0xffffffd8008c7947 */ /* 0x000fea000383ffff */
.L_x_3463:
        /* <DEDUP_REMOVED lines=10> */
.L_x_5877:


//--------------------- .text._ZN7cutlass13device_kernelIN5flash11enable_sm90INS1_16FlashAttnFwdSm90INS1_25CollectiveMainloopFwdSm90ILi2EN4cute5tupleIJNS5_1CILi1EEES8_S8_EEENS6_IJNS7_ILi64EEESA_SA_EEELi512ENS_10bfloat16_tEfNS_4arch4Sm90ELb0ELb1ELb0ELb1ELb0ELb1ELb1ELb0ELb0ELb1ELb0ELb0EEENS1_21CollectiveEpilogueFwdINS6_IJSA_NS7_ILi512EEESA_EEES9_SC_SE_Li256ELb1ELb1ELb0ELb0EEENS1_36VarlenDynamicPersistentTileSchedulerILi64ELi64ELi256ELi128ELb0ELb1ELb1ELb1ELb0ELb1EEEEEEEEEvNT_6ParamsE --------------------------
	.section	.text._ZN7cutlass13device_kernelIN5flash11enable_sm90INS1_16FlashAttnFwdSm90INS1_25CollectiveMainloopFwdSm90ILi2EN4cute5tupleIJNS5_1CILi1EEES8_S8_EEENS6_IJNS7_ILi64EEESA_SA_EEELi512ENS_10bfloat16_tEfNS_4arch4Sm90ELb0ELb1ELb0ELb1ELb0ELb1ELb1ELb0ELb0ELb1ELb0ELb0EEENS1_21CollectiveEpilogueFwdINS6_IJSA_NS7_ILi512EEESA_EEES9_SC_SE_Li256ELb1ELb1ELb0ELb0EEENS1_36VarlenDynamicPersistentTileSchedulerILi64ELi64ELi256ELi128ELb0ELb1ELb1ELb1ELb0ELb1EEEEEEEEEvNT_6ParamsE,"ax",@progbits
	.align	128
.text._ZN7cutlass13device_kernelIN5flash11enable_sm90INS1_16FlashAttnFwdSm90INS1_25CollectiveMainloopFwdSm90ILi2EN4cute5tupleIJNS5_1CILi1EEES8_S8_EEENS6_IJNS7_ILi64EEESA_SA_EEELi512ENS_10bfloat16_tEfNS_4arch4Sm90ELb0ELb1ELb0ELb1ELb0ELb1ELb1ELb0ELb0ELb1ELb0ELb0EEENS1_21CollectiveEpilogueFwdINS6_IJSA_NS7_ILi512EEESA_EEES9_SC_SE_Li256ELb1ELb1ELb0ELb0EEENS1_36VarlenDynamicPersistentTileSchedulerILi64ELi64ELi256ELi128ELb0ELb1ELb1ELb1ELb0ELb1EEEEEEEEEvNT_6ParamsE:
        .type           _ZN7cutlass13device_kernelIN5flash11enable_sm90INS1_16FlashAttnFwdSm90INS1_25CollectiveMainloopFwdSm90ILi2EN4cute5tupleIJNS5_1CILi1EEES8_S8_EEENS6_IJNS7_ILi64EEESA_SA_EEELi512ENS_10bfloat16_tEfNS_4arch4Sm90ELb0ELb1ELb0ELb1ELb0ELb1ELb1ELb0ELb0ELb1ELb0ELb0EEENS1_21CollectiveEpilogueFwdINS6_IJSA_NS7_ILi512EEESA_EEES9_SC_SE_Li256ELb1ELb1ELb0ELb0EEENS1_36VarlenDynamicPersistentTileSchedulerILi64ELi64ELi256ELi128ELb0ELb1ELb1ELb1ELb0ELb1EEEEEEEEEvNT_6ParamsE,@function
        .size           _ZN7cutlass13device_kernelIN5flash11enable_sm90INS1_16FlashAttnFwdSm90INS1_25CollectiveMainloopFwdSm90ILi2EN4cute5tupleIJNS5_1CILi1EEES8_S8_EEENS6_IJNS7_ILi64EEESA_SA_EEELi512ENS_10bfloat16_tEfNS_4arch4Sm90ELb0ELb1ELb0ELb1ELb0ELb1ELb1ELb0ELb0ELb1ELb0ELb0EEENS1_21CollectiveEpilogueFwdINS6_IJSA_NS7_ILi512EEESA_EEES9_SC_SE_Li256ELb1ELb1ELb0ELb0EEENS1_36VarlenDynamicPersistentTileSchedulerILi64ELi64ELi256ELi128ELb0ELb1ELb1ELb1ELb0ELb1EEEEEEEEEvNT_6ParamsE,(.L_x_5878 - _ZN7cutlass13device_kernelIN5flash11enable_sm90INS1_16FlashAttnFwdSm90INS1_25CollectiveMainloopFwdSm90ILi2EN4cute5tupleIJNS5_1CILi1EEES8_S8_EEENS6_IJNS7_ILi64EEESA_SA_EEELi512ENS_10bfloat16_tEfNS_4arch4Sm90ELb0ELb1ELb0ELb1ELb0ELb1ELb1ELb0ELb0ELb1ELb0ELb0EEENS1_21CollectiveEpilogueFwdINS6_IJSA_NS7_ILi512EEESA_EEES9_SC_SE_Li256ELb1ELb1ELb0ELb0EEENS1_36VarlenDynamicPersistentTileSchedulerILi64ELi64ELi256ELi128ELb0ELb1ELb1ELb1ELb0ELb1EEEEEEEEEvNT_6ParamsE)
        .other          _ZN7cutlass13device_kernelIN5flash11enable_sm90INS1_16FlashAttnFwdSm90INS1_25CollectiveMainloopFwdSm90ILi2EN4cute5tupleIJNS5_1CILi1EEES8_S8_EEENS6_IJNS7_ILi64EEESA_SA_EEELi512ENS_10bfloat16_tEfNS_4arch4Sm90ELb0ELb1ELb0ELb1ELb0ELb1ELb1ELb0ELb0ELb1ELb0ELb0EEENS1_21CollectiveEpilogueFwdINS6_IJSA_NS7_ILi512EEESA_EEES9_SC_SE_Li256ELb1ELb1ELb0ELb0EEENS1_36VarlenDynamicPersistentTileSchedulerILi64ELi64ELi256ELi128ELb0ELb1ELb1ELb1ELb0ELb1EEEEEEEEEvNT_6ParamsE,@"STO_CUDA_ENTRY STV_DEFAULT"
_ZN7cutlass13device_kernelIN5flash11enable_sm90INS1_16FlashAttnFwdSm90INS1_25CollectiveMainloopFwdSm90ILi2EN4cute5tupleIJNS5_1CILi1EEES8_S8_EEENS6_IJNS7_ILi64EEESA_SA_EEELi512ENS_10bfloat16_tEfNS_4arch4Sm90ELb0ELb1ELb0ELb1ELb0ELb1ELb1ELb0ELb0ELb1ELb0ELb0EEENS1_21CollectiveEpilogueFwdINS6_IJSA_NS7_ILi512EEESA_EEES9_SC_SE_Li256ELb1ELb1ELb0ELb0EEENS1_36VarlenDynamicPersistentTileSchedulerILi64ELi64ELi256ELi128ELb0ELb1ELb1ELb1ELb0ELb1EEEEEEEEEvNT_6ParamsE:
[----:B------:R-:W0:Y:S02]  /*0000*/  LDC R1, c[0x0][0x28] ;  /* 0x00000a00ff017b82 */ /* 0x000e240000000800 */
[----:B0-----:R-:W-:Y:S01]  /*0010*/  VIADD R1, R1, 0xffffff88 ;  /* 0xffffff8801017836 */ /* 0x001fe20000000000 */
[----:B------:R-:W0:Y:S01]  /*0020*/  S2R R4, SR_TID.X ;  /* 0x0000000000047919 */ /* 0x000e220000002100 */
[----:B------:R-:W-:Y:S01]  /*0030*/  ELECT P0, URZ, PT ;  /* 0x00000000003f782f */ /* 0x000fe20003800000 */
[----:B------:R-:W-:Y:S01]  /*0040*/  BSSY B0, `(.L_x_3464) ;  /* 0x0000014000007945 */ /* 0x000fe20003800000 */
[--C-:B0-----:R-:W-:Y:S02]  /*0050*/  SHF.R.U32.HI R0, RZ, 0x5, R4.reuse ;  /* 0x00000005ff007819 */ /* 0x101fe40000011604 */
[----:B------:R-:W-:-:S03]  /*0060*/  SHF.R.U32.HI R3, RZ, 0x7, R4 ;  /* 0x00000007ff037819 */ /* 0x000fc60000011604 */
        /* <DEDUP_REMOVED lines=17> */
.L_x_3465:
[----:B------:R-:W-:Y:S05]  /*0180*/  BSYNC B0 ;  /* 0x0000000000007941 */ /* 0x000fea0003800000 */
.L_x_3464:
        /* <DEDUP_REMOVED lines=21> */
[----:B0-----:R0:W1:Y:S01]  /*02e0*/  @UP1 SYNCS.EXCH.64 URZ, [UR8+0x38800], UR4 ;  /* 0x03880004083f15b2 */ /* 0x0010620008000100 */
[----:B------:R0:W2:Y:S04]  /*02f0*/  @UP2 SYNCS.EXCH.64 URZ, [UR8+0x38810], UR4 ;  /* 0x03881004083f25b2 */ /* 0x0000a80008000100 */
[----:B------:R0:W3:Y:S01]  /*0300*/  @UP3 SYNCS.EXCH.64 URZ, [UR8+0x38820], UR6 ;  /* 0x03882006083f35b2 */ /* 0x0000e20008000100 */
        /* <DEDUP_REMOVED lines=14> */
[----:B----4-:R-:W-:Y:S01]  /*03f0*/  NOP ;  /* 0x0000000000007918 */ /* 0x010fe20000000000 */
.L_x_3466:
[----:B------:R-:W4:Y:S01]  /*0400*/  SHFL.IDX PT, R2, R0, RZ, 0x1f ;  /* 0x00001fff00027589 */ /* 0x000f2200000e0000 */
[----:B------:R-:W-:Y:S01]  /*0410*/  NOP ;  /* 0x0000000000007918 */ /* 0x000fe20000000000 */
[----:B----4-:R-:W-:-:S13]  /*0420*/  ISETP.NE.AND P0, PT, R2, RZ, PT ;  /* 0x000000ff0200720c */ /* 0x010fda0003f05270 */
        /* <DEDUP_REMOVED lines=18> */
[----:B----4-:R-:W-:Y:S01]  /*0550*/  NOP ;  /* 0x0000000000007918 */ /* 0x010fe20000000000 */
.L_x_3467:
[----:B------:R-:W4:Y:S01]  /*0560*/  SHFL.IDX PT, R2, R0, RZ, 0x1f ;  /* 0x00001fff00027589 */ /* 0x000f2200000e0000 */
[----:B------:R-:W-:Y:S01]  /*0570*/  NOP ;  /* 0x0000000000007918 */ /* 0x000fe20000000000 */
[----:B----4-:R-:W-:-:S13]  /*0580*/  ISETP.NE.AND P0, PT, R2, RZ, PT ;  /* 0x000000ff0200720c */ /* 0x010fda0003f05270 */
        /* <DEDUP_REMOVED lines=15> */
.L_x_3468:
        /* <DEDUP_REMOVED lines=22> */
.L_x_3469:
        /* <DEDUP_REMOVED lines=22> */
.L_x_3470:
[----:B------:R-:W-:Y:S01]  /*0940*/  PLOP3.LUT P0, PT, PT, PT, UP0, 0x80, 0x0 ;  /* 0x000000000000781c */ /* 0x000fe20003f0f008 */
[----:B------:R-:W-:Y:S01]  /*0950*/  UMOV UR36, 0x1 ;  /* 0x0000000100247882 */ /* 0x000fe20000000000 */
[----:B------:R-:W-:Y:S01]  /*0960*/  NOP ;  /* 0x0000000000007918 */ /* 0x000fe20000000000 */
[----:B------:R-:W-:Y:S01]  /*0970*/  USEL UR36, UR36, 0x2, !UP0 ;  /* 0x0000000224247887 */ /* 0x000fe2000c000000 */
[----:B------:R-:W-:Y:S01]  /*0980*/  BSSY B9, `(.L_x_3471) ;  /* 0x0002607000097945 */ /* 0x000fe20003800000 */
[----:B------:R-:W-:Y:S01]  /*0990*/  ULDC.64 UR50, c[0x0][0x208] ;  /* 0x0000820000327ab9 */ /* 0x000fe20000000a00 */
[----:B0123--:R-:W-:Y:S07]  /*09a0*/  BAR.SYNC.DEFER_BLOCKING 0x0 ;  /* 0x0000000000007b1d */ /* 0x00ffee0000010000 */
[----:B------:R-:W-:Y:S05]  /*09b0*/  @!P0 BRA `(.L_x_3472) ;  /* 0x000001b800e48947 */ /* 0x000fea0003800000 */
.L_x_3473:
[----:B------:R-:W-:-:S08]  /*09c0*/  NOP ;  /* 0x0000000000007918 */ /* 0x000fd00000000000 */
[----:B------:R-:W0:Y:S02]  /*09d0*/  USETMAXREG.TRY_ALLOC.CTAPOOL UP0, 0xf0 ;  /* 0x000000f0000079c8 */ /* 0x000e240008000600 */
[----:B0-----:R-:W-:-:S13]  /*09e0*/  PLOP3.LUT P0, PT, PT, PT, UP0, 0x80, 0x0 ;  /* 0x000000000000781c */ /* 0x001fda0003f0f008 */
[----:B------:R-:W-:Y:S05]  /*09f0*/  @!P0 BRA `(.L_x_3473) ;  /* 0xfffffffc00f08947 */ /* 0x000fea000383ffff */
[----:B------:R-:W-:Y:S01]  /*0a00*/  SHF.R.U32.HI R0, RZ, 0x7, R4 ;  /* 0x00000007ff007819 */ /* 0x000fe20000011604 */
[----:B------:R-:W0:Y:S01]  /*0a10*/  S2UR UR5, SR_CgaCtaId ;  /* 0x00000000000579c3 */ /* 0x000e220000008800 */
[----:B------:R-:W-:Y:S02]  /*0a20*/  UMOV UR4, 0x400 ;  /* 0x0000040000047882 */ /* 0x000fe40000000000 */
[----:B------:R-:W-:-:S13]  /*0a30*/  ISETP.NE.AND P0, PT, R0, 0x1, PT ;  /* 0x000000010000780c */ /* 0x000fda0003f05270 */
[----:B------:R-:W-:Y:S06]  /*0a40*/  @!P0 BAR.ARV 0x8, 0x100 ;  /* 0x0204000000008b1d */ /* 0x000fec0000002000 */
[----:B------:R-:W-:Y:S01]  /*0a50*/  ISETP.GE.U32.AND P0, PT, R4, 0x100, PT ;  /* 0x000001000400780c */ /* 0x000fe20003f06070 */
[----:B0-----:R-:W-:-:S06]  /*0a60*/  ULEA UR4, UR5, UR4, 0x18 ;  /* 0x0000000405047291 */ /* 0x001fcc000f8ec03f */
[----:B------:R-:W-:Y:S01]  /*0a70*/  IMAD.U32 R18, RZ, RZ, UR4 ;  /* 0x00000004ff127e24 */ /* 0x000fe2000f8e00ff */
[----:B------:R-:W-:-:S05]  /*0a80*/  ULDC UR4, c[0x0][0xd3c] ;  /* 0x00034f0000047ab9 */ /* 0x000fca0000000800 */
[----:B------:R-:W-:Y:S08]  /*0a90*/  @P0 BAR.ARV 0xf, 0x100 ;  /* 0x03c4000000000b1d */ /* 0x000ff00000002000 */
[----:B------:R-:W-:Y:S06]  /*0aa0*/  BAR.SYNC.DEFER_BLOCKING 0x5, 0x180 ;  /* 0x0146000000007b1d */ /* 0x000fec0000010000 */
[----:B------:R-:W0:Y:S02]  /*0ab0*/  LDS.128 R24, [R18+0x388d0] ;  /* 0x0388d00012187984 */ /* 0x000e240000000c00 */
[----:B------:R-:W-:Y:S06]  /*0ac0*/  BAR.ARV 0x4, 0x180 ;  /* 0x0106000000007b1d */ /* 0x000fec0000002000 */
[----:B0-----:R-:W-:-:S13]  /*0ad0*/  ISETP.GE.AND P0, PT, R27, UR4, PT ;  /* 0x000000041b007c0c */ /* 0x001fda000bf06270 */
[----:B------:R-:W-:Y:S05]  /*0ae0*/  @P0 BRA `(.L_x_3474) ;  /* 0x0000025c00c00947 */ /* 0x000fea0003800000 */
[----:B------:R-:W-:Y:S01]  /*0af0*/  VIADD R14, R4, 0xffffff80 ;  /* 0xffffff80040e7836 */ /* 0x000fe20000000000 */
[----:B------:R-:W-:Y:S01]  /*0b00*/  ULOP3.LUT UR47, UR36, 0x1, URZ, 0xfc, !UPT ;  /* 0x00000001242f7892 */ /* 0x000fe2000f8efc3f */
[----:B------:R-:W-:Y:S02]  /*0b10*/  IMAD.MOV.U32 R210, RZ, RZ, 0x40 ;  /* 0x00000040ffd27424 */ /* 0x000fe400078e00ff */
[----:B------:R-:W-:Y:S01]  /*0b20*/  IMAD.MOV.U32 R187, RZ, RZ, RZ ;  /* 0x000000ffffbb7224 */ /* 0x000fe200078e00ff */
[----:B------:R-:W-:Y:S01]  /*0b30*/  SHF.R.S32.HI R0, RZ, 0x1f, R14 ;  /* 0x0000001fff007819 */ /* 0x000fe2000001140e */
[----:B------:R-:W-:Y:S02]  /*0b40*/  IMAD.MOV.U32 R190, RZ, RZ, RZ ;  /* 0x000000ffffbe7224 */ /* 0x000fe400078e00ff */
[----:B------:R-:W-:Y:S01]  /*0b50*/  IMAD.MOV.U32 R22, RZ, RZ, RZ ;  /* 0x000000ffff167224 */ /* 0x000fe200078e00ff */
[CC--:B------:R-:W-:Y:S01]  /*0b60*/  LEA.HI R2, R0.reuse, R14.reuse, RZ, 0x4 ;  /* 0x0000000e00027211 */ /* 0x0c0fe200078f20ff */
[----:B------:R-:W-:Y:S01]  /*0b70*/  IMAD.MOV.U32 R19, RZ, RZ, RZ ;  /* 0x000000ffff137224 */ /* 0x000fe200078e00ff */
[----:B------:R-:W-:Y:S01]  /*0b80*/  LEA.HI R5, R0, R14, RZ, 0x5 ;  /* 0x0000000e00057211 */ /* 0x000fe200078f28ff */
[----:B------:R-:W-:Y:S01]  /*0b90*/  IMAD.MOV.U32 R224, RZ, RZ, RZ ;  /* 0x000000ffffe07224 */ /* 0x000fe200078e00ff */
[----:B------:R-:W-:-:S02]  /*0ba0*/  LOP3.LUT R3, R2, 0xfffffff0, RZ, 0xc0, !PT ;  /* 0xfffffff002037812 */ /* 0x000fc400078ec0ff */
[--C-:B------:R-:W-:Y:S02]  /*0bb0*/  SHF.R.S32.HI R216, RZ, 0x5, R5.reuse ;  /* 0x00000005ffd87819 */ /* 0x100fe40000011405 */
[----:B------:R-:W-:Y:S01]  /*0bc0*/  SHF.R.S32.HI R5, RZ, 0x1f, R5 ;  /* 0x0000001fff057819 */ /* 0x000fe20000011405 */
[----:B------:R-:W-:Y:S01]  /*0bd0*/  IMAD.IADD R4, R14, 0x1, -R3 ;  /* 0x000000010e047824 */ /* 0x000fe200078e0a03 */
[----:B------:R-:W-:Y:S02]  /*0be0*/  SHF.R.S32.HI R3, RZ, 0x4, R2 ;  /* 0x00000004ff037819 */ /* 0x000fe40000011402 */
[----:B------:R-:W-:Y:S02]  /*0bf0*/  LEA.HI R6, R0, R14, RZ, 0x7 ;  /* 0x0000000e00067211 */ /* 0x000fe400078f38ff */
[----:B------:R-:W-:Y:S02]  /*0c00*/  SHF.R.S32.HI R9, RZ, 0x1f, R4 ;  /* 0x0000001fff097819 */ /* 0x000fe40000011404 */
[----:B------:R-:W-:-:S02]  /*0c10*/  LEA.HI R2, R2, R3, RZ, 0x1 ;  /* 0x0000000302027211 */ /* 0x000fc400078f08ff */
[----:B------:R-:W-:Y:S02]  /*0c20*/  LEA.HI R12, R9, R4, RZ, 0x3 ;  /* 0x00000004090c7211 */ /* 0x000fe400078f18ff */
[----:B------:R-:W-:Y:S02]  /*0c30*/  LEA.HI R5, R5, R216, RZ, 0x2 ;  /* 0x000000d805057211 */ /* 0x000fe400078f10ff */
[C---:B------:R-:W-:Y:S01]  /*0c40*/  LOP3.LUT R13, R12.reuse, 0xfffffff8, RZ, 0xc0, !PT ;  /* 0xfffffff80c0d7812 */ /* 0x040fe200078ec0ff */
[----:B------:R-:W-:Y:S01]  /*0c50*/  IMAD.SHL.U32 R12, R12, 0x40, RZ ;  /* 0x000000400c0c7824 */ /* 0x000fe200078e00ff */
[----:B------:R-:W-:Y:S02]  /*0c60*/  LOP3.LUT R2, R2, 0x1ffffffe, RZ, 0xc0, !PT ;  /* 0x1ffffffe02027812 */ /* 0x000fe400078ec0ff */
        /* <DEDUP_REMOVED lines=9> */
[----:B------:R-:W-:-:S02]  /*0d00*/  IMAD.SHL.U32 R3, R13, 0x40, RZ ;  /* 0x000000400d037824 */ /* 0x000fc400078e00ff */
[----:B------:R-:W-:Y:S01]  /*0d10*/  IMAD R5, R5, 0x10, R4 ;  /* 0x0000001005057824 */ /* 0x000fe200078e0204 */
[----:B------:R-:W-:Y:S01]  /*0d20*/  LOP3.LUT R6, R6, 0xfffffe, RZ, 0xc0, !PT ;  /* 0x00fffffe06067812 */ /* 0x000fe200078ec0ff */
[----:B------:R-:W-:Y:S01]  /*0d30*/  IMAD.SHL.U32 R2, R2, 0x8, RZ ;  /* 0x0000000802027824 */ /* 0x000fe200078e00ff */
[----:B------:R-:W-:Y:S01]  /*0d40*/  LOP3.LUT R3, R3, 0x1c0, RZ, 0xc0, !PT ;  /* 0x000001c003037812 */ /* 0x000fe200078ec0ff */
[----:B------:R-:W-:Y:S01]  /*0d50*/  IMAD.IADD R7, R14, 0x1, -R7 ;  /* 0x000000010e077824 */ /* 0x000fe200078e0a07 */
[----:B------:R-:W-:Y:S01]  /*0d60*/  SEL R210, R210, 0xffffffc0, !P2 ;  /* 0xffffffc0d2d27807 */ /* 0x000fe20005000000 */
[--C-:B------:R-:W-:Y:S01]  /*0d70*/  IMAD.U32 R237, R5, 0x40, R2.reuse ;  /* 0x0000004005ed7824 */ /* 0x100fe200078e0002 */
[----:B------:R-:W-:Y:S01]  /*0d80*/  LOP3.LUT R2, R3, 0x8, R2, 0xf8, !PT ;  /* 0x0000000803027812 */ /* 0x000fe200078ef802 */
[----:B------:R-:W-:Y:S01]  /*0d90*/  IMAD.IADD R6, R227, 0x1, -R6 ;  /* 0x00000001e3067824 */ /* 0x000fe200078e0a06 */
[----:B------:R-:W-:Y:S02]  /*0da0*/  SHF.R.U32.HI R5, RZ, 0x3, R3 ;  /* 0x00000003ff057819 */ /* 0x000fe40000011603 */
[----:B------:R-:W-:Y:S01]  /*0db0*/  LOP3.LUT R3, R12, 0x7ffffe00, RZ, 0xc0, !PT ;  /* 0x7ffffe000c037812 */ /* 0x000fe200078ec0ff */
[----:B------:R-:W-:Y:S01]  /*0dc0*/  IMAD.SHL.U32 R197, R6, 0x100, RZ ;  /* 0x0000010006c57824 */ /* 0x000fe200078e00ff */
[----:B------:R-:W-:-:S02]  /*0dd0*/  LOP3.LUT R2, R2, R5, RZ, 0x3c, !PT ;  /* 0x0000000502027212 */ /* 0x000fc400078e3cff */
[----:B------:R-:W-:Y:S01]  /*0de0*/  SHF.R.S32.HI R8, RZ, 0x1f, R7 ;  /* 0x0000001fff087819 */ /* 0x000fe20000011407 */
[----:B------:R-:W-:-:S03]  /*0df0*/  IMAD R3, R216, 0x400, R3 ;  /* 0x00000400d8037824 */ /* 0x000fc600078e0203 */
[-C--:B------:R-:W-:Y:S01]  /*0e00*/  LEA.HI R9, R8, R7.reuse, RZ, 0x2 ;  /* 0x0000000708097211 */ /* 0x080fe200078f10ff */
[----:B------:R-:W-:Y:S01]  /*0e10*/  IMAD.IADD R3, R3, 0x1, R2 ;  /* 0x0000000103037824 */ /* 0x000fe200078e0202 */
[CC--:B------:R-:W-:Y:S02]  /*0e20*/  LEA.HI R2, R0.reuse, R14.reuse, RZ, 0x3 ;  /* 0x0000000e00027211 */ /* 0x0c0fe400078f18ff */
[----:B------:R-:W-:Y:S01]  /*0e30*/  LEA.HI R0, R0, R14, RZ, 0x2 ;  /* 0x0000000e00007211 */ /* 0x000fe200078f10ff */
[----:B------:R-:W-:Y:S01]  /*0e40*/  IMAD R198, R3, 0x2, R18 ;  /* 0x0000000203c67824 */ /* 0x000fe200078e0212 */
[----:B------:R-:W-:Y:S02]  /*0e50*/  LOP3.LUT R4, R9, 0x7ffffffc, RZ, 0xc0, !PT ;  /* 0x7ffffffc09047812 */ /* 0x000fe400078ec0ff */
[----:B------:R-:W-:Y:S01]  /*0e60*/  SHF.R.S32.HI R186, RZ, 0x2, R0 ;  /* 0x00000002ffba7819 */ /* 0x000fe20000011400 */
[----:B------:R-:W-:Y:S01]  /*0e70*/  VIADD R211, R198, 0x36400 ;  /* 0x00036400c6d37836 */ /* 0x000fe20000000000 */
[----:B------:R-:W-:Y:S01]  /*0e80*/  LEA.HI R8, R8, R7, RZ, 0x5 ;  /* 0x0000000708087211 */ /* 0x000fe200078f28ff */
[----:B------:R-:W-:Y:S01]  /*0e90*/  IMAD.IADD R4, R7, 0x1, -R4 ;  /* 0x0000000107047824 */ /* 0x000fe200078e0a04 */
[--C-:B------:R-:W-:Y:S01]  /*0ea0*/  SHF.R.S32.HI R10, RZ, 0x2, R9.reuse ;  /* 0x00000002ff0a7819 */ /* 0x100fe20000011409 */
[----:B------:R-:W-:Y:S01]  /*0eb0*/  VIADD R7, R186, 0x20 ;  /* 0x00000020ba077836 */ /* 0x000fe20000000000 */
[----:B------:R-:W-:Y:S01]  /*0ec0*/  SHF.R.S32.HI R11, RZ, 0x1f, R9 ;  /* 0x0000001fff0b7819 */ /* 0x000fe20000011409 */
[----:B------:R-:W-:Y:S01]  /*0ed0*/  VIADD R199, R198, 0x36420 ;  /* 0x00036420c6c77836 */ /* 0x000fe20000000000 */
[----:B------:R-:W-:Y:S01]  /*0ee0*/  SHF.R.S32.HI R226, RZ, 0x3, R2 ;  /* 0x00000003ffe27819 */ /* 0x000fe20000011402 */
[----:B------:R-:W-:Y:S01]  /*0ef0*/  IMAD.SHL.U32 R235, R7, 0x40, RZ ;  /* 0x0000004007eb7824 */ /* 0x000fe200078e00ff */
[----:B------:R-:W-:Y:S01]  /*0f00*/  LOP3.LUT R225, R2, 0xfffffff8, RZ, 0xc0, !PT ;  /* 0xfffffff802e17812 */ /* 0x000fe200078ec0ff */
[----:B------:R-:W-:Y:S01]  /*0f10*/  @P1 VIADD R199, R211, 0xffffffe0 ;  /* 0xffffffe0d3c71836 */ /* 0x000fe20000000000 */
[----:B------:R-:W-:Y:S01]  /*0f20*/  LEA.HI R11, R11, R10, RZ, 0x3 ;  /* 0x0000000a0b0b7211 */ /* 0x000fe200078f18ff */
[----:B------:R-:W-:Y:S01]  /*0f30*/  IMAD.IADD R211, R211, 0x1, R210 ;  /* 0x00000001d3d37824 */ /* 0x000fe200078e02d2 */
[----:B------:R-:W-:Y:S01]  /*0f40*/  LOP3.LUT R231, R0, 0xfffffffc, RZ, 0xc0, !PT ;  /* 0xfffffffc00e77812 */ /* 0x000fe200078ec0ff */
[----:B------:R-:W-:Y:S01]  /*0f50*/  IMAD.IADD R225, R14, 0x1, -R225 ;  /* 0x000000010ee17824 */ /* 0x000fe200078e0ae1 */
[----:B------:R-:W-:Y:S01]  /*0f60*/  SHF.R.S32.HI R2, RZ, 0x1f, R7 ;  /* 0x0000001fff027819 */ /* 0x000fe20000011407 */
[----:B------:R-:W-:Y:S01]  /*0f70*/  IMAD.SHL.U32 R185, R4, 0x2, RZ ;  /* 0x0000000204b97824 */ /* 0x000fe200078e00ff */
[----:B------:R-:W-:Y:S01]  /*0f80*/  LOP3.LUT R11, R11, 0xfffffff8, RZ, 0xc0, !PT ;  /* 0xfffffff80b0b7812 */ /* 0x000fe200078ec0ff */
[----:B------:R-:W-:Y:S01]  /*0f90*/  IMAD.IADD R231, R14, 0x1, -R231 ;  /* 0x000000010ee77824 */ /* 0x000fe200078e0ae7 */
[----:B------:R-:W-:Y:S01]  /*0fa0*/  LEA.HI R2, R2, R7, RZ, 0x3 ;  /* 0x0000000702027211 */ /* 0x000fe200078f18ff */
[----:B------:R-:W-:Y:S01]  /*0fb0*/  IMAD.SHL.U32 R213, R225, 0x8, RZ ;  /* 0x00000008e1d57824 */ /* 0x000fe200078e00ff */
[----:B------:R-:W-:Y:S01]  /*0fc0*/  SHF.R.S32.HI R5, RZ, 0x1f, R0 ;  /* 0x0000001fff057819 */ /* 0x000fe20000011400 */
[----:B------:R-:W-:Y:S01]  /*0fd0*/  IMAD.IADD R11, R10, 0x1, -R11 ;  /* 0x000000010a0b7824 */ /* 0x000fe200078e0a0b */
[----:B------:R-:W-:Y:S01]  /*0fe0*/  SHF.R.S32.HI R8, RZ, 0x5, R8 ;  /* 0x00000005ff087819 */ /* 0x000fe20000011408 */
[----:B------:R-:W-:Y:S01]  /*0ff0*/  IMAD.SHL.U32 R16, R231, 0x8, RZ ;  /* 0x00000008e7107824 */ /* 0x000fe200078e00ff */
[----:B------:R-:W-:Y:S01]  /*1000*/  LEA.HI R5, R5, R186, RZ, 0x3 ;  /* 0x000000ba05057211 */ /* 0x000fe200078f18ff */
[----:B------:R-:W-:Y:S01]  /*1010*/  IMAD.SHL.U32 R2, R2, 0x40, RZ ;  /* 0x0000004002027824 */ /* 0x000fe200078e00ff */
[----:B------:R-:W-:Y:S01]  /*1020*/  LEA.HI R0, R231, R231, RZ, 0x1 ;  /* 0x000000e7e7007211 */ /* 0x000fe200078f08ff */
[----:B------:R-:W-:Y:S01]  /*1030*/  IMAD R194, R8, 0x10, R11 ;  /* 0x0000001008c27824 */ /* 0x000fe200078e020b */
[----:B------:R-:W-:Y:S01]  /*1040*/  LOP3.LUT R235, R235, 0x1c0, RZ, 0xc0, !PT ;  /* 0x000001c0ebeb7812 */ /* 0x000fe200078ec0ff */
[----:B------:R-:W-:Y:S01]  /*1050*/  IMAD.SHL.U32 R188, R231, 0x4, RZ ;  /* 0x00000004e7bc7824 */ /* 0x000fe200078e00ff */
[----:B------:R-:W-:Y:S01]  /*1060*/  LOP3.LUT R5, R5, 0xfffffff8, RZ, 0xc0, !PT ;  /* 0xfffffff805057812 */ /* 0x000fe200078ec0ff */
[C---:B------:R-:W-:Y:S01]  /*1070*/  VIADD R221, R213.reuse, 0xc0 ;  /* 0x000000c0d5dd7836 */ /* 0x040fe20000000000 */
[----:B------:R-:W-:Y:S01]  /*1080*/  LOP3.LUT R0, R0, 0x1ffffffe, RZ, 0xc0, !PT ;  /* 0x1ffffffe00007812 */ /* 0x000fe200078ec0ff */
[----:B------:R-:W-:Y:S01]  /*1090*/  VIADD R222, R213, 0x80 ;  /* 0x00000080d5de7836 */ /* 0x000fe20000000000 */
[----:B------:R-:W-:Y:S01]  /*10a0*/  LOP3.LUT R7, R235, 0x38, R16, 0xf8, !PT ;  /* 0x00000038eb077812 */ /* 0x000fe200078ef810 */
[C---:B------:R-:W-:Y:S01]  /*10b0*/  VIADD R219, R213.reuse, 0x140 ;  /* 0x00000140d5db7836 */ /* 0x040fe20000000000 */
[----:B------:R-:W-:Y:S01]  /*10c0*/  SHF.R.U32.HI R8, RZ, 0x3, R235 ;  /* 0x00000003ff087819 */ /* 0x000fe200000116eb */
[----:B------:R-:W-:Y:S01]  /*10d0*/  IMAD.IADD R196, R186, 0x1, -R5 ;  /* 0x00000001bac47824 */ /* 0x000fe200078e0a05 */
[----:B------:R-:W-:Y:S01]  /*10e0*/  LOP3.LUT R236, R2, 0xfffffe00, RZ, 0xc0, !PT ;  /* 0xfffffe0002ec7812 */ /* 0x000fe200078ec0ff */
[C---:B------:R-:W-:Y:S01]  /*10f0*/  VIADD R223, R213.reuse, 0x40 ;  /* 0x00000040d5df7836 */ /* 0x040fe20000000000 */
[----:B------:R-:W-:Y:S01]  /*1100*/  SHF.R.S32.HI R6, RZ, 0x1f, R222 ;  /* 0x0000001fff067819 */ /* 0x000fe200000114de */
[C---:B------:R-:W-:Y:S01]  /*1110*/  VIADD R220, R213.reuse, 0x100 ;  /* 0x00000100d5dc7836 */ /* 0x040fe20000000000 */
        /* <DEDUP_REMOVED lines=9> */
[----:B------:R-:W-:Y:S01]  /*11b0*/  IMAD R234, R7, 0x2, R18 ;  /* 0x0000000207ea7824 */ /* 0x000fe200078e0212 */
[----:B------:R-:W-:Y:S01]  /*11c0*/  SHF.R.S32.HI R0, RZ, 0x1f, R219 ;  /* 0x0000001fff007819 */ /* 0x000fe200000114db */
[----:B------:R-:W-:Y:S01]  /*11d0*/  IMAD R214, R5, 0x8, R194 ;  /* 0x0000000805d67824 */ /* 0x000fe200078e02c2 */
[----:B------:R-:W-:Y:S01]  /*11e0*/  SHF.R.S32.HI R3, RZ, 0x1f, R229 ;  /* 0x0000001fff037819 */ /* 0x000fe200000114e5 */
[----:B------:R-:W-:Y:S01]  /*11f0*/  IMAD.IADD R210, R210, 0x1, R199 ;  /* 0x00000001d2d27824 */ /* 0x000fe200078e02c7 */
[----:B------:R-:W-:-:S07]  /*1200*/  SHF.R.S32.HI R0, RZ, 0x1f, R228 ;  /* 0x0000001fff007819 */ /* 0x000fce00000114e4 */
.L_x_3676:
[----:B------:R-:W-:Y:S01]  /*1210*/  ULDC.64 UR4, c[0x0][0xb20] ;  /* 0x0002c80000047ab9 */ /* 0x000fe20000000a00 */
[----:B0123--:R-:W0:Y:S01]  /*1220*/  LDC.64 R4, c[0x0][0xb00] ;  /* 0x0002c000ff047b82 */ /* 0x00fe220000000a00 */
[----:B------:R-:W-:Y:S01]  /*1230*/  ISETP.NE.U32.AND P0, PT, RZ, UR4, PT ;  /* 0x00000004ff007c0c */ /* 0x000fe2000bf05070 */
[----:B------:R-:W-:Y:S01]  /*1240*/  IMAD.MOV.U32 R11, RZ, RZ, RZ ;  /* 0x000000ffff0b7224 */ /* 0x000fe200078e00ff */
[----:B------:R-:W-:Y:S01]  /*1250*/  ULDC.64 UR6, c[0x0][0xb18] ;  /* 0x0002c60000067ab9 */ /* 0x000fe20000000a00 */
[----:B----4-:R-:W-:Y:S01]  /*1260*/  IMAD.MOV.U32 R29, RZ, RZ, RZ ;  /* 0x000000ffff1d7224 */ /* 0x010fe200078e00ff */
[----:B------:R-:W-:Y:S01]  /*1270*/  ISETP.NE.AND.EX P0, PT, RZ, UR5, PT, P0 ;  /* 0x00000005ff007c0c */ /* 0x000fe2000bf05300 */
[----:B------:R-:W-:Y:S02]  /*1280*/  ULDC.64 UR4, c[0x0][0xb10] ;  /* 0x0002c40000047ab9 */ /* 0x000fe40000000a00 */
[----:B------:R-:W-:-:S04]  /*1290*/  ISETP.NE.U32.AND P1, PT, RZ, UR4, PT ;  /* 0x00000004ff007c0c */ /* 0x000fc8000bf25070 */
[----:B------:R-:W-:Y:S01]  /*12a0*/  ISETP.NE.AND.EX P1, PT, RZ, UR5, PT, P1 ;  /* 0x00000005ff007c0c */ /* 0x000fe2000bf25310 */
[----:B------:R-:W-:Y:S02]  /*12b0*/  ULDC.64 UR4, c[0x0][0xb00] ;  /* 0x0002c00000047ab9 */ /* 0x000fe40000000a00 */
[----:B------:R-:W-:-:S03]  /*12c0*/  ISETP.NE.U32.AND P3, PT, RZ, UR4, PT ;  /* 0x00000004ff007c0c */ /* 0x000fc6000bf65070 */
[----:B------:R-:W1:Y:S01]  /*12d0*/  @P0 LDC.64 R2, c[0x0][0xb20] ;  /* 0x0002c800ff020b82 */ /* 0x000e620000000a00 */
        /* <DEDUP_REMOVED lines=32> */
.L_x_3475:
[----:B------:R-:W-:Y:S02]  /*14e0*/  IMAD.U32 R44, RZ, RZ, UR5 ;  /* 0x00000005ff2c7e24 */ /* 0x000fe4000f8e00ff */
[----:B------:R-:W-:Y:S01]  /*14f0*/  IMAD.U32 R24, RZ, RZ, UR4 ;  /* 0x00000004ff187e24 */ /* 0x000fe2000f8e00ff */
[----:B------:R-:W-:Y:S06]  /*1500*/  @!P2 BRA `(.L_x_3476) ;  /* 0x000000000010a947 */ /* 0x000fec0003800000 */
[----:B------:R-:W0:Y:S02]  /*1510*/  LDC.64 R2, c[0x0][0xb18] ;  /* 0x0002c600ff027b82 */ /* 0x000e240000000a00 */
[----:B0-----:R-:W-:-:S05]  /*1520*/  IMAD.WIDE R2, R27, 0x4, R2 ;  /* 0x000000041b027825 */ /* 0x001fca00078e0202 */
[----:B------:R0:W5:Y:S01]  /*1530*/  LDG.E R24, desc[UR50][R2.64] ;  /* 0x0000003202187981 */ /* 0x000162000c1e1900 */
[----:B------:R-:W-:Y:S05]  /*1540*/  BRA `(.L_x_3477) ;  /* 0x0000000000107947 */ /* 0x000fea0003800000 */
.L_x_3476:
[----:B------:R-:W-:Y:S05]  /*1550*/  @!P3 BRA `(.L_x_3477) ;  /* 0x00000000000cb947 */ /* 0x000fea0003800000 */
[----:B------:R-:W2:Y:S04]  /*1560*/  LDG.E R3, desc[UR50][R8.64] ;  /* 0x0000003208037981 */ /* 0x000ea8000c1e1900 */
[----:B------:R-:W2:Y:S02]  /*1570*/  LDG.E R24, desc[UR50][R8.64+0x4] ;  /* 0x0000043208187981 */ /* 0x000ea4000c1e1900 */
[----:B--2---:R-:W-:-:S07]  /*1580*/  IMAD.IADD R24, R24, 0x1, -R3 ;  /* 0x0000000118187824 */ /* 0x004fce00078e0a03 */
.L_x_3477:
        /* <DEDUP_REMOVED lines=27> */
[----:B0-----:R-:W-:Y:S01]  /*1740*/  IMAD.MOV.U32 R5, RZ, RZ, R0 ;  /* 0x000000ffff057224 */ /* 0x001fe200078e0000 */
[----:B--2---:R-:W-:Y:S01]  /*1750*/  @P1 SHF.R.U32.HI R5, RZ, R13, R2 ;  /* 0x0000000dff051219 */ /* 0x004fe20000011602 */
[----:B------:R-:W-:-:S04]  /*1760*/  VIADD R0, R184, 0x3f ;  /* 0x0000003fb8007836 */ /* 0x000fc80000000000 */
[----:B------:R-:W-:Y:S01]  /*1770*/  IMAD.IADD R7, R42, 0x1, R5 ;  /* 0x000000012a077824 */ /* 0x000fe200078e0205 */
        /* <DEDUP_REMOVED lines=16> */
.L_x_3480:
[----:B------:R-:W-:-:S13]  /*1880*/  ISETP.NE.AND P0, PT, R15, 0x1, PT ;  /* 0x000000010f00780c */ /* 0x000fda0003f05270 */
[----:B------:R-:W0:Y:S02]  /*1890*/  @P0 LDC.64 R4, c[0x0][0xae0] ;  /* 0x0002b800ff040b82 */ /* 0x000e240000000a00 */
[----:B0-----:R-:W-:-:S05]  /*18a0*/  @P0 IMAD.HI.U32 R4, R2, R4, RZ ;  /* 0x0000000402040227 */ /* 0x001fca00078e00ff */
[----:B------:R-:W-:-:S07]  /*18b0*/  @P0 SHF.R.U32.HI R2, RZ, R5, R4 ;  /* 0x00000005ff020219 */ /* 0x000fce0000011604 */
.L_x_3481:
[----:B------:R-:W-:Y:S05]  /*18c0*/  BSYNC B0 ;  /* 0x0000000000007941 */ /* 0x000fea0003800000 */
.L_x_3479:
[----:B------:R-:W-:-:S05]  /*18d0*/  IMAD R3, R2, R15, R15 ;  /* 0x0000000f02037224 */ /* 0x000fca00078e020f */
[----:B------:R-:W-:-:S07]  /*18e0*/  VIMNMX R0, R0, R3, PT ;  /* 0x0000000300007248 */ /* 0x000fce0003fe0100 */
.L_x_3478:
[----:B------:R-:W0:Y:S01]  /*18f0*/  @P1 LDC R2, c[0x0][0x44c] ;  /* 0x00011300ff021b82 */ /* 0x000e220000000800 */
[----:B------:R-:W-:Y:S01]  /*1900*/  IMAD.IADD R169, R184, 0x1, -R23 ;  /* 0x00000001b8a97824 */ /* 0x000fe200078e0a17 */
[----:B------:R-:W-:-:S06]  /*1910*/  ULDC UR4, c[0x0][0xad4] ;  /* 0x0002b50000047ab9 */ /* 0x000fcc0000000800 */
[----:B------:R-:W1:Y:S01]  /*1920*/  @P1 LDC R4, c[0x0][0x450] ;  /* 0x00011400ff041b82 */ /* 0x000e620000000800 */
[----:B0-----:R-:W-:-:S04]  /*1930*/  @P1 IMAD.HI.U32 R3, R195, R2, RZ ;  /* 0x00000002c3031227 */ /* 0x001fc800078e00ff */
[----:B------:R-:W-:Y:S01]  /*1940*/  IMAD.MOV.U32 R2, RZ, RZ, R195 ;  /* 0x000000ffff027224 */ /* 0x000fe200078e00c3 */
        /* <DEDUP_REMOVED lines=14> */
.L_x_3484:
[----:B------:R-:W-:-:S13]  /*1a30*/  ISETP.NE.AND P0, PT, R15, 0x1, PT ;  /* 0x000000010f00780c */ /* 0x000fda0003f05270 */
[----:B------:R-:W0:Y:S02]  /*1a40*/  @P0 LDC.64 R4, c[0x0][0xae0] ;  /* 0x0002b800ff040b82 */ /* 0x000e240000000a00 */
[----:B0-----:R-:W-:-:S05]  /*1a50*/  @P0 IMAD.HI.U32 R4, R2, R4, RZ ;  /* 0x0000000402040227 */ /* 0x001fca00078e00ff */
[----:B------:R-:W-:-:S07]  /*1a60*/  @P0 SHF.R.U32.HI R2, RZ, R5, R4 ;  /* 0x00000005ff020219 */ /* 0x000fce0000011604 */
.L_x_3485:
[----:B------:R-:W-:Y:S05]  /*1a70*/  BSYNC B0 ;  /* 0x0000000000007941 */ /* 0x000fea0003800000 */
.L_x_3483:
[----:B------:R-:W-:-:S05]  /*1a80*/  IMAD R2, R2, R15, RZ ;  /* 0x0000000f02027224 */ /* 0x000fca00078e02ff */
[----:B------:R-:W-:-:S07]  /*1a90*/  VIMNMX R3, R3, R2, !PT ;  /* 0x0000000203037248 */ /* 0x000fce0007fe0100 */
.L_x_3482:
        /* <DEDUP_REMOVED lines=43> */
.L_x_3488:
[----:B------:R-:W-:Y:S05]  /*1d50*/  BSYNC B6 ;  /* 0x0000000000067941 */ /* 0x000fea0003800000 */
.L_x_3487:
        /* <DEDUP_REMOVED lines=20> */
.L_x_3490:
[----:B------:R-:W-:Y:S05]  /*1ea0*/  BSYNC B6 ;  /* 0x0000000000067941 */ /* 0x000fea0003800000 */
.L_x_3489:
[----:B------:R-:W-:Y:S01]  /*1eb0*/  ULDC.64 UR4, c[0x0][0xaf0] ;  /* 0x0002bc0000047ab9 */ /* 0x000fe20000000a00 */
[----:B------:R-:W0:Y:S01]  /*1ec0*/  LDC.64 R4, c[0x0][0x300] ;  /* 0x0000c000ff047b82 */ /* 0x000e220000000a00 */
[----:B------:R-:W-:Y:S01]  /*1ed0*/  ISETP.NE.U32.AND P0, PT, RZ, UR4, PT ;  /* 0x00000004ff007c0c */ /* 0x000fe2000bf05070 */
[----:B------:R-:W-:Y:S01]  /*1ee0*/  IMAD.IADD R39, R29, 0x1, R24 ;  /* 0x000000011d277824 */ /* 0x000fe200078e0218 */
[----:B------:R-:W-:Y:S02]  /*1ef0*/  ULDC.64 UR6, c[0x0][0x330] ;  /* 0x0000cc0000067ab9 */ /* 0x000fe40000000a00 */
[----:B------:R-:W-:Y:S01]  /*1f00*/  ISETP.NE.AND.EX P0, PT, RZ, UR5, PT, P0 ;  /* 0x00000005ff007c0c */ /* 0x000fe2000bf05300 */
[----:B------:R-:W-:Y:S02]  /*1f10*/  ULDC.64 UR4, c[0x0][0x308] ;  /* 0x0000c20000047ab9 */ /* 0x000fe40000000a00 */
[----:B------:R-:W1:Y:S01]  /*1f20*/  LDC R41, c[0x0][0x3f4] ;  /* 0x0000fd00ff297b82 */ /* 0x000e620000000800 */
[----:B------:R-:W-:-:S07]  /*1f30*/  SHF.R.S32.HI R17, RZ, 0x1f, R16 ;  /* 0x0000001fff117819 */ /* 0x000fce0000011410 */
[----:B------:R-:W2:Y:S08]  /*1f40*/  LDC.64 R32, c[0x0][0x3f8] ;  /* 0x0000fe00ff207b82 */ /* 0x000eb00000000a00 */
[----:B------:R-:W3:Y:S02]  /*1f50*/  @P0 LDC.64 R2, c[0x0][0xaf0] ;  /* 0x0002bc00ff020b82 */ /* 0x000ee40000000a00 */
[----:B---3--:R-:W-:-:S05]  /*1f60*/  @P0 IMAD.WIDE R2, R27, 0x4, R2 ;  /* 0x000000041b020825 */ /* 0x008fca00078e0202 */
[----:B------:R3:W4:Y:S01]  /*1f70*/  @P0 LDG.E R27, desc[UR50][R2.64] ;  /* 0x00000032021b0981 */ /* 0x000722000c1e1900 */
[----:B------:R-:W-:Y:S01]  /*1f80*/  SHF.R.S32.HI R40, RZ, 0x1f, R39 ;  /* 0x0000001fff287819 */ /* 0x000fe20000011427 */
[-C--:B0-----:R-:W-:Y:S01]  /*1f90*/  IMAD.WIDE.U32 R6, R39, R4.reuse, RZ ;  /* 0x0000000427067225 */ /* 0x081fe200078e00ff */
[----:B------:R-:W-:Y:S01]  /*1fa0*/  SHF.R.S32.HI R45, RZ, 0x1f, R186 ;  /* 0x0000001fff2d7819 */ /* 0x000fe200000114ba */
[----:B------:R-:W0:Y:S01]  /*1fb0*/  S2R R38, SR_TID.X ;  /* 0x0000000000267919 */ /* 0x000e220000002100 */
[----:B-1----:R-:W-:Y:S01]  /*1fc0*/  ISETP.GE.AND P1, PT, R16, R41, PT ;  /* 0x000000291000720c */ /* 0x002fe20003f26270 */
[----:B------:R-:W-:Y:S01]  /*1fd0*/  IMAD R0, R40, R4, RZ ;  /* 0x0000000428007224 */ /* 0x000fe200078e02ff */
[----:B------:R-:W-:Y:S01]  /*1fe0*/  SHF.R.S32.HI R189, RZ, 0x1f, R188 ;  /* 0x0000001fffbd7819 */ /* 0x000fe200000114bc */
[----:B------:R-:W-:Y:S01]  /*1ff0*/  IMAD.SHL.U32 R53, R196, 0x40, RZ ;  /* 0x00000040c4357824 */ /* 0x000fe200078e00ff */
[----:B------:R-:W-:Y:S01]  /*2000*/  SEL R25, R41, RZ, P1 ;  /* 0x000000ff29197207 */ /* 0x000fe20000800000 */
[----:B------:R-:W-:Y:S01]  /*2010*/  IMAD R9, R39, R5, R0 ;  /* 0x0000000527097224 */ /* 0x000fe200078e0200 */
[----:B------:R-:W-:Y:S01]  /*2020*/  SHF.R.S32.HI R0, RZ, 0x1f, R26 ;  /* 0x0000001fff007819 */ /* 0x000fe2000001141a */
[C---:B------:R-:W-:Y:S01]  /*2030*/  IMAD.SHL.U32 R51, R4.reuse, 0x40, RZ ;  /* 0x0000004004337824 */ /* 0x040fe200078e00ff */
[----:B------:R-:W-:Y:S01]  /*2040*/  LOP3.LUT R53, R53, 0x1c0, RZ, 0xc0, !PT ;  /* 0x000001c035357812 */ /* 0x000fe200078ec0ff */
[----:B------:R-:W-:Y:S01]  /*2050*/  IMAD.IADD R7, R7, 0x1, R9 ;  /* 0x0000000107077824 */ /* 0x000fe200078e0209 */
[----:B------:R-:W-:Y:S01]  /*2060*/  SHF.L.U64.HI R48, R4, 0x6, R5 ;  /* 0x0000000604307819 */ /* 0x000fe20000010205 */
[C---:B------:R-:W-:Y:S01]  /*2070*/  IMAD R9, R0.reuse, UR6, RZ ;  /* 0x0000000600097c24 */ /* 0x040fe2000f8e02ff */
[----:B------:R-:W-:Y:S01]  /*2080*/  SHF.R.U32.HI R56, RZ, 0x3, R53 ;  /* 0x00000003ff387819 */ /* 0x000fe20000011635 */
[----:B---3--:R-:W-:Y:S01]  /*2090*/  IMAD R3, R0, UR4, RZ ;  /* 0x0000000400037c24 */ /* 0x008fe2000f8e02ff */
[----:B--2---:R-:W-:Y:S01]  /*20a0*/  SHF.L.U64.HI R50, R32, 0x6, R33 ;  /* 0x0000000620327819 */ /* 0x004fe20000010221 */
[C---:B------:R-:W-:Y:S01]  /*20b0*/  IMAD R13, R26.reuse, UR7, R9 ;  /* 0x000000071a0d7c24 */ /* 0x040fe2000f8e0209 */
[----:B------:R-:W-:Y:S01]  /*20c0*/  P2R R68, PR, RZ, 0x2 ;  /* 0x00000002ff447803 */ /* 0x000fe20000000000 */
[----:B------:R-:W-:Y:S01]  /*20d0*/  IMAD.WIDE.U32 R8, R26, UR6, R16 ;  /* 0x000000061a087c25 */ /* 0x000fe2000f8e0010 */
[----:B------:R-:W-:-:S02]  /*20e0*/  ULDC.64 UR6, c[0x0][0xb00] ;  /* 0x0002c00000067ab9 */ /* 0x000fc40000000a00 */
[----:B------:R-:W-:Y:S01]  /*20f0*/  ISETP.NE.U32.AND P0, PT, RZ, UR6, PT ;  /* 0x00000006ff007c0c */ /* 0x000fe2000bf05070 */
[C---:B------:R-:W-:Y:S02]  /*2100*/  IMAD R11, R26.reuse, UR5, R3 ;  /* 0x000000051a0b7c24 */ /* 0x040fe4000f8e0203 */
[----:B------:R-:W-:Y:S01]  /*2110*/  IMAD.WIDE.U32 R2, R26, UR4, R6 ;  /* 0x000000041a027c25 */ /* 0x000fe2000f8e0006 */
[----:B------:R-:W-:Y:S01]  /*2120*/  ISETP.NE.AND.EX P0, PT, RZ, UR7, PT, P0 ;  /* 0x00000007ff007c0c */ /* 0x000fe2000bf05300 */
[----:B------:R-:W1:Y:S01]  /*2130*/  LDC.64 R6, c[0x0][0x408] ;  /* 0x00010200ff067b82 */ /* 0x000e620000000a00 */
[----:B------:R-:W-:Y:S01]  /*2140*/  ULDC.64 UR6, c[0x0][0x338] ;  /* 0x0000ce0000067ab9 */ /* 0x000fe20000000a00 */
[----:B------:R-:W-:Y:S01]  /*2150*/  ULDC.64 UR4, c[0x0][0x310] ;  /* 0x0000c40000047ab9 */ /* 0x000fe20000000a00 */
[----:B------:R-:W-:Y:S02]  /*2160*/  IMAD.IADD R9, R9, 0x1, R13 ;  /* 0x0000000109097824 */ /* 0x000fe400078e020d */
[----:B------:R-:W-:Y:S01]  /*2170*/  IMAD.IADD R3, R3, 0x1, R11 ;  /* 0x0000000103037824 */ /* 0x000fe200078e020b */
[----:B0-----:R-:W-:Y:S01]  /*2180*/  SHF.R.U32.HI R38, RZ, 0x7, R38 ;  /* 0x00000007ff267819 */ /* 0x001fe20000011626 */
[----:B------:R-:W-:-:S02]  /*2190*/  IMAD.IADD R25, R16, 0x1, R25 ;  /* 0x0000000110197824 */ /* 0x000fc400078e0219 */
[----:B------:R-:W-:-:S03]  /*21a0*/  IMAD.WIDE.U32 R12, R186, R32, R16 ;  /* 0x00000020ba0c7225 */ /* 0x000fc600078e0010 */
[----:B------:R-:W-:Y:S01]  /*21b0*/  SHF.R.S32.HI R24, RZ, 0x1f, R25 ;  /* 0x0000001fff187819 */ /* 0x000fe20000011419 */
[----:B------:R-:W-:Y:S02]  /*21c0*/  IMAD.SHL.U32 R52, R32, 0x40, RZ ;  /* 0x0000004020347824 */ /* 0x000fe400078e00ff */
[----:B------:R-:W-:Y:S01]  /*21d0*/  VIADD R57, R38, 0x8 ;  /* 0x0000000826397836 */ /* 0x000fe20000000000 */
[----:B------:R-:W-:Y:S01]  /*21e0*/  LEA.HI R49, R24, R25, RZ, 0x3 ;  /* 0x0000001918317211 */ /* 0x000fe200078f18ff */
[----:B------:R-:W-:Y:S01]  /*21f0*/  VIADD R70, R16, 0x20 ;  /* 0x0000002010467836 */ /* 0x000fe20000000000 */
[----:B------:R-:W-:Y:S01]  /*2200*/  IADD3 R38, P2, R186, R39, RZ ;  /* 0x00000027ba267210 */ /* 0x000fe20007f5e0ff */
[----:B------:R-:W-:Y:S01]  /*2210*/  IMAD.SHL.U32 R58, R41, 0x2, RZ ;  /* 0x00000002293a7824 */ /* 0x000fe200078e00ff */
[----:B------:R-:W-:-:S03]  /*2220*/  LOP3.LUT R63, R49, 0xfffffff8, RZ, 0xc0, !PT ;  /* 0xfffffff8313f7812 */ /* 0x000fc600078ec0ff */
[----:B------:R-:W-:Y:S01]  /*2230*/  IMAD.X R39, R40, 0x1, R45, P2 ;  /* 0x0000000128277824 */ /* 0x000fe200010e062d */
[C---:B-1----:R-:W-:Y:S01]  /*2240*/  SHF.L.U64.HI R54, R6.reuse, 0x6, R7 ;  /* 0x0000000606367819 */ /* 0x042fe20000010207 */
[-C--:B------:R-:W-:Y:S01]  /*2250*/  IMAD R14, R45, R6.reuse, RZ ;  /* 0x000000062d0e7224 */ /* 0x080fe200078e02ff */
[----:B------:R-:W-:Y:S01]  /*2260*/  SHF.R.S32.HI R69, RZ, 0x1f, R63 ;  /* 0x0000001fff457819 */ /* 0x000fe2000001143f */
[----:B------:R-:W-:Y:S02]  /*2270*/  IMAD.SHL.U32 R55, R6, 0x40, RZ ;  /* 0x0000004006377824 */ /* 0x000fe400078e00ff */
[C---:B------:R-:W-:Y:S02]  /*2280*/  IMAD R29, R186.reuse, R7, R14 ;  /* 0x00000007ba1d7224 */ /* 0x040fe400078e020e */
[----:B------:R-:W-:-:S04]  /*2290*/  IMAD.WIDE.U32 R14, R186, R6, R16 ;  /* 0x00000006ba0e7225 */ /* 0x000fc800078e0010 */
[----:B------:R-:W-:Y:S02]  /*22a0*/  IMAD.IADD R15, R29, 0x1, R15 ;  /* 0x000000011d0f7824 */ /* 0x000fe400078e020f */
[----:B-----5:R-:W-:Y:S01]  /*22b0*/  IMAD.WIDE.U32 R34, R37, R6, R14 ;  /* 0x0000000625227225 */ /* 0x020fe200078e000e */
[----:B----4-:R-:W-:Y:S02]  /*22c0*/  SHF.R.S32.HI R0, RZ, 0x1f, R27 ;  /* 0x0000001fff007819 */ /* 0x010fe4000001141b */
[----:B------:R-:W-:Y:S02]  /*22d0*/  SEL R27, R27, RZ, !P0 ;  /* 0x000000ff1b1b7207 */ /* 0x000fe40004000000 */
[----:B------:R-:W-:-:S03]  /*22e0*/  SEL R0, R0, RZ, !P0 ;  /* 0x000000ff00007207 */ /* 0x000fc60004000000 */
[----:B------:R-:W-:-:S04]  /*22f0*/  IMAD.WIDE.U32 R20, R27, UR6, R8 ;  /* 0x000000061b147c25 */ /* 0x000fc8000f8e0008 */
[C---:B------:R-:W-:Y:S02]  /*2300*/  IMAD R10, R0.reuse, UR6, RZ ;  /* 0x00000006000a7c24 */ /* 0x040fe4000f8e02ff */
[----:B------:R-:W-:Y:S02]  /*2310*/  IMAD R0, R0, UR4, RZ ;  /* 0x0000000400007c24 */ /* 0x000fe4000f8e02ff */
[C---:B------:R-:W-:Y:S01]  /*2320*/  IMAD.WIDE.U32 R2, R27.reuse, UR4, R2 ;  /* 0x000000041b027c25 */ /* 0x040fe2000f8e0002 */
[----:B------:R-:W-:Y:S02]  /*2330*/  ULDC UR4, c[0x0][0x2f4] ;  /* 0x0000bd0000047ab9 */ /* 0x000fe40000000800 */
[----:B------:R-:W-:Y:S01]  /*2340*/  ISETP.GE.AND P1, PT, R70, UR4, PT ;  /* 0x0000000446007c0c */ /* 0x000fe2000bf26270 */
[----:B------:R-:W-:Y:S02]  /*2350*/  IMAD R9, R27, UR5, R0 ;  /* 0x000000051b097c24 */ /* 0x000fe4000f8e0200 */
[----:B------:R-:W-:-:S02]  /*2360*/  IMAD R0, R45, R4, RZ ;  /* 0x000000042d007224 */ /* 0x000fc400078e02ff */
[----:B------:R-:W-:Y:S02]  /*2370*/  IMAD R8, R45, R32, RZ ;  /* 0x000000202d087224 */ /* 0x000fe400078e02ff */
[----:B------:R-:W-:Y:S02]  /*2380*/  IMAD R71, R27, UR7, R10 ;  /* 0x000000071b477c24 */ /* 0x000fe4000f8e020a */
[----:B------:R-:W-:-:S04]  /*2390*/  IMAD.WIDE.U32 R10, R186, R4, R16 ;  /* 0x00000004ba0a7225 */ /* 0x000fc800078e0010 */
[----:B------:R-:W-:Y:S01]  /*23a0*/  IMAD R47, R186, R5, R0 ;  /* 0x00000005ba2f7224 */ /* 0x000fe200078e0200 */
[----:B------:R-:W-:Y:S01]  /*23b0*/  LOP3.LUT R5, R53, 0x18, R16, 0xf8, !PT ;  /* 0x0000001835057812 */ /* 0x000fe200078ef810 */
[----:B------:R-:W-:Y:S01]  /*23c0*/  IMAD.IADD R0, R3, 0x1, R9 ;  /* 0x0000000103007824 */ /* 0x000fe200078e0209 */
[----:B------:R-:W-:Y:S01]  /*23d0*/  IADD3 R46, P0, R2, R10, RZ ;  /* 0x0000000a022e7210 */ /* 0x000fe20007f1e0ff */
[C---:B------:R-:W-:Y:S01]  /*23e0*/  IMAD R27, R186.reuse, R33, R8 ;  /* 0x00000021ba1b7224 */ /* 0x040fe200078e0208 */
[----:B------:R-:W-:Y:S01]  /*23f0*/  LOP3.LUT R5, R5, R56, RZ, 0x3c, !PT ;  /* 0x0000003805057212 */ /* 0x000fe200078e3cff */
[----:B------:R-:W-:Y:S01]  /*2400*/  IMAD.WIDE.U32 R8, R186, R32, R188 ;  /* 0x00000020ba087225 */ /* 0x000fe200078e00bc */
[----:B------:R-:W-:Y:S02]  /*2410*/  IADD3.X R47, R0, R11, R47, P0, !PT ;  /* 0x0000000b002f7210 */ /* 0x000fe400007fe42f */
[----:B------:R-:W-:Y:S01]  /*2420*/  ISETP.GE.AND P0, PT, R16, UR4, PT ;  /* 0x0000000410007c0c */ /* 0x000fe2000bf06270 */
[----:B------:R-:W-:-:S02]  /*2430*/  IMAD.IADD R9, R9, 0x1, R27 ;  /* 0x0000000109097824 */ /* 0x000fc400078e021b */
[----:B------:R-:W-:Y:S01]  /*2440*/  IMAD.IADD R13, R27, 0x1, R13 ;  /* 0x000000011b0d7824 */ /* 0x000fe200078e020d */
[----:B------:R-:W-:Y:S01]  /*2450*/  SHF.R.S32.HI R27, RZ, 0x1f, R37 ;  /* 0x0000001fff1b7819 */ /* 0x000fe20000011425 */
[----:B------:R-:W-:-:S04]  /*2460*/  IMAD.WIDE.U32 R10, R186, R6, R188 ;  /* 0x00000006ba0a7225 */ /* 0x000fc800078e00bc */
[----:B------:R-:W-:Y:S02]  /*2470*/  IMAD R24, R27, R32, RZ ;  /* 0x000000201b187224 */ /* 0x000fe400078e02ff */
[----:B------:R-:W-:Y:S01]  /*2480*/  IMAD R60, R216, 0x200, R5 ;  /* 0x00000200d83c7824 */ /* 0x000fe200078e0205 */
[----:B------:R-:W-:Y:S01]  /*2490*/  LOP3.LUT R5, R53, 0x38, R49, 0xf8, !PT ;  /* 0x0000003835057812 */ /* 0x000fe200078ef831 */
[----:B------:R-:W-:Y:S02]  /*24a0*/  IMAD.IADD R11, R11, 0x1, R29 ;  /* 0x000000010b0b7824 */ /* 0x000fe400078e021d */
[----:B------:R-:W-:Y:S01]  /*24b0*/  IMAD R4, R27, R6, RZ ;  /* 0x000000061b047224 */ /* 0x000fe200078e02ff */
[----:B------:R-:W-:Y:S01]  /*24c0*/  LOP3.LUT R5, R5, R56, RZ, 0x3c, !PT ;  /* 0x0000003805057212 */ /* 0x000fe200078e3cff */
[C---:B------:R-:W-:Y:S02]  /*24d0*/  IMAD R61, R37.reuse, R33, R24 ;  /* 0x00000021253d7224 */ /* 0x040fe400078e0218 */
[----:B------:R-:W-:-:S04]  /*24e0*/  IMAD.WIDE.U32 R28, R37, R32, R8 ;  /* 0x00000020251c7225 */ /* 0x000fc800078e0008 */
[----:B------:R-:W-:-:S04]  /*24f0*/  IMAD.WIDE.U32 R30, R37, R32, R12 ;  /* 0x00000020251e7225 */ /* 0x000fc800078e000c */
[C---:B------:R-:W-:Y:S02]  /*2500*/  IMAD R67, R37.reuse, R7, R4 ;  /* 0x0000000725437224 */ /* 0x040fe400078e0204 */
[----:B------:R-:W-:-:S04]  /*2510*/  IMAD.WIDE.U32 R32, R37, R6, R10 ;  /* 0x0000000625207225 */ /* 0x000fc800078e000a */
[----:B------:R-:W-:Y:S02]  /*2520*/  IMAD.IADD R59, R29, 0x1, R61 ;  /* 0x000000011d3b7824 */ /* 0x000fe400078e023d */
[----:B------:R-:W-:Y:S02]  /*2530*/  IMAD.IADD R65, R33, 0x1, R67 ;  /* 0x0000000121417824 */ /* 0x000fe400078e0243 */
[----:B------:R-:W-:Y:S02]  /*2540*/  IMAD.IADD R61, R61, 0x1, R31 ;  /* 0x000000013d3d7824 */ /* 0x000fe400078e021f */
[----:B------:R-:W-:Y:S02]  /*2550*/  IMAD.IADD R67, R67, 0x1, R35 ;  /* 0x0000000143437824 */ /* 0x000fe400078e0223 */
[----:B------:R-:W-:Y:S02]  /*2560*/  IMAD R62, R216, 0x200, R5 ;  /* 0x00000200d83e7824 */ /* 0x000fe400078e0205 */
[----:B------:R-:W-:-:S07]  /*2570*/  IMAD.IADD R71, R21, 0x1, R71 ;  /* 0x0000000115477824 */ /* 0x000fce00078e0247 */
.L_x_3520:
[----:B-1--4-:R-:W0:Y:S01]  /*2580*/  LDC.64 R40, c[0x0][0x2e8] ;  /* 0x0000ba00ff287b82 */ /* 0x012e220000000a00 */
        /* <DEDUP_REMOVED lines=56> */
.L_x_3495:
[----:B------:R-:W-:Y:S05]  /*2910*/  BSYNC B1 ;  /* 0x0000000000017941 */ /* 0x000fea0003800000 */
.L_x_3494:
[----:B------:R-:W-:Y:S01]  /*2920*/  UISETP.NE.AND UP0, UPT, UR47, 0x3, UPT ;  /* 0x000000032f00788c */ /* 0x000fe2000bf05270 */
[----:B0----5:R-:W-:Y:S02]  /*2930*/  IMAD.MOV.U32 R4, RZ, RZ, R8 ;  /* 0x000000ffff047224 */ /* 0x021fe400078e0008 */
[----:B------:R-:W-:Y:S02]  /*2940*/  IMAD.MOV.U32 R5, RZ, RZ, R9 ;  /* 0x000000ffff057224 */ /* 0x000fe400078e0009 */
[----:B------:R-:W-:Y:S01]  /*2950*/  IMAD.MOV.U32 R6, RZ, RZ, R24 ;  /* 0x000000ffff067224 */ /* 0x000fe200078e0018 */
[----:B------:R-:W-:Y:S01]  /*2960*/  PLOP3.LUT P3, PT, PT, PT, UP0, 0x80, 0x0 ;  /* 0x000000000000781c */ /* 0x000fe20003f6f008 */
[----:B------:R-:W-:Y:S01]  /*2970*/  IMAD.MOV.U32 R7, RZ, RZ, R15 ;  /* 0x000000ffff077224 */ /* 0x000fe200078e000f */
[----:B------:R-:W-:Y:S01]  /*2980*/  PRMT R78, R78, 0x5410, R4 ;  /* 0x000054104e4e7816 */ /* 0x000fe20000000004 */
[----:B------:R-:W-:Y:S01]  /*2990*/  IMAD.MOV.U32 R4, RZ, RZ, R25 ;  /* 0x000000ffff047224 */ /* 0x000fe200078e0019 */
[----:B------:R-:W-:Y:S01]  /*29a0*/  PRMT R80, R80, 0x5410, R5 ;  /* 0x0000541050507816 */ /* 0x000fe20000000005 */
[----:B------:R-:W-:Y:S01]  /*29b0*/  IMAD.MOV.U32 R5, RZ, RZ, R11 ;  /* 0x000000ffff057224 */ /* 0x000fe200078e000b */
[----:B------:R-:W-:-:S02]  /*29c0*/  PRMT R74, R74, 0x5410, R7 ;  /* 0x000054104a4a7816 */ /* 0x000fc40000000007 */
[----:B------:R-:W-:Y:S01]  /*29d0*/  PRMT R40, R4, 0x5410, R6 ;  /* 0x0000541004287816 */ /* 0x000fe20000000006 */
[----:B------:R-:W-:Y:S01]  /*29e0*/  IMAD.MOV.U32 R4, RZ, RZ, R10 ;  /* 0x000000ffff047224 */ /* 0x000fe200078e000a */
[----:B------:R-:W-:Y:S01]  /*29f0*/  PRMT R84, R84, 0x5410, R5 ;  /* 0x0000541054547816 */ /* 0x000fe20000000005 */
[----:B------:R-:W-:-:S03]  /*2a00*/  IMAD.MOV.U32 R6, RZ, RZ, R14 ;  /* 0x000000ffff067224 */ /* 0x000fc600078e000e */
[----:B------:R-:W-:Y:S02]  /*2a10*/  PRMT R82, R82, 0x5410, R4 ;  /* 0x0000541052527816 */ /* 0x000fe40000000004 */
[----:B------:R-:W-:Y:S01]  /*2a20*/  PRMT R66, R66, 0x5410, R6 ;  /* 0x0000541042427816 */ /* 0x000fe20000000006 */
[----:B------:R-:W-:Y:S06]  /*2a30*/  @!P3 BRA `(.L_x_3496) ;  /* 0x000000000004b947 */ /* 0x000fec0003800000 */
[----:B------:R-:W-:Y:S01]  /*2a40*/  BPT.TRAP 0x1 ;  /* 0x000000040000795c */ /* 0x000fe20000300000 */
.L_x_3496:
[----:B------:R-:W-:Y:S01]  /*2a50*/  IMAD R64, R187, 0x8, R18 ;  /* 0x00000008bb407824 */ /* 0x000fe200078e0212 */
[----:B------:R-:W-:Y:S01]  /*2a60*/  SHF.L.U32 R75, R190, 0x1f, RZ ;  /* 0x0000001fbe4b7819 */ /* 0x000fe200000006ff */
[----:B------:R-:W-:Y:S03]  /*2a70*/  BSSY B1, `(.L_x_3497) ;  /* 0x0000003000017945 */ /* 0x000fe60003800000 */
[----:B------:R-:W0:Y:S02]  /*2a80*/  SYNCS.PHASECHK.TRANS64.TRYWAIT P5, [R64+URZ+0x38890], R75 ;  /* 0x0388904b400075a7 */ /* 0x000e2400080a017f */
[----:B0-----:R-:W-:Y:S05]  /*2a90*/  @!P5 BRA `(.L_x_3498) ;  /* 0x0000023c00dcd947 */ /* 0x001fea0003800000 */
.L_x_3883:
[----:B------:R-:W-:Y:S05]  /*2aa0*/  BSYNC B1 ;  /* 0x0000000000017941 */ /* 0x000fea0003800000 */
.L_x_3497:
[----:B------:R-:W-:Y:S05]  /*2ab0*/  @P4 BRA `(.L_x_3499) ;  /* 0x0000001400084947 */ /* 0x000fea0003800000 */
[----:B------:R-:W-:Y:S04]  /*2ac0*/  BSSY B1, `(.L_x_3500) ;  /* 0x0000036000017945 */ /* 0x000fe80003800000 */
[----:B------:R-:W-:Y:S05]  /*2ad0*/  @P0 BRA `(.L_x_3501) ;  /* 0x0000000000d00947 */ /* 0x000fea0003800000 */
[----:B------:R1:W2:Y:S01]  /*2ae0*/  LDS.128 R4, [R26+0x22400] ;  /* 0x022400001a047984 */ /* 0x0002a20000000c00 */
[----:B------:R-:W-:Y:S01]  /*2af0*/  ISETP.GE.AND P4, PT, R188, R83, PT ;  /* 0x00000053bc00720c */ /* 0x000fe20003f86270 */
[----:B------:R-:W-:-:S12]  /*2b00*/  BSSY B2, `(.L_x_3502) ;  /* 0x0000030000027945 */ /* 0x000fd80003800000 */
[----:B-1----:R-:W-:Y:S05]  /*2b10*/  @P4 BRA `(.L_x_3503) ;  /* 0x0000000000b84947 */ /* 0x002fea0003800000 */
[----:B------:R-:W-:Y:S02]  /*2b20*/  SHF.R.U32.HI R76, RZ, 0x10, R15 ;  /* 0x00000010ff4c7819 */ /* 0x000fe4000001160f */
[----:B------:R-:W-:Y:S02]  /*2b30*/  SHF.R.U32.HI R41, RZ, 0x10, R25 ;  /* 0x00000010ff297819 */ /* 0x000fe40000011619 */
[----:B------:R-:W-:Y:S02]  /*2b40*/  PRMT R76, R74, 0x5432, R76 ;  /* 0x000054324a4c7816 */ /* 0x000fe4000000004c */
[----:B------:R-:W-:Y:S01]  /*2b50*/  SHF.R.U64 R72, R14, 0x10, R15 ;  /* 0x000000100e487819 */ /* 0x000fe2000000120f */
[----:B--2---:R-:W-:Y:S01]  /*2b60*/  IMAD.U32 R14, R6, 0x10000, RZ ;  /* 0x00010000060e7824 */ /* 0x004fe200078e00ff */
[----:B------:R-:W-:Y:S01]  /*2b70*/  PRMT R41, R40, 0x5410, R41 ;  /* 0x0000541028297816 */ /* 0x000fe20000000029 */
[----:B------:R-:W-:Y:S01]  /*2b80*/  IMAD.U32 R77, R76, 0x10000, RZ ;  /* 0x000100004c4d7824 */ /* 0x000fe200078e00ff */
[----:B------:R-:W-:Y:S01]  /*2b90*/  SHF.R.U64 R26, R24, 0x10, R25 ;  /* 0x00000010181a7819 */ /* 0x000fe20000001219 */
[----:B------:R-:W-:Y:S01]  /*2ba0*/  IMAD.U32 R24, R7, 0x10000, RZ ;  /* 0x0001000007187824 */ /* 0x000fe200078e00ff */
[----:B------:R-:W-:Y:S01]  /*2bb0*/  LOP3.LUT R15, R6, 0xffff0000, RZ, 0xc0, !PT ;  /* 0xffff0000060f7812 */ /* 0x000fe200078ec0ff */
[----:B------:R-:W-:Y:S01]  /*2bc0*/  IMAD.U32 R6, R5, 0x10000, RZ ;  /* 0x0001000005067824 */ /* 0x000fe200078e00ff */
[----:B------:R-:W-:Y:S01]  /*2bd0*/  PRMT R72, R66, 0x5432, R72 ;  /* 0x0000543242487816 */ /* 0x000fe20000000048 */
[----:B------:R-:W-:Y:S01]  /*2be0*/  IMAD.U32 R66, R41, 0x10000, RZ ;  /* 0x0001000029427824 */ /* 0x000fe200078e00ff */
[----:B------:R-:W-:Y:S01]  /*2bf0*/  PRMT R26, R40, 0x5432, R26 ;  /* 0x00005432281a7816 */ /* 0x000fe2000000001a */
[-C--:B------:R-:W-:Y:S01]  /*2c00*/  FMUL.FTZ R81, R15, R77.reuse ;  /* 0x0000004d0f517220 */ /* 0x080fe20000410000 */
[----:B------:R-:W-:Y:S01]  /*2c10*/  LOP3.LUT R25, R7, 0xffff0000, RZ, 0xc0, !PT ;  /* 0xffff000007197812 */ /* 0x000fe200078ec0ff */
[-C--:B------:R-:W-:Y:S01]  /*2c20*/  FMUL.FTZ R15, R15, R66.reuse ;  /* 0x000000420f0f7220 */ /* 0x080fe20000410000 */
[----:B------:R-:W-:Y:S01]  /*2c30*/  LOP3.LUT R7, R5, 0xffff0000, RZ, 0xc0, !PT ;  /* 0xffff000005077812 */ /* 0x000fe200078ec0ff */
[----:B------:R-:W-:Y:S01]  /*2c40*/  FFMA.FTZ R81, R14, R66, -R81 ;  /* 0x000000420e517223 */ /* 0x000fe20000010851 */
[----:B------:R-:W-:Y:S01]  /*2c50*/  LOP3.LUT R74, R72, 0xffff0000, RZ, 0xc0, !PT ;  /* 0xffff0000484a7812 */ /* 0x000fe200078ec0ff */
[----:B------:R-:W-:Y:S01]  /*2c60*/  IMAD.U32 R5, R4, 0x10000, RZ ;  /* 0x0001000004057824 */ /* 0x000fe200078e00ff */
        /* <DEDUP_REMOVED lines=8> */
[----:B------:R-:W-:-:S02]  /*2cf0*/  IMAD.U32 R72, R72, 0x10000, RZ ;  /* 0x0001000048487824 */ /* 0x000fc400078e00ff */
[-C--:B------:R-:W-:Y:S01]  /*2d00*/  FMUL.FTZ R25, R25, R41.reuse ;  /* 0x0000002919197220 */ /* 0x080fe20000410000 */
[----:B------:R-:W-:Y:S02]  /*2d10*/  IMAD.U32 R26, R26, 0x10000, RZ ;  /* 0x000100001a1a7824 */ /* 0x000fe400078e00ff */
        /* <DEDUP_REMOVED lines=14> */
.L_x_3503:
[----:B------:R-:W-:Y:S05]  /*2e00*/  BSYNC B2 ;  /* 0x0000000000027941 */ /* 0x000fea0003800000 */
.L_x_3502:
[----:B--2---:R1:W-:Y:S02]  /*2e10*/  STG.E.128 desc[UR50][R12.64], R4 ;  /* 0x000000040c007986 */ /* 0x0043e4000c101d32 */
.L_x_3501:
[----:B------:R-:W-:Y:S05]  /*2e20*/  BSYNC B1 ;  /* 0x0000000000017941 */ /* 0x000fea0003800000 */
.L_x_3500:
        /* <DEDUP_REMOVED lines=56> */
.L_x_3505:
[----:B------:R-:W-:Y:S05]  /*31b0*/  BSYNC B1 ;  /* 0x0000000000017941 */ /* 0x000fea0003800000 */
.L_x_3504:
[----:B-1----:R2:W-:Y:S01]  /*31c0*/  STG.E.128 desc[UR50][R12.64+0x40], R4 ;  /* 0x000040040c007986 */ /* 0x0025e2000c101d32 */
[----:B------:R-:W-:Y:S05]  /*31d0*/  BRA `(.L_x_3499) ;  /* 0x0000000c00407947 */ /* 0x000fea0003800000 */
.L_x_3493:
[----:B------:R-:W-:Y:S01]  /*31e0*/  IMAD R73, R43, -0x40, R44 ;  /* 0xffffffc02b497824 */ /* 0x000fe200078e022c */
[----:B------:R-:W-:-:S04]  /*31f0*/  ISETP.GE.AND P4, PT, R16, R83, PT ;  /* 0x000000531000720c */ /* 0x000fc80003f86270 */
[----:B------:R-:W-:-:S04]  /*3200*/  VIMNMX R73, R73, 0x40, PT ;  /* 0x0000004049497848 */ /* 0x000fc80003fe0100 */
[----:B------:R-:W-:-:S13]  /*3210*/  ISETP.GE.OR P3, PT, R186, R73, P4 ;  /* 0x00000049ba00720c */ /* 0x000fda0002766670 */
[----:B------:R-:W0:Y:S01]  /*3220*/  @!P3 LDC.64 R12, c[0x0][0x3e8] ;  /* 0x0000fa00ff0cbb82 */ /* 0x000e220000000a00 */
[----:B------:R-:W-:Y:S01]  /*3230*/  @!P3 IMAD R6, R54, R43, RZ ;  /* 0x0000002b3606b224 */ /* 0x000fe200078e02ff */
[----:B------:R-:W-:-:S03]  /*3240*/  @!P3 IADD3 R4, P5, R30, R4, RZ ;  /* 0x000000041e04b210 */ /* 0x000fc60007fbe0ff */
[-C--:B------:R-:W-:Y:S01]  /*3250*/  @!P3 IMAD R11, R66, R55.reuse, R6 ;  /* 0x00000037420bb224 */ /* 0x080fe200078e0206 */
[----:B------:R-:W-:Y:S01]  /*3260*/  CS2R R6, SRZ ;  /* 0x0000000000067805 */ /* 0x000fe2000001ff00 */
[----:B------:R-:W-:Y:S01]  /*3270*/  @!P3 IMAD.MOV.U32 R66, RZ, RZ, R34 ;  /* 0x000000ffff42b224 */ /* 0x000fe200078e0022 */
[----:B------:R-:W1:Y:S01]  /*3280*/  @!P3 LDC.64 R24, c[0x0][0x400] ;  /* 0x00010000ff18bb82 */ /* 0x000e620000000a00 */
[----:B------:R-:W-:Y:S02]  /*3290*/  @!P3 IMAD.X R5, R72, 0x1, R61, P5 ;  /* 0x000000014805b824 */ /* 0x000fe400028e063d */
[----:B------:R-:W-:-:S04]  /*32a0*/  @!P3 IMAD.WIDE.U32 R8, R43, R55, R66 ;  /* 0x000000372b08b225 */ /* 0x000fc800078e0042 */
        /* <DEDUP_REMOVED lines=14> */
[----:B------:R-:W-:Y:S01]  /*3390*/  IMAD.MOV.U32 R26, RZ, RZ, R6 ;  /* 0x000000ffff1a7224 */ /* 0x000fe200078e0006 */
[----:B------:R-:W-:Y:S01]  /*33a0*/  PRMT R90, R90, 0x5410, R64 ;  /* 0x000054105a5a7816 */ /* 0x000fe20000000040 */
        /* <DEDUP_REMOVED lines=13> */
.L_x_3506:
[----:B------:R-:W-:Y:S01]  /*3480*/  IMAD R64, R187, 0x8, R18 ;  /* 0x00000008bb407824 */ /* 0x000fe200078e0212 */
[----:B------:R-:W-:Y:S01]  /*3490*/  SHF.L.U32 R75, R190, 0x1f, RZ ;  /* 0x0000001fbe4b7819 */ /* 0x000fe200000006ff */
[----:B------:R-:W-:Y:S03]  /*34a0*/  BSSY B1, `(.L_x_3507) ;  /* 0x0000003000017945 */ /* 0x000fe60003800000 */
[----:B------:R-:W0:Y:S02]  /*34b0*/  SYNCS.PHASECHK.TRANS64.TRYWAIT P5, [R64+URZ+0x38890], R75 ;  /* 0x0388904b400075a7 */ /* 0x000e2400080a017f */
[----:B0-----:R-:W-:Y:S05]  /*34c0*/  @!P5 BRA `(.L_x_3508) ;  /* 0x000002340064d947 */ /* 0x001fea0003800000 */
.L_x_3884:
[----:B------:R-:W-:Y:S05]  /*34d0*/  BSYNC B1 ;  /* 0x0000000000017941 */ /* 0x000fea0003800000 */
.L_x_3507:
[C---:B------:R-:W-:Y:S01]  /*34e0*/  ISETP.GE.OR P5, PT, R186.reuse, R73, P0 ;  /* 0x00000049ba00720c */ /* 0x040fe200007a6670 */
        /* <DEDUP_REMOVED lines=33> */
[----:B------:R-:W-:Y:S02]  /*3700*/  SHF.R.U64 R82, R6, 0x10, R7 ;  /* 0x0000001006527819 */ /* 0x000fe40000001207 */
[----:B------:R-:W-:Y:S01]  /*3710*/  SHF.R.U64 R85, R8, 0x10, R9 ;  /* 0x0000001008557819 */ /* 0x000fe20000001209 */
[----:B-1----:R-:W-:Y:S01]  /*3720*/  IMAD.U32 R8, R15, 0x10000, RZ ;  /* 0x000100000f087824 */ /* 0x002fe200078e00ff */
[----:B------:R-:W-:Y:S02]  /*3730*/  PRMT R74, R92, 0x5432, R74 ;  /* 0x000054325c4a7816 */ /* 0x000fe4000000004a */
[----:B------:R-:W-:-:S02]  /*3740*/  PRMT R86, R80, 0x5432, R86 ;  /* 0x0000543250567816 */ /* 0x000fc40000000056 */
[----:B------:R-:W-:Y:S02]  /*3750*/  SHF.R.U32.HI R89, RZ, 0x10, R11 ;  /* 0x00000010ff597819 */ /* 0x000fe4000001160b */
[----:B------:R-:W-:Y:S01]  /*3760*/  SHF.R.U64 R72, R4, 0x10, R5 ;  /* 0x0000001004487819 */ /* 0x000fe20000001205 */
[----:B------:R-:W-:Y:S01]  /*3770*/  IMAD.U32 R5, R13, 0x10000, RZ ;  /* 0x000100000d057824 */ /* 0x000fe200078e00ff */
        /* <DEDUP_REMOVED lines=8> */
[----:B------:R-:W-:Y:S01]  /*3800*/  LOP3.LUT R6, R13, 0xffff0000, RZ, 0xc0, !PT ;  /* 0xffff00000d067812 */ /* 0x000fe200078ec0ff */
[----:B------:R-:W-:Y:S01]  /*3810*/  IMAD.U32 R10, R24, 0x10000, RZ ;  /* 0x00010000180a7824 */ /* 0x000fe200078e00ff */
[----:B------:R-:W-:Y:S01]  /*3820*/  PRMT R89, R91, 0x5410, R89 ;  /* 0x000054105b597816 */ /* 0x000fe20000000059 */
[----:B------:R-:W-:Y:S01]  /*3830*/  FMUL.FTZ R92, R11, R80 ;  /* 0x000000500b5c7220 */ /* 0x000fe20000410000 */
[----:B------:R-:W-:Y:S01]  /*3840*/  LOP3.LUT R13, R25, 0xffff0000, RZ, 0xc0, !PT ;  /* 0xffff0000190d7812 */ /* 0x000fe200078ec0ff */
[----:B------:R-:W-:Y:S01]  /*3850*/  IMAD.U32 R25, R27, 0x10000, RZ ;  /* 0x000100001b197824 */ /* 0x000fe200078e00ff */
[----:B------:R-:W-:Y:S01]  /*3860*/  LOP3.LUT R86, R86, 0xffff0000, RZ, 0xc0, !PT ;  /* 0xffff000056567812 */ /* 0x000fe200078ec0ff */
[-C--:B------:R-:W-:Y:S01]  /*3870*/  FFMA.FTZ R92, R5, R88.reuse, R92 ;  /* 0x00000058055c7223 */ /* 0x080fe2000001005c */
[----:B------:R-:W-:Y:S01]  /*3880*/  PRMT R84, R90, 0x5432, R84 ;  /* 0x000054325a547816 */ /* 0x000fe20000000054 */
[----:B------:R-:W-:Y:S01]  /*3890*/  IMAD.U32 R7, R14, 0x10000, RZ ;  /* 0x000100000e077824 */ /* 0x000fe200078e00ff */
[----:B------:R-:W-:Y:S01]  /*38a0*/  PRMT R87, R90, 0x5410, R87 ;  /* 0x000054105a577816 */ /* 0x000fe20000000057 */
[----:B------:R-:W-:Y:S01]  /*38b0*/  FMUL.FTZ R90, R11, R88 ;  /* 0x000000580b5a7220 */ /* 0x000fe20000410000 */
[----:B------:R-:W-:Y:S01]  /*38c0*/  LOP3.LUT R74, R74, 0xffff0000, RZ, 0xc0, !PT ;  /* 0xffff00004a4a7812 */ /* 0x000fe200078ec0ff */
[----:B------:R-:W-:Y:S01]  /*38d0*/  IMAD.U32 R11, R89, 0x10000, RZ ;  /* 0x00010000590b7824 */ /* 0x000fe200078e00ff */
[----:B------:R-:W-:Y:S01]  /*38e0*/  PRMT R72, R91, 0x5432, R72 ;  /* 0x000054325b487816 */ /* 0x000fe20000000048 */
[----:B------:R-:W-:Y:S01]  /*38f0*/  FMUL.FTZ R91, R13, R86 ;  /* 0x000000560d5b7220 */ /* 0x000fe20000410000 */
[----:B------:R-:W-:Y:S01]  /*3900*/  FFMA.FTZ R90, R5, R80, -R90 ;  /* 0x00000050055a7223 */ /* 0x000fe2000001085a */
[----:B------:R-:W-:Y:S01]  /*3910*/  FMUL.FTZ R13, R13, R74 ;  /* 0x0000004a0d0d7220 */ /* 0x000fe20000410000 */
[----:B------:R-:W-:-:S02]  /*3920*/  IMAD.U32 R5, R84, 0x10000, RZ ;  /* 0x0001000054057824 */ /* 0x000fc400078e00ff */
        /* <DEDUP_REMOVED lines=23> */
[----:B------:R-:W-:Y:S01]  /*3aa0*/  FFMA.FTZ R10, R4, R13, R10 ;  /* 0x0000000d040a7223 */ /* 0x000fe2000001000a */
[C---:B------:R-:W-:Y:S01]  /*3ab0*/  IMAD.U32 R6, R87.reuse, 0x10000, RZ ;  /* 0x0001000057067824 */ /* 0x040fe200078e00ff */
[----:B------:R-:W-:Y:S01]  /*3ac0*/  LOP3.LUT R26, R26, 0xffff0000, RZ, 0xc0, !PT ;  /* 0xffff00001a1a7812 */ /* 0x000fe200078ec0ff */
[----:B------:R-:W-:Y:S01]  /*3ad0*/  FMUL.FTZ R9, R24, R85 ;  /* 0x0000005518097220 */ /* 0x000fe20000410000 */
[----:B------:R-:W-:Y:S01]  /*3ae0*/  FFMA.FTZ R25, R4, R5, -R25 ;  /* 0x0000000504197223 */ /* 0x000fe20000010819 */
[-C--:B------:R-:W-:Y:S01]  /*3af0*/  FMUL.FTZ R13, R24, R11.reuse ;  /* 0x0000000b180d7220 */ /* 0x080fe20000410000 */
[----:B------:R-:W-:Y:S01]  /*3b00*/  LOP3.LUT R87, R87, 0xffff0000, RZ, 0xc0, !PT ;  /* 0xffff000057577812 */ /* 0x000fe200078ec0ff */
[C---:B------:R-:W-:Y:S01]  /*3b10*/  IMAD.U32 R4, R82.reuse, 0x10000, RZ ;  /* 0x0001000052047824 */ /* 0x040fe200078e00ff */
[----:B------:R-:W-:Y:S01]  /*3b20*/  LOP3.LUT R5, R82, 0xffff0000, RZ, 0xc0, !PT ;  /* 0xffff000052057812 */ /* 0x000fe200078ec0ff */
[----:B------:R-:W-:Y:S01]  /*3b30*/  FFMA.FTZ R8, R12, R11, -R9 ;  /* 0x0000000b0c087223 */ /* 0x000fe20000010809 */
[----:B------:R-:W-:Y:S01]  /*3b40*/  LOP3.LUT R14, R14, 0xffff0000, RZ, 0xc0, !PT ;  /* 0xffff00000e0e7812 */ /* 0x000fe200078ec0ff */
[----:B------:R-:W-:Y:S01]  /*3b50*/  FFMA.FTZ R13, R12, R85, R13 ;  /* 0x000000550c0d7223 */ /* 0x000fe2000001000d */
        /* <DEDUP_REMOVED lines=18> */
[----:B------:R-:W-:Y:S01]  /*3c80*/  F2FP.BF16.F32.PACK_AB R27, R27, R80 ;  /* 0x000000501b1b723e */ /* 0x000fe200000010ff */
[----:B------:R-:W-:-:S07]  /*3c90*/  IMAD.MOV.U32 R15, RZ, RZ, R84 ;  /* 0x000000ffff0f7224 */ /* 0x000fce00078e0054 */
.L_x_3510:
[----:B------:R-:W-:Y:S05]  /*3ca0*/  BSYNC B1 ;  /* 0x0000000000017941 */ /* 0x000fea0003800000 */
.L_x_3509:
        /* <DEDUP_REMOVED lines=10> */
.L_x_3492:
[----:B------:R-:W-:-:S06]  /*3d50*/  UISETP.NE.AND UP0, UPT, UR47, 0x3, UPT ;  /* 0x000000032f00788c */ /* 0x000fcc000bf05270 */
[----:B------:R-:W-:-:S13]  /*3d60*/  PLOP3.LUT P3, PT, PT, PT, UP0, 0x80, 0x0 ;  /* 0x000000000000781c */ /* 0x000fda0003f6f008 */
[----:B------:R-:W-:Y:S05]  /*3d70*/  @!P3 BRA `(.L_x_3511) ;  /* 0x000000000004b947 */ /* 0x000fea0003800000 */
[----:B------:R-:W-:Y:S01]  /*3d80*/  BPT.TRAP 0x1 ;  /* 0x000000040000795c */ /* 0x000fe20000300000 */
.L_x_3511:
        /* <DEDUP_REMOVED lines=8> */
.L_x_3885:
[----:B------:R-:W-:Y:S05]  /*3e10*/  BSYNC B1 ;  /* 0x0000000000017941 */ /* 0x000fea0003800000 */
.L_x_3512:
[----:B------:R-:W-:Y:S05]  /*3e20*/  @P4 BRA `(.L_x_3499) ;  /* 0x00000000002c4947 */ /* 0x000fea0003800000 */
[----:B------:R-:W-:Y:S01]  /*3e30*/  @!P1 LOP3.LUT P4, RZ, R196, 0x4, RZ, 0xc0, !PT ;  /* 0x00000004c4ff9812 */ /* 0x000fe2000788c0ff */
[----:B------:R-:W-:Y:S01]  /*3e40*/  @!P1 VIADD R4, R60, 0x20 ;  /* 0x000000203c049836 */ /* 0x000fe20000000000 */
[----:B------:R-:W-:Y:S02]  /*3e50*/  PLOP3.LUT P5, PT, PT, PT, PT, 0x8, 0x0 ;  /* 0x000000000000781c */ /* 0x000fe40003fae170 */
[----:B------:R-:W-:-:S13]  /*3e60*/  @!P1 PLOP3.LUT P5, PT, P4, PT, PT, 0x80, 0x0 ;  /* 0x000000000000981c */ /* 0x000fda00027af070 */
[----:B------:R-:W-:-:S04]  /*3e70*/  @P5 VIADD R4, R60, 0xffffffe0 ;  /* 0xffffffe03c045836 */ /* 0x000fc80000000000 */
[----:B------:R-:W-:Y:S02]  /*3e80*/  @!P1 IMAD.IADD R27, R27, 0x1, R4 ;  /* 0x000000011b1b9824 */ /* 0x000fe400078e0204 */
[----:B------:R-:W1:Y:S02]  /*3e90*/  @!P0 LDS.128 R4, [R26+0x22400] ;  /* 0x022400001a048984 */ /* 0x000e640000000c00 */
[----:B------:R-:W-:-:S06]  /*3ea0*/  @!P1 IMAD R8, R27, 0x2, R18 ;  /* 0x000000021b089824 */ /* 0x000fcc00078e0212 */
[----:B------:R-:W2:Y:S04]  /*3eb0*/  @!P1 LDS.128 R8, [R8+0x22400] ;  /* 0x0224000008089984 */ /* 0x000ea80000000c00 */
[----:B-1----:R1:W-:Y:S04]  /*3ec0*/  @!P0 STG.E.128 desc[UR50][R12.64], R4 ;  /* 0x000000040c008986 */ /* 0x0023e8000c101d32 */
[----:B--2---:R1:W-:Y:S02]  /*3ed0*/  @!P1 STG.E.128 desc[UR50][R12.64+0x40], R8 ;  /* 0x000040080c009986 */ /* 0x0043e4000c101d32 */
.L_x_3499:
[----:B------:R-:W-:Y:S05]  /*3ee0*/  BSYNC B0 ;  /* 0x0000000000007941 */ /* 0x000fea0003800000 */
.L_x_3491:
        /* <DEDUP_REMOVED lines=17> */
.L_x_3515:
[----:B------:R-:W-:Y:S05]  /*4000*/  BSYNC B0 ;  /* 0x0000000000007941 */ /* 0x000fea0003800000 */
.L_x_3514:
[----:B------:R-:W2:Y:S01]  /*4010*/  SYNCS.PHASECHK.TRANS64.TRYWAIT P5, [R64+URZ+0x388b0], R75 ;  /* 0x0388b04b400075a7 */ /* 0x000ea200080a017f */
[----:B------:R-:W-:Y:S01]  /*4020*/  BSSY B0, `(.L_x_3516) ;  /* 0x0000003000007945 */ /* 0x000fe20003800000 */
[----:B------:R-:W-:-:S03]  /*4030*/  ISETP.GE.AND P3, PT, R186, R73, PT ;  /* 0x00000049ba00720c */ /* 0x000fc60003f66270 */
[----:B--2---:R-:W-:Y:S10]  /*4040*/  @!P5 BRA `(.L_x_3517) ;  /* 0x0000022800acd947 */ /* 0x004ff40003800000 */
.L_x_3886:
[----:B------:R-:W-:Y:S05]  /*4050*/  BSYNC B0 ;  /* 0x0000000000007941 */ /* 0x000fea0003800000 */
.L_x_3516:
[----:B------:R-:W-:Y:S04]  /*4060*/  BSSY B0, `(.L_x_3518) ;  /* 0x0000052000007945 */ /* 0x000fe80003800000 */
[----:B------:R-:W-:Y:S05]  /*4070*/  @P3 BRA `(.L_x_3519) ;  /* 0x0000000400403947 */ /* 0x000fea0003800000 */
[----:B-1----:R-:W-:Y:S01]  /*4080*/  IMAD.WIDE R4, R43, 0x40, R38 ;  /* 0x000000402b047825 */ /* 0x002fe200078e0226 */
[----:B------:R-:W-:Y:S01]  /*4090*/  ULDC.64 UR4, c[0x0][0x328] ;  /* 0x0000ca0000047ab9 */ /* 0x000fe20000000a00 */
[----:B------:R-:W-:Y:S02]  /*40a0*/  LOP3.LUT P3, RZ, R196, 0x4, RZ, 0xc0, !PT ;  /* 0x00000004c4ff7812 */ /* 0x000fe4000786c0ff */
[----:B------:R-:W-:Y:S02]  /*40b0*/  IMAD R5, R5, UR4, RZ ;  /* 0x0000000405057c24 */ /* 0x000fe4000f8e02ff */
[----:B------:R-:W-:Y:S02]  /*40c0*/  IMAD.MOV.U32 R6, RZ, RZ, R20 ;  /* 0x000000ffff067224 */ /* 0x000fe400078e0014 */
[----:B------:R-:W-:Y:S02]  /*40d0*/  IMAD.MOV.U32 R7, RZ, RZ, R71 ;  /* 0x000000ffff077224 */ /* 0x000fe400078e0047 */
[----:B------:R-:W-:-:S02]  /*40e0*/  IMAD R5, R4, UR5, R5 ;  /* 0x0000000504057c24 */ /* 0x000fc4000f8e0205 */
[----:B------:R-:W-:Y:S01]  /*40f0*/  IMAD.WIDE.U32 R6, R4, UR4, R6 ;  /* 0x0000000404067c25 */ /* 0x000fe2000f8e0006 */
[----:B------:R-:W-:-:S03]  /*4100*/  ULDC.64 UR4, c[0x0][0x318] ;  /* 0x0000c60000047ab9 */ /* 0x000fc60000000a00 */
[----:B------:R-:W-:Y:S01]  /*4110*/  IMAD R9, R187, 0x8000, R60 ;  /* 0x00008000bb097824 */ /* 0x000fe200078e023c */
[----:B----4-:R-:W-:Y:S01]  /*4120*/  LEA R40, P5, R6, UR4, 0x1 ;  /* 0x0000000406287c11 */ /* 0x010fe2000f8a08ff */
[----:B------:R-:W-:Y:S01]  /*4130*/  IMAD.IADD R5, R7, 0x1, R5 ;  /* 0x0000000107057824 */ /* 0x000fe200078e0205 */
[----:B------:R-:W-:Y:S01]  /*4140*/  ULDC UR4, c[0x0][0x320] ;  /* 0x0000c80000047ab9 */ /* 0x000fe20000000800 */
[----:B------:R-:W-:Y:S02]  /*4150*/  VIADD R4, R16, 0x40 ;  /* 0x0000004010047836 */ /* 0x000fe40000000000 */
[C---:B------:R-:W-:Y:S01]  /*4160*/  VIADD R73, R9.reuse, 0x20 ;  /* 0x0000002009497836 */ /* 0x040fe20000000000 */
[----:B------:R-:W-:Y:S01]  /*4170*/  LEA.HI.X R41, R6, UR5, R5, 0x1, P5 ;  /* 0x0000000506297c11 */ /* 0x000fe2000a8f0c05 */
        /* <DEDUP_REMOVED lines=9> */
[----:B------:R-:W1:Y:S04]  /*4210*/  @!P5 LDS.128 R4, [R74+0x400] ;  /* 0x000400004a04d984 */ /* 0x000e680000000c00 */
[----:B------:R-:W3:Y:S04]  /*4220*/  @!P3 LDS.128 R8, [R74+0x2400] ;  /* 0x002400004a08b984 */ /* 0x000ee80000000c00 */
[----:B-1----:R-:W-:Y:S01]  /*4230*/  @!P5 STG.E.128 desc[UR50][R40.64], R4 ;  /* 0x000000042800d986 */ /* 0x002fe2000c101d32 */
[----:B------:R-:W-:-:S03]  /*4240*/  ISETP.GE.AND P5, PT, R12, UR4, PT ;  /* 0x000000040c007c0c */ /* 0x000fc6000bfa6270 */
[----:B---3--:R-:W-:Y:S01]  /*4250*/  @!P3 STG.E.128 desc[UR50][R40.64+0x80], R8 ;  /* 0x000080082800b986 */ /* 0x008fe2000c101d32 */
[----:B------:R-:W-:-:S09]  /*4260*/  ISETP.GE.AND P3, PT, R13, UR4, PT ;  /* 0x000000040d007c0c */ /* 0x000fd2000bf66270 */
[----:B------:R-:W1:Y:S04]  /*4270*/  @!P5 LDS.128 R12, [R74+0x4400] ;  /* 0x004400004a0cd984 */ /* 0x000e680000000c00 */
[----:B------:R-:W3:Y:S04]  /*4280*/  @!P3 LDS.128 R24, [R74+0x6400] ;  /* 0x006400004a18b984 */ /* 0x000ee80000000c00 */
[----:B-1----:R-:W-:Y:S01]  /*4290*/  @!P5 STG.E.128 desc[UR50][R40.64+0x100], R12 ;  /* 0x0001000c2800d986 */ /* 0x002fe2000c101d32 */
[----:B------:R-:W-:Y:S01]  /*42a0*/  ISETP.GE.AND P5, PT, R66, UR4, PT ;  /* 0x0000000442007c0c */ /* 0x000fe2000bfa6270 */
[----:B------:R-:W-:-:S02]  /*42b0*/  VIADD R66, R16, 0x180 ;  /* 0x0000018010427836 */ /* 0x000fc40000000000 */
[----:B---3--:R-:W-:Y:S01]  /*42c0*/  @!P3 STG.E.128 desc[UR50][R40.64+0x180], R24 ;  /* 0x000180182800b986 */ /* 0x008fe2000c101d32 */
[----:B------:R-:W-:Y:S01]  /*42d0*/  ISETP.GE.AND P3, PT, R72, UR4, PT ;  /* 0x0000000448007c0c */ /* 0x000fe2000bf66270 */
[----:B------:R-:W-:-:S08]  /*42e0*/  VIADD R72, R16, 0x1c0 ;  /* 0x000001c010487836 */ /* 0x000fd00000000000 */
        /* <DEDUP_REMOVED lines=11> */
[----:B------:R-:W-:-:S03]  /*43a0*/  ISETP.GE.AND P5, PT, R70, UR4, PT ;  /* 0x0000000446007c0c */ /* 0x000fc6000bfa6270 */
        /* <DEDUP_REMOVED lines=27> */
[----:B-1----:R1:W-:Y:S04]  /*4560*/  @!P5 STG.E.128 desc[UR50][R40.64+0x340], R12 ;  /* 0x0003400c2800d986 */ /* 0x0023e8000c101d32 */
[----:B---3--:R1:W-:Y:S02]  /*4570*/  @!P3 STG.E.128 desc[UR50][R40.64+0x3c0], R24 ;  /* 0x0003c0182800b986 */ /* 0x0083e4000c101d32 */
.L_x_3519:
[----:B------:R-:W-:Y:S05]  /*4580*/  BSYNC B0 ;  /* 0x0000000000007941 */ /* 0x000fea0003800000 */
.L_x_3518:
        /* <DEDUP_REMOVED lines=13> */
[----:B------:R-:W-:Y:S02]  /*4660*/  SEL R5, RZ, 0x1, P4 ;  /* 0x00000001ff057807 */ /* 0x000fe40002000000 */
[----:B------:R-:W-:Y:S02]  /*4670*/  SEL R187, R187, RZ, P4 ;  /* 0x000000ffbbbb7207 */ /* 0x000fe40002000000 */
[----:B------:R-:W-:Y:S01]  /*4680*/  LOP3.LUT R190, R190, R5, RZ, 0x3c, !PT ;  /* 0x00000005bebe7212 */ /* 0x000fe200078e3cff */
[----:B0-----:R-:W-:Y:S06]  /*4690*/  @P2 BRA `(.L_x_3520) ;  /* 0xffffffdc00b82947 */ /* 0x001fec000383ffff */
.L_x_3486:
[----:B------:R-:W-:Y:S04]  /*46a0*/  BSSY B0, `(.L_x_3521) ;  /* 0x0000004000007945 */ /* 0x000fe80003800000 */
[----:B------:R-:W-:Y:S05]  /*46b0*/  @P3 BRA `(.L_x_3522) ;  /* 0x0000000000083947 */ /* 0x000fea0003800000 */
[----:B------:R-:W0:Y:S02]  /*46c0*/  FENCE.VIEW.ASYNC.G ;  /* 0x00000000000073c6 */ /* 0x000e240000000100 */
[----:B0-----:R-:W-:Y:S06]  /*46d0*/  BAR.ARV 0xc, 0x180 ;  /* 0x0306000000007b1d */ /* 0x001fec0000002000 */
.L_x_3522:
[----:B------:R-:W-:Y:S05]  /*46e0*/  BSYNC B0 ;  /* 0x0000000000007941 */ /* 0x000fea0003800000 */
.L_x_3521:
[----:B------:R-:W-:Y:S01]  /*46f0*/  UISETP.NE.AND UP0, UPT, UR37, 0x1, UPT ;  /* 0x000000012500788c */ /* 0x000fe2000bf05270 */
[----:B------:R-:W-:Y:S05]  /*4700*/  BSSY B7, `(.L_x_3523) ;  /* 0x00014f5000077945 */ /* 0x000fea0003800000 */
[----:B------:R-:W-:-:S13]  /*4710*/  PLOP3.LUT P0, PT, PT, PT, UP0, 0x80, 0x0 ;  /* 0x000000000000781c */ /* 0x000fda0003f0f008 */
[----:B------:R-:W-:Y:S05]  /*4720*/  @!P0 BRA `(.L_x_3524) ;  /* 0x0000002000508947 */ /* 0x000fea0003800000 */
[----:B------:R-:W0:Y:S01]  /*4730*/  LDC R0, c[0x0][0x448] ;  /* 0x00011200ff007b82 */ /* 0x000e220000000800 */
[----:B------:R-:W-:-:S07]  /*4740*/  VIADD R3, R195, 0x3f ;  /* 0x0000003fc3037836 */ /* 0x000fce0000000000 */
[----:B------:R-:W2:Y:S01]  /*4750*/  LDC.64 R6, c[0x0][0xad8] ;  /* 0x0002b600ff067b82 */ /* 0x000ea20000000a00 */
[----:B0-----:R-:W-:Y:S02]  /*4760*/  ISETP.NE.AND P1, PT, R0, 0x1, PT ;  /* 0x000000010000780c */ /* 0x001fe40003f25270 */
[----:B--2---:R-:W-:-:S11]  /*4770*/  ISETP.GE.AND P2, PT, R7, 0x1, PT ;  /* 0x000000010700780c */ /* 0x004fd60003f46270 */
[----:B------:R-:W0:Y:S08]  /*4780*/  @P1 LDC R0, c[0x0][0x44c] ;  /* 0x00011300ff001b82 */ /* 0x000e300000000800 */
[----:B------:R-:W2:Y:S01]  /*4790*/  @P1 LDC R5, c[0x0][0x450] ;  /* 0x00011400ff051b82 */ /* 0x000ea20000000800 */
[----:B0-----:R-:W-:-:S05]  /*47a0*/  @P1 IMAD.HI.U32 R0, R3, R0, RZ ;  /* 0x0000000003001227 */ /* 0x001fca00078e00ff */
[----:B--2---:R-:W-:-:S05]  /*47b0*/  @P1 SHF.R.U32.HI R3, RZ, R5, R0 ;  /* 0x00000005ff031219 */ /* 0x004fca0000011600 */
        /* <DEDUP_REMOVED lines=9> */
[----:B-1----:R-:W0:Y:S02]  /*4850*/  @P0 LDC.64 R4, c[0x0][0xae0] ;  /* 0x0002b800ff040b82 */ /* 0x002e240000000a00 */
[----:B0-----:R-:W-:-:S05]  /*4860*/  @P0 IMAD.HI.U32 R2, R3, R4, RZ ;  /* 0x0000000403020227 */ /* 0x001fca00078e00ff */
[----:B------:R-:W-:-:S04]  /*4870*/  @P0 SHF.R.U32.HI R3, RZ, R5, R2 ;  /* 0x00000005ff030219 */ /* 0x000fc80000011602 */
[----:B------:R-:W-:Y:S01]  /*4880*/  LOP3.LUT R2, RZ, R3, RZ, 0x33, !PT ;  /* 0x00000003ff027212 */ /* 0x000fe200078e33ff */
[----:B------:R-:W-:Y:S06]  /*4890*/  BRA `(.L_x_3528) ;  /* 0x0000000000107947 */ /* 0x000fec0003800000 */
.L_x_3527:
[----:B------:R-:W-:-:S13]  /*48a0*/  ISETP.NE.AND P0, PT, R7, 0x1, PT ;  /* 0x000000010700780c */ /* 0x000fda0003f05270 */
[----:B-1----:R-:W0:Y:S02]  /*48b0*/  @P0 LDC.64 R4, c[0x0][0xae0] ;  /* 0x0002b800ff040b82 */ /* 0x002e240000000a00 */
[----:B0-----:R-:W-:-:S05]  /*48c0*/  @P0 IMAD.HI.U32 R4, R2, R4, RZ ;  /* 0x0000000402040227 */ /* 0x001fca00078e00ff */
[----:B------:R-:W-:-:S07]  /*48d0*/  @P0 SHF.R.U32.HI R2, RZ, R5, R4 ;  /* 0x00000005ff020219 */ /* 0x000fce0000011604 */
.L_x_3528:
[----:B------:R-:W-:Y:S05]  /*48e0*/  BSYNC B0 ;  /* 0x0000000000007941 */ /* 0x000fea0003800000 */
.L_x_3526:
[----:B------:R-:W-:-:S05]  /*48f0*/  IMAD R3, R2, R7, R7 ;  /* 0x0000000702037224 */ /* 0x000fca00078e0207 */
[----:B------:R-:W-:-:S07]  /*4900*/  VIMNMX R0, R0, R3, PT ;  /* 0x0000000300007248 */ /* 0x000fce0003fe0100 */
.L_x_3525:
[----:B------:R-:W1:Y:S01]  /*4910*/  @P1 LDC R2, c[0x0][0x44c] ;  /* 0x00011300ff021b82 */ /* 0x000e620000000800 */
[----:B------:R-:W-:Y:S01]  /*4920*/  VIADD R0, R0, 0x3f ;  /* 0x0000003f00007836 */ /* 0x000fe20000000000 */
[----:B------:R-:W-:-:S04]  /*4930*/  ULDC UR4, c[0x0][0xad4] ;  /* 0x0002b50000047ab9 */ /* 0x000fc80000000800 */
[----:B------:R-:W-:Y:S02]  /*4940*/  SHF.R.S32.HI R3, RZ, 0x1f, R0 ;  /* 0x0000001fff037819 */ /* 0x000fe40000011400 */
[----:B------:R-:W0:Y:S02]  /*4950*/  @P1 LDC R5, c[0x0][0x450] ;  /* 0x00011400ff051b82 */ /* 0x000e240000000800 */
[----:B------:R-:W-:-:S04]  /*4960*/  LEA.HI R3, R3, R0, RZ, 0x6 ;  /* 0x0000000003037211 */ /* 0x000fc800078f30ff */
[----:B------:R-:W-:-:S04]  /*4970*/  SHF.R.S32.HI R3, RZ, 0x6, R3 ;  /* 0x00000006ff037819 */ /* 0x000fc80000011403 */
[----:B------:R-:W-:Y:S01]  /*4980*/  VIMNMX R8, R168, R3, PT ;  /* 0x00000003a8087248 */ /* 0x000fe20003fe0100 */
[----:B-1----:R-:W-:-:S04]  /*4990*/  @P1 IMAD.HI.U32 R4, R195, R2, RZ ;  /* 0x00000002c3041227 */ /* 0x002fc800078e00ff */
[----:B------:R-:W-:Y:S01]  /*49a0*/  IMAD.MOV.U32 R2, RZ, RZ, R195 ;  /* 0x000000ffff027224 */ /* 0x000fe200078e00c3 */
[----:B0-----:R-:W-:-:S05]  /*49b0*/  @P1 SHF.R.U32.HI R2, RZ, R5, R4 ;  /* 0x00000005ff021219 */ /* 0x001fca0000011604 */
        /* <DEDUP_REMOVED lines=13> */
.L_x_3531:
[----:B------:R-:W-:-:S13]  /*4a90*/  ISETP.NE.AND P0, PT, R7, 0x1, PT ;  /* 0x000000010700780c */ /* 0x000fda0003f05270 */
[----:B------:R-:W0:Y:S02]  /*4aa0*/  @P0 LDC.64 R2, c[0x0][0xae0] ;  /* 0x0002b800ff020b82 */ /* 0x000e240000000a00 */
[----:B0-----:R-:W-:-:S05]  /*4ab0*/  @P0 IMAD.HI.U32 R2, R169, R2, RZ ;  /* 0x00000002a9020227 */ /* 0x001fca00078e00ff */
[----:B------:R-:W-:-:S07]  /*4ac0*/  @P0 SHF.R.U32.HI R169, RZ, R3, R2 ;  /* 0x00000003ffa90219 */ /* 0x000fce0000011602 */
.L_x_3532:
[----:B------:R-:W-:Y:S05]  /*4ad0*/  BSYNC B0 ;  /* 0x0000000000007941 */ /* 0x000fea0003800000 */
.L_x_3530:
[----:B------:R-:W-:-:S05]  /*4ae0*/  IMAD R169, R169, R7, RZ ;  /* 0x00000007a9a97224 */ /* 0x000fca00078e02ff */
[----:B------:R-:W-:-:S07]  /*4af0*/  VIMNMX R0, R0, R169, !PT ;  /* 0x000000a900007248 */ /* 0x000fce0007fe0100 */
.L_x_3529:
[----:B------:R-:W-:Y:S02]  /*4b00*/  SHF.R.S32.HI R3, RZ, 0x1f, R0 ;  /* 0x0000001fff037819 */ /* 0x000fe40000011400 */
[----:B------:R-:W-:Y:S02]  /*4b10*/  CS2R R150, SRZ ;  /* 0x0000000000967805 */ /* 0x000fe4000001ff00 */
[----:B------:R-:W-:Y:S02]  /*4b20*/  PLOP3.LUT P0, PT, PT, PT, PT, 0x80, 0x0 ;  /* 0x000000000000781c */ /* 0x000fe40003f0f070 */
[----:B------:R-:W-:Y:S02]  /*4b30*/  CS2R R148, SRZ ;  /* 0x0000000000947805 */ /* 0x000fe4000001ff00 */
[----:B------:R-:W-:Y:S02]  /*4b40*/  LEA.HI R0, R3, R0, RZ, 0x6 ;  /* 0x0000000003007211 */ /* 0x000fe400078f30ff */
[----:B------:R-:W-:-:S02]  /*4b50*/  CS2R R2, SRZ ;  /* 0x0000000000027805 */ /* 0x000fc4000001ff00 */
[----:B------:R-:W-:Y:S02]  /*4b60*/  CS2R R146, SRZ ;  /* 0x0000000000927805 */ /* 0x000fe4000001ff00 */
[----:B------:R-:W-:Y:S02]  /*4b70*/  CS2R R144, SRZ ;  /* 0x0000000000907805 */ /* 0x000fe4000001ff00 */
[----:B------:R-:W-:Y:S02]  /*4b80*/  SHF.R.S32.HI R0, RZ, 0x6, R0 ;  /* 0x00000006ff007819 */ /* 0x000fe40000011400 */
[----:B------:R-:W-:Y:S02]  /*4b90*/  CS2R R142, SRZ ;  /* 0x00000000008e7805 */ /* 0x000fe4000001ff00 */
[----:B------:R-:W-:Y:S02]  /*4ba0*/  CS2R R140, SRZ ;  /* 0x00000000008c7805 */ /* 0x000fe4000001ff00 */
[----:B------:R-:W-:-:S02]  /*4bb0*/  CS2R R138, SRZ ;  /* 0x00000000008a7805 */ /* 0x000fc4000001ff00 */
[----:B------:R-:W-:Y:S02]  /*4bc0*/  VIMNMX R4, RZ, R0, !PT ;  /* 0x00000000ff047248 */ /* 0x000fe40007fe0100 */
[----:B------:R-:W-:Y:S02]  /*4bd0*/  CS2R R136, SRZ ;  /* 0x0000000000887805 */ /* 0x000fe4000001ff00 */
[----:B------:R-:W-:Y:S02]  /*4be0*/  CS2R R134, SRZ ;  /* 0x0000000000867805 */ /* 0x000fe4000001ff00 */
[----:B------:R-:W-:Y:S02]  /*4bf0*/  CS2R R132, SRZ ;  /* 0x0000000000847805 */ /* 0x000fe4000001ff00 */
[----:B------:R-:W-:Y:S02]  /*4c00*/  ISETP.GT.AND P1, PT, R8, R4, PT ;  /* 0x000000040800720c */ /* 0x000fe40003f24270 */
        /* <DEDUP_REMOVED lines=30> */
[----:B---3--:R-:W-:-:S02]  /*4df0*/  CS2R R78, SRZ ;  /* 0x00000000004e7805 */ /* 0x008fc4000001ff00 */
        /* <DEDUP_REMOVED lines=21> */
[----:B------:R-:W-:Y:S02]  /*4f50*/  CS2R R6, SRZ ;  /* 0x0000000000067805 */ /* 0x000fe4000001ff00 */
[----:B------:R-:W-:Y:S01]  /*4f60*/  CS2R R178, SRZ ;  /* 0x0000000000b27805 */ /* 0x000fe2000001ff00 */
[----:B------:R-:W-:Y:S02]  /*4f70*/  IMAD.MOV.U32 R0, RZ, RZ, RZ ;  /* 0x000000ffff007224 */ /* 0x000fe400078e00ff */
[----:B------:R-:W-:Y:S01]  /*4f80*/  IMAD.MOV.U32 R5, RZ, RZ, RZ ;  /* 0x000000ffff057224 */ /* 0x000fe200078e00ff */
[----:B------:R-:W-:Y:S06]  /*4f90*/  @!P1 BRA `(.L_x_3533) ;  /* 0x0000014400ac9947 */ /* 0x000fec0003800000 */
[----:B------:R-:W0:Y:S01]  /*4fa0*/  SHFL.IDX PT, R0, R227, RZ, 0x1f ;  /* 0x00001fffe3007589 */ /* 0x000e2200000e0000 */
[----:B------:R-:W-:Y:S01]  /*4fb0*/  IMAD.MOV.U32 R11, RZ, RZ, 0x40000040 ;  /* 0x40000040ff0b7424 */ /* 0x000fe200078e00ff */
[----:B------:R-:W-:Y:S01]  /*4fc0*/  BSSY B0, `(.L_x_3534) ;  /* 0x00000fc000007945 */ /* 0x000fe20003800000 */
[----:B------:R-:W-:Y:S01]  /*4fd0*/  IMAD.MOV.U32 R13, RZ, RZ, 0x40000040 ;  /* 0x40000040ff0d7424 */ /* 0x000fe200078e00ff */
[----:B------:R-:W-:Y:S01]  /*4fe0*/  BAR.SYNC.DEFER_BLOCKING 0xe, 0x100 ;  /* 0x0384000000007b1d */ /* 0x000fe20000010000 */
[----:B------:R-:W-:Y:S01]  /*4ff0*/  IMAD.MOV.U32 R7, RZ, RZ, 0x40000040 ;  /* 0x40000040ff077424 */ /* 0x000fe200078e00ff */
[----:B------:R-:W-:Y:S01]  /*5000*/  R2UR UR5, R11 ;  /* 0x000000000b0572ca */ /* 0x000fe200000e0000 */
[----:B------:R-:W-:Y:S01]  /*5010*/  IMAD.MOV.U32 R15, RZ, RZ, 0x40000040 ;  /* 0x40000040ff0f7424 */ /* 0x000fe200078e00ff */
[----:B------:R-:W-:Y:S01]  /*5020*/  R2UR UR7, R13 ;  /* 0x000000000d0772ca */ /* 0x000fe200000e0000 */
[----:B------:R-:W-:Y:S02]  /*5030*/  IMAD.MOV.U32 R13, RZ, RZ, 0x40000040 ;  /* 0x40000040ff0d7424 */ /* 0x000fe400078e00ff */
[----:B------:R-:W-:Y:S01]  /*5040*/  VIADD R5, R8, 0xfffffffe ;  /* 0xfffffffe08057836 */ /* 0x000fe20000000000 */
[----:B------:R-:W1:Y:S04]  /*5050*/  S2R R9, SR_TID.X ;  /* 0x0000000000097919 */ /* 0x000e680000002100 */
[----:B------:R-:W-:-:S02]  /*5060*/  ISETP.GE.AND P0, PT, R5, R4, PT ;  /* 0x000000040500720c */ /* 0x000fc40003f06270 */
[----:B0-----:R-:W-:-:S04]  /*5070*/  LEA.HI R2, R0, R0, RZ, 0x1 ;  /* 0x0000000000027211 */ /* 0x001fc800078f08ff */
[----:B------:R-:W-:Y:S01]  /*5080*/  LOP3.LUT R3, R2, 0x1fffe, RZ, 0xc0, !PT ;  /* 0x0001fffe02037812 */ /* 0x000fe200078ec0ff */
[----:B----45:R-:W-:-:S04]  /*5090*/  WARPGROUP.ARRIVE ;  /* 0x00000000000079c5 */ /* 0x030fc80000000000 */
        /* <DEDUP_REMOVED lines=11> */
[----:B------:R-:W-:Y:S01]  /*5150*/  LOP3.LUT R20, R3, 0x2000000, RZ, 0xfc, !PT ;  /* 0x0200000003147812 */ /* 0x000fe200078efcff */
[----:B------:R-:W-:Y:S01]  /*5160*/  IMAD.MOV.U32 R3, RZ, RZ, 0x40000040 ;  /* 0x40000040ff037424 */ /* 0x000fe200078e00ff */
        /* <DEDUP_REMOVED lines=42> */
.L_x_3536:
[----:B------:R-:W-:Y:S01]  /*5410*/  BAR.SYNC.DEFER_BLOCKING 0xe, 0x100 ;  /* 0x0384000000007b1d */ /* 0x000fe20000010000 */
[C---:B------:R-:W-:Y:S01]  /*5420*/  IMAD R9, R19.reuse, 0x40, R194 ;  /* 0x0000004013097824 */ /* 0x040fe200078e02c2 */
[----:B------:R-:W-:Y:S01]  /*5430*/  R2UR UR4, R10 ;  /* 0x000000000a0472ca */ /* 0x000fe200000e0000 */
[----:B------:R-:W-:Y:S01]  /*5440*/  VIADD R19, R19, 0x1 ;  /* 0x0000000113137836 */ /* 0x000fe20000000000 */
[----:B------:R-:W-:Y:S01]  /*5450*/  R2UR UR5, R11 ;  /* 0x000000000b0572ca */ /* 0x000fe200000e0000 */
[----:B01----:R-:W-:Y:S01]  /*5460*/  IMAD R0, R9, 0x4, R18 ;  /* 0x0000000409007824 */ /* 0x003fe200078e0212 */
[----:B------:R-:W-:Y:S01]  /*5470*/  ISETP.GT.AND P1, PT, R5, R4, PT ;  /* 0x000000040500720c */ /* 0x000fe20003f24270 */
[----:B------:R-:W-:Y:S01]  /*5480*/  IMAD.MOV.U32 R9, RZ, RZ, 0x40000040 ;  /* 0x40000040ff097424 */ /* 0x000fe200078e00ff */
[----:B------:R-:W-:Y:S01]  /*5490*/  ISETP.NE.AND P0, PT, R19, 0x2, PT ;  /* 0x000000021300780c */ /* 0x000fe20003f05270 */
[----:B------:R-:W-:-:S03]  /*54a0*/  VIADD R5, R5, 0xffffffff ;  /* 0xffffffff05057836 */ /* 0x000fc60000000000 */
[----:B------:R-:W-:Y:S02]  /*54b0*/  SEL R19, R19, RZ, P0 ;  /* 0x000000ff13137207 */ /* 0x000fe40000000000 */
[----:B------:R-:W-:Y:S01]  /*54c0*/  R2UR UR7, R9 ;  /* 0x00000000090772ca */ /* 0x000fe200000e0000 */
[----:B------:R-:W-:Y:S02]  /*54d0*/  IMAD.MOV.U32 R9, RZ, RZ, 0x40000040 ;  /* 0x40000040ff097424 */ /* 0x000fe400078e00ff */
[----:B------:R-:W-:-:S05]  /*54e0*/  IMAD R8, R19, 0x1000, R20 ;  /* 0x0000100013087824 */ /* 0x000fca00078e0214 */
[----:B------:R-:W-:Y:S01]  /*54f0*/  R2UR UR6, R8 ;  /* 0x00000000080672ca */ /* 0x000fe200000e0000 */
[----:B------:R-:W0:Y:S04]  /*5500*/  LDS R14, [R0+0x38400] ;  /* 0x03840000000e7984 */ /* 0x000e280000000800 */
[----:B------:R1:W2:Y:S02]  /*5510*/  LDS R15, [R0+0x38420] ;  /* 0x03842000000f7984 */ /* 0x0002a40000000800 */
[----:B-1----:R-:W-:-:S04]  /*5520*/  @!P2 IMAD R0, R19, 0x8, R18 ;  /* 0x000000081300a824 */ /* 0x002fc800078e0212 */
        /* <DEDUP_REMOVED lines=131> */
[----:B------:R-:W-:-:S03]  /*5d60*/  IMAD.MOV.U32 R15, RZ, RZ, 0x40000040 ;  /* 0x40000040ff0f7424 */ /* 0x000fc600078e00ff */
[----:B------:R-:W-:-:S06]  /*5d70*/  WARPGROUP.ARRIVE ;  /* 0x00000000000079c5 */ /* 0x000fcc0000000000 */
        /* <DEDUP_REMOVED lines=22> */
[----:B------:R-:W-:Y:S02]  /*5ee0*/  R2UR UR7, R9 ;  /* 0x00000000090772ca */ /* 0x000fe400000e0000 */
[----:B------:R-:W-:-:S04]  /*5ef0*/  SEL R9, RZ, 0x1, P0 ;  /* 0x00000001ff097807 */ /* 0x000fc80000000000 */
[----:B------:R-:W-:Y:S01]  /*5f00*/  LOP3.LUT R22, R22, R9, RZ, 0x3c, !PT ;  /* 0x0000000916167212 */ /* 0x000fe200078e3cff */
[----:B------:R-:W-:Y:S02]  /*5f10*/  WARPGROUP.DEPBAR.LE gsb0, 0x0 ;  /* 0x00008000000079c5 */ /* 0x000fe40000010000 */
[----:B------:R-:W-:-:S12]  /*5f20*/  WARPGROUP.ARRIVE ;  /* 0x00000000000079c5 */ /* 0x000fd80000000000 */
[----:B------:R-:W-:Y:S03]  /*5f30*/  HGMMA.64x256x16.F32.BF16 R24, gdesc[UR4].tnspB, R24, gsb0 ;  /* 0x43e00000041879f0 */ /* 0x000fe60008001818 */
[----:B------:R-:W-:Y:S02]  /*5f40*/  WARPGROUP.DEPBAR.LE gsb0, 0x0 ;  /* 0x00008000000079c5 */ /* 0x000fe40000010000 */
[----:B------:R-:W-:Y:S06]  /*5f50*/  BAR.ARV 0xf, 0x100 ;  /* 0x03c4000000007b1d */ /* 0x000fec0000002000 */
[----:B------:R1:W-:Y:S01]  /*5f60*/  @!P2 SYNCS.ARRIVE.TRANS64.RED.A1T0 RZ, [R0+URZ], RZ ;  /* 0x000000ff00ffa9a7 */ /* 0x0003e2000810043f */
[----:B------:R-:W-:Y:S05]  /*5f70*/  @P1 BRA `(.L_x_3536) ;  /* 0xfffffff400241947 */ /* 0x000fea000383ffff */
.L_x_3535:
[----:B------:R-:W-:Y:S05]  /*5f80*/  BSYNC B0 ;  /* 0x0000000000007941 */ /* 0x000fea0003800000 */
.L_x_3534:
        /* <DEDUP_REMOVED lines=139> */
[----:B------:R-:W-:Y:S01]  /*6840*/  CS2R R2, SRZ ;  /* 0x0000000000027805 */ /* 0x000fe2000001ff00 */
[----:B------:R-:W-:Y:S06]  /*6850*/  BAR.ARV 0xf, 0x100 ;  /* 0x03c4000000007b1d */ /* 0x000fec0000002000 */
[----:B------:R-:W-:Y:S05]  /*6860*/  BRA `(.L_x_3533) ;  /* 0x0000012c00787947 */ /* 0x000fea0003800000 */
.L_x_3524:
        /* <DEDUP_REMOVED lines=23> */
.L_x_3539:
[----:B------:R-:W-:-:S13]  /*69e0*/  ISETP.NE.AND P0, PT, R7, 0x1, PT ;  /* 0x000000010700780c */ /* 0x000fda0003f05270 */
[----:B-1----:R-:W0:Y:S02]  /*69f0*/  @P0 LDC.64 R4, c[0x0][0xae0] ;  /* 0x0002b800ff040b82 */ /* 0x002e240000000a00 */
[----:B0-----:R-:W-:-:S05]  /*6a00*/  @P0 IMAD.HI.U32 R4, R2, R4, RZ ;  /* 0x0000000402040227 */ /* 0x001fca00078e00ff */
[----:B------:R-:W-:-:S07]  /*6a10*/  @P0 SHF.R.U32.HI R2, RZ, R5, R4 ;  /* 0x00000005ff020219 */ /* 0x000fce0000011604 */
.L_x_3540:
[----:B------:R-:W-:Y:S05]  /*6a20*/  BSYNC B0 ;  /* 0x0000000000007941 */ /* 0x000fea0003800000 */
.L_x_3538:
[----:B------:R-:W-:-:S05]  /*6a30*/  IMAD R3, R2, R7, R7 ;  /* 0x0000000702037224 */ /* 0x000fca00078e0207 */
[----:B------:R-:W-:-:S07]  /*6a40*/  VIMNMX R0, R0, R3, PT ;  /* 0x0000000300007248 */ /* 0x000fce0003fe0100 */
.L_x_3537:
        /* <DEDUP_REMOVED lines=24> */
.L_x_3543:
[----:B------:R-:W-:-:S13]  /*6bd0*/  ISETP.NE.AND P0, PT, R7, 0x1, PT ;  /* 0x000000010700780c */ /* 0x000fda0003f05270 */
[----:B------:R-:W0:Y:S02]  /*6be0*/  @P0 LDC.64 R4, c[0x0][0xae0] ;  /* 0x0002b800ff040b82 */ /* 0x000e240000000a00 */
[----:B0-----:R-:W-:-:S05]  /*6bf0*/  @P0 IMAD.HI.U32 R2, R0, R4, RZ ;  /* 0x0000000400020227 */ /* 0x001fca00078e00ff */
[----:B------:R-:W-:-:S07]  /*6c00*/  @P0 SHF.R.U32.HI R0, RZ, R5, R2 ;  /* 0x00000005ff000219 */ /* 0x000fce0000011602 */
.L_x_3544:
[----:B------:R-:W-:Y:S05]  /*6c10*/  BSYNC B0 ;  /* 0x0000000000007941 */ /* 0x000fea0003800000 */
.L_x_3542:
[----:B------:R-:W-:-:S05]  /*6c20*/  IMAD R0, R0, R7, RZ ;  /* 0x0000000700007224 */ /* 0x000fca00078e02ff */
[----:B------:R-:W-:-:S07]  /*6c30*/  VIMNMX R3, R3, R0, !PT ;  /* 0x0000000003037248 */ /* 0x000fce0007fe0100 */
.L_x_3541:
        /* <DEDUP_REMOVED lines=103> */
.L_x_3546:
[----:B------:R-:W-:Y:S05]  /*72b0*/  BSYNC B6 ;  /* 0x0000000000067941 */ /* 0x000fea0003800000 */
.L_x_3545:
        /* <DEDUP_REMOVED lines=12> */
.L_x_3550:
[----:B-1----:R1:W2:Y:S02]  /*7380*/  SYNCS.PHASECHK.TRANS64.TRYWAIT P0, [R18+URZ+0x38800], R3 ;  /* 0x03880003120075a7 */ /* 0x0022a4000800017f */
[----:B--2---:R-:W-:Y:S05]  /*7390*/  @!P0 NANOSLEEP.SYNCS 0x989680 ;  /* 0x009896800000895d */ /* 0x004fea0003900000 */
[----:B------:R-:W2:Y:S02]  /*73a0*/  @!P0 SYNCS.PHASECHK.TRANS64 P0, [R18+URZ+0x38800], R3 ;  /* 0x03880003120085a7 */ /* 0x000ea4000800007f */
[----:B--2---:R-:W-:Y:S05]  /*73b0*/  @!P0 BRA `(.L_x_3550) ;  /* 0xfffffffc00f08947 */ /* 0x004fea000383ffff */
.L_x_3549:
[----:B------:R-:W-:Y:S05]  /*73c0*/  BSYNC B0 ;  /* 0x0000000000007941 */ /* 0x000fea0003800000 */
.L_x_3548:
[----:B------:R-:W-:Y:S05]  /*73d0*/  BRA `(.L_x_3551) ;  /* 0x0000002c00507947 */ /* 0x000fea0003800000 */
.L_x_3547:
        /* <DEDUP_REMOVED lines=31> */
.L_x_3553:
[----:B------:R-:W-:Y:S05]  /*75d0*/  BSYNC B6 ;  /* 0x0000000000067941 */ /* 0x000fea0003800000 */
.L_x_3552:
        /* <DEDUP_REMOVED lines=24> */
[----:B------:R-:W-:-:S04]  /*7760*/  IMAD.WIDE.U32 R2, R7, UR6, R2 ;  /* 0x0000000607027c25 */ /* 0x000fc8000f8e0002 */
[----:B------:R-:W-:Y:S01]  /*7770*/  IMAD R7, R7, UR7, R0 ;  /* 0x0000000707077c24 */ /* 0x000fe2000f8e0200 */
[----:B------:R-:W-:Y:S01]  /*7780*/  ULDC.64 UR6, c[0x0][0x400] ;  /* 0x0001000000067ab9 */ /* 0x000fe20000000a00 */
[----:B------:R-:W-:Y:S01]  /*7790*/  IMAD.IADD R5, R5, 0x1, R9 ;  /* 0x0000000105057824 */ /* 0x000fe200078e0209 */
[----:B------:R-:W-:Y:S01]  /*77a0*/  LEA R0, P0, R4, UR4, 0x1 ;  /* 0x0000000404007c11 */ /* 0x000fe2000f8008ff */
[----:B------:R-:W-:Y:S01]  /*77b0*/  IMAD.IADD R7, R3, 0x1, R7 ;  /* 0x0000000103077824 */ /* 0x000fe200078e0207 */
[----:B------:R-:W-:Y:S01]  /*77c0*/  LEA R6, P1, R2, UR6, 0x1 ;  /* 0x0000000602067c11 */ /* 0x000fe2000f8208ff */
[----:B------:R-:W-:Y:S01]  /*77d0*/  UMOV UR4, 0xffffffff ;  /* 0xffffffff00047882 */ /* 0x000fe20000000000 */
[----:B------:R-:W-:Y:S02]  /*77e0*/  LEA.HI.X R4, R4, UR5, R5, 0x1, P0 ;  /* 0x0000000504047c11 */ /* 0x000fe400080f0c05 */
[----:B------:R-:W-:Y:S01]  /*77f0*/  LEA.HI.X R7, R2, UR7, R7, 0x1, P1 ;  /* 0x0000000702077c11 */ /* 0x000fe200088f0c07 */
[----:B------:R-:W-:Y:S08]  /*7800*/  BRA.DIV UR4, `(.L_x_3556) ;  /* 0x000001f204d07947 */ /* 0x000ff0000b800000 */
[----:B------:R0:W1:Y:S04]  /*7810*/  SHFL.IDX PT, R3, R4, RZ, 0x1c1f ;  /* 0x001c1fff04037589 */ /* 0x00006800000e0000 */
[----:B------:R0:W2:Y:S04]  /*7820*/  SHFL.IDX PT, R2, R0, RZ, 0x1c1f ;  /* 0x001c1fff00027589 */ /* 0x0000a800000e0000 */
[----:B------:R0:W3:Y:S04]  /*7830*/  SHFL.IDX PT, R5, R7, RZ, 0x1c1f ;  /* 0x001c1fff07057589 */ /* 0x0000e800000e0000 */
[----:B------:R0:W4:Y:S02]  /*7840*/  SHFL.IDX PT, R14, R6, RZ, 0x1c1f ;  /* 0x001c1fff060e7589 */ /* 0x00012400000e0000 */
.L_x_3892:
        /* <DEDUP_REMOVED lines=9> */
[----:B------:R-:W-:Y:S02]  /*78e0*/  CS2R R30, SRZ ;  /* 0x00000000001e7805 */ /* 0x000fe4000001ff00 */
[----:B------:R-:W-:Y:S02]  /*78f0*/  ISETP.GE.AND P3, PT, R212, UR4, PT ;  /* 0x00000004d4007c0c */ /* 0x000fe4000bf66270 */
[----:B------:R-:W-:Y:S01]  /*7900*/  ISETP.GE.AND P2, PT, R188, UR4, PT ;  /* 0x00000004bc007c0c */ /* 0x000fe2000bf46270 */
[----:B---3--:R-:W-:-:S10]  /*7910*/  IMAD.MOV.U32 R15, RZ, RZ, R5 ;  /* 0x000000ffff0f7224 */ /* 0x008fd400078e0005 */
[C---:B------:R-:W-:Y:S01]  /*7920*/  @!P3 IMAD.SHL.U32 R21, R212.reuse, 0x2, RZ ;  /* 0x00000002d415b824 */ /* 0x040fe200078e00ff */
[----:B------:R-:W-:Y:S01]  /*7930*/  @!P3 SHF.L.U64.HI R8, R212, 0x1, R232 ;  /* 0x00000001d408b819 */ /* 0x000fe200000102e8 */
[----:B-12---:R-:W-:-:S03]  /*7940*/  @!P2 IMAD.WIDE R10, R188, 0x2, R2 ;  /* 0x00000002bc0aa825 */ /* 0x006fc600078e0202 */
[-C--:B------:R-:W-:Y:S02]  /*7950*/  @!P3 IADD3 R2, P0, R2, R21.reuse, RZ ;  /* 0x000000150202b210 */ /* 0x080fe40007f1e0ff */
[----:B----4-:R-:W-:Y:S02]  /*7960*/  @!P3 IADD3 R20, P1, R14, R21, RZ ;  /* 0x000000150e14b210 */ /* 0x010fe40007f3e0ff */
[----:B------:R-:W-:Y:S02]  /*7970*/  CS2R R32, SRZ ;  /* 0x0000000000207805 */ /* 0x000fe4000001ff00 */
[----:B------:R-:W-:Y:S01]  /*7980*/  CS2R R24, SRZ ;  /* 0x0000000000187805 */ /* 0x000fe2000001ff00 */
[--C-:B------:R-:W-:Y:S01]  /*7990*/  @!P3 IMAD.X R3, R3, 0x1, R8.reuse, P0 ;  /* 0x000000010303b824 */ /* 0x100fe200000e0608 */
[----:B------:R1:W5:Y:S01]  /*79a0*/  @!P2 LD.E.64 R30, desc[UR50][R10.64] ;  /* 0x000000320a1ea980 */ /* 0x000362000c101b00 */
[----:B------:R-:W-:Y:S01]  /*79b0*/  @!P3 IMAD.X R21, R5, 0x1, R8, P1 ;  /* 0x000000010515b824 */ /* 0x000fe200008e0608 */
[----:B------:R-:W-:Y:S01]  /*79c0*/  CS2R R8, SRZ ;  /* 0x0000000000087805 */ /* 0x000fe2000001ff00 */
[----:B------:R-:W-:Y:S01]  /*79d0*/  @!P2 IMAD.WIDE R12, R188, 0x2, R14 ;  /* 0x00000002bc0ca825 */ /* 0x000fe200078e020e */
[----:B------:R1:W5:Y:S04]  /*79e0*/  @!P3 LD.E.64 R24, desc[UR50][R2.64] ;  /* 0x000000320218b980 */ /* 0x000368000c101b00 */
[----:B------:R1:W5:Y:S04]  /*79f0*/  @!P2 LD.E.64 R32, desc[UR50][R12.64] ;  /* 0x000000320c20a980 */ /* 0x000368000c101b00 */
[----:B------:R1:W5:Y:S02]  /*7a00*/  @!P3 LD.E.64 R8, desc[UR50][R20.64] ;  /* 0x000000321408b980 */ /* 0x000364000c101b00 */
.L_x_3558:
[----:B------:R-:W-:Y:S05]  /*7a10*/  BSYNC B1 ;  /* 0x0000000000017941 */ /* 0x000fea0003800000 */
.L_x_3557:
[----:B-12--5:R-:W-:Y:S01]  /*7a20*/  IMAD.MOV.U32 R2, RZ, RZ, R32 ;  /* 0x000000ffff027224 */ /* 0x026fe200078e0020 */
[----:B------:R-:W-:Y:S01]  /*7a30*/  UMOV UR4, 0xffffffff ;  /* 0xffffffff00047882 */ /* 0x000fe20000000000 */
[----:B------:R-:W-:Y:S01]  /*7a40*/  IMAD.MOV.U32 R3, RZ, RZ, R33 ;  /* 0x000000ffff037224 */ /* 0x000fe200078e0021 */
[----:B------:R-:W-:Y:S01]  /*7a50*/  CS2R R26, SRZ ;  /* 0x00000000001a7805 */ /* 0x000fe2000001ff00 */
[----:B---3--:R-:W-:Y:S02]  /*7a60*/  IMAD.MOV.U32 R5, RZ, RZ, R8 ;  /* 0x000000ffff057224 */ /* 0x008fe400078e0008 */
        /* <DEDUP_REMOVED lines=9> */
[----:B------:R-:W-:Y:S01]  /*7b00*/  PRMT R42, R10, 0x7610, R42 ;  /* 0x000076100a2a7816 */ /* 0x000fe2000000002a */
[----:B------:R-:W-:Y:S06]  /*7b10*/  BRA.DIV UR4, `(.L_x_3559) ;  /* 0x000001f2047c7947 */ /* 0x000fec000b800000 */
[----:B------:R1:W2:Y:S04]  /*7b20*/  SHFL.IDX PT, R3, R4, 0x1, 0x1c1f ;  /* 0x003c1f0004037f89 */ /* 0x0002a800000e0000 */
[----:B------:R1:W3:Y:S04]  /*7b30*/  SHFL.IDX PT, R2, R0, 0x1, 0x1c1f ;  /* 0x003c1f0000027f89 */ /* 0x0002e800000e0000 */
[----:B------:R1:W0:Y:S04]  /*7b40*/  SHFL.IDX PT, R5, R7, 0x1, 0x1c1f ;  /* 0x003c1f0007057f89 */ /* 0x00022800000e0000 */
[----:B----4-:R1:W4:Y:S02]  /*7b50*/  SHFL.IDX PT, R14, R6, 0x1, 0x1c1f ;  /* 0x003c1f00060e7f89 */ /* 0x01032400000e0000 */
.L_x_3898:
        /* <DEDUP_REMOVED lines=15> */
[----:B------:R-:W-:Y:S01]  /*7c50*/  ISETP.GE.AND P2, PT, R188, UR4, PT ;  /* 0x00000004bc007c0c */ /* 0x000fe2000bf46270 */
[----:B------:R-:W-:Y:S01]  /*7c60*/  IMAD.MOV.U32 R15, RZ, RZ, R5 ;  /* 0x000000ffff0f7224 */ /* 0x000fe200078e0005 */
[----:B------:R-:W-:-:S09]  /*7c70*/  CS2R R26, SRZ ;  /* 0x00000000001a7805 */ /* 0x000fd2000001ff00 */
[C---:B------:R-:W-:Y:S01]  /*7c80*/  @!P3 IMAD.SHL.U32 R11, R212.reuse, 0x2, RZ ;  /* 0x00000002d40bb824 */ /* 0x040fe200078e00ff */
[----:B------:R-:W-:Y:S01]  /*7c90*/  @!P3 SHF.L.U64.HI R0, R212, 0x1, R232 ;  /* 0x00000001d400b819 */ /* 0x000fe200000102e8 */
[----:B--23--:R-:W-:-:S03]  /*7ca0*/  @!P2 IMAD.WIDE R6, R188, 0x2, R2 ;  /* 0x00000002bc06a825 */ /* 0x00cfc600078e0202 */
[-C--:B------:R-:W-:Y:S02]  /*7cb0*/  @!P3 IADD3 R2, P0, R2, R11.reuse, RZ ;  /* 0x0000000b0202b210 */ /* 0x080fe40007f1e0ff */
[----:B----4-:R-:W-:Y:S02]  /*7cc0*/  @!P3 IADD3 R4, P1, R14, R11, RZ ;  /* 0x0000000b0e04b210 */ /* 0x010fe40007f3e0ff */
[----:B------:R-:W-:Y:S02]  /*7cd0*/  CS2R R12, SRZ ;  /* 0x00000000000c7805 */ /* 0x000fe4000001ff00 */
[----:B------:R-:W-:Y:S01]  /*7ce0*/  CS2R R10, SRZ ;  /* 0x00000000000a7805 */ /* 0x000fe2000001ff00 */
[----:B------:R-:W-:Y:S01]  /*7cf0*/  @!P2 IMAD.WIDE R14, R188, 0x2, R14 ;  /* 0x00000002bc0ea825 */ /* 0x000fe200078e020e */
[----:B------:R0:W5:Y:S03]  /*7d00*/  @!P2 LD.E.64 R28, desc[UR50][R6.64] ;  /* 0x00000032061ca980 */ /* 0x000166000c101b00 */
[--C-:B------:R-:W-:Y:S01]  /*7d10*/  @!P3 IMAD.X R3, R3, 0x1, R0.reuse, P0 ;  /* 0x000000010303b824 */ /* 0x100fe200000e0600 */
[----:B------:R0:W5:Y:S01]  /*7d20*/  @!P2 LD.E.64 R26, desc[UR50][R14.64] ;  /* 0x000000320e1aa980 */ /* 0x000162000c101b00 */
[----:B------:R-:W-:-:S03]  /*7d30*/  @!P3 IMAD.X R5, R5, 0x1, R0, P1 ;  /* 0x000000010505b824 */ /* 0x000fc600008e0600 */
[----:B------:R0:W5:Y:S04]  /*7d40*/  @!P3 LD.E.64 R12, desc[UR50][R2.64] ;  /* 0x00000032020cb980 */ /* 0x000168000c101b00 */
[----:B------:R0:W5:Y:S02]  /*7d50*/  @!P3 LD.E.64 R10, desc[UR50][R4.64] ;  /* 0x00000032040ab980 */ /* 0x000164000c101b00 */
.L_x_3561:
[----:B------:R-:W-:Y:S05]  /*7d60*/  BSYNC B1 ;  /* 0x0000000000017941 */ /* 0x000fea0003800000 */
.L_x_3560:
[----:B------:R-:W1:Y:S01]  /*7d70*/  SYNCS.PHASECHK.TRANS64.TRYWAIT P0, [R18+URZ+0x38800], R21 ;  /* 0x03880015120075a7 */ /* 0x000e62000800017f */
[----:B0-2---:R-:W-:Y:S01]  /*7d80*/  LOP3.LUT R3, R34, 0x1c0, RZ, 0xc0, !PT ;  /* 0x000001c022037812 */ /* 0x005fe200078ec0ff */
[----:B---3-5:R-:W-:Y:S01]  /*7d90*/  IMAD.MOV.U32 R2, RZ, RZ, R26 ;  /* 0x000000ffff027224 */ /* 0x028fe200078e001a */
[----:B------:R-:W-:Y:S01]  /*7da0*/  VIADDMNMX R37, R35, -R195, 0x40, PT ;  /* 0x0000004023257446 */ /* 0x000fe200038009c3 */
[----:B------:R-:W-:Y:S01]  /*7db0*/  IMAD.MOV.U32 R4, RZ, RZ, R11 ;  /* 0x000000ffff047224 */ /* 0x000fe200078e000b */
[----:B------:R-:W-:Y:S01]  /*7dc0*/  LOP3.LUT R0, R3, 0x18, R16, 0xf8, !PT ;  /* 0x0000001803007812 */ /* 0x000fe200078ef810 */
[----:B------:R-:W-:Y:S01]  /*7dd0*/  IMAD.MOV.U32 R5, RZ, RZ, R28 ;  /* 0x000000ffff057224 */ /* 0x000fe200078e001c */
[----:B------:R-:W-:Y:S01]  /*7de0*/  SHF.R.U32.HI R3, RZ, 0x3, R3 ;  /* 0x00000003ff037819 */ /* 0x000fe20000011603 */
[----:B------:R-:W-:Y:S01]  /*7df0*/  BSSY B1, `(.L_x_3562) ;  /* 0x0000015000017945 */ /* 0x000fe20003800000 */
[----:B------:R-:W-:Y:S01]  /*7e00*/  PRMT R43, R2, 0x7610, R43 ;  /* 0x00007610022b7816 */ /* 0x000fe2000000002b */
[----:B------:R-:W-:Y:S01]  /*7e10*/  IMAD.MOV.U32 R2, RZ, RZ, R10 ;  /* 0x000000ffff027224 */ /* 0x000fe200078e000a */
[----:B------:R-:W-:Y:S01]  /*7e20*/  LOP3.LUT R3, R0, R3, RZ, 0x3c, !PT ;  /* 0x0000000300037212 */ /* 0x000fe200078e3cff */
[----:B------:R-:W-:Y:S01]  /*7e30*/  IMAD.MOV.U32 R0, RZ, RZ, R27 ;  /* 0x000000ffff007224 */ /* 0x000fe200078e001b */
[----:B------:R-:W-:Y:S01]  /*7e40*/  PRMT R43, R43, 0x5410, R4 ;  /* 0x000054102b2b7816 */ /* 0x000fe20000000004 */
[----:B------:R-:W-:Y:S01]  /*7e50*/  IMAD.MOV.U32 R4, RZ, RZ, R12 ;  /* 0x000000ffff047224 */ /* 0x000fe200078e000c */
[----:B------:R-:W-:Y:S01]  /*7e60*/  PRMT R42, R42, 0x5410, R2 ;  /* 0x000054102a2a7816 */ /* 0x000fe20000000002 */
[----:B------:R-:W-:Y:S01]  /*7e70*/  IMAD R3, R216, 0x200, R3 ;  /* 0x00000200d8037824 */ /* 0x000fe200078e0203 */
[----:B------:R-:W-:Y:S01]  /*7e80*/  PRMT R41, R41, 0x5410, R0 ;  /* 0x0000541029297816 */ /* 0x000fe20000000000 */
[----:B------:R-:W-:Y:S01]  /*7e90*/  IMAD.MOV.U32 R0, RZ, RZ, R29 ;  /* 0x000000ffff007224 */ /* 0x000fe200078e001d */
[----:B------:R-:W-:Y:S01]  /*7ea0*/  PRMT R44, R5, 0x7610, R44 ;  /* 0x00007610052c7816 */ /* 0x000fe2000000002c */
[----:B------:R-:W-:Y:S01]  /*7eb0*/  IMAD R2, R3, 0x2, R18 ;  /* 0x0000000203027824 */ /* 0x000fe200078e0212 */
[----:B------:R-:W-:-:S02]  /*7ec0*/  LOP3.LUT P2, RZ, R196, 0x4, RZ, 0xc0, !PT ;  /* 0x00000004c4ff7812 */ /* 0x000fc4000784c0ff */
[----:B------:R-:W-:Y:S01]  /*7ed0*/  PRMT R45, R0, 0x7610, R45 ;  /* 0x00007610002d7816 */ /* 0x000fe2000000002d */
[----:B------:R-:W-:Y:S01]  /*7ee0*/  VIADD R3, R2, 0x20400 ;  /* 0x0002040002037836 */ /* 0x000fe20000000000 */
[----:B------:R-:W-:Y:S01]  /*7ef0*/  PRMT R44, R44, 0x5410, R4 ;  /* 0x000054102c2c7816 */ /* 0x000fe20000000004 */
[----:B------:R-:W-:Y:S01]  /*7f00*/  IMAD.MOV.U32 R4, RZ, RZ, R13 ;  /* 0x000000ffff047224 */ /* 0x000fe200078e000d */
[----:B------:R-:W-:Y:S01]  /*7f10*/  ISETP.GE.AND P1, PT, R186, R37, PT ;  /* 0x00000025ba00720c */ /* 0x000fe20003f26270 */
[----:B------:R-:W-:Y:S01]  /*7f20*/  VIADD R0, R2, 0x20440 ;  /* 0x0002044002007836 */ /* 0x000fe20000000000 */
[----:B-1----:R-:W-:Y:S11]  /*7f30*/  @!P0 BRA `(.L_x_3563) ;  /* 0x000001ec00e48947 */ /* 0x002ff60003800000 */
.L_x_3899:
[----:B------:R-:W-:Y:S05]  /*7f40*/  BSYNC B1 ;  /* 0x0000000000017941 */ /* 0x000fea0003800000 */
.L_x_3562:
        /* <DEDUP_REMOVED lines=10> */
[----:B------:R-:W-:Y:S02]  /*7ff0*/  SHF.R.U64 R30, R30, 0x10, R31 ;  /* 0x000000101e1e7819 */ /* 0x000fe4000000121f */
[----:B------:R-:W-:Y:S02]  /*8000*/  SHF.R.U32.HI R34, RZ, 0x10, R33 ;  /* 0x00000010ff227819 */ /* 0x000fe40000011621 */
[----:B------:R-:W-:Y:S02]  /*8010*/  SHF.R.U32.HI R31, RZ, 0x10, R31 ;  /* 0x00000010ff1f7819 */ /* 0x000fe4000001161f */
[----:B------:R-:W-:Y:S02]  /*8020*/  PRMT R34, R36, 0x5432, R34 ;  /* 0x0000543224227816 */ /* 0x000fe40000000022 */
[----:B------:R-:W-:Y:S02]  /*8030*/  PRMT R31, R38, 0x5410, R31 ;  /* 0x00005410261f7816 */ /* 0x000fe4000000001f */
[----:B------:R-:W-:Y:S01]  /*8040*/  SHF.R.U64 R3, R32, 0x10, R33 ;  /* 0x0000001020037819 */ /* 0x000fe20000001221 */
[----:B------:R-:W-:Y:S01]  /*8050*/  IMAD.U32 R35, R34, 0x10000, RZ ;  /* 0x0001000022237824 */ /* 0x000fe200078e00ff */
[----:B------:R-:W-:Y:S01]  /*8060*/  PRMT R30, R38, 0x5432, R30 ;  /* 0x00005432261e7816 */ /* 0x000fe2000000001e */
[----:B------:R-:W-:Y:S01]  /*8070*/  IMAD.U32 R32, R31, 0x10000, RZ ;  /* 0x000100001f207824 */ /* 0x000fe200078e00ff */
[----:B------:R-:W-:-:S02]  /*8080*/  PRMT R33, R36, 0x5410, R3 ;  /* 0x0000541024217816 */ /* 0x000fc40000000003 */
[----:B------:R-:W-:Y:S02]  /*8090*/  LOP3.LUT R36, R34, 0xffff0000, RZ, 0xc0, !PT ;  /* 0xffff000022247812 */ /* 0x000fe400078ec0ff */
[----:B------:R-:W-:Y:S02]  /*80a0*/  LOP3.LUT R34, R31, 0xffff0000, RZ, 0xc0, !PT ;  /* 0xffff00001f227812 */ /* 0x000fe400078ec0ff */
[C---:B-1----:R-:W-:Y:S01]  /*80b0*/  LOP3.LUT R15, R6.reuse, 0xffff0000, RZ, 0xc0, !PT ;  /* 0xffff0000060f7812 */ /* 0x042fe200078ec0ff */
[C---:B0-----:R-:W-:Y:S01]  /*80c0*/  IMAD.U32 R21, R7.reuse, 0x10000, RZ ;  /* 0x0001000007157824 */ /* 0x041fe200078e00ff */
[----:B------:R-:W-:Y:S01]  /*80d0*/  LOP3.LUT R7, R7, 0xffff0000, RZ, 0xc0, !PT ;  /* 0xffff000007077812 */ /* 0x000fe200078ec0ff */
[----:B----4-:R-:W-:Y:S02]  /*80e0*/  IMAD.U32 R14, R6, 0x10000, RZ ;  /* 0x00010000060e7824 */ /* 0x010fe400078e00ff */
[C---:B------:R-:W-:Y:S01]  /*80f0*/  FMUL.FTZ R31, R15.reuse, R35 ;  /* 0x000000230f1f7220 */ /* 0x040fe20000410000 */
[----:B------:R-:W-:Y:S01]  /*8100*/  FMUL.FTZ R38, R15, R32 ;  /* 0x000000200f267220 */ /* 0x000fe20000410000 */
[----:B------:R-:W-:Y:S01]  /*8110*/  FMUL.FTZ R40, R7, R36 ;  /* 0x0000002407287220 */ /* 0x000fe20000410000 */
[----:B------:R-:W-:-:S02]  /*8120*/  IMAD.U32 R3, R4, 0x10000, RZ ;  /* 0x0001000004037824 */ /* 0x000fc400078e00ff */
[C---:B------:R-:W-:Y:S01]  /*8130*/  FFMA.FTZ R31, R14.reuse, R32, -R31 ;  /* 0x000000200e1f7223 */ /* 0x040fe2000001081f */
[----:B------:R-:W-:Y:S01]  /*8140*/  FFMA.FTZ R38, R14, R35, R38 ;  /* 0x000000230e267223 */ /* 0x000fe20000010026 */
[-C--:B------:R-:W-:Y:S01]  /*8150*/  FMUL.FTZ R32, R7, R34.reuse ;  /* 0x0000002207207220 */ /* 0x080fe20000410000 */
[----:B------:R-:W-:Y:S01]  /*8160*/  IMAD.U32 R6, R5, 0x10000, RZ ;  /* 0x0001000005067824 */ /* 0x000fe200078e00ff */
[----:B------:R-:W-:Y:S01]  /*8170*/  LOP3.LUT R4, R4, 0xffff0000, RZ, 0xc0, !PT ;  /* 0xffff000004047812 */ /* 0x000fe200078ec0ff */
[----:B------:R-:W-:Y:S01]  /*8180*/  IMAD.U32 R14, R33, 0x10000, RZ ;  /* 0x00010000210e7824 */ /* 0x000fe200078e00ff */
        /* <DEDUP_REMOVED lines=19> */
.L_x_3567:
[----:B------:R-:W-:Y:S05]  /*82c0*/  BSYNC B2 ;  /* 0x0000000000027941 */ /* 0x000fea0003800000 */
.L_x_3566:
[----:B------:R-:W-:Y:S05]  /*82d0*/  @P1 BRA `(.L_x_3565) ;  /* 0x0000000000b81947 */ /* 0x000fea0003800000 */
[----:B-1----:R-:W1:Y:S01]  /*82e0*/  LDS.128 R4, [R0] ;  /* 0x0000000000047984 */ /* 0x002e620000000c00 */
[----:B0-----:R-:W-:Y:S02]  /*82f0*/  SHF.R.U32.HI R21, RZ, 0x10, R25 ;  /* 0x00000010ff157819 */ /* 0x001fe40000011619 */
[----:B------:R-:W-:Y:S02]  /*8300*/  SHF.R.U32.HI R30, RZ, 0x10, R9 ;  /* 0x00000010ff1e7819 */ /* 0x000fe40000011609 */
[----:B------:R-:W-:Y:S02]  /*8310*/  PRMT R21, R42, 0x5410, R21 ;  /* 0x000054102a157816 */ /* 0x000fe40000000015 */
[----:B------:R-:W-:Y:S02]  /*8320*/  PRMT R30, R39, 0x5432, R30 ;  /* 0x00005432271e7816 */ /* 0x000fe4000000001e */
[----:B------:R-:W-:Y:S01]  /*8330*/  SHF.R.U64 R15, R24, 0x10, R25 ;  /* 0x00000010180f7819 */ /* 0x000fe20000001219 */
[----:B------:R-:W-:Y:S01]  /*8340*/  IMAD.U32 R24, R21, 0x10000, RZ ;  /* 0x0001000015187824 */ /* 0x000fe200078e00ff */
[----:B------:R-:W-:Y:S01]  /*8350*/  SHF.R.U64 R25, R8, 0x10, R9 ;  /* 0x0000001008197819 */ /* 0x000fe20000001209 */
[C---:B------:R-:W-:Y:S01]  /*8360*/  IMAD.U32 R31, R30.reuse, 0x10000, RZ ;  /* 0x000100001e1f7824 */ /* 0x040fe200078e00ff */
[----:B------:R-:W-:-:S02]  /*8370*/  LOP3.LUT R30, R30, 0xffff0000, RZ, 0xc0, !PT ;  /* 0xffff00001e1e7812 */ /* 0x000fc400078ec0ff */
[----:B------:R-:W-:Y:S02]  /*8380*/  LOP3.LUT R21, R21, 0xffff0000, RZ, 0xc0, !PT ;  /* 0xffff000015157812 */ /* 0x000fe400078ec0ff */
[----:B------:R-:W-:Y:S02]  /*8390*/  PRMT R15, R41, 0x5410, R15 ;  /* 0x00005410290f7816 */ /* 0x000fe4000000000f */
[----:B------:R-:W-:Y:S02]  /*83a0*/  PRMT R25, R39, 0x5410, R25 ;  /* 0x0000541027197816 */ /* 0x000fe40000000019 */
[C---:B-1----:R-:W-:Y:S01]  /*83b0*/  LOP3.LUT R9, R6.reuse, 0xffff0000, RZ, 0xc0, !PT ;  /* 0xffff000006097812 */ /* 0x042fe200078ec0ff */
[C---:B----4-:R-:W-:Y:S01]  /*83c0*/  IMAD.U32 R14, R7.reuse, 0x10000, RZ ;  /* 0x00010000070e7824 */ /* 0x050fe200078e00ff */
[----:B------:R-:W-:Y:S01]  /*83d0*/  LOP3.LUT R7, R7, 0xffff0000, RZ, 0xc0, !PT ;  /* 0xffff000007077812 */ /* 0x000fe200078ec0ff */
[----:B------:R-:W-:Y:S02]  /*83e0*/  IMAD.U32 R8, R6, 0x10000, RZ ;  /* 0x0001000006087824 */ /* 0x000fe400078e00ff */
[C---:B------:R-:W-:Y:S01]  /*83f0*/  FMUL.FTZ R33, R9.reuse, R31 ;  /* 0x0000001f09217220 */ /* 0x040fe20000410000 */
[----:B------:R-:W-:Y:S01]  /*8400*/  FMUL.FTZ R32, R9, R24 ;  /* 0x0000001809207220 */ /* 0x000fe20000410000 */
[C---:B------:R-:W-:Y:S01]  /*8410*/  FMUL.FTZ R9, R7.reuse, R30 ;  /* 0x0000001e07097220 */ /* 0x040fe20000410000 */
[----:B------:R-:W-:Y:S01]  /*8420*/  FMUL.FTZ R35, R7, R21 ;  /* 0x0000001507237220 */ /* 0x000fe20000410000 */
[C---:B------:R-:W-:Y:S01]  /*8430*/  FFMA.FTZ R33, R8.reuse, R24, -R33 ;  /* 0x0000001808217223 */ /* 0x040fe20000010821 */
[----:B------:R-:W-:Y:S01]  /*8440*/  FFMA.FTZ R32, R8, R31, R32 ;  /* 0x0000001f08207223 */ /* 0x000fe20000010020 */
[C---:B------:R-:W-:Y:S01]  /*8450*/  IMAD.U32 R3, R4.reuse, 0x10000, RZ ;  /* 0x0001000004037824 */ /* 0x040fe200078e00ff */
[----:B------:R-:W-:Y:S01]  /*8460*/  LOP3.LUT R4, R4, 0xffff0000, RZ, 0xc0, !PT ;  /* 0xffff000004047812 */ /* 0x000fe200078ec0ff */
[C---:B------:R-:W-:Y:S01]  /*8470*/  IMAD.U32 R6, R5.reuse, 0x10000, RZ ;  /* 0x0001000005067824 */ /* 0x040fe200078e00ff */
[----:B------:R-:W-:Y:S01]  /*8480*/  LOP3.LUT R5, R5, 0xffff0000, RZ, 0xc0, !PT ;  /* 0xffff000005057812 */ /* 0x000fe200078ec0ff */
[C---:B------:R-:W-:Y:S01]  /*8490*/  IMAD.U32 R8, R25.reuse, 0x10000, RZ ;  /* 0x0001000019087824 */ /* 0x040fe200078e00ff */
[----:B------:R-:W-:Y:S01]  /*84a0*/  LOP3.LUT R25, R25, 0xffff0000, RZ, 0xc0, !PT ;  /* 0xffff000019197812 */ /* 0x000fe200078ec0ff */
[C---:B------:R-:W-:Y:S01]  /*84b0*/  IMAD.U32 R7, R15.reuse, 0x10000, RZ ;  /* 0x000100000f077824 */ /* 0x040fe200078e00ff */
[----:B------:R-:W-:Y:S01]  /*84c0*/  LOP3.LUT R15, R15, 0xffff0000, RZ, 0xc0, !PT ;  /* 0xffff00000f0f7812 */ /* 0x000fe200078ec0ff */
[C---:B------:R-:W-:Y:S01]  /*84d0*/  FFMA.FTZ R31, R14.reuse, R21, -R9 ;  /* 0x000000150e1f7223 */ /* 0x040fe20000010809 */
[----:B------:R-:W-:Y:S01]  /*84e0*/  FFMA.FTZ R30, R14, R30, R35 ;  /* 0x0000001e0e1e7223 */ /* 0x000fe20000010023 */
[CC--:B------:R-:W-:Y:S01]  /*84f0*/  FMUL.FTZ R14, R4.reuse, R8.reuse ;  /* 0x00000008040e7220 */ /* 0x0c0fe20000410000 */
        /* <DEDUP_REMOVED lines=12> */
.L_x_3565:
[----:B------:R-:W-:Y:S05]  /*85c0*/  BSYNC B1 ;  /* 0x0000000000017941 */ /* 0x000fea0003800000 */
.L_x_3564:
[----:B------:R-:W-:-:S05]  /*85d0*/  VIADD R3, R186, 0x20 ;  /* 0x00000020ba037836 */ /* 0x000fca0000000000 */
[----:B------:R-:W-:-:S13]  /*85e0*/  ISETP.GE.AND P0, PT, R3, R37, PT ;  /* 0x000000250300720c */ /* 0x000fda0003f06270 */
[----:B------:R-:W-:Y:S05]  /*85f0*/  @P0 BRA `(.L_x_3568) ;  /* 0x0000001800a40947 */ /* 0x000fea0003800000 */
[----:B------:R-:W3:Y:S01]  /*8600*/  LDC R3, c[0x0][0x3f4] ;  /* 0x0000fd00ff037b82 */ /* 0x000ee20000000800 */
[----:B------:R-:W-:Y:S01]  /*8610*/  BSSY B1, `(.L_x_3569) ;  /* 0x0000032000017945 */ /* 0x000fe20003800000 */
[-C--:B---3--:R-:W-:Y:S02]  /*8620*/  ISETP.GE.AND P0, PT, R188, R3.reuse, PT ;  /* 0x00000003bc00720c */ /* 0x088fe40003f06270 */
[----:B------:R-:W-:-:S11]  /*8630*/  ISETP.GE.AND P1, PT, R212, R3, PT ;  /* 0x00000003d400720c */ /* 0x000fd60003f26270 */
[----:B------:R-:W-:Y:S05]  /*8640*/  @P0 BRA `(.L_x_3570) ;  /* 0x0000000000b80947 */ /* 0x000fea0003800000 */
[----:B-12---:R-:W1:Y:S01]  /*8650*/  LDS.128 R4, [R2+0x21400] ;  /* 0x0214000002047984 */ /* 0x006e620000000c00 */
[----:B------:R-:W-:Y:S02]  /*8660*/  SHF.R.U64 R25, R26, 0x10, R27 ;  /* 0x000000101a197819 */ /* 0x000fe4000000121b */
[----:B0-----:R-:W-:Y:S02]  /*8670*/  SHF.R.U32.HI R21, RZ, 0x10, R29 ;  /* 0x00000010ff157819 */ /* 0x001fe4000001161d */
        /* <DEDUP_REMOVED lines=43> */
.L_x_3570:
[----:B------:R-:W-:Y:S05]  /*8930*/  BSYNC B1 ;  /* 0x0000000000017941 */ /* 0x000fea0003800000 */
.L_x_3569:
[----:B------:R-:W-:Y:S05]  /*8940*/  @P1 BRA `(.L_x_3568) ;  /* 0x0000001400d01947 */ /* 0x000fea0003800000 */
[----:B-123--:R-:W1:Y:S01]  /*8950*/  LDS.128 R4, [R0+0x1000] ;  /* 0x0010000000047984 */ /* 0x00ee620000000c00 */
[----:B------:R-:W-:Y:S02]  /*8960*/  SHF.R.U64 R2, R12, 0x10, R13 ;  /* 0x000000100c027819 */ /* 0x000fe4000000120d */
[----:B------:R-:W-:Y:S02]  /*8970*/  SHF.R.U32.HI R12, RZ, 0x10, R11 ;  /* 0x00000010ff0c7819 */ /* 0x000fe4000001160b */
[----:B------:R-:W-:Y:S02]  /*8980*/  SHF.R.U32.HI R13, RZ, 0x10, R13 ;  /* 0x00000010ff0d7819 */ /* 0x000fe4000001160d */
[----:B----4-:R-:W-:Y:S02]  /*8990*/  SHF.R.U64 R14, R10, 0x10, R11 ;  /* 0x000000100a0e7819 */ /* 0x010fe4000000120b */
[----:B------:R-:W-:Y:S02]  /*89a0*/  PRMT R12, R43, 0x5432, R12 ;  /* 0x000054322b0c7816 */ /* 0x000fe4000000000c */
[----:B------:R-:W-:-:S02]  /*89b0*/  PRMT R11, R46, 0x5410, R13 ;  /* 0x000054102e0b7816 */ /* 0x000fc4000000000d */
[C---:B------:R-:W-:Y:S01]  /*89c0*/  LOP3.LUT R24, R12.reuse, 0xffff0000, RZ, 0xc0, !PT ;  /* 0xffff00000c187812 */ /* 0x040fe200078ec0ff */
[----:B------:R-:W-:Y:S01]  /*89d0*/  IMAD.U32 R15, R12, 0x10000, RZ ;  /* 0x000100000c0f7824 */ /* 0x000fe200078e00ff */
[C---:B------:R-:W-:Y:S01]  /*89e0*/  LOP3.LUT R12, R11.reuse, 0xffff0000, RZ, 0xc0, !PT ;  /* 0xffff00000b0c7812 */ /* 0x040fe200078ec0ff */
[----:B------:R-:W-:Y:S01]  /*89f0*/  IMAD.U32 R13, R11, 0x10000, RZ ;  /* 0x000100000b0d7824 */ /* 0x000fe200078e00ff */
[----:B------:R-:W-:Y:S02]  /*8a00*/  PRMT R14, R42, 0x5432, R14 ;  /* 0x000054322a0e7816 */ /* 0x000fe4000000000e */
[----:B------:R-:W-:Y:S01]  /*8a10*/  PRMT R10, R44, 0x5432, R2 ;  /* 0x000054322c0a7816 */ /* 0x000fe20000000002 */
[C---:B-1----:R-:W-:Y:S01]  /*8a20*/  IMAD.U32 R8, R6.reuse, 0x10000, RZ ;  /* 0x0001000006087824 */ /* 0x042fe200078e00ff */
[----:B------:R-:W-:Y:S01]  /*8a30*/  LOP3.LUT R6, R6, 0xffff0000, RZ, 0xc0, !PT ;  /* 0xffff000006067812 */ /* 0x000fe200078ec0ff */
[C---:B------:R-:W-:Y:S01]  /*8a40*/  IMAD.U32 R9, R7.reuse, 0x10000, RZ ;  /* 0x0001000007097824 */ /* 0x040fe200078e00ff */
[----:B------:R-:W-:Y:S01]  /*8a50*/  LOP3.LUT R7, R7, 0xffff0000, RZ, 0xc0, !PT ;  /* 0xffff000007077812 */ /* 0x000fe200078ec0ff */
[C---:B------:R-:W-:Y:S01]  /*8a60*/  IMAD.U32 R2, R4.reuse, 0x10000, RZ ;  /* 0x0001000004027824 */ /* 0x040fe200078e00ff */
[----:B------:R-:W-:Y:S01]  /*8a70*/  LOP3.LUT R3, R4, 0xffff0000, RZ, 0xc0, !PT ;  /* 0xffff000004037812 */ /* 0x000fe200078ec0ff */
        /* <DEDUP_REMOVED lines=11> */
[C---:B------:R-:W-:Y:S01]  /*8b30*/  FFMA.FTZ R28, R9.reuse, R12, -R28 ;  /* 0x0000000c091c7223 */ /* 0x040fe2000001081c */
[----:B------:R-:W-:Y:S01]  /*8b40*/  LOP3.LUT R10, R10, 0xffff0000, RZ, 0xc0, !PT ;  /* 0xffff00000a0a7812 */ /* 0x000fe200078ec0ff */
        /* <DEDUP_REMOVED lines=15> */
.L_x_3555:
        /* <DEDUP_REMOVED lines=34> */
.L_x_3905:
        /* <DEDUP_REMOVED lines=12> */
[----:B-12---:R-:W-:-:S04]  /*8f20*/  IMAD.WIDE R2, R16, 0x2, R2 ;  /* 0x0000000210027825 */ /* 0x006fc800078e0202 */
[----:B----4-:R-:W-:Y:S01]  /*8f30*/  IMAD.WIDE R14, R16, 0x2, R14 ;  /* 0x00000002100e7825 */ /* 0x010fe200078e020e */
[----:B------:R3:W5:Y:S04]  /*8f40*/  LD.E.128 R24, desc[UR50][R2.64] ;  /* 0x0000003202187980 */ /* 0x000768000c101d00 */
[----:B------:R3:W5:Y:S02]  /*8f50*/  LD.E.128 R28, desc[UR50][R14.64] ;  /* 0x000000320e1c7980 */ /* 0x000764000c101d00 */
.L_x_3573:
[----:B------:R-:W-:Y:S05]  /*8f60*/  BSYNC B1 ;  /* 0x0000000000017941 */ /* 0x000fea0003800000 */
.L_x_3572:
[----:B--23-5:R-:W-:Y:S01]  /*8f70*/  IMAD.MOV.U32 R2, RZ, RZ, R28 ;  /* 0x000000ffff027224 */ /* 0x02cfe200078e001c */
[----:B------:R-:W-:Y:S01]  /*8f80*/  UMOV UR4, 0xffffffff ;  /* 0xffffffff00047882 */ /* 0x000fe20000000000 */
[----:B-1----:R-:W-:Y:S02]  /*8f90*/  IMAD.MOV.U32 R3, RZ, RZ, R29 ;  /* 0x000000ffff037224 */ /* 0x002fe400078e001d */
        /* <DEDUP_REMOVED lines=13> */
[----:B------:R1:W2:Y:S04]  /*9070*/  SHFL.IDX PT, R3, R6, 0x1, 0x1c1f ;  /* 0x003c1f0006037f89 */ /* 0x0002a800000e0000 */
[----:B------:R1:W3:Y:S04]  /*9080*/  SHFL.IDX PT, R2, R0, 0x1, 0x1c1f ;  /* 0x003c1f0000027f89 */ /* 0x0002e800000e0000 */
[----:B0-----:R-:W0:Y:S04]  /*9090*/  SHFL.IDX PT, R7, R7, 0x1, 0x1c1f ;  /* 0x003c1f0007077f89 */ /* 0x001e2800000e0000 */
[----:B----4-:R1:W4:Y:S02]  /*90a0*/  SHFL.IDX PT, R14, R8, 0x1, 0x1c1f ;  /* 0x003c1f00080e7f89 */ /* 0x01032400000e0000 */
.L_x_3911:
[----:B------:R-:W2:Y:S01]  /*90b0*/  LDC R47, c[0x0][0x3f4] ;  /* 0x0000fd00ff2f7b82 */ /* 0x000ea20000000800 */
[----:B------:R-:W-:Y:S01]  /*90c0*/  VIADD R34, R34, 0x20 ;  /* 0x0000002022227836 */ /* 0x000fe20000000000 */
[----:B-1----:R-:W-:Y:S01]  /*90d0*/  LEA.HI R0, R224, R224, RZ, 0x1 ;  /* 0x000000e0e0007211 */ /* 0x002fe200078f08ff */
[----:B------:R-:W-:Y:S01]  /*90e0*/  BSSY B1, `(.L_x_3575) ;  /* 0x0000014000017945 */ /* 0x000fe20003800000 */
[----:B0-----:R-:W-:Y:S01]  /*90f0*/  IMAD.MOV.U32 R15, RZ, RZ, R7 ;  /* 0x000000ffff0f7224 */ /* 0x001fe200078e0007 */
[----:B------:R-:W-:Y:S02]  /*9100*/  CS2R R6, SRZ ;  /* 0x0000000000067805 */ /* 0x000fe4000001ff00 */
[----:B------:R-:W-:Y:S02]  /*9110*/  ISETP.GE.AND P0, PT, R34, R21, PT ;  /* 0x000000152200720c */ /* 0x000fe40003f06270 */
[----:B------:R-:W-:Y:S02]  /*9120*/  CS2R R10, SRZ ;  /* 0x00000000000a7805 */ /* 0x000fe4000001ff00 */
[----:B------:R-:W-:-:S05]  /*9130*/  LOP3.LUT R9, R0, 0xfffffffe, RZ, 0xc0, !PT ;  /* 0xfffffffe00097812 */ /* 0x000fca00078ec0ff */
[----:B------:R-:W-:Y:S01]  /*9140*/  IMAD.IADD R20, R224, 0x1, -R9 ;  /* 0x00000001e0147824 */ /* 0x000fe200078e0a09 */
[----:B------:R-:W-:-:S04]  /*9150*/  CS2R R8, SRZ ;  /* 0x0000000000087805 */ /* 0x000fc8000001ff00 */
        /* <DEDUP_REMOVED lines=8> */
[----:B--23--:R-:W-:-:S04]  /*91e0*/  IMAD.WIDE R2, R16, 0x2, R2 ;  /* 0x0000000210027825 */ /* 0x00cfc800078e0202 */
[----:B----4-:R-:W-:Y:S01]  /*91f0*/  IMAD.WIDE R14, R16, 0x2, R14 ;  /* 0x00000002100e7825 */ /* 0x010fe200078e020e */
[----:B------:R0:W5:Y:S04]  /*9200*/  LD.E.128 R8, desc[UR50][R2.64] ;  /* 0x0000003202087980 */ /* 0x000168000c101d00 */
[----:B------:R0:W5:Y:S02]  /*9210*/  LD.E.128 R4, desc[UR50][R14.64] ;  /* 0x000000320e047980 */ /* 0x000164000c101d00 */
.L_x_3576:
[----:B------:R-:W-:Y:S05]  /*9220*/  BSYNC B1 ;  /* 0x0000000000017941 */ /* 0x000fea0003800000 */
.L_x_3575:
[----:B------:R-:W1:Y:S01]  /*9230*/  SYNCS.PHASECHK.TRANS64.TRYWAIT P1, [R18+URZ+0x38800], R13 ;  /* 0x0388000d120075a7 */ /* 0x000e62000802017f */
[----:B0-2---:R-:W-:Y:S01]  /*9240*/  VIADDMNMX R3, R21, -R195, 0x40, PT ;  /* 0x0000004015037446 */ /* 0x005fe200038009c3 */
[----:B-----5:R-:W-:Y:S01]  /*9250*/  IMAD.MOV.U32 R0, RZ, RZ, R4 ;  /* 0x000000ffff007224 */ /* 0x020fe200078e0004 */
[----:B------:R-:W-:Y:S01]  /*9260*/  ISETP.GE.AND P0, PT, R16, R47, PT ;  /* 0x0000002f1000720c */ /* 0x000fe20003f06270 */
[----:B---3--:R-:W-:Y:S01]  /*9270*/  IMAD.MOV.U32 R2, RZ, RZ, R5 ;  /* 0x000000ffff027224 */ /* 0x008fe200078e0005 */
[----:B------:R-:W-:Y:S01]  /*9280*/  BSSY B1, `(.L_x_3577) ;  /* 0x0000011000017945 */ /* 0x000fe20003800000 */
[C---:B------:R-:W-:Y:S01]  /*9290*/  VIADD R12, R186.reuse, 0x20 ;  /* 0x00000020ba0c7836 */ /* 0x040fe20000000000 */
        /* <DEDUP_REMOVED lines=10> */
[----:B------:R-:W-:Y:S01]  /*9340*/  PRMT R50, R2, 0x7610, R50 ;  /* 0x0000761002327816 */ /* 0x000fe20000000032 */
[----:B------:R-:W-:Y:S01]  /*9350*/  IMAD.MOV.U32 R55, RZ, RZ, R11 ;  /* 0x000000ffff377224 */ /* 0x000fe200078e000b */
[----:B------:R-:W-:-:S02]  /*9360*/  PRMT R51, R3, 0x7610, R51 ;  /* 0x0000761003337816 */ /* 0x000fc40000000033 */
[----:B------:R-:W-:Y:S01]  /*9370*/  PRMT R53, R53, 0x5410, R12 ;  /* 0x0000541035357816 */ /* 0x000fe2000000000c */
[----:B-1----:R-:W-:Y:S06]  /*9380*/  @!P1 BRA `(.L_x_3578) ;  /* 0x000001dc00c49947 */ /* 0x002fec0003800000 */
.L_x_3912:
[----:B------:R-:W-:Y:S05]  /*9390*/  BSYNC B1 ;  /* 0x0000000000017941 */ /* 0x000fea0003800000 */
.L_x_3577:
[----:B------:R-:W-:Y:S04]  /*93a0*/  BSSY B1, `(.L_x_3579) ;  /* 0x000006a000017945 */ /* 0x000fe80003800000 */
[----:B------:R-:W-:Y:S05]  /*93b0*/  @P2 BRA `(.L_x_3580) ;  /* 0x0000000400a02947 */ /* 0x000fea0003800000 */
[----:B------:R-:W-:Y:S01]  /*93c0*/  IMAD.SHL.U32 R0, R196, 0x40, RZ ;  /* 0x00000040c4007824 */ /* 0x000fe200078e00ff */
[----:B------:R-:W-:Y:S01]  /*93d0*/  SHF.R.U64 R39, R28, 0x10, R29 ;  /* 0x000000101c277819 */ /* 0x000fe2000000121d */
[----:B------:R-:W-:Y:S01]  /*93e0*/  IMAD.IADD R2, R16, 0x1, R47 ;  /* 0x0000000110027824 */ /* 0x000fe200078e022f */
[----:B------:R-:W-:Y:S02]  /*93f0*/  SHF.R.U64 R41, R30, 0x10, R31 ;  /* 0x000000101e297819 */ /* 0x000fe4000000121f */
[----:B0-----:R-:W-:Y:S02]  /*9400*/  LOP3.LUT R13, R0, 0x1c0, RZ, 0xc0, !PT ;  /* 0x000001c0000d7812 */ /* 0x001fe400078ec0ff */
[----:B------:R-:W-:Y:S02]  /*9410*/  PRMT R39, R43, 0x5410, R39 ;  /* 0x000054102b277816 */ /* 0x000fe40000000027 */
[----:B------:R-:W-:Y:S02]  /*9420*/  LOP3.LUT R0, R13, 0x38, R16, 0xf8, !PT ;  /* 0x000000380d007812 */ /* 0x000fe400078ef810 */
[----:B------:R-:W-:-:S02]  /*9430*/  SHF.R.U32.HI R15, RZ, 0x3, R13 ;  /* 0x00000003ff0f7819 */ /* 0x000fc4000001160d */
[----:B------:R-:W-:Y:S02]  /*9440*/  LOP3.LUT R2, R13, 0x38, R2, 0xf8, !PT ;  /* 0x000000380d027812 */ /* 0x000fe400078ef802 */
[-C--:B------:R-:W-:Y:S02]  /*9450*/  LOP3.LUT R3, R0, R15.reuse, RZ, 0x3c, !PT ;  /* 0x0000000f00037212 */ /* 0x080fe400078e3cff */
[----:B------:R-:W-:Y:S02]  /*9460*/  LOP3.LUT R13, R2, R15, RZ, 0x3c, !PT ;  /* 0x0000000f020d7212 */ /* 0x000fe400078e3cff */
[----:B------:R-:W-:Y:S01]  /*9470*/  SHF.R.U64 R0, R24, 0x10, R25 ;  /* 0x0000001018007819 */ /* 0x000fe20000001219 */
[----:B------:R-:W-:Y:S01]  /*9480*/  IMAD R3, R216, 0x200, R3 ;  /* 0x00000200d8037824 */ /* 0x000fe200078e0203 */
[----:B------:R-:W-:Y:S02]  /*9490*/  SHF.R.U32.HI R36, RZ, 0x10, R25 ;  /* 0x00000010ff247819 */ /* 0x000fe40000011619 */
[----:B------:R-:W-:Y:S01]  /*94a0*/  PRMT R30, R48, 0x5432, R0 ;  /* 0x00005432301e7816 */ /* 0x000fe20000000000 */
[----:B------:R-:W-:Y:S01]  /*94b0*/  IMAD R45, R3, 0x2, R18 ;  /* 0x00000002032d7824 */ /* 0x000fe200078e0212 */
[----:B------:R-:W-:Y:S01]  /*94c0*/  SHF.R.U64 R37, R26, 0x10, R27 ;  /* 0x000000101a257819 */ /* 0x000fe2000000121b */
[----:B------:R-:W-:Y:S01]  /*94d0*/  IMAD R3, R216, 0x200, R13 ;  /* 0x00000200d8037824 */ /* 0x000fe200078e020d */
[----:B------:R-:W-:-:S02]  /*94e0*/  SHF.R.U32.HI R40, RZ, 0x10, R29 ;  /* 0x00000010ff287819 */ /* 0x000fc4000001161d */
[----:B----4-:R-:W0:Y:S01]  /*94f0*/  LDS.128 R12, [R45+0x20400] ;  /* 0x020400002d0c7984 */ /* 0x010e220000000c00 */
[----:B------:R-:W-:Y:S01]  /*9500*/  IMAD R46, R3, 0x2, R18 ;  /* 0x00000002032e7824 */ /* 0x000fe200078e0212 */
[----:B------:R-:W-:Y:S01]  /*9510*/  SHF.R.U32.HI R42, RZ, 0x10, R31 ;  /* 0x00000010ff2a7819 */ /* 0x000fe2000001161f */
[C---:B------:R-:W-:Y:S01]  /*9520*/  IMAD.U32 R31, R30.reuse, 0x10000, RZ ;  /* 0x000100001e1f7824 */ /* 0x040fe200078e00ff */
[----:B------:R-:W-:Y:S02]  /*9530*/  SHF.R.U32.HI R38, RZ, 0x10, R27 ;  /* 0x00000010ff267819 */ /* 0x000fe4000001161b */
[----:B------:R-:W1:Y:S01]  /*9540*/  LDS.128 R32, [R46+0x20400] ;  /* 0x020400002e207984 */ /* 0x000e620000000c00 */
[----:B------:R-:W-:Y:S02]  /*9550*/  PRMT R40, R43, 0x5432, R40 ;  /* 0x000054322b287816 */ /* 0x000fe40000000028 */
[----:B------:R-:W-:Y:S02]  /*9560*/  PRMT R36, R49, 0x5432, R36 ;  /* 0x0000543231247816 */ /* 0x000fe40000000024 */
[----:B------:R-:W-:-:S02]  /*9570*/  LOP3.LUT R30, R30, 0xffff0000, RZ, 0xc0, !PT ;  /* 0xffff00001e1e7812 */ /* 0x000fc400078ec0ff */
[C---:B------:R-:W-:Y:S02]  /*9580*/  PRMT R41, R44.reuse, 0x5410, R41 ;  /* 0x000054102c297816 */ /* 0x040fe40000000029 */
[----:B------:R-:W-:Y:S02]  /*9590*/  PRMT R42, R44, 0x5432, R42 ;  /* 0x000054322c2a7816 */ /* 0x000fe4000000002a */
        /* <DEDUP_REMOVED lines=12> */
[C---:B------:R-:W-:Y:S01]  /*9660*/  IMAD.U32 R33, R39.reuse, 0x10000, RZ ;  /* 0x0001000027217824 */ /* 0x040fe200078e00ff */
[C---:B------:R-:W-:Y:S01]  /*9670*/  LOP3.LUT R28, R34.reuse, 0xffff0000, RZ, 0xc0, !PT ;  /* 0xffff0000221c7812 */ /* 0x040fe200078ec0ff */
[----:B------:R-:W-:Y:S01]  /*9680*/  IMAD.U32 R27, R34, 0x10000, RZ ;  /* 0x00010000221b7824 */ /* 0x000fe200078e00ff */
[----:B------:R-:W-:Y:S01]  /*9690*/  LOP3.LUT R39, R39, 0xffff0000, RZ, 0xc0, !PT ;  /* 0xffff000027277812 */ /* 0x000fe200078ec0ff */
[C---:B------:R-:W-:Y:S01]  /*96a0*/  FMUL.FTZ R43, R24.reuse, R33 ;  /* 0x00000021182b7220 */ /* 0x040fe20000410000 */
[C---:B------:R-:W-:Y:S01]  /*96b0*/  IMAD.U32 R29, R35.reuse, 0x10000, RZ ;  /* 0x00010000231d7824 */ /* 0x040fe200078e00ff */
[----:B------:R-:W-:Y:S01]  /*96c0*/  LOP3.LUT R34, R35, 0xffff0000, RZ, 0xc0, !PT ;  /* 0xffff000023227812 */ /* 0x000fe200078ec0ff */
[-C--:B------:R-:W-:Y:S01]  /*96d0*/  FMUL.FTZ R35, R24, R31.reuse ;  /* 0x0000001f18237220 */ /* 0x080fe20000410000 */
[C---:B------:R-:W-:Y:S01]  /*96e0*/  FFMA.FTZ R43, R0.reuse, R31, -R43 ;  /* 0x0000001f002b7223 */ /* 0x040fe2000001082b */
[C---:B------:R-:W-:Y:S01]  /*96f0*/  FMUL.FTZ R31, R25.reuse, R39 ;  /* 0x00000027191f7220 */ /* 0x040fe20000410000 */
[----:B------:R-:W-:Y:S01]  /*9700*/  FMUL.FTZ R25, R25, R30 ;  /* 0x0000001e19197220 */ /* 0x000fe20000410000 */
[----:B------:R-:W-:Y:S01]  /*9710*/  FFMA.FTZ R35, R0, R33, R35 ;  /* 0x0000002100237223 */ /* 0x000fe20000010023 */
[----:B------:R-:W-:-:S02]  /*9720*/  IMAD.U32 R0, R36, 0x10000, RZ ;  /* 0x0001000024007824 */ /* 0x000fc400078e00ff */
[----:B------:R-:W-:Y:S01]  /*9730*/  FFMA.FTZ R30, R2, R30, -R31 ;  /* 0x0000001e021e7223 */ /* 0x000fe2000001081f */
[C---:B------:R-:W-:Y:S01]  /*9740*/  IMAD.U32 R24, R40.reuse, 0x10000, RZ ;  /* 0x0001000028187824 */ /* 0x040fe200078e00ff */
[----:B------:R-:W-:Y:S01]  /*9750*/  LOP3.LUT R31, R40, 0xffff0000, RZ, 0xc0, !PT ;  /* 0xffff0000281f7812 */ /* 0x000fe200078ec0ff */
[----:B------:R-:W-:Y:S01]  /*9760*/  FMUL.FTZ R33, R26, R0 ;  /* 0x000000001a217220 */ /* 0x000fe20000410000 */
[----:B------:R-:W-:Y:S01]  /*9770*/  FFMA.FTZ R40, R2, R39, R25 ;  /* 0x0000002702287223 */ /* 0x000fe20000010019 */
[-C--:B------:R-:W-:Y:S01]  /*9780*/  FMUL.FTZ R44, R26, R24.reuse ;  /* 0x000000181a2c7220 */ /* 0x080fe20000410000 */
[----:B------:R-:W-:Y:S01]  /*9790*/  LOP3.LUT R25, R36, 0xffff0000, RZ, 0xc0, !PT ;  /* 0xffff000024197812 */ /* 0x000fe200078ec0ff */
[----:B------:R-:W-:Y:S01]  /*97a0*/  FFMA.FTZ R33, R3, R24, R33 ;  /* 0x0000001803217223 */ /* 0x000fe20000010021 */
[----:B------:R-:W-:Y:S02]  /*97b0*/  IMAD.U32 R24, R41, 0x10000, RZ ;  /* 0x0001000029187824 */ /* 0x000fe400078e00ff */
[----:B------:R-:W-:Y:S01]  /*97c0*/  FFMA.FTZ R44, R3, R0, -R44 ;  /* 0x00000000032c7223 */ /* 0x000fe2000001082c */
[----:B------:R-:W-:Y:S01]  /*97d0*/  FMUL.FTZ R3, R32, R31 ;  /* 0x0000001f20037220 */ /* 0x000fe20000410000 */
[----:B------:R-:W-:-:S02]  /*97e0*/  IMAD.U32 R0, R37, 0x10000, RZ ;  /* 0x0001000025007824 */ /* 0x000fc400078e00ff */
[-C--:B------:R-:W-:Y:S01]  /*97f0*/  FMUL.FTZ R39, R32, R25.reuse ;  /* 0x0000001920277220 */ /* 0x080fe20000410000 */
[----:B------:R-:W-:Y:S02]  /*9800*/  IMAD.U32 R26, R42, 0x10000, RZ ;  /* 0x000100002a1a7824 */ /* 0x000fe400078e00ff */
[C---:B------:R-:W-:Y:S01]  /*9810*/  FMUL.FTZ R36, R27.reuse, R24 ;  /* 0x000000181b247220 */ /* 0x040fe20000410000 */
[----:B------:R-:W-:Y:S01]  /*9820*/  FFMA.FTZ R3, R12, R25, -R3 ;  /* 0x000000190c037223 */ /* 0x000fe20000010803 */
[----:B------:R-:W-:Y:S02]  /*9830*/  IMAD.U32 R2, R38, 0x10000, RZ ;  /* 0x0001000026027824 */ /* 0x000fe400078e00ff */
[----:B------:R-:W-:Y:S01]  /*9840*/  FMUL.FTZ R27, R27, R0 ;  /* 0x000000001b1b7220 */ /* 0x000fe20000410000 */
[----:B------:R-:W-:Y:S01]  /*9850*/  FFMA.FTZ R32, R12, R31, R39 ;  /* 0x0000001f0c207223 */ /* 0x000fe20000010027 */
[----:B------:R-:W-:Y:S01]  /*9860*/  LOP3.LUT R41, R41, 0xffff0000, RZ, 0xc0, !PT ;  /* 0xffff000029297812 */ /* 0x000fe200078ec0ff */
[----:B------:R-:W-:-:S02]  /*9870*/  IMAD.U32 R21, R15, 0x10000, RZ ;  /* 0x000100000f157824 */ /* 0x000fc400078e00ff */
[----:B------:R-:W-:Y:S01]  /*9880*/  FMUL.FTZ R12, R29, R26 ;  /* 0x0000001a1d0c7220 */ /* 0x000fe20000410000 */
[----:B------:R-:W-:Y:S01]  /*9890*/  LOP3.LUT R37, R37, 0xffff0000, RZ, 0xc0, !PT ;  /* 0xffff000025257812 */ /* 0x000fe200078ec0ff */
[C---:B------:R-:W-:Y:S01]  /*98a0*/  FFMA.FTZ R36, R13.reuse, R0, -R36 ;  /* 0x000000000d247223 */ /* 0x040fe20000010824 */
[----:B------:R-:W-:Y:S01]  /*98b0*/  LOP3.LUT R42, R42, 0xffff0000, RZ, 0xc0, !PT ;  /* 0xffff00002a2a7812 */ /* 0x000fe200078ec0ff */
[----:B------:R-:W-:Y:S01]  /*98c0*/  FFMA.FTZ R27, R13, R24, R27 ;  /* 0x000000180d1b7223 */ /* 0x000fe2000001001b */
[----:B------:R-:W-:Y:S01]  /*98d0*/  LOP3.LUT R38, R38, 0xffff0000, RZ, 0xc0, !PT ;  /* 0xffff000026267812 */ /* 0x000fe200078ec0ff */
[-C--:B------:R-:W-:Y:S01]  /*98e0*/  FMUL.FTZ R0, R29, R2.reuse ;  /* 0x000000021d007220 */ /* 0x080fe20000410000 */
[----:B------:R-:W-:Y:S01]  /*98f0*/  LOP3.LUT R15, R15, 0xffff0000, RZ, 0xc0, !PT ;  /* 0xffff00000f0f7812 */ /* 0x000fe200078ec0ff */
[C---:B------:R-:W-:Y:S01]  /*9900*/  FFMA.FTZ R2, R21.reuse, R2, -R12 ;  /* 0x0000000215027223 */ /* 0x040fe2000001080c */
[C---:B------:R-:W-:Y:S01]  /*9910*/  FMUL.FTZ R13, R28.reuse, R41 ;  /* 0x000000291c0d7220 */ /* 0x040fe20000410000 */
[-C--:B------:R-:W-:Y:S01]  /*9920*/  FMUL.FTZ R28, R28, R37.reuse ;  /* 0x000000251c1c7220 */ /* 0x080fe20000410000 */
[C---:B------:R-:W-:Y:S01]  /*9930*/  FMUL.FTZ R12, R34.reuse, R42 ;  /* 0x0000002a220c7220 */ /* 0x040fe20000410000 */
[----:B------:R-:W-:Y:S01]  /*9940*/  FMUL.FTZ R25, R34, R38 ;  /* 0x0000002622197220 */ /* 0x000fe20000410000 */
[----:B------:R-:W-:Y:S01]  /*9950*/  FFMA.FTZ R0, R21, R26, R0 ;  /* 0x0000001a15007223 */ /* 0x000fe20000010000 */
        /* <DEDUP_REMOVED lines=14> */
.L_x_3580:
[----:B------:R-:W-:Y:S05]  /*9a40*/  BSYNC B1 ;  /* 0x0000000000017941 */ /* 0x000fea0003800000 */
.L_x_3579:
[----:B------:R-:W-:Y:S01]  /*9a50*/  PRMT R2, R54, 0x5410, R55 ;  /* 0x0000541036027816 */ /* 0x000fe20000000037 */
[----:B------:R-:W-:Y:S06]  /*9a60*/  @P0 BRA `(.L_x_3568) ;  /* 0x0000000400880947 */ /* 0x000fec0003800000 */
[----:B------:R-:W-:Y:S01]  /*9a70*/  IMAD.IADD R0, R16, 0x1, R47 ;  /* 0x0000000110007824 */ /* 0x000fe200078e022f */
[----:B------:R-:W-:Y:S01]  /*9a80*/  SHF.R.U32.HI R3, RZ, 0x3, R235 ;  /* 0x00000003ff037819 */ /* 0x000fe200000116eb */
[----:B01--4-:R-:W0:Y:S01]  /*9a90*/  LDS.128 R12, [R234+0x20400] ;  /* 0x02040000ea0c7984 */ /* 0x013e220000000c00 */
        /* <DEDUP_REMOVED lines=16> */
[C---:B------:R-:W-:Y:S02]  /*9ba0*/  PRMT R29, R2.reuse, 0x5410, R29 ;  /* 0x00005410021d7816 */ /* 0x040fe4000000001d */
[----:B------:R-:W-:Y:S02]  /*9bb0*/  PRMT R30, R2, 0x5432, R30 ;  /* 0x00005432021e7816 */ /* 0x000fe4000000001e */
[----:B------:R-:W-:Y:S02]  /*9bc0*/  PRMT R32, R51, 0x5432, R32 ;  /* 0x0000543233207816 */ /* 0x000fe40000000020 */
[----:B------:R-:W-:Y:S02]  /*9bd0*/  SHF.R.U64 R34, R6, 0x10, R7 ;  /* 0x0000001006227819 */ /* 0x000fe40000001207 */
[----:B------:R-:W-:-:S02]  /*9be0*/  PRMT R35, R50, 0x5410, R35 ;  /* 0x0000541032237816 */ /* 0x000fc40000000023 */
[----:B------:R-:W-:Y:S02]  /*9bf0*/  LOP3.LUT R31, R31, 0xffff0000, RZ, 0xc0, !PT ;  /* 0xffff00001f1f7812 */ /* 0x000fe400078ec0ff */
        /* <DEDUP_REMOVED lines=17> */
[-C--:B------:R-:W-:Y:S01]  /*9d10*/  FMUL.FTZ R39, R8, R25.reuse ;  /* 0x0000001908277220 */ /* 0x080fe20000410000 */
[C---:B------:R-:W-:Y:S01]  /*9d20*/  IMAD.U32 R15, R27.reuse, 0x10000, RZ ;  /* 0x000100001b0f7824 */ /* 0x040fe200078e00ff */
[----:B------:R-:W-:Y:S01]  /*9d30*/  LOP3.LUT R26, R27, 0xffff0000, RZ, 0xc0, !PT ;  /* 0xffff00001b1a7812 */ /* 0x000fe200078ec0ff */
[----:B------:R-:W-:Y:S01]  /*9d40*/  FFMA.FTZ R37, R0, R25, -R37 ;  /* 0x0000001900257223 */ /* 0x000fe20000010825 */
[----:B------:R-:W-:Y:S02]  /*9d50*/  IMAD.U32 R27, R32, 0x10000, RZ ;  /* 0x00010000201b7824 */ /* 0x000fe400078e00ff */
[----:B------:R-:W-:Y:S01]  /*9d60*/  FFMA.FTZ R39, R0, R33, R39 ;  /* 0x0000002100277223 */ /* 0x000fe20000010027 */
[----:B------:R-:W-:Y:S01]  /*9d70*/  IMAD.U32 R25, R28, 0x10000, RZ ;  /* 0x000100001c197824 */ /* 0x000fe200078e00ff */
[----:B------:R-:W-:Y:S01]  /*9d80*/  LOP3.LUT R21, R21, 0xffff0000, RZ, 0xc0, !PT ;  /* 0xffff000015157812 */ /* 0x000fe200078ec0ff */
[----:B------:R-:W-:-:S02]  /*9d90*/  IMAD.U32 R8, R35, 0x10000, RZ ;  /* 0x0001000023087824 */ /* 0x000fc400078e00ff */
[----:B------:R-:W-:Y:S01]  /*9da0*/  FMUL.FTZ R41, R10, R27 ;  /* 0x0000001b0a297220 */ /* 0x000fe20000410000 */
[----:B------:R-:W-:Y:S02]  /*9db0*/  IMAD.U32 R0, R30, 0x10000, RZ ;  /* 0x000100001e007824 */ /* 0x000fe400078e00ff */
[-C--:B------:R-:W-:Y:S01]  /*9dc0*/  FMUL.FTZ R33, R10, R25.reuse ;  /* 0x000000190a217220 */ /* 0x080fe20000410000 */
[C---:B------:R-:W-:Y:S01]  /*9dd0*/  FMUL.FTZ R10, R15.reuse, R8 ;  /* 0x000000080f0a7220 */ /* 0x040fe20000410000 */
[C---:B------:R-:W-:Y:S01]  /*9de0*/  FFMA.FTZ R41, R4.reuse, R25, -R41 ;  /* 0x0000001904297223 */ /* 0x040fe20000010829 */
[-C--:B------:R-:W-:Y:S01]  /*9df0*/  FMUL.FTZ R15, R15, R0.reuse ;  /* 0x000000000f0f7220 */ /* 0x080fe20000410000 */
[----:B------:R-:W-:Y:S01]  /*9e00*/  FFMA.FTZ R33, R4, R27, R33 ;  /* 0x0000001b04217223 */ /* 0x000fe20000010021 */
[----:B------:R-:W-:Y:S01]  /*9e10*/  FFMA.FTZ R27, R7, R0, -R10 ;  /* 0x00000000071b7223 */ /* 0x000fe2000001080a */
[----:B------:R-:W-:Y:S01]  /*9e20*/  FMUL.FTZ R25, R9, R31 ;  /* 0x0000001f09197220 */ /* 0x000fe20000410000 */
[----:B------:R-:W-:Y:S01]  /*9e30*/  FFMA.FTZ R36, R7, R8, R15 ;  /* 0x0000000807247223 */ /* 0x000fe2000001000f */
[----:B------:R-:W-:Y:S01]  /*9e40*/  LOP3.LUT R15, R32, 0xffff0000, RZ, 0xc0, !PT ;  /* 0xffff0000200f7812 */ /* 0x000fe200078ec0ff */
[-C--:B------:R-:W-:Y:S01]  /*9e50*/  FMUL.FTZ R9, R9, R21.reuse ;  /* 0x0000001509097220 */ /* 0x080fe20000410000 */
[----:B------:R-:W-:Y:S01]  /*9e60*/  LOP3.LUT R7, R28, 0xffff0000, RZ, 0xc0, !PT ;  /* 0xffff00001c077812 */ /* 0x000fe200078ec0ff */
[----:B------:R-:W-:Y:S01]  /*9e70*/  FFMA.FTZ R8, R2, R21, -R25 ;  /* 0x0000001502087223 */ /* 0x000fe20000010819 */
[----:B------:R-:W-:-:S02]  /*9e80*/  IMAD.U32 R4, R34, 0x10000, RZ ;  /* 0x0001000022047824 */ /* 0x000fc400078e00ff */
[C---:B------:R-:W-:Y:S01]  /*9e90*/  FMUL.FTZ R21, R24.reuse, R15 ;  /* 0x0000000f18157220 */ /* 0x040fe20000410000 */
[----:B------:R-:W-:Y:S02]  /*9ea0*/  IMAD.U32 R0, R29, 0x10000, RZ ;  /* 0x000100001d007824 */ /* 0x000fe400078e00ff */
[-C--:B------:R-:W-:Y:S01]  /*9eb0*/  FMUL.FTZ R24, R24, R7.reuse ;  /* 0x0000000718187220 */ /* 0x080fe20000410000 */
[C---:B------:R-:W-:Y:S01]  /*9ec0*/  FMUL.FTZ R28, R11.reuse, R4 ;  /* 0x000000040b1c7220 */ /* 0x040fe20000410000 */
[----:B------:R-:W-:Y:S01]  /*9ed0*/  FFMA.FTZ R10, R12, R7, -R21 ;  /* 0x000000070c0a7223 */ /* 0x000fe20000010815 */
[----:B------:R-:W-:Y:S01]  /*9ee0*/  LOP3.LUT R34, R34, 0xffff0000, RZ, 0xc0, !PT ;  /* 0xffff000022227812 */ /* 0x000fe200078ec0ff */
[----:B------:R-:W-:Y:S01]  /*9ef0*/  FFMA.FTZ R24, R12, R15, R24 ;  /* 0x0000000f0c187223 */ /* 0x000fe20000010018 */
[-C--:B------:R-:W-:Y:S01]  /*9f00*/  FMUL.FTZ R12, R11, R0.reuse ;  /* 0x000000000b0c7220 */ /* 0x080fe20000410000 */
[----:B------:R-:W-:Y:S01]  /*9f10*/  LOP3.LUT R35, R35, 0xffff0000, RZ, 0xc0, !PT ;  /* 0xffff000023237812 */ /* 0x000fe200078ec0ff */
[----:B------:R-:W-:Y:S01]  /*9f20*/  FFMA.FTZ R2, R2, R31, R9 ;  /* 0x0000001f02027223 */ /* 0x000fe20000010009 */
[----:B------:R-:W-:Y:S01]  /*9f30*/  LOP3.LUT R29, R29, 0xffff0000, RZ, 0xc0, !PT ;  /* 0xffff00001d1d7812 */ /* 0x000fe200078ec0ff */
[C---:B------:R-:W-:Y:S01]  /*9f40*/  FFMA.FTZ R28, R5.reuse, R0, -R28 ;  /* 0x00000000051c7223 */ /* 0x040fe2000001081c */
[----:B------:R-:W-:Y:S01]  /*9f50*/  LOP3.LUT R7, R30, 0xffff0000, RZ, 0xc0, !PT ;  /* 0xffff00001e077812 */ /* 0x000fe200078ec0ff */
[----:B------:R-:W-:Y:S01]  /*9f60*/  FFMA.FTZ R12, R5, R4, R12 ;  /* 0x00000004050c7223 */ /* 0x000fe2000001000c */
[CC--:B------:R-:W-:Y:S01]  /*9f70*/  FMUL.FTZ R5, R13.reuse, R34.reuse ;  /* 0x000000220d057220 */ /* 0x0c0fe20000410000 */
[C---:B------:R-:W-:Y:S01]  /*9f80*/  FMUL.FTZ R9, R26.reuse, R35 ;  /* 0x000000231a097220 */ /* 0x040fe20000410000 */
        /* <DEDUP_REMOVED lines=16> */
.L_x_3568:
[----:B------:R-:W-:Y:S05]  /*a090*/  BSYNC B0 ;  /* 0x0000000000007941 */ /* 0x000fea0003800000 */
.L_x_3554:
        /* <DEDUP_REMOVED lines=8> */
.L_x_3551:
[----:B-12---:R-:W-:-:S05]  /*a120*/  IMAD.U32 R0, RZ, RZ, UR47 ;  /* 0x0000002fff007e24 */ /* 0x006fca000f8e00ff */
[----:B------:R-:W-:-:S13]  /*a130*/  ISETP.NE.AND P0, PT, R0, 0x3, PT ;  /* 0x000000030000780c */ /* 0x000fda0003f05270 */
[----:B------:R-:W-:Y:S05]  /*a140*/  @!P0 BRA `(.L_x_3581) ;  /* 0x0000000000048947 */ /* 0x000fea0003800000 */
[----:B------:R-:W-:Y:S01]  /*a150*/  BPT.TRAP 0x1 ;  /* 0x000000040000795c */ /* 0x000fe20000300000 */
.L_x_3581:
[----:B------:R-:W-:Y:S01]  /*a160*/  IMAD R0, R19, 0x8, R18 ;  /* 0x0000000813007824 */ /* 0x000fe200078e0212 */
[----:B0-----:R-:W-:-:S04]  /*a170*/  SHF.L.U32 R9, R22, 0x1f, RZ ;  /* 0x0000001f16097819 */ /* 0x001fc800000006ff */
[----:B------:R0:W1:Y:S01]  /*a180*/  SYNCS.PHASECHK.TRANS64.TRYWAIT P1, [R0+URZ+0x38830], R9 ;  /* 0x03883009000075a7 */ /* 0x000062000802017f */
[----:B------:R-:W-:Y:S05]  /*a190*/  @!P0 BRA `(.L_x_3582) ;  /* 0x0000000000048947 */ /* 0x000fea0003800000 */
[----:B------:R-:W-:Y:S01]  /*a1a0*/  BPT.TRAP 0x1 ;  /* 0x000000040000795c */ /* 0x000fe20000300000 */
.L_x_3582:
[C---:B---3--:R-:W-:Y:S02]  /*a1b0*/  VIADD R2, R18.reuse, 0x22400 ;  /* 0x0002240012027836 */ /* 0x048fe40000000000 */
[----:B------:R-:W-:-:S03]  /*a1c0*/  VIADD R3, R18, 0x20400 ;  /* 0x0002040012037836 */ /* 0x000fc60000000000 */
[----:B------:R-:W-:Y:S02]  /*a1d0*/  SHF.R.U32.HI R2, RZ, 0x4, R2 ;  /* 0x00000004ff027819 */ /* 0x000fe40000011602 */
[----:B------:R-:W-:Y:S02]  /*a1e0*/  SHF.R.U32.HI R3, RZ, 0x4, R3 ;  /* 0x00000004ff037819 */ /* 0x000fe40000011603 */
[----:B------:R-:W-:Y:S02]  /*a1f0*/  LOP3.LUT R2, R2, 0x3fff, RZ, 0xc0, !PT ;  /* 0x00003fff02027812 */ /* 0x000fe400078ec0ff */
[----:B------:R-:W-:Y:S02]  /*a200*/  LOP3.LUT R3, R3, 0x3fff, RZ, 0xc0, !PT ;  /* 0x00003fff03037812 */ /* 0x000fe400078ec0ff */
[----:B------:R-:W-:Y:S01]  /*a210*/  LOP3.LUT R191, R2, 0x10000, RZ, 0xfc, !PT ;  /* 0x0001000002bf7812 */ /* 0x000fe200078efcff */
[----:B-1----:R-:W-:Y:S06]  /*a220*/  @P1 BRA `(.L_x_3583) ;  /* 0x0000000000081947 */ /* 0x002fec0003800000 */
[----:B------:R-:W1:Y:S02]  /*a230*/  SYNCS.PHASECHK.TRANS64.TRYWAIT P1, [R0+URZ+0x38830], R9 ;  /* 0x03883009000075a7 */ /* 0x000e64000802017f */
[----:B-1----:R-:W-:Y:S05]  /*a240*/  @!P1 BRA `(.L_x_3584) ;  /* 0x000001d000289947 */ /* 0x002fea0003800000 */
.L_x_3583:
[----:B------:R-:W-:Y:S01]  /*a250*/  LOP3.LUT R4, R3, 0x10000, RZ, 0xfc, !PT ;  /* 0x0001000003047812 */ /* 0x000fe200078efcff */
[----:B------:R-:W-:Y:S01]  /*a260*/  IMAD R2, R19, 0x200, R191 ;  /* 0x0000020013027824 */ /* 0x000fe200078e02bf */
[----:B------:R-:W-:Y:S05]  /*a270*/  WARPSYNC.ALL ;  /* 0x0000000000007948 */ /* 0x000fea0003800000 */
[----:B------:R-:W-:Y:S01]  /*a280*/  IMAD.MOV.U32 R5, RZ, RZ, 0x40000040 ;  /* 0x40000040ff057424 */ /* 0x000fe200078e00ff */
[----:B------:R-:W-:Y:S01]  /*a290*/  R2UR UR4, R4 ;  /* 0x00000000040472ca */ /* 0x000fe200000e0000 */
[----:B------:R-:W-:Y:S01]  /*a2a0*/  IMAD.MOV.U32 R3, RZ, RZ, 0x40000040 ;  /* 0x40000040ff037424 */ /* 0x000fe200078e00ff */
[----:B------:R-:W-:Y:S01]  /*a2b0*/  R2UR UR6, R2 ;  /* 0x00000000020672ca */ /* 0x000fe200000e0000 */
[----:B----45:R-:W-:Y:S01]  /*a2c0*/  WARPGROUP.ARRIVE ;  /* 0x00000000000079c5 */ /* 0x030fe20000000000 */
[----:B------:R-:W-:Y:S01]  /*a2d0*/  R2UR UR5, R5 ;  /* 0x00000000050572ca */ /* 0x000fe200000e0000 */
[----:B------:R-:W-:Y:S01]  /*a2e0*/  VIADD R12, R4, 0x2 ;  /* 0x00000002040c7836 */ /* 0x000fe20000000000 */
[----:B------:R-:W-:Y:S01]  /*a2f0*/  R2UR UR7, R3 ;  /* 0x00000000030772ca */ /* 0x000fe200000e0000 */
[----:B------:R-:W-:Y:S01]  /*a300*/  VIADD R6, R2, 0x2 ;  /* 0x0000000202067836 */ /* 0x000fe20000000000 */
[----:B------:R-:W-:Y:S01]  /*a310*/  BSSY B0, `(.L_x_3585) ;  /* 0x0000025000007945 */ /* 0x000fe20003800000 */
[----:B------:R-:W-:-:S02]  /*a320*/  IMAD.MOV.U32 R13, RZ, RZ, 0x40000040 ;  /* 0x40000040ff0d7424 */ /* 0x000fc400078e00ff */
[----:B------:R-:W-:Y:S02]  /*a330*/  IMAD.MOV.U32 R7, RZ, RZ, 0x40000040 ;  /* 0x40000040ff077424 */ /* 0x000fe400078e00ff */
[----:B------:R-:W-:Y:S02]  /*a340*/  VIADD R10, R4, 0x4 ;  /* 0x00000004040a7836 */ /* 0x000fe40000000000 */
[----:B------:R-:W-:Y:S02]  /*a350*/  IMAD.MOV.U32 R11, RZ, RZ, 0x40000040 ;  /* 0x40000040ff0b7424 */ /* 0x000fe400078e00ff */
[----:B------:R-:W-:Y:S02]  /*a360*/  IMAD.MOV.U32 R3, RZ, RZ, 0x40000040 ;  /* 0x40000040ff037424 */ /* 0x000fe400078e00ff */
[----:B------:R-:W-:Y:S01]  /*a370*/  HGMMA.64x64x16.F32.BF16 R24, gdesc[UR4], RZ, !UPT, gsb0 ;  /* 0x00e00000041879f0 */ /* 0x000fe2000c0018ff */
[----:B------:R-:W-:Y:S02]  /*a380*/  R2UR UR4, R12 ;  /* 0x000000000c0472ca */ /* 0x000fe400000e0000 */
        /* <DEDUP_REMOVED lines=11> */
[----:B------:R-:W-:Y:S01]  /*a440*/  R2UR UR6, R6 ;  /* 0x00000000060672ca */ /* 0x000fe200000e0000 */
[----:B------:R-:W-:Y:S01]  /*a450*/  VIADD R6, R4, 0x6 ;  /* 0x0000000604067836 */ /* 0x000fe20000000000 */
[----:B------:R-:W-:Y:S01]  /*a460*/  R2UR UR7, R7 ;  /* 0x00000000070772ca */ /* 0x000fe200000e0000 */
[----:B------:R-:W-:Y:S01]  /*a470*/  IMAD.MOV.U32 R7, RZ, RZ, 0x40000040 ;  /* 0x40000040ff077424 */ /* 0x000fe200078e00ff */
[----:B------:R-:W-:Y:S02]  /*a480*/  WARPGROUP.DEPBAR.LE gsb0, 0x0 ;  /* 0x00008000000079c5 */ /* 0x000fe40000010000 */
[----:B------:R-:W-:-:S09]  /*a490*/  WARPGROUP.ARRIVE ;  /* 0x00000000000079c5 */ /* 0x000fd20000000000 */
        /* <DEDUP_REMOVED lines=12> */
.L_x_3913:
[----:B------:R-:W-:Y:S05]  /*a560*/  BSYNC B0 ;  /* 0x0000000000007941 */ /* 0x000fea0003800000 */
.L_x_3585:
[----:B------:R-:W-:Y:S05]  /*a570*/  @!P0 BRA `(.L_x_3587) ;  /* 0x0000000000048947 */ /* 0x000fea0003800000 */
[----:B------:R-:W-:Y:S01]  /*a580*/  BPT.TRAP 0x1 ;  /* 0x000000040000795c */ /* 0x000fe20000300000 */
.L_x_3587:
[----:B------:R3:W4:Y:S01]  /*a590*/  SYNCS.PHASECHK.TRANS64.TRYWAIT P2, [R0+URZ+0x38850], R9 ;  /* 0x03885009000075a7 */ /* 0x000722000804017f */
[----:B------:R-:W-:Y:S05]  /*a5a0*/  @!P0 BRA `(.L_x_3588) ;  /* 0x0000000000048947 */ /* 0x000fea0003800000 */
[----:B------:R-:W-:Y:S01]  /*a5b0*/  BPT.TRAP 0x1 ;  /* 0x000000040000795c */ /* 0x000fe20000300000 */
.L_x_3588:
[----:B------:R-:W5:Y:S02]  /*a5c0*/  S2R R2, SR_TID.X ;  /* 0x0000000000027919 */ /* 0x000f640000002100 */
[----:B-----5:R-:W-:-:S04]  /*a5d0*/  LOP3.LUT R2, R2, 0x7f, RZ, 0xc0, !PT ;  /* 0x0000007f02027812 */ /* 0x020fc800078ec0ff */
[----:B------:R-:W-:Y:S01]  /*a5e0*/  ISETP.NE.AND P1, PT, R2, RZ, PT ;  /* 0x000000ff0200720c */ /* 0x000fe20003f25270 */
[----:B------:R-:W-:-:S05]  /*a5f0*/  VIADD R2, R18, 0x400 ;  /* 0x0000040012027836 */ /* 0x000fca0000000000 */
[----:B------:R-:W-:Y:S01]  /*a600*/  SHF.R.U32.HI R2, RZ, 0x4, R2 ;  /* 0x00000004ff027819 */ /* 0x000fe20000011602 */
[----:B----4-:R-:W-:Y:S06]  /*a610*/  @P2 BRA `(.L_x_3589) ;  /* 0x0000000000082947 */ /* 0x010fec0003800000 */
[----:B------:R-:W4:Y:S02]  /*a620*/  SYNCS.PHASECHK.TRANS64.TRYWAIT P2, [R0+URZ+0x38850], R9 ;  /* 0x03885009000075a7 */ /* 0x000f24000804017f */
[----:B----4-:R-:W-:Y:S05]  /*a630*/  @!P2 BRA `(.L_x_3590) ;  /* 0x000001cc0054a947 */ /* 0x010fea0003800000 */
.L_x_3589:
[----:B------:R-:W-:Y:S01]  /*a640*/  LOP3.LUT R2, R2, 0x3fff, RZ, 0xc0, !PT ;  /* 0x00003fff02027812 */ /* 0x000fe200078ec0ff */
[----:B------:R-:W-:Y:S05]  /*a650*/  WARPSYNC.ALL ;  /* 0x0000000000007948 */ /* 0x000fea0003800000 */
[----:B------:R-:W-:Y:S01]  /*a660*/  LOP3.LUT R192, R2, 0x10000, RZ, 0xfc, !PT ;  /* 0x0001000002c07812 */ /* 0x000fe200078efcff */
[----:B------:R-:W-:Y:S01]  /*a670*/  VIADD R2, R18, 0x26400 ;  /* 0x0002640012027836 */ /* 0x000fe20000000000 */
[----:B------:R-:W-:-:S03]  /*a680*/  WARPGROUP.ARRIVE ;  /* 0x00000000000079c5 */ /* 0x000fc60000000000 */
[----:B------:R-:W-:-:S03]  /*a690*/  IMAD R8, R19, 0x1000, R192 ;  /* 0x0000100013087824 */ /* 0x000fc600078e02c0 */
[----:B------:R-:W5:Y:S01]  /*a6a0*/  S2R R56, SR_TID.X ;  /* 0x0000000000387919 */ /* 0x000f620000002100 */
[----:B01-34-:R-:W-:Y:S01]  /*a6b0*/  IMAD.MOV.U32 R9, RZ, RZ, 0x40000040 ;  /* 0x40000040ff097424 */ /* 0x01bfe200078e00ff */
[----:B------:R-:W-:Y:S01]  /*a6c0*/  SHF.R.U32.HI R2, RZ, 0x4, R2 ;  /* 0x00000004ff027819 */ /* 0x000fe20000011602 */
[----:B--2---:R-:W-:Y:S01]  /*a6d0*/  IMAD.MOV.U32 R3, RZ, RZ, 0x40000040 ;  /* 0x40000040ff037424 */ /* 0x004fe200078e00ff */
        /* <DEDUP_REMOVED lines=11> */
[----:B------:R-:W-:-:S02]  /*a790*/  VIADD R20, R2, 0x2 ;  /* 0x0000000202147836 */ /* 0x000fc40000000000 */
[----:B------:R-:W-:Y:S02]  /*a7a0*/  IMAD.MOV.U32 R61, RZ, RZ, 0x40000040 ;  /* 0x40000040ff3d7424 */ /* 0x000fe400078e00ff */
[----:B------:R-:W-:-:S08]  /*a7b0*/  IMAD.MOV.U32 R63, RZ, RZ, 0x40000040 ;  /* 0x40000040ff3f7424 */ /* 0x000fd000078e00ff */
        /* <DEDUP_REMOVED lines=9> */
[----:B-----5:R-:W-:-:S05]  /*a850*/  SHF.R.U32.HI R56, RZ, 0x7, R56 ;  /* 0x00000007ff387819 */ /* 0x020fca0000011638 */
[----:B------:R0:W1:Y:S02]  /*a860*/  SHFL.IDX PT, R9, R56, RZ, 0x1f ;  /* 0x00001fff38097589 */ /* 0x00006400000e0000 */
[----:B0-----:R-:W-:Y:S01]  /*a870*/  VIADD R56, R2, 0x800 ;  /* 0x0000080002387836 */ /* 0x001fe20000000000 */
[----:B-1----:R-:W-:-:S04]  /*a880*/  ISETP.GT.AND P2, PT, R9, 0x7f, PT ;  /* 0x0000007f0900780c */ /* 0x002fc80003f44270 */
[----:B------:R-:W-:Y:S02]  /*a890*/  SEL R9, RZ, 0x2, !P2 ;  /* 0x00000002ff097807 */ /* 0x000fe40005000000 */
[C---:B------:R-:W-:Y:S02]  /*a8a0*/  SEL R57, R59.reuse, 0x2, P2 ;  /* 0x000000023b397807 */ /* 0x040fe40001000000 */
[----:B------:R-:W-:Y:S01]  /*a8b0*/  SEL R59, R59, 0x6, !P2 ;  /* 0x000000063b3b7807 */ /* 0x000fe20005000000 */
        /* <DEDUP_REMOVED lines=175> */
[----:B------:R-:W-:Y:S02]  /*b3b0*/  IMAD.MOV.U32 R15, RZ, RZ, 0x40000040 ;  /* 0x40000040ff0f7424 */ /* 0x000fe400078e00ff */
[----:B------:R-:W-:Y:S01]  /*b3c0*/  VIADD R56, R2, 0xe00 ;  /* 0x00000e0002387836 */ /* 0x000fe20000000000 */
[----:B------:R-:W-:-:S02]  /*b3d0*/  WARPGROUP.DEPBAR.LE gsb0, 0x0 ;  /* 0x00008000000079c5 */ /* 0x000fc40000010000 */
[----:B------:R-:W-:-:S07]  /*b3e0*/  WARPGROUP.ARRIVE ;  /* 0x00000000000079c5 */ /* 0x000fce0000000000 */
[----:B------:R-:W-:Y:S01]  /*b3f0*/  HGMMA.64x64x16.F32.BF16 R24, gdesc[UR4], R24, gsb0 ;  /* 0x00e00000041879f0 */ /* 0x000fe20008001818 */
[----:B------:R-:W-:Y:S01]  /*b400*/  R2UR UR6, R20 ;  /* 0x00000000140672ca */ /* 0x000fe200000e0000 */
[----:B------:R-:W-:Y:S01]  /*b410*/  IMAD.MOV.U32 R20, RZ, RZ, 0xa00 ;  /* 0x00000a00ff147424 */ /* 0x000fe200078e00ff */
[----:B------:R-:W-:Y:S01]  /*b420*/  R2UR UR7, R21 ;  /* 0x00000000150772ca */ /* 0x000fe200000e0000 */
[----:B------:R-:W-:Y:S01]  /*b430*/  IMAD.MOV.U32 R21, RZ, RZ, 0x40000040 ;  /* 0x40000040ff157424 */ /* 0x000fe200078e00ff */
[----:B------:R-:W-:Y:S01]  /*b440*/  R2UR UR4, R14 ;  /* 0x000000000e0472ca */ /* 0x000fe200000e0000 */
[----:B------:R-:W-:Y:S01]  /*b450*/  IMAD.MOV.U32 R14, RZ, RZ, 0x28 ;  /* 0x00000028ff0e7424 */ /* 0x000fe200078e00ff */
[----:B------:R-:W-:Y:S02]  /*b460*/  R2UR UR5, R15 ;  /* 0x000000000f0572ca */ /* 0x000fe400000e0000 */
[----:B------:R-:W-:Y:S02]  /*b470*/  SEL R20, R20, 0x980, P2 ;  /* 0x0000098014147807 */ /* 0x000fe40001000000 */
[----:B------:R-:W-:-:S02]  /*b480*/  SEL R14, R14, 0x26, P2 ;  /* 0x000000260e0e7807 */ /* 0x000fc40001000000 */
[----:B------:R-:W-:Y:S02]  /*b490*/  LOP3.LUT R20, R20, 0xa00, RZ, 0xc0, !PT ;  /* 0x00000a0014147812 */ /* 0x000fe400078ec0ff */
[----:B------:R-:W-:-:S04]  /*b4a0*/  LOP3.LUT R15, R14, 0x6, RZ, 0xc0, !PT ;  /* 0x000000060e0f7812 */ /* 0x000fc800078ec0ff */
[CC--:B------:R-:W-:Y:S02]  /*b4b0*/  IADD3 R60, R15.reuse, R20.reuse, R2 ;  /* 0x000000140f3c7210 */ /* 0x0c0fe40007ffe002 */
[----:B------:R-:W-:Y:S01]  /*b4c0*/  IADD3 R14, R15, R20, R8 ;  /* 0x000000140f0e7210 */ /* 0x000fe20007ffe008 */
[----:B------:R-:W-:Y:S02]  /*b4d0*/  IMAD.MOV.U32 R15, RZ, RZ, 0x40000040 ;  /* 0x40000040ff0f7424 */ /* 0x000fe400078e00ff */
[----:B------:R-:W-:-:S04]  /*b4e0*/  VIADD R20, R8, 0xa00 ;  /* 0x00000a0008147836 */ /* 0x000fc80000000000 */
[----:B------:R-:W-:Y:S01]  /*b4f0*/  IMAD.IADD R62, R9, 0x1, R20 ;  /* 0x00000001093e7824 */ /* 0x000fe200078e0214 */
[----:B------:R-:W-:Y:S02]  /*b500*/  WARPGROUP.DEPBAR.LE gsb0, 0x0 ;  /* 0x00008000000079c5 */ /* 0x000fe40000010000 */
[----:B------:R-:W-:-:S06]  /*b510*/  WARPGROUP.ARRIVE ;  /* 0x00000000000079c5 */ /* 0x000fcc0000000000 */
[----:B------:R-:W-:Y:S01]  /*b520*/  HGMMA.64x64x16.F32.BF16 R24, gdesc[UR4], R24, gsb0 ;  /* 0x00e00000041879f0 */ /* 0x000fe20008001818 */
[----:B------:R-:W-:Y:S02]  /*b530*/  R2UR UR4, R60 ;  /* 0x000000003c0472ca */ /* 0x000fe400000e0000 */
[----:B------:R-:W-:Y:S01]  /*b540*/  R2UR UR5, R61 ;  /* 0x000000003d0572ca */ /* 0x000fe200000e0000 */
[----:B------:R-:W-:Y:S01]  /*b550*/  IMAD.MOV.U32 R61, RZ, RZ, 0x40000040 ;  /* 0x40000040ff3d7424 */ /* 0x000fe200078e00ff */
[----:B------:R-:W-:Y:S01]  /*b560*/  R2UR UR6, R14 ;  /* 0x000000000e0672ca */ /* 0x000fe200000e0000 */
[----:B------:R-:W-:Y:S01]  /*b570*/  VIADD R14, R2, 0xa00 ;  /* 0x00000a00020e7836 */ /* 0x000fe20000000000 */
[----:B------:R-:W-:Y:S01]  /*b580*/  R2UR UR7, R15 ;  /* 0x000000000f0772ca */ /* 0x000fe200000e0000 */
[----:B------:R-:W-:Y:S02]  /*b590*/  IMAD.MOV.U32 R15, RZ, RZ, 0x40000040 ;  /* 0x40000040ff0f7424 */ /* 0x000fe400078e00ff */
[----:B------:R-:W-:Y:S01]  /*b5a0*/  IMAD.IADD R60, R9, 0x1, R14 ;  /* 0x00000001093c7824 */ /* 0x000fe200078e020e */
[----:B------:R-:W-:-:S02]  /*b5b0*/  WARPGROUP.DEPBAR.LE gsb0, 0x0 ;  /* 0x00008000000079c5 */ /* 0x000fc40000010000 */
[----:B------:R-:W-:-:S07]  /*b5c0*/  WARPGROUP.ARRIVE ;  /* 0x00000000000079c5 */ /* 0x000fce0000000000 */
        /* <DEDUP_REMOVED lines=88> */
[----:B------:R-:W-:Y:S01]  /*bb50*/  VIADD R20, R8, 0xe00 ;  /* 0x00000e0008147836 */ /* 0x000fe20000000000 */
        /* <DEDUP_REMOVED lines=25> */
[----:B------:R-:W-:Y:S01]  /*bcf0*/  IMAD.IADD R20, R59, 0x1, R20 ;  /* 0x000000013b147824 */ /* 0x000fe200078e0214 */
[----:B------:R-:W-:-:S02]  /*bd00*/  WARPGROUP.DEPBAR.LE gsb0, 0x0 ;  /* 0x00008000000079c5 */ /* 0x000fc40000010000 */
[----:B------:R-:W-:-:S07]  /*bd10*/  WARPGROUP.ARRIVE ;  /* 0x00000000000079c5 */ /* 0x000fce0000000000 */
[----:B------:R-:W-:Y:S01]  /*bd20*/  HGMMA.64x64x16.F32.BF16 R24, gdesc[UR4], R24, gsb0 ;  /* 0x00e00000041879f0 */ /* 0x000fe20008001818 */
[----:B------:R-:W-:Y:S02]  /*bd30*/  R2UR UR6, R60 ;  /* 0x000000003c0672ca */ /* 0x000fe400000e0000 */
[----:B------:R-:W-:Y:S02]  /*bd40*/  R2UR UR7, R61 ;  /* 0x000000003d0772ca */ /* 0x000fe400000e0000 */
[----:B------:R-:W-:Y:S01]  /*bd50*/  R2UR UR4, R14 ;  /* 0x000000000e0472ca */ /* 0x000fe200000e0000 */
[----:B------:R-:W-:Y:S01]  /*bd60*/  IMAD.IADD R14, R59, 0x1, R56 ;  /* 0x000000013b0e7824 */ /* 0x000fe200078e0238 */
[----:B------:R-:W-:Y:S01]  /*bd70*/  R2UR UR5, R15 ;  /* 0x000000000f0572ca */ /* 0x000fe200000e0000 */
[----:B------:R-:W-:Y:S01]  /*bd80*/  IMAD.MOV.U32 R15, RZ, RZ, 0x40000040 ;  /* 0x40000040ff0f7424 */ /* 0x000fe200078e00ff */
[----:B------:R-:W-:-:S04]  /*bd90*/  LEA R56, R168, 0xffffffc0, 0x6 ;  /* 0xffffffc0a8387811 */ /* 0x000fc800078e30ff */
[----:B------:R-:W-:Y:S01]  /*bda0*/  IADD3 R57, -R185, R184, -R56 ;  /* 0x000000b8b9397210 */ /* 0x000fe20007ffe938 */
[----:B------:R-:W-:Y:S02]  /*bdb0*/  WARPGROUP.DEPBAR.LE gsb0, 0x0 ;  /* 0x00008000000079c5 */ /* 0x000fe40000010000 */
[----:B------:R-:W-:-:S06]  /*bdc0*/  WARPGROUP.ARRIVE ;  /* 0x00000000000079c5 */ /* 0x000fcc0000000000 */
[----:B------:R-:W-:Y:S01]  /*bdd0*/  HGMMA.64x64x16.F32.BF16 R24, gdesc[UR4], R24, gsb0 ;  /* 0x00e00000041879f0 */ /* 0x000fe20008001818 */
[----:B------:R-:W-:Y:S02]  /*bde0*/  R2UR UR6, R20 ;  /* 0x00000000140672ca */ /* 0x000fe400000e0000 */
[----:B------:R-:W-:Y:S01]  /*bdf0*/  R2UR UR7, R21 ;  /* 0x00000000150772ca */ /* 0x000fe200000e0000 */
[----:B------:R-:W-:Y:S01]  /*be00*/  IMAD.MOV.U32 R21, RZ, RZ, 0x40000040 ;  /* 0x40000040ff157424 */ /* 0x000fe200078e00ff */
[----:B------:R-:W-:Y:S01]  /*be10*/  R2UR UR4, R14 ;  /* 0x000000000e0472ca */ /* 0x000fe200000e0000 */
[----:B------:R-:W-:Y:S01]  /*be20*/  IMAD.MOV.U32 R14, RZ, RZ, 0x1000 ;  /* 0x00001000ff0e7424 */ /* 0x000fe200078e00ff */
[----:B------:R-:W-:Y:S02]  /*be30*/  R2UR UR5, R15 ;  /* 0x000000000f0572ca */ /* 0x000fe400000e0000 */
[----:B------:R-:W0:Y:S02]  /*be40*/  LDC R15, c[0x0][0x448] ;  /* 0x00011200ff0f7b82 */ /* 0x000e240000000800 */
[----:B------:R-:W-:-:S04]  /*be50*/  SEL R14, R14, 0xf80, P2 ;  /* 0x00000f800e0e7807 */ /* 0x000fc80001000000 */
[----:B------:R-:W-:-:S04]  /*be60*/  LOP3.LUT R14, R14, 0x1e00, RZ, 0xc0, !PT ;  /* 0x00001e000e0e7812 */ /* 0x000fc800078ec0ff */
[CC--:B------:R-:W-:Y:S02]  /*be70*/  IADD3 R20, R9.reuse, R14.reuse, R2 ;  /* 0x0000000e09147210 */ /* 0x0c0fe40007ffe002 */
[----:B------:R-:W-:Y:S01]  /*be80*/  IADD3 R8, R9, R14, R8 ;  /* 0x0000000e09087210 */ /* 0x000fe20007ffe008 */
[----:B------:R-:W-:Y:S01]  /*be90*/  IMAD.MOV.U32 R9, RZ, RZ, 0x40000040 ;  /* 0x40000040ff097424 */ /* 0x000fe200078e00ff */
[----:B0-----:R-:W-:-:S13]  /*bea0*/  ISETP.NE.AND P2, PT, R15, 0x1, PT ;  /* 0x000000010f00780c */ /* 0x001fda0003f45270 */
[----:B------:R-:W0:Y:S01]  /*beb0*/  @P2 LDC R15, c[0x0][0x450] ;  /* 0x00011400ff0f2b82 */ /* 0x000e220000000800 */
[----:B------:R-:W-:Y:S02]  /*bec0*/  WARPGROUP.DEPBAR.LE gsb0, 0x0 ;  /* 0x00008000000079c5 */ /* 0x000fe40000010000 */
[----:B------:R-:W-:-:S06]  /*bed0*/  WARPGROUP.ARRIVE ;  /* 0x00000000000079c5 */ /* 0x000fcc0000000000 */
[----:B------:R-:W-:Y:S01]  /*bee0*/  HGMMA.64x64x16.F32.BF16 R24, gdesc[UR4], R24, gsb0 ;  /* 0x00e00000041879f0 */ /* 0x000fe20008001818 */
[----:B------:R-:W-:Y:S02]  /*bef0*/  R2UR UR4, R20 ;  /* 0x00000000140472ca */ /* 0x000fe400000e0000 */
[----:B------:R-:W-:Y:S02]  /*bf00*/  R2UR UR5, R21 ;  /* 0x00000000150572ca */ /* 0x000fe400000e0000 */
[----:B------:R-:W-:Y:S01]  /*bf10*/  R2UR UR6, R8 ;  /* 0x00000000080672ca */ /* 0x000fe200000e0000 */
[----:B------:R-:W-:Y:S01]  /*bf20*/  IMAD.IADD R8, R214, 0x1, R195 ;  /* 0x00000001d6087824 */ /* 0x000fe200078e02c3 */
[----:B------:R-:W-:Y:S02]  /*bf30*/  R2UR UR7, R9 ;  /* 0x00000000090772ca */ /* 0x000fe400000e0000 */
[----:B------:R-:W1:Y:S02]  /*bf40*/  @P2 LDC R9, c[0x0][0x44c] ;  /* 0x00011300ff092b82 */ /* 0x000e640000000800 */
[----:B-1----:R-:W-:-:S04]  /*bf50*/  @P2 IMAD.HI.U32 R14, R8, R9, RZ ;  /* 0x00000009080e2227 */ /* 0x002fc800078e00ff */
[----:B------:R-:W-:Y:S01]  /*bf60*/  IMAD.MOV.U32 R9, RZ, RZ, R8 ;  /* 0x000000ffff097224 */ /* 0x000fe200078e0008 */
[----:B0-----:R-:W-:Y:S01]  /*bf70*/  @P2 SHF.R.U32.HI R9, RZ, R15, R14 ;  /* 0x0000000fff092219 */ /* 0x001fe2000001160e */
[----:B------:R-:W-:Y:S02]  /*bf80*/  @!P1 VIADD R8, R0, 0x38840 ;  /* 0x0003884000089836 */ /* 0x000fe40000000000 */
[----:B------:R-:W-:Y:S02]  /*bf90*/  IMAD.MOV.U32 R15, RZ, RZ, -0x40 ;  /* 0xffffffc0ff0f7424 */ /* 0x000fe400078e00ff */
[----:B------:R-:W0:Y:S01]  /*bfa0*/  SHFL.IDX PT, R20, R9, RZ, 0x1c1f ;  /* 0x001c1fff09147589 */ /* 0x000e2200000e0000 */
[----:B------:R-:W-:Y:S01]  /*bfb0*/  @!P1 PRMT R8, RZ, 0x654, R8 ;  /* 0x00000654ff089816 */ /* 0x000fe20000000008 */
[----:B------:R-:W-:-:S04]  /*bfc0*/  IMAD R14, R168, R15, 0x41 ;  /* 0x00000041a80e7424 */ /* 0x000fc800078e020f */
[----:B------:R-:W-:Y:S01]  /*bfd0*/  VIADD R60, R14, 0xffffffff ;  /* 0xffffffff0e3c7836 */ /* 0x000fe20000000000 */
[----:B------:R-:W-:Y:S02]  /*bfe0*/  WARPGROUP.DEPBAR.LE gsb0, 0x0 ;  /* 0x00008000000079c5 */ /* 0x000fe40000010000 */
[----:B------:R-:W-:-:S06]  /*bff0*/  WARPGROUP.ARRIVE ;  /* 0x00000000000079c5 */ /* 0x000fcc0000000000 */
[----:B------:R-:W-:Y:S01]  /*c000*/  HGMMA.64x64x16.F32.BF16 R24, gdesc[UR4], R24, gsb0 ;  /* 0x00e00000041879f0 */ /* 0x000fe20008001818 */
[----:B------:R-:W-:Y:S01]  /*c010*/  ULDC.64 UR4, c[0x0][0xad8] ;  /* 0x0002b60000047ab9 */ /* 0x000fe20000000a00 */
[----:B------:R-:W-:Y:S01]  /*c020*/  ULDC UR6, c[0x0][0xad4] ;  /* 0x0002b50000067ab9 */ /* 0x000fe20000000800 */
[----:B------:R-:W-:Y:S01]  /*c030*/  UISETP.GE.AND UP0, UPT, UR5, 0x1, UPT ;  /* 0x000000010500788c */ /* 0x000fe2000bf06270 */
[----:B------:R-:W-:-:S03]  /*c040*/  IMAD.U32 R21, RZ, RZ, UR6 ;  /* 0x00000006ff157e24 */ /* 0x000fc6000f8e00ff */
[----:B------:R-:W-:Y:S02]  /*c050*/  UP2UR UR48, UPR, URZ, 0x1 ;  /* 0x000000013f307883 */ /* 0x000fe40008000000 */
[----:B------:R-:W-:Y:S02]  /*c060*/  PLOP3.LUT P3, PT, PT, PT, UP0, 0x40, 0x0 ;  /* 0x000000000000781c */ /* 0x000fe40003f6e808 */
[----:B------:R-:W-:Y:S01]  /*c070*/  LOP3.LUT R15, RZ, R21, RZ, 0x33, !PT ;  /* 0x00000015ff0f7212 */ /* 0x000fe200078e33ff */
[----:B------:R-:W-:Y:S02]  /*c080*/  WARPGROUP.DEPBAR.LE gsb0, 0x0 ;  /* 0x00008000000079c5 */ /* 0x000fe40000010000 */
[----:B------:R1:W-:Y:S02]  /*c090*/  @!P1 SYNCS.ARRIVE.TRANS64.RED.A1T0 RZ, [R8+URZ], RZ ;  /* 0x000000ff08ff99a7 */ /* 0x0003e4000810043f */
[----:B-1----:R-:W-:-:S05]  /*c0a0*/  IADD3 R8, -R185, R14, R184 ;  /* 0x0000000eb9087210 */ /* 0x002fca0007ffe1b8 */
[----:B------:R-:W-:-:S04]  /*c0b0*/  IMAD.IADD R8, R8, 0x1, -R23 ;  /* 0x0000000108087824 */ /* 0x000fc800078e0a17 */
[C---:B------:R-:W-:Y:S02]  /*c0c0*/  VIADD R58, R8.reuse, UR4 ;  /* 0x00000004083a7c36 */ /* 0x040fe40008000000 */
[----:B------:R-:W-:-:S03]  /*c0d0*/  IMAD.IADD R59, R8, 0x1, R15 ;  /* 0x00000001083b7824 */ /* 0x000fc600078e020f */
        /* <DEDUP_REMOVED lines=15> */
.L_x_3593:
[----:B------:R-:W-:-:S06]  /*c1d0*/  UISETP.NE.AND UP0, UPT, UR5, 0x1, UPT ;  /* 0x000000010500788c */ /* 0x000fcc000bf05270 */
[----:B------:R-:W-:-:S05]  /*c1e0*/  PLOP3.LUT P3, PT, PT, PT, UP0, 0x80, 0x0 ;  /* 0x000000000000781c */ /* 0x000fca0003f6f008 */
[----:B------:R-:W-:-:S08]  /*c1f0*/  @UP0 ULDC.64 UR6, c[0x0][0xae0] ;  /* 0x0002b80000060ab9 */ /* 0x000fd00000000a00 */
[----:B------:R-:W-:-:S05]  /*c200*/  @P3 IMAD.HI.U32 R20, R15, UR6, RZ ;  /* 0x000000060f143c27 */ /* 0x000fca000f8e00ff */
[----:B------:R-:W-:-:S07]  /*c210*/  @P3 SHF.R.U32.HI R15, RZ, UR7, R20 ;  /* 0x00000007ff0f3c19 */ /* 0x000fce0008011614 */
.L_x_3594:
[----:B------:R-:W-:Y:S05]  /*c220*/  BSYNC B0 ;  /* 0x0000000000007941 */ /* 0x000fea0003800000 */
.L_x_3592:
[----:B------:R-:W-:-:S04]  /*c230*/  IMAD R20, R15, UR5, -R56 ;  /* 0x000000050f147c24 */ /* 0x000fc8000f8e0a38 */
[----:B------:R-:W-:-:S05]  /*c240*/  IMAD.IADD R15, R20, 0x1, -R185 ;  /* 0x00000001140f7824 */ /* 0x000fca00078e0ab9 */
[----:B------:R-:W-:Y:S02]  /*c250*/  VIMNMX R14, R14, R15, !PT ;  /* 0x0000000f0e0e7248 */ /* 0x000fe40007fe0100 */
[----:B------:R-:W-:-:S07]  /*c260*/  VIADDMNMX R8, R15, UR5, R8, PT ;  /* 0x000000050f087c46 */ /* 0x000fce000b800108 */
.L_x_3591:
[C---:B------:R-:W-:Y:S01]  /*c270*/  ISETP.GE.AND P3, PT, R60.reuse, 0x2, PT ;  /* 0x000000023c00780c */ /* 0x040fe20003f66270 */
[----:B------:R-:W-:Y:S01]  /*c280*/  UISETP.NE.AND UP0, UPT, UR48, URZ, UPT ;  /* 0x0000003f3000728c */ /* 0x000fe2000bf05270 */
[----:B------:R-:W-:Y:S02]  /*c290*/  ISETP.GE.AND P4, PT, R60, 0x9, PT ;  /* 0x000000093c00780c */ /* 0x000fe40003f86270 */
        /* <DEDUP_REMOVED lines=93> */
.L_x_3597:
[----:B------:R-:W-:-:S06]  /*c870*/  UISETP.NE.AND UP0, UPT, UR5, 0x1, UPT ;  /* 0x000000010500788c */ /* 0x000fcc000bf05270 */
[----:B------:R-:W-:-:S05]  /*c880*/  PLOP3.LUT P6, PT, PT, PT, UP0, 0x80, 0x0 ;  /* 0x000000000000781c */ /* 0x000fca0003fcf008 */
[----:B------:R-:W-:-:S08]  /*c890*/  @UP0 ULDC.64 UR6, c[0x0][0xae0] ;  /* 0x0002b80000060ab9 */ /* 0x000fd00000000a00 */
[----:B------:R-:W-:Y:S01]  /*c8a0*/  @P6 IMAD.HI.U32 R14, R9, UR6, RZ ;  /* 0x00000006090e6c27 */ /* 0x000fe2000f8e00ff */
[----:B------:R-:W-:-:S13]  /*c8b0*/  PLOP3.LUT P6, PT, PT, PT, UP0, 0x80, 0x0 ;  /* 0x000000000000781c */ /* 0x000fda0003fcf008 */
[----:B------:R-:W-:-:S07]  /*c8c0*/  @P6 SHF.R.U32.HI R9, RZ, UR7, R14 ;  /* 0x00000007ff096c19 */ /* 0x000fce000801160e */
.L_x_3598:
[----:B------:R-:W-:Y:S05]  /*c8d0*/  BSYNC B0 ;  /* 0x0000000000007941 */ /* 0x000fea0003800000 */
.L_x_3596:
[----:B------:R-:W-:-:S04]  /*c8e0*/  IMAD R14, R9, UR5, -R56 ;  /* 0x00000005090e7c24 */ /* 0x000fc8000f8e0a38 */
[----:B------:R-:W-:-:S05]  /*c8f0*/  IMAD.IADD R14, R14, 0x1, -R185 ;  /* 0x000000010e0e7824 */ /* 0x000fca00078e0ab9 */
[----:B------:R-:W-:Y:S02]  /*c900*/  VIMNMX R15, R15, R14, !PT ;  /* 0x0000000e0f0f7248 */ /* 0x000fe40007fe0100 */
[----:B------:R-:W-:-:S07]  /*c910*/  VIADDMNMX R8, R14, UR5, R8, PT ;  /* 0x000000050e087c46 */ /* 0x000fce000b800108 */
.L_x_3595:
[C---:B------:R-:W-:Y:S01]  /*c920*/  ISETP.GT.AND P3, PT, R15.reuse, 0x1, !P3 ;  /* 0x000000010f00780c */ /* 0x040fe20005f64270 */
[----:B------:R-:W-:Y:S01]  /*c930*/  ULDC UR6, c[0x0][0xa80] ;  /* 0x0002a00000067ab9 */ /* 0x000fe20000000800 */
[----:B------:R-:W-:Y:S01]  /*c940*/  ISETP.GT.AND P4, PT, R15, 0x8, !P4 ;  /* 0x000000080f00780c */ /* 0x000fe20006784270 */
[----:B------:R-:W-:Y:S01]  /*c950*/  IMAD.U32 R14, RZ, RZ, UR6 ;  /* 0x00000006ff0e7e24 */ /* 0x000fe2000f8e00ff */
[----:B------:R-:W-:Y:S01]  /*c960*/  BAR.SYNC.DEFER_BLOCKING 0xf, 0x100 ;  /* 0x03c4000000007b1d */ /* 0x000fe20000010000 */
[C---:B------:R-:W-:Y:S01]  /*c970*/  ISETP.LT.OR P3, PT, R8.reuse, 0x2, P3 ;  /* 0x000000020800780c */ /* 0x040fe20001f61670 */
[----:B------:R-:W-:Y:S01]  /*c980*/  UISETP.NE.AND UP0, UPT, UR48, URZ, UPT ;  /* 0x0000003f3000728c */ /* 0x000fe2000bf05270 */
[----:B------:R-:W-:Y:S01]  /*c990*/  ISETP.LT.OR P4, PT, R8, 0x9, P4 ;  /* 0x000000090800780c */ /* 0x000fe20002781670 */
[----:B------:R-:W-:Y:S01]  /*c9a0*/  @!P1 VIADD R0, R0, 0x38860 ;  /* 0x0003886000009836 */ /* 0x000fe20000000000 */
[----:B------:R-:W-:Y:S02]  /*c9b0*/  FSEL R27, R27, -INF , !P3 ;  /* 0xff8000001b1b7808 */ /* 0x000fe40005800000 */
[----:B------:R-:W-:-:S02]  /*c9c0*/  ISETP.NE.AND P3, PT, R25, RZ, PT ;  /* 0x000000ff1900720c */ /* 0x000fc40003f65270 */
[----:B------:R-:W-:Y:S02]  /*c9d0*/  FSEL R29, R30, -INF , !P4 ;  /* 0xff8000001e1d7808 */ /* 0x000fe40006000000 */
[----:B------:R-:W-:Y:S02]  /*c9e0*/  ISETP.GT.AND P3, PT, R15, 0x9, !P3 ;  /* 0x000000090f00780c */ /* 0x000fe40005f64270 */
[----:B------:R-:W-:Y:S02]  /*c9f0*/  ISETP.NE.AND P4, PT, R33, RZ, PT ;  /* 0x000000ff2100720c */ /* 0x000fe40003f85270 */
        /* <DEDUP_REMOVED lines=32> */
[----:B------:R-:W-:-:S02]  /*cc00*/  ISETP.NE.AND P6, PT, R20, RZ, PT ;  /* 0x000000ff1400720c */ /* 0x000fc40003fc5270 */
[C---:B------:R-:W-:Y:S02]  /*cc10*/  ISETP.GT.AND P3, PT, R15.reuse, 0x20, !P3 ;  /* 0x000000200f00780c */ /* 0x040fe40005f64270 */
[----:B------:R-:W-:Y:S02]  /*cc20*/  FMNMX.FTZ R9, R52, R9, !PT ;  /* 0x0000000934097209 */ /* 0x000fe40007810000 */
[----:B------:R-:W-:Y:S02]  /*cc30*/  ISETP.LT.OR P3, PT, R8, 0x21, P3 ;  /* 0x000000210800780c */ /* 0x000fe40001f61670 */
[----:B------:R-:W-:Y:S02]  /*cc40*/  ISETP.GT.AND P5, PT, R15, 0x38, !P5 ;  /* 0x000000380f00780c */ /* 0x000fe40006fa4270 */
[----:B------:R-:W-:Y:S02]  /*cc50*/  FSEL R41, R42, -INF , !P3 ;  /* 0xff8000002a297808 */ /* 0x000fe40005800000 */
[----:B------:R-:W-:-:S02]  /*cc60*/  ISETP.NE.AND P3, PT, R71, RZ, PT ;  /* 0x000000ff4700720c */ /* 0x000fc40003f65270 */
[----:B------:R-:W-:Y:S02]  /*cc70*/  ISETP.LT.OR P5, PT, R8, 0x39, P5 ;  /* 0x000000390800780c */ /* 0x000fe40002fa1670 */
[----:B------:R-:W-:Y:S02]  /*cc80*/  ISETP.GT.AND P3, PT, R15, 0x21, !P3 ;  /* 0x000000210f00780c */ /* 0x000fe40005f64270 */
[----:B------:R-:W-:Y:S02]  /*cc90*/  FSEL R53, R54, -INF , !P5 ;  /* 0xff80000036357808 */ /* 0x000fe40006800000 */
[----:B------:R-:W-:Y:S02]  /*cca0*/  ISETP.LT.OR P3, PT, R8, 0x22, P3 ;  /* 0x000000220800780c */ /* 0x000fe40001f61670 */
[----:B------:R-:W-:Y:S02]  /*ccb0*/  @!P1 PRMT R0, RZ, 0x654, R0 ;  /* 0x00000654ff009816 */ /* 0x000fe40000000000 */
[----:B------:R-:W-:-:S02]  /*ccc0*/  FSEL R43, R43, -INF , !P3 ;  /* 0xff8000002b2b7808 */ /* 0x000fc40005800000 */
[----:B------:R-:W-:-:S04]  /*ccd0*/  ISETP.NE.AND P3, PT, R73, RZ, PT ;  /* 0x000000ff4900720c */ /* 0x000fc80003f65270 */
        /* <DEDUP_REMOVED lines=9> */
[----:B------:R-:W-:Y:S02]  /*cd70*/  ISETP.NE.AND P6, PT, R24, RZ, PT ;  /* 0x000000ff1800720c */ /* 0x000fe40003fc5270 */
[----:B------:R-:W-:Y:S02]  /*cd80*/  FMNMX.FTZ R24, R60, R9, !PT ;  /* 0x000000093c187209 */ /* 0x000fe40007810000 */
[C---:B------:R-:W-:Y:S02]  /*cd90*/  ISETP.LT.OR P3, PT, R8.reuse, 0x1, P3 ;  /* 0x000000010800780c */ /* 0x040fe40001f61670 */
[----:B------:R-:W-:Y:S01]  /*cda0*/  ISETP.LT.OR P4, PT, R8, 0x32, P4 ;  /* 0x000000320800780c */ /* 0x000fe20002781670 */
[----:B------:R-:W0:Y:S01]  /*cdb0*/  SHFL.BFLY PT, R9, R24, 0x2, 0x1f ;  /* 0x0c401f0018097f89 */ /* 0x000e2200000e0000 */
[----:B------:R-:W-:-:S02]  /*cdc0*/  FSEL R25, R26, -INF , !P3 ;  /* 0xff8000001a197808 */ /* 0x000fc40005800000 */
[----:B------:R-:W-:Y:S02]  /*cdd0*/  ISETP.GT.AND P6, PT, R15, 0x39, !P6 ;  /* 0x000000390f00780c */ /* 0x000fe400077c4270 */
[----:B------:R-:W-:Y:S02]  /*cde0*/  FSEL R51, R51, -INF , !P4 ;  /* 0xff80000033337808 */ /* 0x000fe40006000000 */
[----:B------:R-:W-:-:S04]  /*cdf0*/  ISETP.LT.OR P6, PT, R8, 0x3a, P6 ;  /* 0x0000003a0800780c */ /* 0x000fc800037c1670 */
[----:B------:R-:W-:Y:S02]  /*ce00*/  FSEL R55, R55, -INF , !P6 ;  /* 0xff80000037377808 */ /* 0x000fe40007000000 */
[----:B0-----:R-:W-:-:S05]  /*ce10*/  FMNMX.FTZ R26, R24, R9, !PT ;  /* 0x00000009181a7209 */ /* 0x001fca0007810000 */
[----:B------:R-:W0:Y:S02]  /*ce20*/  SHFL.BFLY PT, R9, R26, 0x1, 0x1f ;  /* 0x0c201f001a097f89 */ /* 0x000e2400000e0000 */
[----:B0-----:R-:W-:-:S04]  /*ce30*/  FMNMX.FTZ R9, R26, R9, !PT ;  /* 0x000000091a097209 */ /* 0x001fc80007810000 */
[C---:B------:R-:W-:Y:S01]  /*ce40*/  FSETP.NEU.FTZ.AND P3, PT, R9.reuse, -INF , PT ;  /* 0xff8000000900780b */ /* 0x040fe20003f7d000 */
[----:B------:R-:W-:-:S05]  /*ce50*/  FMUL.FTZ R20, R9, R14 ;  /* 0x0000000e09147220 */ /* 0x000fca0000410000 */
[----:B------:R-:W-:Y:S02]  /*ce60*/  FSEL R59, R20, RZ, P3 ;  /* 0x000000ff143b7208 */ /* 0x000fe40001800000 */
[----:B------:R-:W-:Y:S02]  /*ce70*/  FMNMX.FTZ R20, R25, R27, !PT ;  /* 0x0000001b19147209 */ /* 0x000fe40007810000 */
[----:B------:R-:W-:Y:S01]  /*ce80*/  ISETP.NE.AND P3, PT, R75, RZ, PT ;  /* 0x000000ff4b00720c */ /* 0x000fe20003f65270 */
[--C-:B------:R-:W-:Y:S01]  /*ce90*/  FFMA.FTZ R24, R62, R14, -R59.reuse ;  /* 0x0000000e3e187223 */ /* 0x100fe2000001083b */
[----:B------:R-:W-:Y:S01]  /*cea0*/  FMNMX.FTZ R20, R29, R20, !PT ;  /* 0x000000141d147209 */ /* 0x000fe20007810000 */
[-CC-:B------:R-:W-:Y:S01]  /*ceb0*/  FFMA.FTZ R26, R66, R14.reuse, -R59.reuse ;  /* 0x0000000e421a7223 */ /* 0x180fe2000001083b */
[----:B------:R-:W-:Y:S01]  /*cec0*/  ISETP.GT.AND P3, PT, R15, 0x30, !P3 ;  /* 0x000000300f00780c */ /* 0x000fe20005f64270 */
[--C-:B------:R-:W-:Y:S01]  /*ced0*/  FFMA.FTZ R15, R28, R14, -R59.reuse ;  /* 0x0000000e1c0f7223 */ /* 0x100fe2000001083b */
[----:B------:R-:W-:Y:S01]  /*cee0*/  FMNMX.FTZ R20, R31, R20, !PT ;  /* 0x000000141f147209 */ /* 0x000fe20007810000 */
[----:B------:R0:W-:Y:S01]  /*cef0*/  MUFU.EX2 R61, R24 ;  /* 0x00000018003d7308 */ /* 0x0001e20000000800 */
[----:B------:R-:W-:Y:S01]  /*cf00*/  ISETP.LT.OR P3, PT, R8, 0x31, P3 ;  /* 0x000000310800780c */ /* 0x000fe20001f61670 */
[--C-:B------:R-:W-:Y:S01]  /*cf10*/  FFMA.FTZ R8, R64, R14, -R59.reuse ;  /* 0x0000000e40087223 */ /* 0x100fe2000001083b */
[----:B------:R-:W-:Y:S01]  /*cf20*/  FMNMX.FTZ R20, R33, R20, !PT ;  /* 0x0000001421147209 */ /* 0x000fe20007810000 */
[-CC-:B------:R-:W-:Y:S01]  /*cf30*/  FFMA.FTZ R28, R32, R14.reuse, -R59.reuse ;  /* 0x0000000e201c7223 */ /* 0x180fe2000001083b */
[----:B------:R-:W-:Y:S01]  /*cf40*/  FSEL R49, R50, -INF , !P3 ;  /* 0xff80000032317808 */ /* 0x000fe20005800000 */
[--C-:B------:R-:W-:Y:S01]  /*cf50*/  FFMA.FTZ R32, R70, R14, -R59.reuse ;  /* 0x0000000e46207223 */ /* 0x100fe2000001083b */
[----:B------:R-:W-:Y:S01]  /*cf60*/  FMNMX.FTZ R20, R35, R20, !PT ;  /* 0x0000001423147209 */ /* 0x000fe20007810000 */
[----:B------:R1:W-:Y:S01]  /*cf70*/  MUFU.EX2 R164, R15 ;  /* 0x0000000f00a47308 */ /* 0x0003e20000000800 */
[-CC-:B0-----:R-:W-:Y:S01]  /*cf80*/  FFMA.FTZ R24, R68, R14.reuse, -R59.reuse ;  /* 0x0000000e44187223 */ /* 0x181fe2000001083b */
[--C-:B------:R-:W-:Y:S01]  /*cf90*/  FFMA.FTZ R30, R36, R14, -R59.reuse ;  /* 0x0000000e241e7223 */ /* 0x100fe2000001083b */
[----:B------:R-:W-:Y:S01]  /*cfa0*/  FMNMX.FTZ R20, R37, R20, !PT ;  /* 0x0000001425147209 */ /* 0x000fe20007810000 */
[-CC-:B------:R-:W-:Y:S01]  /*cfb0*/  FFMA.FTZ R34, R40, R14.reuse, -R59.reuse ;  /* 0x0000000e28227223 */ /* 0x180fe2000001083b */
[-CC-:B------:R-:W-:Y:S01]  /*cfc0*/  FFMA.FTZ R170, R44, R14.reuse, -R59.reuse ;  /* 0x0000000e2caa7223 */ /* 0x180fe2000001083b */
[--C-:B------:R-:W-:Y:S01]  /*cfd0*/  FFMA.FTZ R171, R74, R14, -R59.reuse ;  /* 0x0000000e4aab7223 */ /* 0x100fe2000001083b */
[----:B------:R-:W-:Y:S01]  /*cfe0*/  FMNMX.FTZ R20, R39, R20, !PT ;  /* 0x0000001427147209 */ /* 0x000fe20007810000 */
[----:B------:R-:W-:Y:S01]  /*cff0*/  MUFU.EX2 R166, R8 ;  /* 0x0000000800a67308 */ /* 0x000fe20000000800 */
[-CC-:B------:R-:W-:Y:S01]  /*d000*/  FFMA.FTZ R172, R48, R14.reuse, -R59.reuse ;  /* 0x0000000e30ac7223 */ /* 0x180fe2000001083b */
[--C-:B------:R-:W-:Y:S01]  /*d010*/  FFMA.FTZ R173, R76, R14, -R59.reuse ;  /* 0x0000000e4cad7223 */ /* 0x100fe2000001083b */
[----:B------:R-:W-:Y:S01]  /*d020*/  FMNMX.FTZ R20, R41, R20, !PT ;  /* 0x0000001429147209 */ /* 0x000fe20007810000 */
[-CC-:B------:R-:W-:Y:S01]  /*d030*/  FFMA.FTZ R174, R52, R14.reuse, -R59.reuse ;  /* 0x0000000e34ae7223 */ /* 0x180fe2000001083b */
[----:B------:R-:W-:-:S02]  /*d040*/  FFMA.FTZ R175, R60, R14, -R59 ;  /* 0x0000000e3caf7223 */ /* 0x000fc4000001083b */
[----:B------:R-:W-:Y:S01]  /*d050*/  FMNMX.FTZ R20, R43, R20, !PT ;  /* 0x000000142b147209 */ /* 0x000fe20007810000 */
[----:B------:R-:W-:Y:S03]  /*d060*/  MUFU.EX2 R67, R32 ;  /* 0x0000002000437308 */ /* 0x000fe60000000800 */
[----:B------:R-:W-:-:S04]  /*d070*/  FMNMX.FTZ R20, R45, R20, !PT ;  /* 0x000000142d147209 */ /* 0x000fc80007810000 */
[----:B------:R-:W-:Y:S01]  /*d080*/  FMNMX.FTZ R20, R47, R20, !PT ;  /* 0x000000142f147209 */ /* 0x000fe20007810000 */
[----:B------:R-:W-:Y:S03]  /*d090*/  MUFU.EX2 R63, R26 ;  /* 0x0000001a003f7308 */ /* 0x000fe60000000800 */
[----:B------:R-:W-:-:S04]  /*d0a0*/  FMNMX.FTZ R20, R49, R20, !PT ;  /* 0x0000001431147209 */ /* 0x000fc80007810000 */
[----:B------:R-:W-:Y:S01]  /*d0b0*/  FMNMX.FTZ R20, R51, R20, !PT ;  /* 0x0000001433147209 */ /* 0x000fe20007810000 */
[----:B------:R-:W-:Y:S03]  /*d0c0*/  MUFU.EX2 R160, R28 ;  /* 0x0000001c00a07308 */ /* 0x000fe60000000800 */
[----:B------:R-:W-:-:S04]  /*d0d0*/  FMNMX.FTZ R20, R53, R20, !PT ;  /* 0x0000001435147209 */ /* 0x000fc80007810000 */
[----:B------:R-:W-:Y:S01]  /*d0e0*/  FMNMX.FTZ R20, R55, R20, !PT ;  /* 0x0000001437147209 */ /* 0x000fe20007810000 */
[----:B------:R0:W-:Y:S04]  /*d0f0*/  MUFU.EX2 R65, R24 ;  /* 0x0000001800417308 */ /* 0x0001e80000000800 */
[----:B-1----:R-:W1:Y:S04]  /*d100*/  SHFL.BFLY PT, R15, R20, 0x2, 0x1f ;  /* 0x0c401f00140f7f89 */ /* 0x002e6800000e0000 */
[----:B------:R-:W2:Y:S01]  /*d110*/  MUFU.EX2 R30, R30 ;  /* 0x0000001e001e7308 */ /* 0x000ea20000000800 */
[----:B0-----:R-:W-:-:S04]  /*d120*/  IMAD R24, R19, 0x1000, R193 ;  /* 0x0000100013187824 */ /* 0x001fc800078e02c1 */
[C---:B------:R-:W-:Y:S01]  /*d130*/  VIADD R26, R24.reuse, 0x80 ;  /* 0x00000080181a7836 */ /* 0x040fe20000000000 */
[C---:B------:R-:W-:Y:S01]  /*d140*/  R2UR UR6, R24.reuse ;  /* 0x00000000180672ca */ /* 0x040fe200000e0000 */
[C---:B------:R-:W-:Y:S01]  /*d150*/  VIADD R28, R24.reuse, 0x100 ;  /* 0x00000100181c7836 */ /* 0x040fe20000000000 */
[----:B------:R-:W-:Y:S01]  /*d160*/  MUFU.EX2 R34, R34 ;  /* 0x0000002200227308 */ /* 0x000fe20000000800 */
[----:B------:R-:W-:Y:S01]  /*d170*/  VIADD R24, R24, 0x180 ;  /* 0x0000018018187836 */ /* 0x000fe20000000000 */
[----:B------:R-:W-:Y:S02]  /*d180*/  R2UR UR10, R26 ;  /* 0x000000001a0a72ca */ /* 0x000fe400000e0000 */
[----:B------:R-:W-:Y:S02]  /*d190*/  R2UR UR14, R28 ;  /* 0x000000001c0e72ca */ /* 0x000fe400000e0000 */
[----:B------:R-:W-:Y:S02]  /*d1a0*/  R2UR UR18, R24 ;  /* 0x00000000181272ca */ /* 0x000fe400000e0000 */
[----:B------:R-:W-:Y:S01]  /*d1b0*/  MUFU.EX2 R170, R170 ;  /* 0x000000aa00aa7308 */ /* 0x000fe20000000800 */
[----:B--2---:R-:W-:-:S02]  /*d1c0*/  F2FP.BF16.F32.PACK_AB R162, R67, R30 ;  /* 0x0000001e43a2723e */ /* 0x004fc400000010ff */
[----:B-1----:R-:W-:Y:S01]  /*d1d0*/  FMNMX.FTZ R8, R20, R15, !PT ;  /* 0x0000000f14087209 */ /* 0x002fe20007810000 */
[----:B------:R-:W-:-:S04]  /*d1e0*/  FFMA.FTZ R15, R72, R14, -R59 ;  /* 0x0000000e480f7223 */ /* 0x000fc8000001083b */
[----:B------:R-:W0:Y:S01]  /*d1f0*/  MUFU.EX2 R171, R171 ;  /* 0x000000ab00ab7308 */ /* 0x000e220000000800 */
[----:B------:R-:W1:Y:S07]  /*d200*/  SHFL.BFLY PT, R57, R8, 0x1, 0x1f ;  /* 0x0c201f0008397f89 */ /* 0x000e6e00000e0000 */
[----:B------:R-:W2:Y:S08]  /*d210*/  MUFU.EX2 R15, R15 ;  /* 0x0000000f000f7308 */ /* 0x000eb00000000800 */
[----:B------:R-:W-:Y:S01]  /*d220*/  MUFU.EX2 R172, R172 ;  /* 0x000000ac00ac7308 */ /* 0x000fe20000000800 */
[----:B0-----:R-:W-:-:S07]  /*d230*/  F2FP.BF16.F32.PACK_AB R158, R171, R170 ;  /* 0x000000aaab9e723e */ /* 0x001fce00000010ff */
[----:B------:R-:W0:Y:S01]  /*d240*/  MUFU.EX2 R173, R173 ;  /* 0x000000ad00ad7308 */ /* 0x000e220000000800 */
[----:B-1----:R-:W-:Y:S02]  /*d250*/  FMNMX.FTZ R20, R8, R57, !PT ;  /* 0x0000003908147209 */ /* 0x002fe40007810000 */
[----:B--2---:R-:W-:Y:S02]  /*d260*/  F2FP.BF16.F32.PACK_AB R156, R15, R34 ;  /* 0x000000220f9c723e */ /* 0x004fe400000010ff */
[C---:B------:R-:W-:Y:S01]  /*d270*/  FSETP.NEU.FTZ.AND P3, PT, R20.reuse, -INF , PT ;  /* 0xff8000001400780b */ /* 0x040fe20003f7d000 */
[----:B------:R-:W-:Y:S02]  /*d280*/  FMUL.FTZ R8, R20, R14 ;  /* 0x0000000e14087220 */ /* 0x000fe40000410000 */
[----:B------:R-:W-:Y:S03]  /*d290*/  MUFU.EX2 R174, R174 ;  /* 0x000000ae00ae7308 */ /* 0x000fe60000000800 */
[----:B------:R-:W-:-:S02]  /*d2a0*/  FSEL R8, R8, RZ, P3 ;  /* 0x000000ff08087208 */ /* 0x000fc40001800000 */
[----:B------:R-:W-:-:S03]  /*d2b0*/  PLOP3.LUT P3, PT, PT, PT, UP0, 0x40, 0x0 ;  /* 0x000000000000781c */ /* 0x000fc60003f6e808 */
        /* <DEDUP_REMOVED lines=9> */
[-CC-:B------:R-:W-:Y:S01]  /*d350*/  FFMA.FTZ R177, R41, R14.reuse, -R8.reuse ;  /* 0x0000000e29b17223 */ /* 0x180fe20000010808 */
[-CC-:B------:R-:W-:Y:S01]  /*d360*/  FFMA.FTZ R178, R43, R14.reuse, -R8.reuse ;  /* 0x0000000e2bb27223 */ /* 0x180fe20000010808 */
[-CC-:B------:R-:W-:Y:S01]  /*d370*/  FFMA.FTZ R179, R45, R14.reuse, -R8.reuse ;  /* 0x0000000e2db37223 */ /* 0x180fe20000010808 */
[----:B------:R2:W3:Y:S01]  /*d380*/  MUFU.EX2 R32, R27 ;  /* 0x0000001b00207308 */ /* 0x0004e20000000800 */
[-CC-:B------:R-:W-:Y:S01]  /*d390*/  FFMA.FTZ R180, R47, R14.reuse, -R8.reuse ;  /* 0x0000000e2fb47223 */ /* 0x180fe20000010808 */
[-CC-:B------:R-:W-:Y:S01]  /*d3a0*/  FFMA.FTZ R181, R49, R14.reuse, -R8.reuse ;  /* 0x0000000e31b57223 */ /* 0x180fe20000010808 */
[-CC-:B------:R-:W-:Y:S01]  /*d3b0*/  FFMA.FTZ R182, R51, R14.reuse, -R8.reuse ;  /* 0x0000000e33b67223 */ /* 0x180fe20000010808 */
[-CC-:B------:R-:W-:Y:S01]  /*d3c0*/  FFMA.FTZ R183, R53, R14.reuse, -R8.reuse ;  /* 0x0000000e35b77223 */ /* 0x180fe20000010808 */
[----:B------:R-:W-:Y:S01]  /*d3d0*/  FFMA.FTZ R8, R55, R14, -R8 ;  /* 0x0000000e37087223 */ /* 0x000fe20000010808 */
[----:B-1----:R-:W-:Y:S01]  /*d3e0*/  IMAD.MOV.U32 R25, RZ, RZ, 0x40000040 ;  /* 0x40000040ff197424 */ /* 0x002fe200078e00ff */
[----:B0-----:R-:W-:Y:S01]  /*d3f0*/  F2FP.BF16.F32.PACK_AB R152, R173, R172 ;  /* 0x000000acad98723e */ /* 0x001fe200000010ff */
[----:B------:R0:W1:Y:S01]  /*d400*/  MUFU.EX2 R167, R29 ;  /* 0x0000001d00a77308 */ /* 0x0000620000000800 */
[----:B--2---:R-:W-:-:S02]  /*d410*/  IMAD.MOV.U32 R27, RZ, RZ, 0x40000040 ;  /* 0x40000040ff1b7424 */ /* 0x004fc400078e00ff */
[C---:B------:R-:W-:Y:S02]  /*d420*/  R2UR UR7, R25.reuse ;  /* 0x00000000190772ca */ /* 0x040fe400000e0000 */
[----:B------:R-:W-:Y:S02]  /*d430*/  R2UR UR19, R25 ;  /* 0x00000000191372ca */ /* 0x000fe400000e0000 */
[----:B------:R-:W-:Y:S01]  /*d440*/  R2UR UR11, R27 ;  /* 0x000000001b0b72ca */ /* 0x000fe200000e0000 */
[----:B------:R-:W2:Y:S01]  /*d450*/  MUFU.EX2 R36, R31 ;  /* 0x0000001f00247308 */ /* 0x000ea20000000800 */
[----:B0-----:R-:W-:Y:S01]  /*d460*/  FADD.FTZ R29, R164, R61 ;  /* 0x0000003da41d7221 */ /* 0x001fe20000010000 */
[----:B---3--:R-:W-:Y:S01]  /*d470*/  FADD.FTZ R26, R165, R32 ;  /* 0x00000020a51a7221 */ /* 0x008fe20000010000 */
[----:B------:R-:W-:Y:S02]  /*d480*/  F2FP.BF16.F32.PACK_AB R164, R61, R164 ;  /* 0x000000a43da4723e */ /* 0x000fe400000010ff */
[----:B------:R-:W-:Y:S01]  /*d490*/  FADD.FTZ R40, R166, R29 ;  /* 0x0000001da6287221 */ /* 0x000fe20000010000 */
[C---:B------:R-:W-:Y:S01]  /*d4a0*/  F2FP.BF16.F32.PACK_AB R166, R63.reuse, R166 ;  /* 0x000000a63fa6723e */ /* 0x040fe200000010ff */
[----:B------:R-:W-:Y:S01]  /*d4b0*/  IMAD.MOV.U32 R29, RZ, RZ, 0x40000040 ;  /* 0x40000040ff1d7424 */ /* 0x000fe200078e00ff */
[----:B------:R-:W0:Y:S01]  /*d4c0*/  MUFU.EX2 R33, R33 ;  /* 0x0000002100217308 */ /* 0x000e220000000800 */
[----:B------:R-:W-:Y:S01]  /*d4d0*/  FADD.FTZ R27, R63, R40 ;  /* 0x000000283f1b7221 */ /* 0x000fe20000010000 */
[----:B-1----:R-:W-:Y:S01]  /*d4e0*/  FADD.FTZ R25, R167, R26 ;  /* 0x0000001aa7197221 */ /* 0x002fe20000010000 */
[----:B------:R-:W-:-:S02]  /*d4f0*/  F2FP.BF16.F32.PACK_AB R165, R32, R165 ;  /* 0x000000a520a5723e */ /* 0x000fc400000010ff */
[----:B------:R-:W-:Y:S01]  /*d500*/  FADD.FTZ R28, R160, R27 ;  /* 0x0000001ba01c7221 */ /* 0x000fe20000010000 */
[C---:B------:R-:W-:Y:S02]  /*d510*/  F2FP.BF16.F32.PACK_AB R160, R65.reuse, R160 ;  /* 0x000000a041a0723e */ /* 0x040fe400000010ff */
[----:B------:R-:W1:Y:S01]  /*d520*/  MUFU.EX2 R38, R35 ;  /* 0x0000002300267308 */ /* 0x000e620000000800 */
[----:B------:R-:W-:Y:S01]  /*d530*/  FADD.FTZ R27, R65, R28 ;  /* 0x0000001c411b7221 */ /* 0x000fe20000010000 */
[C---:B--2---:R-:W-:Y:S01]  /*d540*/  FADD.FTZ R24, R36.reuse, R25 ;  /* 0x0000001924187221 */ /* 0x044fe20000010000 */
[----:B------:R-:W-:Y:S02]  /*d550*/  F2FP.BF16.F32.PACK_AB R167, R36, R167 ;  /* 0x000000a724a7723e */ /* 0x000fe400000010ff */
[----:B------:R-:W-:Y:S01]  /*d560*/  FADD.FTZ R26, R30, R27 ;  /* 0x0000001b1e1a7221 */ /* 0x000fe20000010000 */
[----:B------:R-:W-:Y:S02]  /*d570*/  R2UR UR15, R29 ;  /* 0x000000001d0f72ca */ /* 0x000fe400000e0000 */
[----:B------:R-:W2:Y:S01]  /*d580*/  MUFU.EX2 R37, R37 ;  /* 0x0000002500257308 */ /* 0x000ea20000000800 */
[----:B0-----:R-:W-:Y:S01]  /*d590*/  FADD.FTZ R25, R33, R24 ;  /* 0x0000001821197221 */ /* 0x001fe20000010000 */
[----:B------:R-:W-:Y:S01]  /*d5a0*/  FADD.FTZ R27, R67, R26 ;  /* 0x0000001a431b7221 */ /* 0x000fe20000010000 */
[----:B------:R-:W-:Y:S03]  /*d5b0*/  STSM.16.M88.4 [R198+0x36400], R164 ;  /* 0x036400a4c6007844 */ /* 0x000fe60000000200 */
[----:B------:R-:W-:-:S02]  /*d5c0*/  FADD.FTZ R200, R34, R27 ;  /* 0x0000001b22c87221 */ /* 0x000fc40000010000 */
[----:B------:R-:W0:Y:S01]  /*d5d0*/  MUFU.EX2 R176, R176 ;  /* 0x000000b000b07308 */ /* 0x000e220000000800 */
[C---:B-1----:R-:W-:Y:S01]  /*d5e0*/  F2FP.BF16.F32.PACK_AB R161, R38.reuse, R33 ;  /* 0x0000002126a1723e */ /* 0x042fe200000010ff */
[----:B------:R-:W-:Y:S01]  /*d5f0*/  FADD.FTZ R24, R38, R25 ;  /* 0x0000001926187221 */ /* 0x000fe20000010000 */
[----:B------:R-:W-:-:S04]  /*d600*/  FADD.FTZ R15, R15, R200 ;  /* 0x000000c80f0f7221 */ /* 0x000fc80000010000 */
[----:B------:R-:W-:Y:S01]  /*d610*/  FADD.FTZ R170, R170, R15 ;  /* 0x0000000faaaa7221 */ /* 0x000fe20000010000 */
[----:B------:R-:W-:Y:S01]  /*d620*/  MUFU.EX2 R177, R177 ;  /* 0x000000b100b17308 */ /* 0x000fe20000000800 */
[----:B--2---:R-:W-:Y:S02]  /*d630*/  FADD.FTZ R201, R37, R24 ;  /* 0x0000001825c97221 */ /* 0x004fe40000010000 */
[----:B------:R-:W-:-:S04]  /*d640*/  FADD.FTZ R171, R171, R170 ;  /* 0x000000aaabab7221 */ /* 0x000fc80000010000 */
[----:B------:R-:W-:Y:S01]  /*d650*/  FADD.FTZ R172, R172, R171 ;  /* 0x000000abacac7221 */ /* 0x000fe20000010000 */
[----:B------:R-:W1:Y:S01]  /*d660*/  MUFU.EX2 R178, R178 ;  /* 0x000000b200b27308 */ /* 0x000e620000000800 */
[C---:B0-----:R-:W-:Y:S01]  /*d670*/  F2FP.BF16.F32.PACK_AB R163, R176.reuse, R37 ;  /* 0x00000025b0a3723e */ /* 0x041fe200000010ff */
[----:B------:R-:W-:Y:S01]  /*d680*/  FADD.FTZ R176, R176, R201 ;  /* 0x000000c9b0b07221 */ /* 0x000fe20000010000 */
[----:B------:R-:W-:-:S03]  /*d690*/  FADD.FTZ R173, R173, R172 ;  /* 0x000000acadad7221 */ /* 0x000fc60000010000 */
[----:B------:R-:W-:Y:S02]  /*d6a0*/  STSM.16.M88.4 [R199], R160 ;  /* 0x000000a0c7007844 */ /* 0x000fe40000000200 */
[----:B------:R-:W-:Y:S08]  /*d6b0*/  MUFU.EX2 R179, R179 ;  /* 0x000000b300b37308 */ /* 0x000ff00000000800 */
[----:B------:R-:W0:Y:S01]  /*d6c0*/  MUFU.EX2 R180, R180 ;  /* 0x000000b400b47308 */ /* 0x000e220000000800 */
[----:B-1----:R-:W-:Y:S01]  /*d6d0*/  F2FP.BF16.F32.PACK_AB R157, R178, R177 ;  /* 0x000000b1b29d723e */ /* 0x002fe200000010ff */
[----:B------:R-:W-:-:S04]  /*d6e0*/  FADD.FTZ R177, R177, R176 ;  /* 0x000000b0b1b17221 */ /* 0x000fc80000010000 */
[----:B------:R-:W-:Y:S02]  /*d6f0*/  FADD.FTZ R178, R178, R177 ;  /* 0x000000b1b2b27221 */ /* 0x000fe40000010000 */
[----:B------:R-:W1:Y:S08]  /*d700*/  MUFU.EX2 R175, R175 ;  /* 0x000000af00af7308 */ /* 0x000e700000000800 */
[----:B------:R-:W-:Y:S01]  /*d710*/  MUFU.EX2 R181, R181 ;  /* 0x000000b500b57308 */ /* 0x000fe20000000800 */
[----:B0-----:R-:W-:Y:S01]  /*d720*/  F2FP.BF16.F32.PACK_AB R159, R180, R179 ;  /* 0x000000b3b49f723e */ /* 0x001fe200000010ff */
[----:B------:R-:W-:-:S04]  /*d730*/  FADD.FTZ R179, R179, R178 ;  /* 0x000000b2b3b37221 */ /* 0x000fc80000010000 */
[----:B------:R-:W-:Y:S01]  /*d740*/  STSM.16.M88.4 [R211], R156 ;  /* 0x0000009cd3007844 */ /* 0x000fe20000000200 */
[----:B------:R-:W-:Y:S01]  /*d750*/  FADD.FTZ R180, R180, R179 ;  /* 0x000000b3b4b47221 */ /* 0x000fe20000010000 */
[----:B------:R-:W0:Y:S01]  /*d760*/  MUFU.EX2 R182, R182 ;  /* 0x000000b600b67308 */ /* 0x000e220000000800 */
[----:B-1----:R-:W-:-:S07]  /*d770*/  F2FP.BF16.F32.PACK_AB R154, R175, R174 ;  /* 0x000000aeaf9a723e */ /* 0x002fce00000010ff */
[----:B------:R-:W-:Y:S08]  /*d780*/  MUFU.EX2 R183, R183 ;  /* 0x000000b700b77308 */ /* 0x000ff00000000800 */
[----:B------:R-:W1:Y:S01]  /*d790*/  MUFU.EX2 R8, R8 ;  /* 0x0000000800087308 */ /* 0x000e620000000800 */
[----:B0-----:R-:W-:Y:S01]  /*d7a0*/  F2FP.BF16.F32.PACK_AB R153, R182, R181 ;  /* 0x000000b5b699723e */ /* 0x001fe200000010ff */
[----:B------:R-:W-:-:S04]  /*d7b0*/  FADD.FTZ R181, R181, R180 ;  /* 0x000000b4b5b57221 */ /* 0x000fc80000010000 */
[----:B------:R-:W-:Y:S01]  /*d7c0*/  FADD.FTZ R182, R182, R181 ;  /* 0x000000b5b6b67221 */ /* 0x000fe20000010000 */
[----:B-1----:R-:W-:-:S03]  /*d7d0*/  F2FP.BF16.F32.PACK_AB R155, R8, R183 ;  /* 0x000000b7089b723e */ /* 0x002fc600000010ff */
[----:B------:R-:W-:Y:S02]  /*d7e0*/  FADD.FTZ R183, R183, R182 ;  /* 0x000000b6b7b77221 */ /* 0x000fe40000010000 */
[----:B------:R0:W-:Y:S01]  /*d7f0*/  STSM.16.M88.4 [R210], R152 ;  /* 0x00000098d2007844 */ /* 0x0001e20000000200 */
[----:B------:R-:W-:Y:S01]  /*d800*/  WARPGROUP.ARRIVE ;  /* 0x00000000000079c5 */ /* 0x000fe20000000000 */
[----:B------:R-:W-:-:S05]  /*d810*/  FADD.FTZ R8, R8, R183 ;  /* 0x000000b708087221 */ /* 0x000fca0000010000 */
[----:B------:R-:W-:Y:S03]  /*d820*/  HGMMA.64x256x16.F32.BF16 R24, R164, gdesc[UR4].tnspB, RZ, !UPT, gsb0 ;  /* 0x43e00004a4187df0 */ /* 0x000fe6000c0018ff */
[----:B------:R-:W-:Y:S02]  /*d830*/  WARPGROUP.DEPBAR.LE gsb0, 0x0 ;  /* 0x00008000000079c5 */ /* 0x000fe40000010000 */
[----:B------:R-:W-:-:S15]  /*d840*/  WARPGROUP.ARRIVE ;  /* 0x00000000000079c5 */ /* 0x000fde0000000000 */
[----:B------:R-:W-:-:S08]  /*d850*/  NOP ;  /* 0x0000000000007918 */ /* 0x000fd00000000000 */
[----:B------:R-:W-:Y:S03]  /*d860*/  HGMMA.64x256x16.F32.BF16 R24, R160, gdesc[UR8].tnspB, R24, gsb0 ;  /* 0x43e00008a0187df0 */ /* 0x000fe60008001818 */
        /* <DEDUP_REMOVED lines=9> */
[----:B0-----:R-:W0:Y:S01]  /*d900*/  @P2 LDC R152, c[0x0][0x44c] ;  /* 0x00011300ff982b82 */ /* 0x001e220000000800 */
[----:B------:R1:W-:Y:S06]  /*d910*/  MEMBAR.ALL.CTA ;  /* 0x0000000000007992 */ /* 0x0003ec0000008000 */
[----:B-1----:R-:W1:Y:S01]  /*d920*/  FENCE.VIEW.ASYNC.S ;  /* 0x00000000000073c6 */ /* 0x002e620000000000 */
[----:B------:R-:W2:Y:S01]  /*d930*/  @P2 LDC R154, c[0x0][0x450] ;  /* 0x00011400ff9a2b82 */ /* 0x000ea20000000800 */
[----:B0-----:R-:W-:-:S04]  /*d940*/  @P2 IMAD.HI.U32 R15, R195, R152, RZ ;  /* 0x00000098c30f2227 */ /* 0x001fc800078e00ff */
[----:B------:R-:W-:Y:S01]  /*d950*/  IMAD.MOV.U32 R152, RZ, RZ, R195 ;  /* 0x000000ffff987224 */ /* 0x000fe200078e00c3 */
[----:B--2---:R-:W-:Y:S01]  /*d960*/  @P2 SHF.R.U32.HI R152, RZ, R154, R15 ;  /* 0x0000009aff982219 */ /* 0x004fe2000001160f */
[----:B------:R-:W-:-:S04]  /*d970*/  VIADD R15, R168, 0xfffffffe ;  /* 0xfffffffea80f7836 */ /* 0x000fc80000000000 */
[----:B------:R-:W-:-:S04]  /*d980*/  IMAD.IADD R169, R169, 0x1, R152 ;  /* 0x00000001a9a97824 */ /* 0x000fc800078e0298 */
[----:B------:R-:W-:Y:S01]  /*d990*/  VIADD R152, R169, UR4 ;  /* 0x00000004a9987c36 */ /* 0x000fe20008000000 */
[----:B-1----:R-:W-:Y:S01]  /*d9a0*/  NOP ;  /* 0x0000000000007918 */ /* 0x002fe20000000000 */
[----:B------:R-:W-:Y:S06]  /*d9b0*/  BAR.ARV 0xe, 0x100 ;  /* 0x0384000000007b1d */ /* 0x000fec0000002000 */
[----:B------:R0:W-:Y:S02]  /*d9c0*/  @!P1 SYNCS.ARRIVE.TRANS64.RED.A1T0 RZ, [R0+URZ], RZ ;  /* 0x000000ff00ff99a7 */ /* 0x0001e4000810043f */
[----:B0-----:R-:W-:-:S04]  /*d9d0*/  FADD.FTZ R0, R174, R173 ;  /* 0x000000adae007221 */ /* 0x001fc80000010000 */
[----:B------:R-:W-:Y:S01]  /*d9e0*/  FADD.FTZ R0, R175, R0 ;  /* 0x00000000af007221 */ /* 0x000fe20000010000 */
        /* <DEDUP_REMOVED lines=13> */
.L_x_3601:
[----:B------:R-:W-:-:S06]  /*dac0*/  UISETP.NE.AND UP0, UPT, UR5, 0x1, UPT ;  /* 0x000000010500788c */ /* 0x000fcc000bf05270 */
[----:B------:R-:W-:-:S05]  /*dad0*/  PLOP3.LUT P3, PT, PT, PT, UP0, 0x80, 0x0 ;  /* 0x000000000000781c */ /* 0x000fca0003f6f008 */
[----:B------:R-:W-:-:S08]  /*dae0*/  @UP0 ULDC.64 UR6, c[0x0][0xae0] ;  /* 0x0002b80000060ab9 */ /* 0x000fd00000000a00 */
[----:B------:R-:W-:-:S05]  /*daf0*/  @P3 IMAD.HI.U32 R154, R153, UR6, RZ ;  /* 0x00000006999a3c27 */ /* 0x000fca000f8e00ff */
[----:B------:R-:W-:-:S07]  /*db00*/  @P3 SHF.R.U32.HI R153, RZ, UR7, R154 ;  /* 0x00000007ff993c19 */ /* 0x000fce000801169a */
.L_x_3602:
[----:B------:R-:W-:Y:S05]  /*db10*/  BSYNC B0 ;  /* 0x0000000000007941 */ /* 0x000fea0003800000 */
.L_x_3600:
[----:B------:R-:W-:-:S04]  /*db20*/  IMAD.U32 R154, RZ, RZ, UR5 ;  /* 0x00000005ff9a7e24 */ /* 0x000fc8000f8e00ff */
[----:B------:R-:W-:-:S05]  /*db30*/  IMAD R153, R153, R154, UR5 ;  /* 0x0000000599997e24 */ /* 0x000fca000f8e029a */
[----:B------:R-:W-:-:S07]  /*db40*/  VIMNMX R152, R152, R153, PT ;  /* 0x0000009998987248 */ /* 0x000fce0003fe0100 */
.L_x_3599:
        /* <DEDUP_REMOVED lines=8> */
[----:B------:R-:W-:Y:S01]  /*dbd0*/  SHF.R.S32.HI R208, RZ, 0x6, R153 ;  /* 0x00000006ffd07819 */ /* 0x000fe20000011499 */
[----:B------:R-:W-:Y:S01]  /*dbe0*/  ULDC UR40, c[0x0][0xa80] ;  /* 0x0002a00000287ab9 */ /* 0x000fe20000000800 */
[----:B------:R-:W-:Y:S01]  /*dbf0*/  ULDC UR46, c[0x0][0xad8] ;  /* 0x0002b600002e7ab9 */ /* 0x000fe20000000800 */
[----:B------:R-:W-:Y:S01]  /*dc00*/  ULDC UR44, c[0x0][0xad8] ;  /* 0x0002b600002c7ab9 */ /* 0x000fe20000000800 */
[----:B------:R-:W-:Y:S01]  /*dc10*/  VIMNMX R208, R215, R208, !PT ;  /* 0x000000d0d7d07248 */ /* 0x000fe20007fe0100 */
[----:B------:R-:W-:Y:S03]  /*dc20*/  BSSY B1, `(.L_x_3603) ;  /* 0x00003d8000017945 */ /* 0x000fe60003800000 */
[----:B------:R-:W-:-:S13]  /*dc30*/  ISETP.GE.AND P3, PT, R15, R208, PT ;  /* 0x000000d00f00720c */ /* 0x000fda0003f66270 */
[----:B------:R-:W-:Y:S05]  /*dc40*/  @!P3 BRA `(.L_x_3604) ;  /* 0x0000003c0054b947 */ /* 0x000fea0003800000 */
[----:B------:R-:W-:Y:S01]  /*dc50*/  BSSY B0, `(.L_x_3605) ;  /* 0x00003d0000007945 */ /* 0x000fe20003800000 */
.L_x_3624:
[----:B------:R-:W-:-:S05]  /*dc60*/  VIADD R200, R19, 0x1 ;  /* 0x0000000113c87836 */ /* 0x000fca0000000000 */
[----:B------:R-:W-:-:S04]  /*dc70*/  ISETP.NE.AND P3, PT, R200, 0x2, PT ;  /* 0x00000002c800780c */ /* 0x000fc80003f65270 */
[----:B------:R-:W-:Y:S02]  /*dc80*/  SEL R21, RZ, 0x1, P3 ;  /* 0x00000001ff157807 */ /* 0x000fe40001800000 */
[----:B------:R-:W-:Y:S02]  /*dc90*/  SEL R200, R200, RZ, P3 ;  /* 0x000000ffc8c87207 */ /* 0x000fe40001800000 */
[----:B------:R-:W-:Y:S01]  /*dca0*/  LOP3.LUT R22, R22, R21, RZ, 0x3c, !PT ;  /* 0x0000001516167212 */ /* 0x000fe200078e3cff */
[----:B--2---:R-:W-:Y:S06]  /*dcb0*/  @!P0 BRA `(.L_x_3606) ;  /* 0x0000000000048947 */ /* 0x004fec0003800000 */
[----:B------:R-:W-:Y:S01]  /*dcc0*/  BPT.TRAP 0x1 ;  /* 0x000000040000795c */ /* 0x000fe20000300000 */
.L_x_3606:
[----:B------:R-:W-:Y:S01]  /*dcd0*/  IMAD R201, R200, 0x8, R18 ;  /* 0x00000008c8c97824 */ /* 0x000fe200078e0212 */
[----:B------:R-:W-:-:S04]  /*dce0*/  SHF.L.U32 R14, R22, 0x1f, RZ ;  /* 0x0000001f160e7819 */ /* 0x000fc800000006ff */
[----:B------:R0:W1:Y:S01]  /*dcf0*/  SYNCS.PHASECHK.TRANS64.TRYWAIT P3, [R201+URZ+0x38830], R14 ;  /* 0x0388300ec90075a7 */ /* 0x000062000806017f */
[----:B------:R-:W-:Y:S05]  /*dd00*/  @!P0 BRA `(.L_x_3607) ;  /* 0x0000000000048947 */ /* 0x000fea0003800000 */
[----:B------:R-:W-:Y:S01]  /*dd10*/  BPT.TRAP 0x1 ;  /* 0x000000040000795c */ /* 0x000fe20000300000 */
.L_x_3607:
[----:B------:R-:W-:Y:S01]  /*dd20*/  BSSY B2, `(.L_x_3608) ;  /* 0x0000006000027945 */ /* 0x000fe20003800000 */
[----:B------:R-:W-:Y:S02]  /*dd30*/  IMAD R156, R200, 0x200, R191 ;  /* 0x00000200c89c7824 */ /* 0x000fe400078e02bf */
[----:B------:R-:W-:Y:S01]  /*dd40*/  IMAD.MOV.U32 R157, RZ, RZ, 0x40000040 ;  /* 0x40000040ff9d7424 */ /* 0x000fe200078e00ff */
[----:B-1----:R-:W-:Y:S06]  /*dd50*/  @P3 BRA `(.L_x_3609) ;  /* 0x0000000000083947 */ /* 0x002fec0003800000 */
[----:B------:R-:W1:Y:S02]  /*dd60*/  SYNCS.PHASECHK.TRANS64.TRYWAIT P3, [R201+URZ+0x38830], R14 ;  /* 0x0388300ec90075a7 */ /* 0x000e64000806017f */
[----:B-1----:R-:W-:Y:S05]  /*dd70*/  @!P3 BRA `(.L_x_3610) ;  /* 0x000001940098b947 */ /* 0x002fea0003800000 */
.L_x_3609:
[----:B------:R-:W-:Y:S05]  /*dd80*/  BSYNC B2 ;  /* 0x0000000000027941 */ /* 0x000fea0003800000 */
.L_x_3608:
        /* <DEDUP_REMOVED lines=36> */
.L_x_3611:
[----:B------:R2:W3:Y:S01]  /*dfd0*/  SYNCS.PHASECHK.TRANS64.TRYWAIT P3, [R201+URZ+0x38850], R14 ;  /* 0x0388500ec90075a7 */ /* 0x0004e2000806017f */
[----:B------:R-:W-:Y:S05]  /*dfe0*/  @!P0 BRA `(.L_x_3612) ;  /* 0x0000000000048947 */ /* 0x000fea0003800000 */
[----:B------:R-:W-:Y:S01]  /*dff0*/  BPT.TRAP 0x1 ;  /* 0x000000040000795c */ /* 0x000fe20000300000 */
.L_x_3612:
[----:B------:R-:W-:Y:S04]  /*e000*/  BSSY B2, `(.L_x_3613) ;  /* 0x0000004000027945 */ /* 0x000fe80003800000 */
[----:B---3--:R-:W-:Y:S05]  /*e010*/  @P3 BRA `(.L_x_3614) ;  /* 0x0000000000083947 */ /* 0x008fea0003800000 */
[----:B------:R-:W3:Y:S02]  /*e020*/  SYNCS.PHASECHK.TRANS64.TRYWAIT P3, [R201+URZ+0x38850], R14 ;  /* 0x0388500ec90075a7 */ /* 0x000ee4000806017f */
[----:B---3--:R-:W-:Y:S05]  /*e030*/  @!P3 BRA `(.L_x_3615) ;  /* 0x0000019000fcb947 */ /* 0x008fea0003800000 */
.L_x_3614:
[----:B------:R-:W-:Y:S05]  /*e040*/  BSYNC B2 ;  /* 0x0000000000027941 */ /* 0x000fea0003800000 */
.L_x_3613:
[----:B------:R-:W-:Y:S01]  /*e050*/  IMAD R202, R200, 0x1000, R192 ;  /* 0x00001000c8ca7824 */ /* 0x000fe200078e02c0 */
[----:B------:R-:W-:Y:S01]  /*e060*/  R2UR UR4, R2 ;  /* 0x00000000020472ca */ /* 0x000fe200000e0000 */
[----:B------:R-:W-:Y:S01]  /*e070*/  IMAD.MOV.U32 R203, RZ, RZ, 0x40000040 ;  /* 0x40000040ffcb7424 */ /* 0x000fe200078e00ff */
[----:B------:R-:W-:Y:S01]  /*e080*/  R2UR UR5, R3 ;  /* 0x00000000030572ca */ /* 0x000fe200000e0000 */
[----:B------:R-:W-:Y:S01]  /*e090*/  WARPGROUP.ARRIVE ;  /* 0x00000000000079c5 */ /* 0x000fe20000000000 */
[----:B------:R-:W-:Y:S01]  /*e0a0*/  R2UR UR6, R202 ;  /* 0x00000000ca0672ca */ /* 0x000fe200000e0000 */
[----:B------:R-:W-:Y:S01]  /*e0b0*/  VIADD R204, R2, 0x2 ;  /* 0x0000000202cc7836 */ /* 0x000fe20000000000 */
[----:B------:R-:W-:Y:S01]  /*e0c0*/  R2UR UR7, R203 ;  /* 0x00000000cb0772ca */ /* 0x000fe200000e0000 */
[----:B------:R-:W-:Y:S02]  /*e0d0*/  IMAD.MOV.U32 R205, RZ, RZ, 0x40000040 ;  /* 0x40000040ffcd7424 */ /* 0x000fe400078e00ff */
[----:B------:R-:W4:Y:S01]  /*e0e0*/  S2R R21, SR_TID.X ;  /* 0x0000000000157919 */ /* 0x000f220000002100 */
[----:B------:R-:W-:Y:S01]  /*e0f0*/  VIADD R206, R202, 0x800 ;  /* 0x00000800cace7836 */ /* 0x000fe20000000000 */
[----:B------:R-:W-:Y:S01]  /*e100*/  UISETP.NE.AND UP0, UPT, UR48, URZ, UPT ;  /* 0x0000003f3000728c */ /* 0x000fe2000bf05270 */
[----:B------:R-:W-:-:S07]  /*e110*/  VIADD R207, R2, 0x800 ;  /* 0x0000080002cf7836 */ /* 0x000fce0000000000 */
        /* <DEDUP_REMOVED lines=9> */
[----:B----4-:R-:W-:-:S05]  /*e1b0*/  SHF.R.U32.HI R21, RZ, 0x7, R21 ;  /* 0x00000007ff157819 */ /* 0x010fca0000011615 */
[----:B0123--:R0:W1:Y:S02]  /*e1c0*/  SHFL.IDX PT, R14, R21, RZ, 0x1f ;  /* 0x00001fff150e7589 */ /* 0x00f06400000e0000 */
[----:B0-----:R-:W-:Y:S01]  /*e1d0*/  IMAD.MOV.U32 R21, RZ, RZ, 0x4 ;  /* 0x00000004ff157424 */ /* 0x001fe200078e00ff */
        /* <DEDUP_REMOVED lines=189> */
[----:B------:R-:W-:Y:S02]  /*edb0*/  IMAD.MOV.U32 R205, RZ, RZ, 0x40000040 ;  /* 0x40000040ffcd7424 */ /* 0x000fe400078e00ff */
[----:B------:R-:W-:Y:S01]  /*edc0*/  IMAD.MOV.U32 R206, RZ, RZ, 0x28 ;  /* 0x00000028ffce7424 */ /* 0x000fe200078e00ff */
        /* <DEDUP_REMOVED lines=17> */
[----:B------:R-:W-:Y:S02]  /*eee0*/  VIADD R207, R202, 0xa00 ;  /* 0x00000a00cacf7836 */ /* 0x000fe40000000000 */
[----:B------:R-:W-:Y:S01]  /*eef0*/  IMAD.IADD R204, R206, 0x1, R14 ;  /* 0x00000001cecc7824 */ /* 0x000fe200078e020e */
[----:B------:R-:W-:-:S02]  /*ef00*/  WARPGROUP.DEPBAR.LE gsb0, 0x0 ;  /* 0x00008000000079c5 */ /* 0x000fc40000010000 */
[----:B------:R-:W-:-:S07]  /*ef10*/  WARPGROUP.ARRIVE ;  /* 0x00000000000079c5 */ /* 0x000fce0000000000 */
        /* <DEDUP_REMOVED lines=108> */
[----:B------:R-:W-:Y:S02]  /*f5e0*/  IMAD.MOV.U32 R205, RZ, RZ, 0x40000040 ;  /* 0x40000040ffcd7424 */ /* 0x000fe400078e00ff */
[----:B------:R-:W-:Y:S01]  /*f5f0*/  IMAD.IADD R14, R214, 0x1, R195 ;  /* 0x00000001d60e7824 */ /* 0x000fe200078e02c3 */
[----:B------:R-:W-:Y:S01]  /*f600*/  R2UR UR4, R204 ;  /* 0x00000000cc0472ca */ /* 0x000fe200000e0000 */
[----:B------:R-:W-:Y:S01]  /*f610*/  IMAD.IADD R204, R207, 0x1, R203 ;  /* 0x00000001cfcc7824 */ /* 0x000fe200078e02cb */
[----:B------:R-:W-:Y:S01]  /*f620*/  R2UR UR5, R205 ;  /* 0x00000000cd0572ca */ /* 0x000fe200000e0000 */
[----:B------:R-:W-:Y:S01]  /*f630*/  IMAD.MOV.U32 R205, RZ, RZ, 0x40000040 ;  /* 0x40000040ffcd7424 */ /* 0x000fe200078e00ff */
[----:B------:R-:W-:-:S02]  /*f640*/  WARPGROUP.DEPBAR.LE gsb0, 0x0 ;  /* 0x00008000000079c5 */ /* 0x000fc40000010000 */
[----:B------:R-:W-:-:S09]  /*f650*/  WARPGROUP.ARRIVE ;  /* 0x00000000000079c5 */ /* 0x000fd20000000000 */
[----:B------:R-:W-:Y:S01]  /*f660*/  HGMMA.64x64x16.F32.BF16 R152, gdesc[UR4], R152, gsb0 ;  /* 0x00e00000049879f0 */ /* 0x000fe20008001898 */
[----:B------:R-:W-:Y:S01]  /*f670*/  R2UR UR4, R204 ;  /* 0x00000000cc0472ca */ /* 0x000fe200000e0000 */
[--C-:B------:R-:W-:Y:S01]  /*f680*/  IMAD.IADD R204, R203, 0x1, R206.reuse ;  /* 0x00000001cbcc7824 */ /* 0x100fe200078e02ce */
[----:B------:R-:W-:Y:S01]  /*f690*/  R2UR UR5, R205 ;  /* 0x00000000cd0572ca */ /* 0x000fe200000e0000 */
[----:B------:R-:W-:Y:S01]  /*f6a0*/  IMAD.MOV.U32 R205, RZ, RZ, 0x40000040 ;  /* 0x40000040ffcd7424 */ /* 0x000fe200078e00ff */
[----:B------:R-:W0:Y:S01]  /*f6b0*/  @P2 LDC R203, c[0x0][0x44c] ;  /* 0x00011300ffcb2b82 */ /* 0x000e220000000800 */
[----:B------:R-:W-:Y:S01]  /*f6c0*/  IMAD.IADD R206, R21, 0x1, R206 ;  /* 0x0000000115ce7824 */ /* 0x000fe200078e02ce */
[----:B------:R-:W-:Y:S01]  /*f6d0*/  R2UR UR6, R204 ;  /* 0x00000000cc0672ca */ /* 0x000fe200000e0000 */
[----:B------:R-:W-:Y:S01]  /*f6e0*/  IMAD.IADD R204, R207, 0x1, R21 ;  /* 0x00000001cfcc7824 */ /* 0x000fe200078e0215 */
[----:B------:R-:W-:Y:S01]  /*f6f0*/  R2UR UR7, R205 ;  /* 0x00000000cd0772ca */ /* 0x000fe200000e0000 */
[----:B------:R-:W-:-:S02]  /*f700*/  IMAD.MOV.U32 R205, RZ, RZ, 0x40000040 ;  /* 0x40000040ffcd7424 */ /* 0x000fc400078e00ff */
[----:B------:R-:W-:Y:S01]  /*f710*/  IMAD.MOV.U32 R207, RZ, RZ, 0x40000040 ;  /* 0x40000040ffcf7424 */ /* 0x000fe200078e00ff */
[----:B------:R-:W1:Y:S01]  /*f720*/  @P2 LDC R21, c[0x0][0x450] ;  /* 0x00011400ff152b82 */ /* 0x000e620000000800 */
[----:B0-----:R-:W-:-:S05]  /*f730*/  @P2 IMAD.HI.U32 R203, R14, R203, RZ ;  /* 0x000000cb0ecb2227 */ /* 0x001fca00078e00ff */
[----:B-1----:R-:W-:Y:S01]  /*f740*/  @P2 SHF.R.U32.HI R14, RZ, R21, R203 ;  /* 0x00000015ff0e2219 */ /* 0x002fe200000116cb */
[----:B------:R-:W-:Y:S02]  /*f750*/  IMAD.MOV.U32 R203, RZ, RZ, 0x40 ;  /* 0x00000040ffcb7424 */ /* 0x000fe400078e00ff */
[----:B------:R-:W-:Y:S02]  /*f760*/  IMAD.MOV.U32 R21, RZ, RZ, 0x1000 ;  /* 0x00001000ff157424 */ /* 0x000fe400078e00ff */
[----:B------:R-:W0:Y:S01]  /*f770*/  SHFL.IDX PT, R230, R14, RZ, 0x1c1f ;  /* 0x001c1fff0ee67589 */ /* 0x000e2200000e0000 */
[----:B------:R-:W-:Y:S02]  /*f780*/  SEL R203, R203, 0x3e, P3 ;  /* 0x0000003ecbcb7807 */ /* 0x000fe40001800000 */
[----:B------:R-:W-:Y:S02]  /*f790*/  SEL R21, R21, 0xf80, P3 ;  /* 0x00000f8015157807 */ /* 0x000fe40001800000 */
[----:B------:R-:W-:-:S02]  /*f7a0*/  LOP3.LUT R203, R203, 0x6, RZ, 0xc0, !PT ;  /* 0x00000006cbcb7812 */ /* 0x000fc400078ec0ff */
[----:B------:R-:W-:Y:S02]  /*f7b0*/  LOP3.LUT R21, R21, 0x1e00, RZ, 0xc0, !PT ;  /* 0x00001e0015157812 */ /* 0x000fe400078ec0ff */
[----:B------:R-:W-:Y:S02]  /*f7c0*/  PLOP3.LUT P3, PT, PT, PT, UP0, 0x40, 0x0 ;  /* 0x000000000000781c */ /* 0x000fe40003f6e808 */
[----:B------:R-:W-:Y:S01]  /*f7d0*/  IADD3 R202, R203, R21, R202 ;  /* 0x00000015cbca7210 */ /* 0x000fe20007ffe0ca */
[----:B------:R-:W-:Y:S02]  /*f7e0*/  WARPGROUP.DEPBAR.LE gsb0, 0x0 ;  /* 0x00008000000079c5 */ /* 0x000fe40000010000 */
[----:B------:R-:W-:-:S06]  /*f7f0*/  WARPGROUP.ARRIVE ;  /* 0x00000000000079c5 */ /* 0x000fcc0000000000 */
[----:B------:R-:W-:Y:S01]  /*f800*/  HGMMA.64x64x16.F32.BF16 R152, gdesc[UR4], R152, gsb0 ;  /* 0x00e00000049879f0 */ /* 0x000fe20008001898 */
[----:B------:R-:W-:Y:S02]  /*f810*/  R2UR UR4, R204 ;  /* 0x00000000cc0472ca */ /* 0x000fe400000e0000 */
[----:B------:R-:W-:Y:S01]  /*f820*/  R2UR UR5, R205 ;  /* 0x00000000cd0572ca */ /* 0x000fe200000e0000 */
[----:B------:R-:W-:Y:S01]  /*f830*/  IMAD.MOV.U32 R205, RZ, RZ, 0x40000040 ;  /* 0x40000040ffcd7424 */ /* 0x000fe200078e00ff */
[----:B------:R-:W-:Y:S02]  /*f840*/  R2UR UR6, R206 ;  /* 0x00000000ce0672ca */ /* 0x000fe400000e0000 */
[----:B------:R-:W-:Y:S02]  /*f850*/  R2UR UR7, R207 ;  /* 0x00000000cf0772ca */ /* 0x000fe400000e0000 */
[----:B------:R-:W-:Y:S01]  /*f860*/  IADD3 R204, R203, R21, R2 ;  /* 0x00000015cbcc7210 */ /* 0x000fe20007ffe002 */
[----:B------:R-:W-:-:S02]  /*f870*/  IMAD.MOV.U32 R203, RZ, RZ, 0x40000040 ;  /* 0x40000040ffcb7424 */ /* 0x000fc400078e00ff */
[----:B------:R-:W-:-:S05]  /*f880*/  @!P1 VIADD R21, R201, 0x38840 ;  /* 0x00038840c9159836 */ /* 0x000fca0000000000 */
[----:B------:R-:W-:Y:S01]  /*f890*/  @!P1 PRMT R21, RZ, 0x654, R21 ;  /* 0x00000654ff159816 */ /* 0x000fe20000000015 */
[----:B------:R-:W-:Y:S02]  /*f8a0*/  WARPGROUP.DEPBAR.LE gsb0, 0x0 ;  /* 0x00008000000079c5 */ /* 0x000fe40000010000 */
[----:B------:R-:W-:-:S06]  /*f8b0*/  WARPGROUP.ARRIVE ;  /* 0x00000000000079c5 */ /* 0x000fcc0000000000 */
[----:B------:R-:W-:Y:S01]  /*f8c0*/  HGMMA.64x64x16.F32.BF16 R152, gdesc[UR4], R152, gsb0 ;  /* 0x00e00000049879f0 */ /* 0x000fe20008001898 */
[----:B------:R-:W-:Y:S01]  /*f8d0*/  R2UR UR4, R204 ;  /* 0x00000000cc0472ca */ /* 0x000fe200000e0000 */
[----:B------:R-:W-:Y:S01]  /*f8e0*/  IMAD.SHL.U32 R204, R15, 0x40, RZ ;  /* 0x000000400fcc7824 */ /* 0x000fe200078e00ff */
[----:B------:R-:W-:Y:S02]  /*f8f0*/  R2UR UR5, R205 ;  /* 0x00000000cd0572ca */ /* 0x000fe400000e0000 */
[----:B------:R-:W-:Y:S02]  /*f900*/  R2UR UR6, R202 ;  /* 0x00000000ca0672ca */ /* 0x000fe400000e0000 */
[----:B------:R-:W-:Y:S02]  /*f910*/  R2UR UR7, R203 ;  /* 0x00000000cb0772ca */ /* 0x000fe400000e0000 */
[----:B------:R-:W-:-:S04]  /*f920*/  IADD3 R207, -R185, 0x1, -R204 ;  /* 0x00000001b9cf7810 */ /* 0x000fc80007ffe9cc */
[----:B------:R-:W-:Y:S01]  /*f930*/  IADD3 R207, -R23, R207, R184 ;  /* 0x000000cf17cf7210 */ /* 0x000fe20007ffe1b8 */
[----:B------:R-:W-:Y:S02]  /*f940*/  WARPGROUP.DEPBAR.LE gsb0, 0x0 ;  /* 0x00008000000079c5 */ /* 0x000fe40000010000 */
[----:B------:R-:W-:-:S06]  /*f950*/  WARPGROUP.ARRIVE ;  /* 0x00000000000079c5 */ /* 0x000fcc0000000000 */
[----:B------:R-:W-:Y:S03]  /*f960*/  HGMMA.64x64x16.F32.BF16 R152, gdesc[UR4], R152, gsb0 ;  /* 0x00e00000049879f0 */ /* 0x000fe60008001898 */
[----:B------:R-:W-:Y:S02]  /*f970*/  WARPGROUP.DEPBAR.LE gsb0, 0x0 ;  /* 0x00008000000079c5 */ /* 0x000fe40000010000 */
[----:B------:R1:W-:Y:S02]  /*f980*/  @!P1 SYNCS.ARRIVE.TRANS64.RED.A1T0 RZ, [R21+URZ], RZ ;  /* 0x000000ff15ff99a7 */ /* 0x0003e4000810043f */
[----:B-1----:R-:W-:-:S05]  /*f990*/  IMAD.U32 R21, RZ, RZ, UR43 ;  /* 0x0000002bff157e24 */ /* 0x002fca000f8e00ff */
[----:B------:R-:W-:-:S05]  /*f9a0*/  LOP3.LUT R209, RZ, R21, RZ, 0x33, !PT ;  /* 0x00000015ffd17212 */ /* 0x000fca00078e33ff */
[----:B------:R-:W-:Y:S02]  /*f9b0*/  IMAD.IADD R209, R209, 0x1, R207 ;  /* 0x00000001d1d17824 */ /* 0x000fe400078e02cf */
[----:B------:R-:W-:Y:S02]  /*f9c0*/  VIADD R207, R207, UR46 ;  /* 0x0000002ecfcf7c36 */ /* 0x000fe40008000000 */
        /* <DEDUP_REMOVED lines=15> */
.L_x_3618:
[----:B------:R-:W-:-:S05]  /*fac0*/  IMAD.U32 R233, RZ, RZ, UR42 ;  /* 0x0000002affe97e24 */ /* 0x000fca000f8e00ff */
[----:B------:R-:W-:-:S13]  /*fad0*/  ISETP.NE.AND P3, PT, R233, 0x1, PT ;  /* 0x00000001e900780c */ /* 0x000fda0003f65270 */
[----:B------:R-:W0:Y:S02]  /*fae0*/  @P3 LDC.64 R202, c[0x0][0xae0] ;  /* 0x0002b800ffca3b82 */ /* 0x000e240000000a00 */
[----:B0-----:R-:W-:-:S05]  /*faf0*/  @P3 IMAD.HI.U32 R202, R230, R202, RZ ;  /* 0x000000cae6ca3227 */ /* 0x001fca00078e00ff */
[----:B------:R-:W-:-:S07]  /*fb00*/  @P3 SHF.R.U32.HI R230, RZ, R203, R202 ;  /* 0x000000cbffe63219 */ /* 0x000fce00000116ca */
.L_x_3619:
[----:B------:R-:W-:Y:S05]  /*fb10*/  BSYNC B2 ;  /* 0x0000000000027941 */ /* 0x000fea0003800000 */
.L_x_3617:
[----:B------:R-:W-:-:S04]  /*fb20*/  IMAD R230, R230, R233, -R204 ;  /* 0x000000e9e6e67224 */ /* 0x000fc800078e0acc */
[----:B------:R-:W-:-:S05]  /*fb30*/  IMAD.IADD R230, R230, 0x1, -R185 ;  /* 0x00000001e6e67824 */ /* 0x000fca00078e0ab9 */
[----:B------:R-:W-:Y:S02]  /*fb40*/  VIMNMX R205, R205, R230, !PT ;  /* 0x000000e6cdcd7248 */ /* 0x000fe40007fe0100 */
[----:B------:R-:W-:-:S07]  /*fb50*/  VIADDMNMX R206, R230, R233, R206, PT ;  /* 0x000000e9e6ce7246 */ /* 0x000fce00038001ce */
.L_x_3616:
[----:B------:R-:W-:Y:S01]  /*fb60*/  ISETP.GT.AND P3, PT, R15, -0x1, PT ;  /* 0xffffffff0f00780c */ /* 0x000fe20003f64270 */
[----:B------:R-:W0:Y:S01]  /*fb70*/  SHFL.IDX PT, R14, R14, 0x1, 0x1c1f ;  /* 0x003c1f000e0e7f89 */ /* 0x000e2200000e0000 */
[----:B------:R-:W-:Y:S02]  /*fb80*/  UISETP.NE.AND UP0, UPT, UR48, URZ, UPT ;  /* 0x0000003f3000728c */ /* 0x000fe4000bf05270 */
[C---:B------:R-:W-:Y:S02]  /*fb90*/  ISETP.GT.AND P4, PT, R205.reuse, RZ, P3 ;  /* 0x000000ffcd00720c */ /* 0x040fe40001f84270 */
[C---:B------:R-:W-:Y:S02]  /*fba0*/  ISETP.GT.AND P6, PT, R205.reuse, 0x8, P3 ;  /* 0x00000008cd00780c */ /* 0x040fe40001fc4270 */
[----:B------:R-:W-:Y:S02]  /*fbb0*/  ISETP.LT.OR P5, PT, R206, 0x1, P4 ;  /* 0x00000001ce00780c */ /* 0x000fe400027a1670 */
[----:B------:R-:W-:-:S02]  /*fbc0*/  ISETP.GT.AND P4, PT, R205, 0x1, P3 ;  /* 0x00000001cd00780c */ /* 0x000fc40001f84270 */
[----:B------:R-:W-:Y:S02]  /*fbd0*/  FSEL R202, R152, -INF , !P5 ;  /* 0xff80000098ca7808 */ /* 0x000fe40006800000 */
[C---:B------:R-:W-:Y:S02]  /*fbe0*/  ISETP.LT.OR P4, PT, R206.reuse, 0x2, P4 ;  /* 0x00000002ce00780c */ /* 0x040fe40002781670 */
[----:B------:R-:W-:Y:S02]  /*fbf0*/  ISETP.GT.AND P5, PT, R205, 0x9, P3 ;  /* 0x00000009cd00780c */ /* 0x000fe40001fa4270 */
[----:B------:R-:W-:Y:S02]  /*fc00*/  FSEL R203, R153, -INF , !P4 ;  /* 0xff80000099cb7808 */ /* 0x000fe40006000000 */
[----:B------:R-:W-:Y:S02]  /*fc10*/  ISETP.GT.AND P4, PT, R205, 0x10, P3 ;  /* 0x00000010cd00780c */ /* 0x000fe40001f84270 */
[----:B------:R-:W-:-:S02]  /*fc20*/  ISETP.LT.OR P6, PT, R206, 0x9, P6 ;  /* 0x00000009ce00780c */ /* 0x000fc400037c1670 */
[C---:B------:R-:W-:Y:S01]  /*fc30*/  ISETP.LT.OR P4, PT, R206.reuse, 0x11, P4 ;  /* 0x00000011ce00780c */ /* 0x040fe20002781670 */
[--C-:B0-----:R-:W-:Y:S01]  /*fc40*/  IMAD.IADD R207, R207, 0x1, R14.reuse ;  /* 0x00000001cfcf7824 */ /* 0x101fe200078e020e */
[----:B------:R-:W-:Y:S01]  /*fc50*/  ISETP.LT.OR P5, PT, R206, 0xa, P5 ;  /* 0x0000000ace00780c */ /* 0x000fe20002fa1670 */
[----:B------:R-:W-:Y:S01]  /*fc60*/  IMAD.IADD R209, R209, 0x1, R14 ;  /* 0x00000001d1d17824 */ /* 0x000fe200078e020e */
[----:B------:R-:W-:Y:S02]  /*fc70*/  FSEL R160, R160, -INF , !P4 ;  /* 0xff800000a0a07808 */ /* 0x000fe40006000000 */
[----:B------:R-:W-:Y:S02]  /*fc80*/  ISETP.GT.AND P4, PT, R205, 0x19, P3 ;  /* 0x00000019cd00780c */ /* 0x000fe40001f84270 */
[----:B------:R-:W-:Y:S02]  /*fc90*/  FSEL R156, R156, -INF , !P6 ;  /* 0xff8000009c9c7808 */ /* 0x000fe40007000000 */
[----:B------:R-:W-:-:S02]  /*fca0*/  ISETP.LT.OR P4, PT, R206, 0x1a, P4 ;  /* 0x0000001ace00780c */ /* 0x000fc40002781670 */
[----:B------:R-:W-:Y:S02]  /*fcb0*/  FSEL R157, R157, -INF , !P5 ;  /* 0xff8000009d9d7808 */ /* 0x000fe40006800000 */
[C---:B------:R-:W-:Y:S02]  /*fcc0*/  ISETP.GT.AND P6, PT, R205.reuse, 0x11, P3 ;  /* 0x00000011cd00780c */ /* 0x040fe40001fc4270 */
[----:B------:R-:W-:Y:S02]  /*fcd0*/  ISETP.GT.AND P5, PT, R205, 0x18, P3 ;  /* 0x00000018cd00780c */ /* 0x000fe40001fa4270 */
[----:B------:R-:W-:Y:S02]  /*fce0*/  FSEL R165, R165, -INF , !P4 ;  /* 0xff800000a5a57808 */ /* 0x000fe40006000000 */
[----:B------:R-:W-:Y:S02]  /*fcf0*/  ISETP.GT.AND P4, PT, R205, 0x28, P3 ;  /* 0x00000028cd00780c */ /* 0x000fe40001f84270 */
[----:B------:R-:W-:-:S02]  /*fd00*/  ISETP.LT.OR P6, PT, R206, 0x12, P6 ;  /* 0x00000012ce00780c */ /* 0x000fc400037c1670 */
[C---:B------:R-:W-:Y:S02]  /*fd10*/  ISETP.LT.OR P5, PT, R206.reuse, 0x19, P5 ;  /* 0x00000019ce00780c */ /* 0x040fe40002fa1670 */
[----:B------:R-:W-:Y:S02]  /*fd20*/  ISETP.LT.OR P4, PT, R206, 0x29, P4 ;  /* 0x00000029ce00780c */ /* 0x000fe40002781670 */
[----:B------:R-:W-:Y:S02]  /*fd30*/  FSEL R161, R161, -INF , !P6 ;  /* 0xff800000a1a17808 */ /* 0x000fe40007000000 */
[----:B------:R-:W-:Y:S02]  /*fd40*/  FSEL R164, R164, -INF , !P5 ;  /* 0xff800000a4a47808 */ /* 0x000fe40006800000 */
[C---:B------:R-:W-:Y:S02]  /*fd50*/  ISETP.GT.AND P6, PT, R205.reuse, 0x20, P3 ;  /* 0x00000020cd00780c */ /* 0x040fe40001fc4270 */
[----:B------:R-:W-:-:S02]  /*fd60*/  ISETP.GT.AND P5, PT, R205, 0x21, P3 ;  /* 0x00000021cd00780c */ /* 0x000fc40001fa4270 */
[----:B------:R-:W-:Y:S02]  /*fd70*/  FSEL R230, R172, -INF , !P4 ;  /* 0xff800000ace67808 */ /* 0x000fe40006000000 */
[----:B------:R-:W-:Y:S02]  /*fd80*/  ISETP.GT.AND P4, PT, R205, 0x31, P3 ;  /* 0x00000031cd00780c */ /* 0x000fe40001f84270 */
[C---:B------:R-:W-:Y:S02]  /*fd90*/  ISETP.LT.OR P6, PT, R206.reuse, 0x21, P6 ;  /* 0x00000021ce00780c */ /* 0x040fe400037c1670 */
[C---:B------:R-:W-:Y:S02]  /*fda0*/  ISETP.LT.OR P5, PT, R206.reuse, 0x22, P5 ;  /* 0x00000022ce00780c */ /* 0x040fe40002fa1670 */
[----:B------:R-:W-:Y:S02]  /*fdb0*/  ISETP.LT.OR P4, PT, R206, 0x32, P4 ;  /* 0x00000032ce00780c */ /* 0x000fe40002781670 */
[----:B------:R-:W-:-:S02]  /*fdc0*/  FSEL R168, R168, -INF , !P6 ;  /* 0xff800000a8a87808 */ /* 0x000fc40007000000 */
[----:B------:R-:W-:Y:S02]  /*fdd0*/  FSEL R169, R169, -INF , !P5 ;  /* 0xff800000a9a97808 */ /* 0x000fe40006800000 */
[C---:B------:R-:W-:Y:S02]  /*fde0*/  ISETP.GT.AND P6, PT, R205.reuse, 0x29, P3 ;  /* 0x00000029cd00780c */ /* 0x040fe40001fc4270 */
[----:B------:R-:W-:Y:S02]  /*fdf0*/  ISETP.GT.AND P5, PT, R205, 0x30, P3 ;  /* 0x00000030cd00780c */ /* 0x000fe40001fa4270 */
[----:B------:R-:W-:Y:S02]  /*fe00*/  FSEL R177, R177, -INF , !P4 ;  /* 0xff800000b1b17808 */ /* 0x000fe40006000000 */
[----:B------:R-:W-:Y:S02]  /*fe10*/  PLOP3.LUT P4, PT, PT, PT, UP0, 0x40, 0x0 ;  /* 0x000000000000781c */ /* 0x000fe40003f8e808 */
[----:B------:R-:W-:-:S02]  /*fe20*/  ISETP.LT.OR P6, PT, R206, 0x2a, P6 ;  /* 0x0000002ace00780c */ /* 0x000fc400037c1670 */
[----:B------:R-:W-:Y:S02]  /*fe30*/  ISETP.LT.OR P5, PT, R206, 0x31, P5 ;  /* 0x00000031ce00780c */ /* 0x000fe40002fa1670 */
[----:B------:R-:W-:Y:S02]  /*fe40*/  FSEL R173, R173, -INF , !P6 ;  /* 0xff800000adad7808 */ /* 0x000fe40007000000 */
[----:B------:R-:W-:Y:S02]  /*fe50*/  FSEL R176, R176, -INF , !P5 ;  /* 0xff800000b0b07808 */ /* 0x000fe40006800000 */
[C---:B------:R-:W-:Y:S02]  /*fe60*/  ISETP.GT.AND P6, PT, R205.reuse, 0x38, P3 ;  /* 0x00000038cd00780c */ /* 0x040fe40001fc4270 */
[----:B------:R-:W-:Y:S02]  /*fe70*/  ISETP.GT.AND P5, PT, R205, 0x39, P3 ;  /* 0x00000039cd00780c */ /* 0x000fe40001fa4270 */
[----:B------:R-:W-:-:S02]  /*fe80*/  ISETP.LT.OR P6, PT, R206, 0x39, P6 ;  /* 0x00000039ce00780c */ /* 0x000fc400037c1670 */
        /* <DEDUP_REMOVED lines=16> */
.L_x_3622:
[----:B------:R-:W-:-:S05]  /*ff90*/  IMAD.U32 R172, RZ, RZ, UR42 ;  /* 0x0000002affac7e24 */ /* 0x000fca000f8e00ff */
[----:B------:R-:W-:-:S13]  /*ffa0*/  ISETP.NE.AND P4, PT, R172, 0x1, PT ;  /* 0x00000001ac00780c */ /* 0x000fda0003f85270 */
[----:B------:R-:W0:Y:S02]  /*ffb0*/  @P4 LDC.64 R152, c[0x0][0xae0] ;  /* 0x0002b800ff984b82 */ /* 0x000e240000000a00 */
[----:B0-----:R-:W-:-:S05]  /*ffc0*/  @P4 IMAD.HI.U32 R152, R14, R152, RZ ;  /* 0x000000980e984227 */ /* 0x001fca00078e00ff */
[----:B------:R-:W-:-:S07]  /*ffd0*/  @P4 SHF.R.U32.HI R14, RZ, R153, R152 ;  /* 0x00000099ff0e4219 */ /* 0x000fce0000011698 */
.L_x_3623:
[----:B------:R-:W-:Y:S05]  /*ffe0*/  BSYNC B2 ;  /* 0x0000000000027941 */ /* 0x000fea0003800000 */
.L_x_3621:
[----:B------:R-:W-:-:S04]  /*fff0*/  IMAD R14, R14, R172, -R204 ;  /* 0x000000ac0e0e7224 */ /* 0x000fc800078e0acc */
[----:B------:R-:W-:-:S05]  /*10000*/  IMAD.IADD R14, R14, 0x1, -R185 ;  /* 0x000000010e0e7824 */ /* 0x000fca00078e0ab9 */
[----:B------:R-:W-:Y:S02]  /*10010*/  VIMNMX R209, R209, R14, !PT ;  /* 0x0000000ed1d17248 */ /* 0x000fe40007fe0100 */
[----:B------:R-:W-:-:S07]  /*10020*/  VIADDMNMX R207, R14, R172, R207, PT ;  /* 0x000000ac0ecf7246 */ /* 0x000fce00038001cf */
.L_x_3620:
[----:B------:R-:W-:Y:S01]  /*10030*/  FMNMX.FTZ R14, R202, R9, !PT ;  /* 0x00000009ca0e7209 */ /* 0x000fe20007810000 */
[----:B------:R-:W-:Y:S01]  /*10040*/  @!P1 VIADD R201, R201, 0x38860 ;  /* 0x00038860c9c99836 */ /* 0x000fe20000000000 */
        /* <DEDUP_REMOVED lines=32> */
[----:B------:R-:W0:Y:S01]  /*10250*/  SHFL.BFLY PT, R152, R14, 0x2, 0x1f ;  /* 0x0c401f000e987f89 */ /* 0x000e2200000e0000 */
[C---:B------:R-:W-:Y:S02]  /*10260*/  ISETP.LT.OR P5, PT, R207.reuse, 0x11, P5 ;  /* 0x00000011cf00780c */ /* 0x040fe40002fa1670 */
[----:B------:R-:W-:Y:S02]  /*10270*/  ISETP.LT.OR P6, PT, R207, 0x39, P6 ;  /* 0x00000039cf00780c */ /* 0x000fe400037c1670 */
[----:B------:R-:W-:-:S02]  /*10280*/  FSEL R162, R162, -INF , !P5 ;  /* 0xff800000a2a27808 */ /* 0x000fc40006800000 */
[----:B------:R-:W-:Y:S02]  /*10290*/  ISETP.GT.AND P5, PT, R209, 0x19, P3 ;  /* 0x00000019d100780c */ /* 0x000fe40001fa4270 */
[----:B------:R-:W-:Y:S02]  /*102a0*/  FSEL R182, R182, -INF , !P6 ;  /* 0xff800000b6b67808 */ /* 0x000fe40007000000 */
[----:B------:R-:W-:Y:S02]  /*102b0*/  ISETP.LT.OR P5, PT, R207, 0x1a, P5 ;  /* 0x0000001acf00780c */ /* 0x000fe40002fa1670 */
[----:B------:R-:W-:Y:S02]  /*102c0*/  @!P1 PRMT R201, RZ, 0x654, R201 ;  /* 0x00000654ffc99816 */ /* 0x000fe400000000c9 */
[----:B------:R-:W-:Y:S02]  /*102d0*/  FSEL R167, R167, -INF , !P5 ;  /* 0xff800000a7a77808 */ /* 0x000fe40006800000 */
[----:B------:R-:W-:-:S04]  /*102e0*/  ISETP.GT.AND P5, PT, R209, 0x28, P3 ;  /* 0x00000028d100780c */ /* 0x000fc80001fa4270 */
[----:B------:R-:W-:Y:S02]  /*102f0*/  ISETP.LT.OR P5, PT, R207, 0x29, P5 ;  /* 0x00000029cf00780c */ /* 0x000fe40002fa1670 */
[----:B0-----:R-:W-:Y:S01]  /*10300*/  FMNMX.FTZ R152, R14, R152, !PT ;  /* 0x000000980e987209 */ /* 0x001fe20007810000 */
[----:B------:R-:W-:Y:S01]  /*10310*/  IMAD.U32 R14, RZ, RZ, UR41 ;  /* 0x00000029ff0e7e24 */ /* 0x000fe2000f8e00ff */
[----:B------:R-:W-:Y:S02]  /*10320*/  FSEL R174, R174, -INF , !P5 ;  /* 0xff800000aeae7808 */ /* 0x000fe40006800000 */
[----:B------:R-:W-:Y:S01]  /*10330*/  ISETP.GT.AND P5, PT, R209, 0x30, P3 ;  /* 0x00000030d100780c */ /* 0x000fe20001fa4270 */
[----:B------:R-:W0:Y:S03]  /*10340*/  SHFL.BFLY PT, R172, R152, 0x1, 0x1f ;  /* 0x0c201f0098ac7f89 */ /* 0x000e2600000e0000 */
[----:B------:R-:W-:-:S04]  /*10350*/  ISETP.LT.OR P5, PT, R207, 0x31, P5 ;  /* 0x00000031cf00780c */ /* 0x000fc80002fa1670 */
[----:B------:R-:W-:Y:S02]  /*10360*/  FSEL R178, R178, -INF , !P5 ;  /* 0xff800000b2b27808 */ /* 0x000fe40006800000 */
[----:B0-----:R-:W-:-:S04]  /*10370*/  FMNMX.FTZ R172, R152, R172, !PT ;  /* 0x000000ac98ac7209 */ /* 0x001fc80007810000 */
        /* <DEDUP_REMOVED lines=35> */
[----:B------:R-:W0:Y:S01]  /*105b0*/  MUFU.EX2 R9, R9 ;  /* 0x0000000900097308 */ /* 0x000e220000000800 */
[----:B------:R-:W-:Y:S02]  /*105c0*/  ISETP.LT.OR P4, PT, R207, 0x2a, P4 ;  /* 0x0000002acf00780c */ /* 0x000fe40002781670 */
[----:B------:R-:W-:Y:S02]  /*105d0*/  FMNMX.FTZ R170, R158, R170, !PT ;  /* 0x000000aa9eaa7209 */ /* 0x000fe40007810000 */
[----:B------:R-:W-:-:S02]  /*105e0*/  FSEL R175, R175, -INF , !P4 ;  /* 0xff800000afaf7808 */ /* 0x000fc40006000000 */
[----:B------:R-:W-:Y:S01]  /*105f0*/  FMNMX.FTZ R170, R159, R170, !PT ;  /* 0x000000aa9faa7209 */ /* 0x000fe20007810000 */
[----:B------:R-:W1:Y:S01]  /*10600*/  MUFU.EX2 R152, R203 ;  /* 0x000000cb00987308 */ /* 0x000e620000000800 */
[----:B------:R-:W-:Y:S02]  /*10610*/  ISETP.GT.AND P4, PT, R209, 0x31, P3 ;  /* 0x00000031d100780c */ /* 0x000fe40001f84270 */
[----:B------:R-:W-:Y:S02]  /*10620*/  FMNMX.FTZ R170, R162, R170, !PT ;  /* 0x000000aaa2aa7209 */ /* 0x000fe40007810000 */
[----:B------:R-:W-:Y:S02]  /*10630*/  ISETP.LT.OR P4, PT, R207, 0x32, P4 ;  /* 0x00000032cf00780c */ /* 0x000fe40002781670 */
[----:B------:R-:W-:Y:S01]  /*10640*/  FMNMX.FTZ R170, R163, R170, !PT ;  /* 0x000000aaa3aa7209 */ /* 0x000fe20007810000 */
[----:B------:R-:W2:Y:S01]  /*10650*/  MUFU.EX2 R156, R156 ;  /* 0x0000009c009c7308 */ /* 0x000ea20000000800 */
[----:B------:R-:W-:Y:S01]  /*10660*/  ISETP.GT.AND P3, PT, R209, 0x39, P3 ;  /* 0x00000039d100780c */ /* 0x000fe20001f64270 */
[----:B0-----:R-:W-:Y:S01]  /*10670*/  FFMA.FTZ R0, R9, R0, R202 ;  /* 0x0000000009007223 */ /* 0x001fe200000100ca */
[----:B------:R-:W-:Y:S01]  /*10680*/  FMNMX.FTZ R170, R166, R170, !PT ;  /* 0x000000aaa6aa7209 */ /* 0x000fe20007810000 */
[-C--:B------:R-:W-:Y:S01]  /*10690*/  FMUL.FTZ R24, R24, R9.reuse ;  /* 0x0000000918187220 */ /* 0x080fe20000410000 */
[----:B------:R-:W-:Y:S01]  /*106a0*/  FSEL R179, R179, -INF , !P4 ;  /* 0xff800000b3b37808 */ /* 0x000fe20006000000 */
[-C--:B------:R-:W-:Y:S01]  /*106b0*/  FMUL.FTZ R25, R25, R9.reuse ;  /* 0x0000000919197220 */ /* 0x080fe20000410000 */
[----:B------:R-:W-:Y:S01]  /*106c0*/  FMNMX.FTZ R170, R167, R170, !PT ;  /* 0x000000aaa7aa7209 */ /* 0x000fe20007810000 */
[----:B------:R-:W0:Y:S01]  /*106d0*/  MUFU.EX2 R157, R157 ;  /* 0x0000009d009d7308 */ /* 0x000e220000000800 */
[----:B------:R-:W-:Y:S01]  /*106e0*/  ISETP.LT.OR P3, PT, R207, 0x3a, P3 ;  /* 0x0000003acf00780c */ /* 0x000fe20001f61670 */
[----:B-1----:R-:W-:Y:S01]  /*106f0*/  FADD.FTZ R0, R152, R0 ;  /* 0x0000000098007221 */ /* 0x002fe20000010000 */
[----:B------:R-:W-:Y:S01]  /*10700*/  FMNMX.FTZ R170, R153, R170, !PT ;  /* 0x000000aa99aa7209 */ /* 0x000fe20007810000 */
[-C--:B------:R-:W-:Y:S01]  /*10710*/  FMUL.FTZ R28, R28, R9.reuse ;  /* 0x000000091c1c7220 */ /* 0x080fe20000410000 */
[----:B------:R-:W-:Y:S01]  /*10720*/  FSEL R183, R183, -INF , !P3 ;  /* 0xff800000b7b77808 */ /* 0x000fe20005800000 */
[-C--:B------:R-:W-:Y:S01]  /*10730*/  FMUL.FTZ R29, R29, R9.reuse ;  /* 0x000000091d1d7220 */ /* 0x080fe20000410000 */
[----:B------:R-:W-:Y:S01]  /*10740*/  FMNMX.FTZ R170, R171, R170, !PT ;  /* 0x000000aaabaa7209 */ /* 0x000fe20007810000 */
[----:B------:R-:W1:Y:S01]  /*10750*/  MUFU.EX2 R160, R160 ;  /* 0x000000a000a07308 */ /* 0x000e620000000800 */
[----:B------:R-:W-:Y:S01]  /*10760*/  F2FP.BF16.F32.PACK_AB R152, R152, R202 ;  /* 0x000000ca9898723e */ /* 0x000fe200000010ff */
[----:B--2---:R-:W-:Y:S01]  /*10770*/  FADD.FTZ R0, R156, R0 ;  /* 0x000000009c007221 */ /* 0x004fe20000010000 */
[----:B------:R-:W-:Y:S01]  /*10780*/  FMNMX.FTZ R170, R174, R170, !PT ;  /* 0x000000aaaeaa7209 */ /* 0x000fe20007810000 */
[-C--:B------:R-:W-:Y:S01]  /*10790*/  FMUL.FTZ R32, R32, R9.reuse ;  /* 0x0000000920207220 */ /* 0x080fe20000410000 */
[-C--:B------:R-:W-:Y:S01]  /*107a0*/  FMUL.FTZ R33, R33, R9.reuse ;  /* 0x0000000921217220 */ /* 0x080fe20000410000 */
[-C--:B------:R-:W-:Y:S01]  /*107b0*/  FMUL.FTZ R36, R36, R9.reuse ;  /* 0x0000000924247220 */ /* 0x080fe20000410000 */
[----:B------:R-:W-:Y:S01]  /*107c0*/  FMNMX.FTZ R170, R175, R170, !PT ;  /* 0x000000aaafaa7209 */ /* 0x000fe20007810000 */
[----:B------:R-:W2:Y:S01]  /*107d0*/  MUFU.EX2 R161, R161 ;  /* 0x000000a100a17308 */ /* 0x000ea20000000800 */
[----:B0-----:R-:W-:Y:S01]  /*107e0*/  FADD.FTZ R0, R157, R0 ;  /* 0x000000009d007221 */ /* 0x001fe20000010000 */
[-C--:B------:R-:W-:Y:S01]  /*107f0*/  FMUL.FTZ R37, R37, R9.reuse ;  /* 0x0000000925257220 */ /* 0x080fe20000410000 */
[----:B------:R-:W-:Y:S01]  /*10800*/  FMNMX.FTZ R170, R178, R170, !PT ;  /* 0x000000aab2aa7209 */ /* 0x000fe20007810000 */
[-C--:B------:R-:W-:Y:S01]  /*10810*/  FMUL.FTZ R40, R40, R9.reuse ;  /* 0x0000000928287220 */ /* 0x080fe20000410000 */
[-C--:B------:R-:W-:Y:S01]  /*10820*/  FMUL.FTZ R41, R41, R9.reuse ;  /* 0x0000000929297220 */ /* 0x080fe20000410000 */
[-C--:B------:R-:W-:Y:S01]  /*10830*/  FMUL.FTZ R44, R44, R9.reuse ;  /* 0x000000092c2c7220 */ /* 0x080fe20000410000 */
[----:B------:R-:W-:Y:S01]  /*10840*/  FMNMX.FTZ R170, R179, R170, !PT ;  /* 0x000000aab3aa7209 */ /* 0x000fe20007810000 */
[----:B------:R-:W0:Y:S01]  /*10850*/  MUFU.EX2 R164, R164 ;  /* 0x000000a400a47308 */ /* 0x000e220000000800 */
[----:B-1----:R-:W-:Y:S01]  /*10860*/  FADD.FTZ R0, R160, R0 ;  /* 0x00000000a0007221 */ /* 0x002fe20000010000 */
[-C--:B------:R-:W-:Y:S01]  /*10870*/  FMUL.FTZ R45, R45, R9.reuse ;  /* 0x000000092d2d7220 */ /* 0x080fe20000410000 */
[----:B------:R-:W-:Y:S01]  /*10880*/  FMNMX.FTZ R170, R182, R170, !PT ;  /* 0x000000aab6aa7209 */ /* 0x000fe20007810000 */
[-C--:B------:R-:W-:Y:S01]  /*10890*/  FMUL.FTZ R48, R48, R9.reuse ;  /* 0x0000000930307220 */ /* 0x080fe20000410000 */
[-C--:B------:R-:W-:Y:S01]  /*108a0*/  FMUL.FTZ R49, R49, R9.reuse ;  /* 0x0000000931317220 */ /* 0x080fe20000410000 */
[-C--:B------:R-:W-:Y:S01]  /*108b0*/  FMUL.FTZ R52, R52, R9.reuse ;  /* 0x0000000934347220 */ /* 0x080fe20000410000 */
[----:B------:R-:W-:Y:S01]  /*108c0*/  FMNMX.FTZ R170, R183, R170, !PT ;  /* 0x000000aab7aa7209 */ /* 0x000fe20007810000 */
[----:B------:R-:W1:Y:S01]  /*108d0*/  MUFU.EX2 R165, R165 ;  /* 0x000000a500a57308 */ /* 0x000e620000000800 */
[----:B--2---:R-:W-:Y:S01]  /*108e0*/  FADD.FTZ R0, R161, R0 ;  /* 0x00000000a1007221 */ /* 0x004fe20000010000 */
[-C--:B------:R-:W-:Y:S01]  /*108f0*/  FMUL.FTZ R53, R53, R9.reuse ;  /* 0x0000000935357220 */ /* 0x080fe20000410000 */
[-C--:B------:R-:W-:Y:S01]  /*10900*/  FMUL.FTZ R56, R56, R9.reuse ;  /* 0x0000000938387220 */ /* 0x080fe20000410000 */
[----:B------:R-:W2:Y:S01]  /*10910*/  SHFL.BFLY PT, R202, R170, 0x2, 0x1f ;  /* 0x0c401f00aaca7f89 */ /* 0x000ea200000e0000 */
[-C--:B------:R-:W-:Y:S01]  /*10920*/  FMUL.FTZ R57, R57, R9.reuse ;  /* 0x0000000939397220 */ /* 0x080fe20000410000 */
[-C--:B------:R-:W-:Y:S01]  /*10930*/  FMUL.FTZ R60, R60, R9.reuse ;  /* 0x000000093c3c7220 */ /* 0x080fe20000410000 */
[-C--:B------:R-:W-:Y:S01]  /*10940*/  FMUL.FTZ R61, R61, R9.reuse ;  /* 0x000000093d3d7220 */ /* 0x080fe20000410000 */
[----:B------:R3:W-:Y:S01]  /*10950*/  MUFU.EX2 R203, R169 ;  /* 0x000000a900cb7308 */ /* 0x0007e20000000800 */
[----:B0-----:R-:W-:Y:S01]  /*10960*/  FADD.FTZ R0, R164, R0 ;  /* 0x00000000a4007221 */ /* 0x001fe20000010000 */
[-C--:B------:R-:W-:Y:S01]  /*10970*/  FMUL.FTZ R64, R64, R9.reuse ;  /* 0x0000000940407220 */ /* 0x080fe20000410000 */
[-C--:B------:R-:W-:Y:S01]  /*10980*/  FMUL.FTZ R65, R65, R9.reuse ;  /* 0x0000000941417220 */ /* 0x080fe20000410000 */
[-C--:B------:R-:W-:Y:S01]  /*10990*/  FMUL.FTZ R68, R68, R9.reuse ;  /* 0x0000000944447220 */ /* 0x080fe20000410000 */
[-C--:B------:R-:W-:Y:S01]  /*109a0*/  FMUL.FTZ R69, R69, R9.reuse ;  /* 0x0000000945457220 */ /* 0x080fe20000410000 */
[-C--:B------:R-:W-:Y:S01]  /*109b0*/  FMUL.FTZ R72, R72, R9.reuse ;  /* 0x0000000948487220 */ /* 0x080fe20000410000 */
[----:B------:R-:W-:Y:S01]  /*109c0*/  FMUL.FTZ R73, R73, R9 ;  /* 0x0000000949497220 */ /* 0x000fe20000410000 */
[----:B------:R-:W-:Y:S01]  /*109d0*/  MUFU.EX2 R230, R230 ;  /* 0x000000e600e67308 */ /* 0x000fe20000000800 */
[----:B-1----:R-:W-:Y:S01]  /*109e0*/  FADD.FTZ R0, R165, R0 ;  /* 0x00000000a5007221 */ /* 0x002fe20000010000 */
[----:B---3--:R-:W-:-:S02]  /*109f0*/  IMAD.MOV.U32 R169, RZ, RZ, 0x40000040 ;  /* 0x40000040ffa97424 */ /* 0x008fc400078e00ff */
[-C--:B------:R-:W-:Y:S01]  /*10a00*/  FMUL.FTZ R76, R76, R9.reuse ;  /* 0x000000094c4c7220 */ /* 0x080fe20000410000 */
[-C--:B------:R-:W-:Y:S01]  /*10a10*/  FMUL.FTZ R77, R77, R9.reuse ;  /* 0x000000094d4d7220 */ /* 0x080fe20000410000 */
[-C--:B------:R-:W-:Y:S01]  /*10a20*/  FMUL.FTZ R80, R80, R9.reuse ;  /* 0x0000000950507220 */ /* 0x080fe20000410000 */
[-C--:B------:R-:W-:Y:S01]  /*10a30*/  FMUL.FTZ R81, R81, R9.reuse ;  /* 0x0000000951517220 */ /* 0x080fe20000410000 */
[----:B------:R-:W-:Y:S01]  /*10a40*/  R2UR UR7, R169 ;  /* 0x00000000a90772ca */ /* 0x000fe200000e0000 */
[----:B------:R-:W-:Y:S01]  /*10a50*/  MUFU.EX2 R173, R173 ;  /* 0x000000ad00ad7308 */ /* 0x000fe20000000800 */
[-C--:B------:R-:W-:Y:S01]  /*10a60*/  FMUL.FTZ R84, R84, R9.reuse ;  /* 0x0000000954547220 */ /* 0x080fe20000410000 */
[-C--:B------:R-:W-:Y:S01]  /*10a70*/  FMUL.FTZ R85, R85, R9.reuse ;  /* 0x0000000955557220 */ /* 0x080fe20000410000 */
[-C--:B------:R-:W-:Y:S01]  /*10a80*/  FMUL.FTZ R88, R88, R9.reuse ;  /* 0x0000000958587220 */ /* 0x080fe20000410000 */
[----:B--2---:R-:W-:Y:S01]  /*10a90*/  FMNMX.FTZ R170, R170, R202, !PT ;  /* 0x000000caaaaa7209 */ /* 0x004fe20007810000 */
[-C--:B------:R-:W-:Y:S01]  /*10aa0*/  FMUL.FTZ R89, R89, R9.reuse ;  /* 0x0000000959597220 */ /* 0x080fe20000410000 */
[-C--:B------:R-:W-:Y:S01]  /*10ab0*/  FMUL.FTZ R92, R92, R9.reuse ;  /* 0x000000095c5c7220 */ /* 0x080fe20000410000 */
[-C--:B------:R-:W-:Y:S01]  /*10ac0*/  FMUL.FTZ R93, R93, R9.reuse ;  /* 0x000000095d5d7220 */ /* 0x080fe20000410000 */
[----:B------:R-:W-:Y:S01]  /*10ad0*/  MUFU.EX2 R176, R176 ;  /* 0x000000b000b07308 */ /* 0x000fe20000000800 */
[----:B------:R-:W0:Y:S01]  /*10ae0*/  SHFL.BFLY PT, R202, R170, 0x1, 0x1f ;  /* 0x0c201f00aaca7f89 */ /* 0x000e2200000e0000 */
        /* <DEDUP_REMOVED lines=23> */
[----:B0-----:R-:W-:Y:S01]  /*10c60*/  FMNMX.FTZ R170, R170, R202, !PT ;  /* 0x000000caaaaa7209 */ /* 0x001fe20007810000 */
[----:B------:R-:W-:-:S02]  /*10c70*/  IMAD.MOV R202, RZ, RZ, -R197 ;  /* 0x000000ffffca7224 */ /* 0x000fc400078e0ac5 */
[-C--:B------:R-:W-:Y:S01]  /*10c80*/  FMUL.FTZ R137, R137, R9.reuse ;  /* 0x0000000989897220 */ /* 0x080fe20000410000 */
[-C--:B------:R-:W-:Y:S01]  /*10c90*/  FMUL.FTZ R140, R140, R9.reuse ;  /* 0x000000098c8c7220 */ /* 0x080fe20000410000 */
[----:B------:R-:W-:Y:S01]  /*10ca0*/  FSETP.NEU.FTZ.AND P4, PT, R170, -INF , PT ;  /* 0xff800000aa00780b */ /* 0x000fe20003f9d000 */
[-C--:B------:R-:W-:Y:S01]  /*10cb0*/  FMUL.FTZ R141, R141, R9.reuse ;  /* 0x000000098d8d7220 */ /* 0x080fe20000410000 */
[----:B------:R-:W-:Y:S01]  /*10cc0*/  ISETP.NE.AND P3, PT, R185, R202, PT ;  /* 0x000000cab900720c */ /* 0x000fe20003f65270 */
[-C--:B------:R-:W-:Y:S01]  /*10cd0*/  FMUL.FTZ R144, R144, R9.reuse ;  /* 0x0000000990907220 */ /* 0x080fe20000410000 */
[----:B------:R0:W1:Y:S01]  /*10ce0*/  MUFU.EX2 R202, R168 ;  /* 0x000000a800ca7308 */ /* 0x0000620000000800 */
[-C--:B------:R-:W-:Y:S01]  /*10cf0*/  FMUL.FTZ R145, R145, R9.reuse ;  /* 0x0000000991917220 */ /* 0x080fe20000410000 */
[-C--:B------:R-:W-:Y:S01]  /*10d00*/  FMUL.FTZ R148, R148, R9.reuse ;  /* 0x0000000994947220 */ /* 0x080fe20000410000 */
[----:B------:R-:W-:Y:S01]  /*10d10*/  FMUL.FTZ R149, R149, R9 ;  /* 0x0000000995957220 */ /* 0x000fe20000410000 */
[----:B0-----:R-:W-:-:S07]  /*10d20*/  FSEL R168, R170, RZ, P4 ;  /* 0x000000ffaaa87208 */ /* 0x001fce0002000000 */
[----:B------:R-:W-:Y:S02]  /*10d30*/  @!P3 IMAD R19, R19, 0x40, R194 ;  /* 0x000000401313b824 */ /* 0x000fe400078e02c2 */
[----:B------:R-:W-:Y:S02]  /*10d40*/  FADD.FTZ R168, -R168, R20 ;  /* 0x00000014a8a87221 */ /* 0x000fe40000010100 */
[----:B------:R-:W-:Y:S02]  /*10d50*/  @!P3 IMAD R19, R19, 0x4, R18 ;  /* 0x000000041313b824 */ /* 0x000fe400078e0212 */
[----:B-1----:R-:W-:Y:S01]  /*10d60*/  FADD.FTZ R0, R202, R0 ;  /* 0x00000000ca007221 */ /* 0x002fe20000010000 */
[-C--:B------:R-:W-:Y:S01]  /*10d70*/  FMUL.FTZ R20, R168, R14.reuse ;  /* 0x0000000ea8147220 */ /* 0x080fe20000410000 */
[----:B------:R-:W-:Y:S01]  /*10d80*/  FMUL.FTZ R168, R170, R14 ;  /* 0x0000000eaaa87220 */ /* 0x000fe20000410000 */
[----:B------:R-:W-:Y:S01]  /*10d90*/  @!P3 STS [R19+0x38400], R9 ;  /* 0x038400091300b388 */ /* 0x000fe20000000800 */
[----:B------:R-:W-:-:S03]  /*10da0*/  FADD.FTZ R0, R203, R0 ;  /* 0x00000000cb007221 */ /* 0x000fc60000010000 */
[----:B------:R-:W0:Y:S01]  /*10db0*/  MUFU.EX2 R20, R20 ;  /* 0x0000001400147308 */ /* 0x000e220000000800 */
[----:B------:R-:W-:Y:S01]  /*10dc0*/  FSEL R168, R168, RZ, P4 ;  /* 0x000000ffa8a87208 */ /* 0x000fe20002000000 */
[----:B------:R-:W-:-:S04]  /*10dd0*/  FADD.FTZ R0, R230, R0 ;  /* 0x00000000e6007221 */ /* 0x000fc80000010000 */
[----:B------:R-:W-:Y:S01]  /*10de0*/  FADD.FTZ R0, R173, R0 ;  /* 0x00000000ad007221 */ /* 0x000fe20000010000 */
        /* <DEDUP_REMOVED lines=10> */
[----:B0-----:R0:W-:Y:S01]  /*10e90*/  @!P3 STS [R19+0x38420], R20 ;  /* 0x038420141300b388 */ /* 0x0011e20000000800 */
[-CC-:B------:R-:W-:Y:S01]  /*10ea0*/  FFMA.FTZ R178, R178, R14.reuse, -R168.reuse ;  /* 0x0000000eb2b27223 */ /* 0x180fe200000108a8 */
[-CC-:B------:R-:W-:Y:S01]  /*10eb0*/  FFMA.FTZ R205, R179, R14.reuse, -R168.reuse ;  /* 0x0000000eb3cd7223 */ /* 0x180fe200000108a8 */
[-CC-:B------:R-:W-:Y:S01]  /*10ec0*/  FFMA.FTZ R182, R182, R14.reuse, -R168.reuse ;  /* 0x0000000eb6b67223 */ /* 0x180fe200000108a8 */
[-C--:B------:R-:W-:Y:S01]  /*10ed0*/  FFMA.FTZ R183, R183, R14.reuse, -R168 ;  /* 0x0000000eb7b77223 */ /* 0x080fe200000108a8 */
[----:B------:R-:W-:Y:S01]  /*10ee0*/  FADD.FTZ R0, R176, R0 ;  /* 0x00000000b0007221 */ /* 0x000fe20000010000 */
[----:B------:R-:W-:Y:S01]  /*10ef0*/  FFMA.FTZ R153, R153, R14, -R168 ;  /* 0x0000000e99997223 */ /* 0x000fe200000108a8 */
[----:B------:R1:W-:Y:S01]  /*10f00*/  MUFU.EX2 R179, R158 ;  /* 0x0000009e00b37308 */ /* 0x0003e20000000800 */
[----:B------:R-:W-:Y:S01]  /*10f10*/  FMUL.FTZ R26, R26, R20 ;  /* 0x000000141a1a7220 */ /* 0x000fe20000410000 */
[----:B------:R-:W-:Y:S01]  /*10f20*/  FADD.FTZ R0, R177, R0 ;  /* 0x00000000b1007221 */ /* 0x000fe20000010000 */
[----:B0-----:R-:W-:Y:S01]  /*10f30*/  FFMA.FTZ R19, R166, R14, -R168 ;  /* 0x0000000ea6137223 */ /* 0x001fe200000108a8 */
[----:B------:R-:W-:-:S02]  /*10f40*/  IMAD R168, R200, 0x1000, R193 ;  /* 0x00001000c8a87824 */ /* 0x000fc400078e02c1 */
[-C--:B------:R-:W-:Y:S01]  /*10f50*/  FMUL.FTZ R27, R27, R20.reuse ;  /* 0x000000141b1b7220 */ /* 0x080fe20000410000 */
[-C--:B------:R-:W-:Y:S01]  /*10f60*/  FMUL.FTZ R30, R30, R20.reuse ;  /* 0x000000141e1e7220 */ /* 0x080fe20000410000 */
[----:B------:R-:W-:Y:S01]  /*10f70*/  FMUL.FTZ R31, R31, R20 ;  /* 0x000000141f1f7220 */ /* 0x000fe20000410000 */
[----:B------:R-:W0:Y:S01]  /*10f80*/  MUFU.EX2 R166, R180 ;  /* 0x000000b400a67308 */ /* 0x000e220000000800 */
[----:B-1----:R-:W-:Y:S01]  /*10f90*/  F2FP.BF16.F32.PACK_AB R158, R165, R164 ;  /* 0x000000a4a59e723e */ /* 0x002fe200000010ff */
[----:B------:R-:W-:Y:S01]  /*10fa0*/  FMUL.FTZ R34, R34, R20 ;  /* 0x0000001422227220 */ /* 0x000fe20000410000 */
[----:B------:R-:W-:Y:S01]  /*10fb0*/  F2FP.BF16.F32.PACK_AB R164, R177, R176 ;  /* 0x000000b0b1a4723e */ /* 0x000fe200000010ff */
[-C--:B------:R-:W-:Y:S01]  /*10fc0*/  FMUL.FTZ R35, R35, R20.reuse ;  /* 0x0000001423237220 */ /* 0x080fe20000410000 */
[----:B------:R-:W-:Y:S01]  /*10fd0*/  R2UR UR6, R168 ;  /* 0x00000000a80672ca */ /* 0x000fe200000e0000 */
        /* <DEDUP_REMOVED lines=10> */
[----:B------:R2:W-:Y:S01]  /*11080*/  MUFU.EX2 R206, R154 ;  /* 0x0000009a00ce7308 */ /* 0x0005e20000000800 */
[----:B-1----:R-:W-:Y:S01]  /*11090*/  F2FP.BF16.F32.PACK_AB R162, R173, R230 ;  /* 0x000000e6ada2723e */ /* 0x002fe200000010ff */
[----:B0-----:R-:W-:Y:S01]  /*110a0*/  FADD.FTZ R0, R166, R0 ;  /* 0x00000000a6007221 */ /* 0x001fe20000010000 */
[----:B------:R-:W-:Y:S01]  /*110b0*/  F2FP.BF16.F32.PACK_AB R166, R169, R166 ;  /* 0x000000a6a9a6723e */ /* 0x000fe200000010ff */
[-C--:B------:R-:W-:Y:S01]  /*110c0*/  FMUL.FTZ R55, R55, R20.reuse ;  /* 0x0000001437377220 */ /* 0x080fe20000410000 */
[-C--:B------:R-:W-:Y:S01]  /*110d0*/  FMUL.FTZ R58, R58, R20.reuse ;  /* 0x000000143a3a7220 */ /* 0x080fe20000410000 */
[-C--:B------:R-:W-:Y:S01]  /*110e0*/  FMUL.FTZ R59, R59, R20.reuse ;  /* 0x000000143b3b7220 */ /* 0x080fe20000410000 */
[----:B------:R-:W-:Y:S01]  /*110f0*/  FMUL.FTZ R62, R62, R20 ;  /* 0x000000143e3e7220 */ /* 0x000fe20000410000 */
[----:B------:R-:W-:Y:S01]  /*11100*/  MUFU.EX2 R174, R155 ;  /* 0x0000009b00ae7308 */ /* 0x000fe20000000800 */
[----:B--2---:R-:W-:Y:S01]  /*11110*/  F2FP.BF16.F32.PACK_AB R154, R157, R156 ;  /* 0x0000009c9d9a723e */ /* 0x004fe200000010ff */
[----:B------:R-:W-:Y:S01]  /*11120*/  FMUL.FTZ R63, R63, R20 ;  /* 0x000000143f3f7220 */ /* 0x000fe20000410000 */
[----:B------:R-:W-:Y:S01]  /*11130*/  F2FP.BF16.F32.PACK_AB R156, R161, R160 ;  /* 0x000000a0a19c723e */ /* 0x000fe200000010ff */
[----:B------:R-:W-:Y:S01]  /*11140*/  FMUL.FTZ R66, R66, R20 ;  /* 0x0000001442427220 */ /* 0x000fe20000410000 */
[----:B------:R-:W-:Y:S01]  /*11150*/  F2FP.BF16.F32.PACK_AB R160, R203, R202 ;  /* 0x000000cacba0723e */ /* 0x000fe200000010ff */
        /* <DEDUP_REMOVED lines=43> */
[----:B-1----:R-:W-:Y:S01]  /*11410*/  F2FP.BF16.F32.PACK_AB R153, R174, R206 ;  /* 0x000000ceae99723e */ /* 0x002fe200000010ff */
[----:B------:R-:W-:Y:S01]  /*11420*/  BAR.SYNC.DEFER_BLOCKING 0xf, 0x100 ;  /* 0x03c4000000007b1d */ /* 0x000fe20000010000 */
        /* <DEDUP_REMOVED lines=9> */
[----:B------:R-:W-:Y:S01]  /*114c0*/  FMUL.FTZ R151, R151, R20 ;  /* 0x0000001497977220 */ /* 0x000fe20000410000 */
[----:B------:R-:W-:Y:S01]  /*114d0*/  FFMA.FTZ R202, R20, R8, R206 ;  /* 0x0000000814ca7223 */ /* 0x000fe200000100ce */
[----:B------:R-:W-:-:S02]  /*114e0*/  VIADD R8, R168, 0x80 ;  /* 0x00000080a8087836 */ /* 0x000fc40000000000 */
[----:B------:R-:W-:Y:S01]  /*114f0*/  FADD.FTZ R0, R169, R0 ;  /* 0x00000000a9007221 */ /* 0x000fe20000010000 */
[----:B------:R-:W0:Y:S01]  /*11500*/  MUFU.EX2 R175, R175 ;  /* 0x000000af00af7308 */ /* 0x000e220000000800 */
[----:B--2---:R-:W-:Y:S01]  /*11510*/  F2FP.BF16.F32.PACK_AB R161, R171, R177 ;  /* 0x000000b1aba1723e */ /* 0x004fe200000010ff */
[----:B------:R-:W-:Y:S02]  /*11520*/  IMAD.MOV.U32 R9, RZ, RZ, 0x40000040 ;  /* 0x40000040ff097424 */ /* 0x000fe400078e00ff */
[----:B------:R-:W-:Y:S01]  /*11530*/  FADD.FTZ R202, R174, R202 ;  /* 0x000000caaeca7221 */ /* 0x000fe20000010000 */
[----:B------:R-:W-:Y:S01]  /*11540*/  IMAD.MOV.U32 R169, RZ, RZ, 0x40000040 ;  /* 0x40000040ffa97424 */ /* 0x000fe200078e00ff */
[----:B------:R-:W-:Y:S01]  /*11550*/  ISETP.GT.AND P3, PT, R15, R208, PT ;  /* 0x000000d00f00720c */ /* 0x000fe20003f64270 */
[----:B------:R-:W-:Y:S02]  /*11560*/  IMAD.MOV.U32 R20, RZ, RZ, R170 ;  /* 0x000000ffff147224 */ /* 0x000fe400078e00aa */
[----:B------:R-:W-:Y:S01]  /*11570*/  FADD.FTZ R179, R179, R202 ;  /* 0x000000cab3b37221 */ /* 0x000fe20000010000 */
[----:B------:R-:W-:Y:S01]  /*11580*/  MUFU.EX2 R178, R178 ;  /* 0x000000b200b27308 */ /* 0x000fe20000000800 */
[----:B------:R1:W-:Y:S02]  /*11590*/  STSM.16.M88.4 [R198+0x36400], R152 ;  /* 0x03640098c6007844 */ /* 0x0003e40000000200 */
[----:B------:R-:W-:-:S02]  /*115a0*/  FADD.FTZ R180, R180, R179 ;  /* 0x000000b3b4b47221 */ /* 0x000fc40000010000 */
[----:B------:R2:W-:Y:S02]  /*115b0*/  STSM.16.M88.4 [R199], R156 ;  /* 0x0000009cc7007844 */ /* 0x0005e40000000200 */
[----:B------:R-:W-:Y:S01]  /*115c0*/  FADD.FTZ R180, R181, R180 ;  /* 0x000000b4b5b47221 */ /* 0x000fe20000010000 */
[----:B------:R-:W3:Y:S01]  /*115d0*/  MUFU.EX2 R205, R205 ;  /* 0x000000cd00cd7308 */ /* 0x000ee20000000800 */
[----:B0-----:R-:W-:Y:S02]  /*115e0*/  F2FP.BF16.F32.PACK_AB R163, R175, R204 ;  /* 0x000000ccafa3723e */ /* 0x001fe400000010ff */
[----:B------:R-:W-:-:S03]  /*115f0*/  FADD.FTZ R180, R173, R180 ;  /* 0x000000b4adb47221 */ /* 0x000fc60000010000 */
[----:B------:R2:W-:Y:S01]  /*11600*/  STSM.16.M88.4 [R211], R160 ;  /* 0x000000a0d3007844 */ /* 0x0005e20000000200 */
[----:B------:R-:W-:Y:S01]  /*11610*/  FADD.FTZ R19, R19, R180 ;  /* 0x000000b413137221 */ /* 0x000fe20000010000 */
[----:B------:R-:W-:Y:S03]  /*11620*/  MUFU.EX2 R182, R182 ;  /* 0x000000b600b67308 */ /* 0x000fe60000000800 */
[----:B------:R-:W-:Y:S01]  /*11630*/  FADD.FTZ R176, R176, R19 ;  /* 0x00000013b0b07221 */ /* 0x000fe20000010000 */
[----:B------:R-:W-:-:S03]  /*11640*/  IMAD.MOV.U32 R19, RZ, RZ, R200 ;  /* 0x000000ffff137224 */ /* 0x000fc600078e00c8 */
[----:B------:R-:W-:Y:S01]  /*11650*/  FADD.FTZ R176, R177, R176 ;  /* 0x000000b0b1b07221 */ /* 0x000fe20000010000 */
[----:B------:R-:W0:Y:S01]  /*11660*/  MUFU.EX2 R183, R183 ;  /* 0x000000b700b77308 */ /* 0x000e220000000800 */
[----:B---3--:R-:W-:Y:S02]  /*11670*/  F2FP.BF16.F32.PACK_AB R165, R205, R178 ;  /* 0x000000b2cda5723e */ /* 0x008fe400000010ff */
[----:B------:R-:W-:-:S04]  /*11680*/  FADD.FTZ R171, R171, R176 ;  /* 0x000000b0abab7221 */ /* 0x000fc80000010000 */
[----:B------:R-:W-:-:S04]  /*11690*/  FADD.FTZ R204, R204, R171 ;  /* 0x000000abcccc7221 */ /* 0x000fc80000010000 */
[----:B------:R-:W-:-:S04]  /*116a0*/  FADD.FTZ R175, R175, R204 ;  /* 0x000000ccafaf7221 */ /* 0x000fc80000010000 */
[----:B------:R-:W-:Y:S01]  /*116b0*/  FADD.FTZ R178, R178, R175 ;  /* 0x000000afb2b27221 */ /* 0x000fe20000010000 */
[----:B0-----:R-:W-:-:S03]  /*116c0*/  F2FP.BF16.F32.PACK_AB R167, R183, R182 ;  /* 0x000000b6b7a7723e */ /* 0x001fc600000010ff */
[----:B------:R-:W-:Y:S02]  /*116d0*/  FADD.FTZ R205, R205, R178 ;  /* 0x000000b2cdcd7221 */ /* 0x000fe40000010000 */
[----:B------:R2:W-:Y:S01]  /*116e0*/  STSM.16.M88.4 [R210], R164 ;  /* 0x000000a4d2007844 */ /* 0x0005e20000000200 */
[----:B------:R-:W-:-:S06]  /*116f0*/  WARPGROUP.ARRIVE ;  /* 0x00000000000079c5 */ /* 0x000fcc0000000000 */
[----:B------:R-:W-:Y:S01]  /*11700*/  HGMMA.64x256x16.F32.BF16 R24, R152, gdesc[UR4].tnspB, R24, gsb0 ;  /* 0x43e0000498187df0 */ /* 0x000fe20008001818 */
[----:B------:R-:W-:Y:S01]  /*11710*/  R2UR UR6, R8 ;  /* 0x00000000080672ca */ /* 0x000fe200000e0000 */
[C---:B------:R-:W-:Y:S01]  /*11720*/  VIADD R8, R168.reuse, 0x100 ;  /* 0x00000100a8087836 */ /* 0x040fe20000000000 */
[----:B------:R-:W-:Y:S01]  /*11730*/  R2UR UR7, R9 ;  /* 0x00000000090772ca */ /* 0x000fe200000e0000 */
[----:B------:R-:W-:Y:S02]  /*11740*/  IMAD.MOV.U32 R9, RZ, RZ, 0x40000040 ;  /* 0x40000040ff097424 */ /* 0x000fe400078e00ff */
[----:B------:R-:W-:Y:S01]  /*11750*/  VIADD R168, R168, 0x180 ;  /* 0x00000180a8a87836 */ /* 0x000fe20000000000 */
[----:B------:R-:W-:Y:S02]  /*11760*/  WARPGROUP.DEPBAR.LE gsb0, 0x0 ;  /* 0x00008000000079c5 */ /* 0x000fe40000010000 */
[----:B------:R-:W-:Y:S01]  /*11770*/  WARPGROUP.ARRIVE ;  /* 0x00000000000079c5 */ /* 0x000fe20000000000 */
[----:B-1----:R-:W-:-:S04]  /*11780*/  VIADD R152, R15, 0xffffffff ;  /* 0xffffffff0f987836 */ /* 0x002fc80000000000 */
[----:B------:R-:W-:-:S14]  /*11790*/  IMAD.MOV.U32 R15, RZ, RZ, R152 ;  /* 0x000000ffff0f7224 */ /* 0x000fdc00078e0098 */
[----:B------:R-:W-:Y:S01]  /*117a0*/  HGMMA.64x256x16.F32.BF16 R24, R156, gdesc[UR4].tnspB, R24, gsb0 ;  /* 0x43e000049c187df0 */ /* 0x000fe20008001818 */
[----:B------:R-:W-:Y:S01]  /*117b0*/  R2UR UR6, R8 ;  /* 0x00000000080672ca */ /* 0x000fe200000e0000 */
[----:B------:R-:W-:Y:S01]  /*117c0*/  FADD.FTZ R8, R182, R205 ;  /* 0x000000cdb6087221 */ /* 0x000fe20000010000 */
[----:B------:R-:W-:Y:S01]  /*117d0*/  R2UR UR7, R9 ;  /* 0x00000000090772ca */ /* 0x000fe200000e0000 */
[----:B------:R-:W-:Y:S02]  /*117e0*/  IMAD.MOV.U32 R9, RZ, RZ, R172 ;  /* 0x000000ffff097224 */ /* 0x000fe400078e00ac */
[----:B------:R-:W-:Y:S01]  /*117f0*/  FADD.FTZ R8, R183, R8 ;  /* 0x00000008b7087221 */ /* 0x000fe20000010000 */
[----:B------:R-:W-:Y:S02]  /*11800*/  WARPGROUP.DEPBAR.LE gsb0, 0x0 ;  /* 0x00008000000079c5 */ /* 0x000fe40000010000 */
[----:B------:R-:W-:-:S15]  /*11810*/  WARPGROUP.ARRIVE ;  /* 0x00000000000079c5 */ /* 0x000fde0000000000 */
[----:B------:R-:W-:-:S04]  /*11820*/  NOP ;  /* 0x0000000000007918 */ /* 0x000fc80000000000 */
        /* <DEDUP_REMOVED lines=19> */
.L_x_3605:
[----:B------:R-:W-:Y:S02]  /*11960*/  IMAD.MOV.U32 R20, RZ, RZ, R170 ;  /* 0x000000ffff147224 */ /* 0x000fe400078e00aa */
[----:B------:R-:W-:Y:S02]  /*11970*/  IMAD.MOV.U32 R9, RZ, RZ, R172 ;  /* 0x000000ffff097224 */ /* 0x000fe400078e00ac */
[----:B------:R-:W-:Y:S02]  /*11980*/  IMAD.MOV.U32 R19, RZ, RZ, R200 ;  /* 0x000000ffff137224 */ /* 0x000fe400078e00c8 */
[----:B------:R-:W-:-:S07]  /*11990*/  IMAD.MOV.U32 R15, RZ, RZ, R152 ;  /* 0x000000ffff0f7224 */ /* 0x000fce00078e0098 */
.L_x_3604:
[----:B------:R-:W-:Y:S05]  /*119a0*/  BSYNC B1 ;  /* 0x0000000000017941 */ /* 0x000fea0003800000 */
.L_x_3603:
[----:B------:R-:W0:Y:S01]  /*119b0*/  LDC R152, c[0x0][0x448] ;  /* 0x00011200ff987b82 */ /* 0x000e220000000800 */
[----:B------:R-:W-:-:S07]  /*119c0*/  IADD3 R155, R184, 0x1, -R23 ;  /* 0x00000001b89b7810 */ /* 0x000fce0007ffe817 */
[----:B--2---:R-:W1:Y:S01]  /*119d0*/  LDC R156, c[0x0][0xadc] ;  /* 0x0002b700ff9c7b82 */ /* 0x004e620000000800 */
        /* <DEDUP_REMOVED lines=21> */
.L_x_3627:
[----:B------:R-:W-:-:S13]  /*11b30*/  ISETP.NE.AND P2, PT, R156, 0x1, PT ;  /* 0x000000019c00780c */ /* 0x000fda0003f45270 */
[----:B------:R-:W0:Y:S02]  /*11b40*/  @P2 LDC.64 R152, c[0x0][0xae0] ;  /* 0x0002b800ff982b82 */ /* 0x000e240000000a00 */
[----:B0-----:R-:W-:-:S05]  /*11b50*/  @P2 IMAD.HI.U32 R152, R21, R152, RZ ;  /* 0x0000009815982227 */ /* 0x001fca00078e00ff */
[----:B------:R-:W-:-:S07]  /*11b60*/  @P2 SHF.R.U32.HI R21, RZ, R153, R152 ;  /* 0x00000099ff152219 */ /* 0x000fce0000011698 */
.L_x_3628:
[----:B------:R-:W-:Y:S05]  /*11b70*/  BSYNC B0 ;  /* 0x0000000000007941 */ /* 0x000fea0003800000 */
.L_x_3626:
[----:B------:R-:W-:-:S05]  /*11b80*/  IMAD R21, R21, R156, RZ ;  /* 0x0000009c15157224 */ /* 0x000fca00078e02ff */
[----:B------:R-:W-:-:S07]  /*11b90*/  VIMNMX R154, R154, R21, !PT ;  /* 0x000000159a9a7248 */ /* 0x000fce0007fe0100 */
.L_x_3625:
        /* <DEDUP_REMOVED lines=13> */
.L_x_3642:
[----:B------:R-:W-:Y:S01]  /*11c70*/  VIADD R19, R204, 0x1 ;  /* 0x00000001cc137836 */ /* 0x000fe20000000000 */
[C---:B------:R-:W-:Y:S01]  /*11c80*/  ISETP.GT.AND P2, PT, R21.reuse, R205, PT ;  /* 0x000000cd1500720c */ /* 0x040fe20003f44270 */
[----:B------:R-:W-:-:S03]  /*11c90*/  VIADD R21, R21, 0xffffffff ;  /* 0xffffffff15157836 */ /* 0x000fc60000000000 */
[----:B------:R-:W-:-:S04]  /*11ca0*/  ISETP.NE.AND P3, PT, R19, 0x2, PT ;  /* 0x000000021300780c */ /* 0x000fc80003f65270 */
[----:B------:R-:W-:Y:S02]  /*11cb0*/  SEL R9, RZ, 0x1, P3 ;  /* 0x00000001ff097807 */ /* 0x000fe40001800000 */
[----:B------:R-:W-:Y:S02]  /*11cc0*/  SEL R19, R19, RZ, P3 ;  /* 0x000000ff13137207 */ /* 0x000fe40001800000 */
[----:B------:R-:W-:Y:S01]  /*11cd0*/  LOP3.LUT R22, R22, R9, RZ, 0x3c, !PT ;  /* 0x0000000916167212 */ /* 0x000fe200078e3cff */
[----:B0-----:R-:W-:Y:S06]  /*11ce0*/  @!P0 BRA `(.L_x_3632) ;  /* 0x0000000000048947 */ /* 0x001fec0003800000 */
[----:B------:R-:W-:Y:S01]  /*11cf0*/  BPT.TRAP 0x1 ;  /* 0x000000040000795c */ /* 0x000fe20000300000 */
.L_x_3632:
[----:B------:R-:W-:Y:S01]  /*11d00*/  IMAD R15, R19, 0x8, R18 ;  /* 0x00000008130f7824 */ /* 0x000fe200078e0212 */
[----:B------:R-:W-:-:S04]  /*11d10*/  SHF.L.U32 R9, R22, 0x1f, RZ ;  /* 0x0000001f16097819 */ /* 0x000fc800000006ff */
[----:B------:R0:W1:Y:S01]  /*11d20*/  SYNCS.PHASECHK.TRANS64.TRYWAIT P3, [R15+URZ+0x38830], R9 ;  /* 0x038830090f0075a7 */ /* 0x000062000806017f */
[----:B------:R-:W-:Y:S05]  /*11d30*/  @!P0 BRA `(.L_x_3633) ;  /* 0x0000000000048947 */ /* 0x000fea0003800000 */
[----:B------:R-:W-:Y:S01]  /*11d40*/  BPT.TRAP 0x1 ;  /* 0x000000040000795c */ /* 0x000fe20000300000 */
.L_x_3633:
[----:B------:R-:W-:Y:S01]  /*11d50*/  BSSY B2, `(.L_x_3634) ;  /* 0x0000006000027945 */ /* 0x000fe20003800000 */
[----:B------:R-:W-:Y:S02]  /*11d60*/  IMAD R156, R19, 0x200, R191 ;  /* 0x00000200139c7824 */ /* 0x000fe400078e02bf */
[----:B------:R-:W-:Y:S01]  /*11d70*/  IMAD.MOV.U32 R157, RZ, RZ, 0x40000040 ;  /* 0x40000040ff9d7424 */ /* 0x000fe200078e00ff */
[----:B-1----:R-:W-:Y:S06]  /*11d80*/  @P3 BRA `(.L_x_3635) ;  /* 0x0000000000083947 */ /* 0x002fec0003800000 */
[----:B------:R-:W1:Y:S02]  /*11d90*/  SYNCS.PHASECHK.TRANS64.TRYWAIT P3, [R15+URZ+0x38830], R9 ;  /* 0x038830090f0075a7 */ /* 0x000e64000806017f */
[----:B-1----:R-:W-:Y:S05]  /*11da0*/  @!P3 BRA `(.L_x_3636) ;  /* 0x0000015400b4b947 */ /* 0x002fea0003800000 */
.L_x_3635:
[----:B------:R-:W-:Y:S05]  /*11db0*/  BSYNC B2 ;  /* 0x0000000000027941 */ /* 0x000fea0003800000 */
.L_x_3634:
        /* <DEDUP_REMOVED lines=36> */
.L_x_3637:
[----:B------:R2:W3:Y:S01]  /*12000*/  SYNCS.PHASECHK.TRANS64.TRYWAIT P3, [R15+URZ+0x38850], R9 ;  /* 0x038850090f0075a7 */ /* 0x0004e2000806017f */
[----:B------:R-:W-:Y:S05]  /*12010*/  @!P0 BRA `(.L_x_3638) ;  /* 0x0000000000048947 */ /* 0x000fea0003800000 */
[----:B------:R-:W-:Y:S01]  /*12020*/  BPT.TRAP 0x1 ;  /* 0x000000040000795c */ /* 0x000fe20000300000 */
.L_x_3638:
[----:B------:R-:W-:Y:S04]  /*12030*/  BSSY B2, `(.L_x_3639) ;  /* 0x0000004000027945 */ /* 0x000fe80003800000 */
[----:B---3--:R-:W-:Y:S05]  /*12040*/  @P3 BRA `(.L_x_3640) ;  /* 0x0000000000083947 */ /* 0x008fea0003800000 */
[----:B------:R-:W3:Y:S02]  /*12050*/  SYNCS.PHASECHK.TRANS64.TRYWAIT P3, [R15+URZ+0x38850], R9 ;  /* 0x038850090f0075a7 */ /* 0x000ee4000806017f */
[----:B---3--:R-:W-:Y:S05]  /*12060*/  @!P3 BRA `(.L_x_3641) ;  /* 0x000001540018b947 */ /* 0x008fea0003800000 */
.L_x_3640:
[----:B------:R-:W-:Y:S05]  /*12070*/  BSYNC B2 ;  /* 0x0000000000027941 */ /* 0x000fea0003800000 */
.L_x_3639:
        /* <DEDUP_REMOVED lines=10> */
[----:B------:R-:W-:-:S02]  /*12120*/  VIADD R201, R200, 0x800 ;  /* 0x00000800c8c97836 */ /* 0x000fc40000000000 */
[----:B------:R-:W-:Y:S02]  /*12130*/  VIADD R208, R2, 0x800 ;  /* 0x0000080002d07836 */ /* 0x000fe40000000000 */
[----:B------:R-:W-:-:S05]  /*12140*/  IMAD.MOV.U32 R209, RZ, RZ, 0xa00 ;  /* 0x00000a00ffd17424 */ /* 0x000fca00078e00ff */
        /* <DEDUP_REMOVED lines=219> */
[----:B------:R-:W-:Y:S01]  /*12f00*/  VIADD R208, R200, 0xa00 ;  /* 0x00000a00c8d07836 */ /* 0x000fe20000000000 */
[----:B------:R-:W-:Y:S01]  /*12f10*/  R2UR UR7, R209 ;  /* 0x00000000d10772ca */ /* 0x000fe200000e0000 */
        /* <DEDUP_REMOVED lines=120> */
[C---:B------:R-:W-:Y:S01]  /*136a0*/  IMAD.IADD R206, R208.reuse, 0x1, R9 ;  /* 0x00000001d0ce7824 */ /* 0x040fe200078e0209 */
[----:B------:R-:W-:Y:S01]  /*136b0*/  R2UR UR5, R207 ;  /* 0x00000000cf0572ca */ /* 0x000fe200000e0000 */
[----:B------:R-:W-:Y:S02]  /*136c0*/  IMAD.MOV.U32 R207, RZ, RZ, 0x40000040 ;  /* 0x40000040ffcf7424 */ /* 0x000fe400078e00ff */
[--C-:B------:R-:W-:Y:S01]  /*136d0*/  IMAD.IADD R208, R208, 0x1, R14.reuse ;  /* 0x00000001d0d07824 */ /* 0x100fe200078e020e */
[----:B------:R-:W-:Y:S01]  /*136e0*/  R2UR UR6, R206 ;  /* 0x00000000ce0672ca */ /* 0x000fe200000e0000 */
[----:B------:R-:W-:Y:S01]  /*136f0*/  IMAD.IADD R206, R201, 0x1, R14 ;  /* 0x00000001c9ce7824 */ /* 0x000fe200078e020e */
[----:B------:R-:W-:Y:S01]  /*13700*/  R2UR UR7, R207 ;  /* 0x00000000cf0772ca */ /* 0x000fe200000e0000 */
[----:B------:R-:W-:-:S02]  /*13710*/  IMAD.MOV.U32 R207, RZ, RZ, 0x40000040 ;  /* 0x40000040ffcf7424 */ /* 0x000fc400078e00ff */
[----:B------:R-:W-:Y:S02]  /*13720*/  IMAD.MOV.U32 R201, RZ, RZ, 0x40 ;  /* 0x00000040ffc97424 */ /* 0x000fe400078e00ff */
[----:B------:R-:W-:-:S03]  /*13730*/  IMAD.MOV.U32 R9, RZ, RZ, 0x1000 ;  /* 0x00001000ff097424 */ /* 0x000fc600078e00ff */
[----:B------:R-:W-:Y:S02]  /*13740*/  SEL R201, R201, 0x3e, P3 ;  /* 0x0000003ec9c97807 */ /* 0x000fe40001800000 */
[----:B------:R-:W-:Y:S02]  /*13750*/  SEL R9, R9, 0xf80, P3 ;  /* 0x00000f8009097807 */ /* 0x000fe40001800000 */
[----:B------:R-:W-:Y:S02]  /*13760*/  LOP3.LUT R201, R201, 0x6, RZ, 0xc0, !PT ;  /* 0x00000006c9c97812 */ /* 0x000fe400078ec0ff */
[----:B------:R-:W-:-:S04]  /*13770*/  LOP3.LUT R9, R9, 0x1e00, RZ, 0xc0, !PT ;  /* 0x00001e0009097812 */ /* 0x000fc800078ec0ff */
        /* <DEDUP_REMOVED lines=17> */
[----:B------:R-:W-:Y:S01]  /*13890*/  IMAD R200, R19, 0x1000, R193 ;  /* 0x0000100013c87824 */ /* 0x000fe200078e02c1 */
[----:B------:R-:W-:Y:S01]  /*138a0*/  R2UR UR7, R201 ;  /* 0x00000000c90772ca */ /* 0x000fe200000e0000 */
[----:B------:R-:W-:Y:S01]  /*138b0*/  IMAD.MOV.U32 R201, RZ, RZ, 0x40000040 ;  /* 0x40000040ffc97424 */ /* 0x000fe200078e00ff */
[----:B------:R-:W-:Y:S02]  /*138c0*/  WARPGROUP.DEPBAR.LE gsb0, 0x0 ;  /* 0x00008000000079c5 */ /* 0x000fe40000010000 */
[----:B------:R-:W-:-:S09]  /*138d0*/  WARPGROUP.ARRIVE ;  /* 0x00000000000079c5 */ /* 0x000fd20000000000 */
[----:B------:R-:W-:Y:S01]  /*138e0*/  HGMMA.64x64x16.F32.BF16 R152, gdesc[UR4], R152, gsb0 ;  /* 0x00e00000049879f0 */ /* 0x000fe20008001898 */
[----:B------:R-:W-:Y:S02]  /*138f0*/  R2UR UR7, R201 ;  /* 0x00000000c90772ca */ /* 0x000fe400000e0000 */
        /* <DEDUP_REMOVED lines=46> */
[-CC-:B------:R-:W-:Y:S01]  /*13be0*/  FFMA.FTZ R152, R152, R14.reuse, -R206.reuse ;  /* 0x0000000e98987223 */ /* 0x180fe200000108ce */
[----:B------:R-:W0:Y:S01]  /*13bf0*/  SHFL.BFLY PT, R164, R20, 0x1, 0x1f ;  /* 0x0c201f0014a47f89 */ /* 0x000e2200000e0000 */
[-C--:B------:R-:W-:Y:S01]  /*13c00*/  FMUL.FTZ R201, R201, R14.reuse ;  /* 0x0000000ec9c97220 */ /* 0x080fe20000410000 */
        /* <DEDUP_REMOVED lines=10> */
[----:B------:R1:W2:Y:S01]  /*13cb0*/  MUFU.EX2 R202, R201 ;  /* 0x000000c900ca7308 */ /* 0x0002a20000000800 */
[-CC-:B------:R-:W-:Y:S01]  /*13cc0*/  FFMA.FTZ R180, R180, R14.reuse, -R206.reuse ;  /* 0x0000000eb4b47223 */ /* 0x180fe200000108ce */
[----:B------:R-:W-:-:S06]  /*13cd0*/  FFMA.FTZ R181, R181, R14, -R206 ;  /* 0x0000000eb5b57223 */ /* 0x000fcc00000108ce */
[----:B------:R-:W-:Y:S01]  /*13ce0*/  MUFU.EX2 R152, R152 ;  /* 0x0000009800987308 */ /* 0x000fe20000000800 */
[----:B-1----:R-:W-:Y:S01]  /*13cf0*/  FFMA.FTZ R201, R165, R14, -R206 ;  /* 0x0000000ea5c97223 */ /* 0x002fe200000108ce */
[----:B0-----:R-:W-:-:S06]  /*13d00*/  FMNMX.FTZ R20, R20, R164, !PT ;  /* 0x000000a414147209 */ /* 0x001fcc0007810000 */
[----:B------:R-:W-:Y:S01]  /*13d10*/  MUFU.EX2 R153, R153 ;  /* 0x0000009900997308 */ /* 0x000fe20000000800 */
[C---:B------:R-:W-:Y:S01]  /*13d20*/  FMUL.FTZ R208, R20.reuse, R14 ;  /* 0x0000000e14d07220 */ /* 0x040fe20000410000 */
[----:B------:R-:W-:Y:S01]  /*13d30*/  FADD.FTZ R164, -R20, R203 ;  /* 0x000000cb14a47221 */ /* 0x000fe20000010100 */
[-C--:B--2---:R-:W-:Y:S01]  /*13d40*/  FMUL.FTZ R24, R24, R202.reuse ;  /* 0x000000ca18187220 */ /* 0x084fe20000410000 */
[----:B------:R-:W-:Y:S01]  /*13d50*/  FMUL.FTZ R25, R25, R202 ;  /* 0x000000ca19197220 */ /* 0x000fe20000410000 */
[-CC-:B------:R-:W-:Y:S01]  /*13d60*/  FFMA.FTZ R209, R155, R14.reuse, -R208.reuse ;  /* 0x0000000e9bd17223 */ /* 0x180fe200000108d0 */
[-CC-:B------:R-:W-:Y:S01]  /*13d70*/  FFMA.FTZ R155, R158, R14.reuse, -R208.reuse ;  /* 0x0000000e9e9b7223 */ /* 0x180fe200000108d0 */
[-CC-:B------:R-:W-:Y:S01]  /*13d80*/  FFMA.FTZ R158, R162, R14.reuse, -R208.reuse ;  /* 0x0000000ea29e7223 */ /* 0x180fe200000108d0 */
[----:B------:R-:W-:Y:S02]  /*13d90*/  IMAD.MOV R162, RZ, RZ, -R197 ;  /* 0x000000ffffa27224 */ /* 0x000fe400078e0ac5 */
[-C--:B------:R-:W-:Y:S01]  /*13da0*/  FMUL.FTZ R164, R164, R14.reuse ;  /* 0x0000000ea4a47220 */ /* 0x080fe20000410000 */
[-CC-:B------:R-:W-:Y:S01]  /*13db0*/  FFMA.FTZ R154, R154, R14.reuse, -R208.reuse ;  /* 0x0000000e9a9a7223 */ /* 0x180fe200000108d0 */
[----:B------:R-:W-:Y:S01]  /*13dc0*/  MUFU.EX2 R209, R209 ;  /* 0x000000d100d17308 */ /* 0x000fe20000000800 */
[--C-:B------:R-:W-:Y:S01]  /*13dd0*/  FFMA.FTZ R165, R159, R14, -R208.reuse ;  /* 0x0000000e9fa57223 */ /* 0x100fe200000108d0 */
[----:B------:R-:W-:Y:S01]  /*13de0*/  ISETP.NE.AND P3, PT, R185, R162, PT ;  /* 0x000000a2b900720c */ /* 0x000fe20003f65270 */
[----:B------:R-:W-:Y:S01]  /*13df0*/  FFMA.FTZ R159, R163, R14, -R208 ;  /* 0x0000000ea39f7223 */ /* 0x000fe200000108d0 */
[----:B------:R-:W-:-:S02]  /*13e00*/  @!P1 VIADD R162, R15, 0x38840 ;  /* 0x000388400fa29836 */ /* 0x000fc40000000000 */
[-CC-:B------:R-:W-:Y:S01]  /*13e10*/  FFMA.FTZ R203, R166, R14.reuse, -R208.reuse ;  /* 0x0000000ea6cb7223 */ /* 0x180fe200000108d0 */
[-CC-:B------:R-:W-:Y:S01]  /*13e20*/  FFMA.FTZ R206, R167, R14.reuse, -R208.reuse ;  /* 0x0000000ea7ce7223 */ /* 0x180fe200000108d0 */
[-C--:B------:R-:W-:Y:S01]  /*13e30*/  FFMA.FTZ R170, R170, R14.reuse, -R208 ;  /* 0x0000000eaaaa7223 */ /* 0x080fe200000108d0 */
[----:B------:R-:W0:Y:S01]  /*13e40*/  MUFU.EX2 R164, R164 ;  /* 0x000000a400a47308 */ /* 0x000e220000000800 */
[----:B------:R-:W-:Y:S01]  /*13e50*/  @!P1 PRMT R162, RZ, 0x654, R162 ;  /* 0x00000654ffa29816 */ /* 0x000fe200000000a2 */
[-CC-:B------:R-:W-:Y:S01]  /*13e60*/  FFMA.FTZ R171, R171, R14.reuse, -R208.reuse ;  /* 0x0000000eabab7223 */ /* 0x180fe200000108d0 */
[-CC-:B------:R-:W-:Y:S01]  /*13e70*/  FFMA.FTZ R174, R174, R14.reuse, -R208.reuse ;  /* 0x0000000eaeae7223 */ /* 0x180fe200000108d0 */
[-CC-:B------:R-:W-:Y:S01]  /*13e80*/  FFMA.FTZ R175, R175, R14.reuse, -R208.reuse ;  /* 0x0000000eafaf7223 */ /* 0x180fe200000108d0 */
[----:B------:R1:W-:Y:S01]  /*13e90*/  @!P1 SYNCS.ARRIVE.TRANS64.RED.A1T0 RZ, [R162+URZ], RZ ;  /* 0x000000ffa2ff99a7 */ /* 0x0003e2000810043f */
[----:B------:R-:W-:Y:S01]  /*13ea0*/  FFMA.FTZ R178, R178, R14, -R208 ;  /* 0x0000000eb2b27223 */ /* 0x000fe200000108d0 */
[----:B------:R-:W-:Y:S01]  /*13eb0*/  @!P3 IMAD R163, R204, 0x40, R194 ;  /* 0x00000040cca3b824 */ /* 0x000fe200078e02c2 */
[----:B------:R-:W2:Y:S01]  /*13ec0*/  MUFU.EX2 R154, R154 ;  /* 0x0000009a009a7308 */ /* 0x000ea20000000800 */
[-C--:B------:R-:W-:Y:S01]  /*13ed0*/  FMUL.FTZ R28, R28, R202.reuse ;  /* 0x000000ca1c1c7220 */ /* 0x080fe20000410000 */
[----:B------:R-:W-:Y:S01]  /*13ee0*/  FMUL.FTZ R29, R29, R202 ;  /* 0x000000ca1d1d7220 */ /* 0x000fe20000410000 */
[----:B------:R-:W-:-:S02]  /*13ef0*/  @!P3 IMAD R163, R163, 0x4, R18 ;  /* 0x00000004a3a3b824 */ /* 0x000fc400078e0212 */
[----:B------:R-:W-:Y:S01]  /*13f00*/  FMUL.FTZ R32, R32, R202 ;  /* 0x000000ca20207220 */ /* 0x000fe20000410000 */
[-CC-:B-1----:R-:W-:Y:S01]  /*13f10*/  FFMA.FTZ R162, R179, R14.reuse, -R208.reuse ;  /* 0x0000000eb3a27223 */ /* 0x182fe200000108d0 */
[-CC-:B------:R-:W-:Y:S01]  /*13f20*/  FFMA.FTZ R179, R182, R14.reuse, -R208.reuse ;  /* 0x0000000eb6b37223 */ /* 0x180fe200000108d0 */
[----:B------:R-:W-:Y:S01]  /*13f30*/  FFMA.FTZ R182, R183, R14, -R208 ;  /* 0x0000000eb7b67223 */ /* 0x000fe200000108d0 */
[----:B------:R-:W1:Y:S01]  /*13f40*/  MUFU.EX2 R155, R155 ;  /* 0x0000009b009b7308 */ /* 0x000e620000000800 */
[----:B------:R-:W-:Y:S01]  /*13f50*/  @!P3 STS [R163+0x38400], R202 ;  /* 0x038400caa300b388 */ /* 0x000fe20000000800 */
[-C--:B0-----:R-:W-:Y:S01]  /*13f60*/  FMUL.FTZ R26, R26, R164.reuse ;  /* 0x000000a41a1a7220 */ /* 0x081fe20000410000 */
[-C--:B------:R-:W-:Y:S01]  /*13f70*/  FMUL.FTZ R27, R27, R164.reuse ;  /* 0x000000a41b1b7220 */ /* 0x080fe20000410000 */
[-C--:B------:R-:W-:Y:S01]  /*13f80*/  FMUL.FTZ R30, R30, R164.reuse ;  /* 0x000000a41e1e7220 */ /* 0x080fe20000410000 */
[----:B------:R0:W-:Y:S01]  /*13f90*/  @!P3 STS [R163+0x38420], R164 ;  /* 0x038420a4a300b388 */ /* 0x0001e20000000800 */
[-C--:B------:R-:W-:Y:S01]  /*13fa0*/  FMUL.FTZ R31, R31, R164.reuse ;  /* 0x000000a41f1f7220 */ /* 0x080fe20000410000 */
[-C--:B------:R-:W-:Y:S01]  /*13fb0*/  FMUL.FTZ R34, R34, R164.reuse ;  /* 0x000000a422227220 */ /* 0x080fe20000410000 */
[----:B------:R-:W3:Y:S01]  /*13fc0*/  MUFU.EX2 R157, R157 ;  /* 0x0000009d009d7308 */ /* 0x000ee20000000800 */
[-C--:B------:R-:W-:Y:S01]  /*13fd0*/  FMUL.FTZ R35, R35, R164.reuse ;  /* 0x000000a423237220 */ /* 0x080fe20000410000 */
[-C--:B------:R-:W-:Y:S01]  /*13fe0*/  FMUL.FTZ R38, R38, R164.reuse ;  /* 0x000000a426267220 */ /* 0x080fe20000410000 */
[-C--:B------:R-:W-:Y:S01]  /*13ff0*/  FMUL.FTZ R39, R39, R164.reuse ;  /* 0x000000a427277220 */ /* 0x080fe20000410000 */
[-C--:B------:R-:W-:Y:S01]  /*14000*/  FMUL.FTZ R42, R42, R164.reuse ;  /* 0x000000a42a2a7220 */ /* 0x080fe20000410000 */
[-C--:B------:R-:W-:Y:S01]  /*14010*/  FMUL.FTZ R43, R43, R164.reuse ;  /* 0x000000a42b2b7220 */ /* 0x080fe20000410000 */
[----:B------:R-:W-:Y:S01]  /*14020*/  FMUL.FTZ R46, R46, R164 ;  /* 0x000000a42e2e7220 */ /* 0x000fe20000410000 */
[----:B0-----:R-:W-:Y:S01]  /*14030*/  FFMA.FTZ R163, R202, R0, R152 ;  /* 0x00000000caa37223 */ /* 0x001fe20000010098 */
[----:B------:R-:W0:Y:S01]  /*14040*/  MUFU.EX2 R165, R165 ;  /* 0x000000a500a57308 */ /* 0x000e220000000800 */
[----:B--2---:R-:W-:Y:S01]  /*14050*/  FFMA.FTZ R0, R164, R8, R154 ;  /* 0x00000008a4007223 */ /* 0x004fe2000001009a */
[C---:B------:R-:W-:Y:S01]  /*14060*/  F2FP.BF16.F32.PACK_AB R152, R153.reuse, R152 ;  /* 0x000000989998723e */ /* 0x040fe200000010ff */
[----:B------:R-:W-:Y:S01]  /*14070*/  FADD.FTZ R8, R153, R163 ;  /* 0x000000a399087221 */ /* 0x000fe20000010000 */
[C---:B------:R-:W-:Y:S01]  /*14080*/  F2FP.BF16.F32.PACK_AB R153, R209.reuse, R154 ;  /* 0x0000009ad199723e */ /* 0x040fe200000010ff */
[----:B------:R-:W-:Y:S01]  /*14090*/  FADD.FTZ R163, R209, R0 ;  /* 0x00000000d1a37221 */ /* 0x000fe20000010000 */
[-C--:B------:R-:W-:Y:S01]  /*140a0*/  FMUL.FTZ R47, R47, R164.reuse ;  /* 0x000000a42f2f7220 */ /* 0x080fe20000410000 */
[----:B------:R-:W-:Y:S01]  /*140b0*/  FADD.FTZ R154, R207, R8 ;  /* 0x00000008cf9a7221 */ /* 0x000fe20000010000 */
[----:B------:R-:W2:Y:S01]  /*140c0*/  MUFU.EX2 R156, R156 ;  /* 0x0000009c009c7308 */ /* 0x000ea20000000800 */
[----:B-1----:R-:W-:Y:S01]  /*140d0*/  FADD.FTZ R8, R155, R163 ;  /* 0x000000a39b087221 */ /* 0x002fe20000010000 */
[-C--:B------:R-:W-:Y:S01]  /*140e0*/  FMUL.FTZ R50, R50, R164.reuse ;  /* 0x000000a432327220 */ /* 0x080fe20000410000 */
[C---:B---3--:R-:W-:Y:S01]  /*140f0*/  FADD.FTZ R163, R157.reuse, R154 ;  /* 0x0000009a9da37221 */ /* 0x048fe20000010000 */
[----:B------:R-:W-:Y:S01]  /*14100*/  F2FP.BF16.F32.PACK_AB R154, R157, R207 ;  /* 0x000000cf9d9a723e */ /* 0x000fe200000010ff */
[-C--:B------:R-:W-:Y:S01]  /*14110*/  FMUL.FTZ R51, R51, R164.reuse ;  /* 0x000000a433337220 */ /* 0x080fe20000410000 */
[-C--:B------:R-:W-:Y:S01]  /*14120*/  FMUL.FTZ R54, R54, R164.reuse ;  /* 0x000000a436367220 */ /* 0x080fe20000410000 */
[-C--:B------:R-:W-:Y:S01]  /*14130*/  FMUL.FTZ R55, R55, R164.reuse ;  /* 0x000000a437377220 */ /* 0x080fe20000410000 */
[----:B------:R-:W1:Y:S01]  /*14140*/  MUFU.EX2 R158, R158 ;  /* 0x0000009e009e7308 */ /* 0x000e620000000800 */
        /* <DEDUP_REMOVED lines=132> */
[----:B------:R-:W-:Y:S01]  /*14990*/  FMUL.FTZ R149, R149, R202 ;  /* 0x000000ca95957220 */ /* 0x000fe20000410000 */
[----:B------:R1:W-:Y:S01]  /*149a0*/  STSM.16.M88.4 [R198+0x36400], R152 ;  /* 0x03640098c6007844 */ /* 0x0003e20000000200 */
[----:B------:R-:W-:Y:S01]  /*149b0*/  FADD.FTZ R183, R201, R183 ;  /* 0x000000b7c9b77221 */ /* 0x000fe20000010000 */
[----:B------:R-:W-:Y:S01]  /*149c0*/  @!P1 VIADD R15, R15, 0x38860 ;  /* 0x000388600f0f9836 */ /* 0x000fe20000000000 */
[----:B------:R-:W-:Y:S01]  /*149d0*/  MUFU.EX2 R180, R180 ;  /* 0x000000b400b47308 */ /* 0x000fe20000000800 */
[----:B------:R-:W-:-:S02]  /*149e0*/  IMAD.MOV.U32 R204, RZ, RZ, R19 ;  /* 0x000000ffffcc7224 */ /* 0x000fc400078e0013 */
[----:B------:R-:W-:Y:S01]  /*149f0*/  IMAD.MOV.U32 R202, RZ, RZ, R9 ;  /* 0x000000ffffca7224 */ /* 0x000fe200078e0009 */
[----:B------:R-:W-:-:S04]  /*14a00*/  @!P1 PRMT R15, RZ, 0x654, R15 ;  /* 0x00000654ff0f9816 */ /* 0x000fc8000000000f */
[----:B------:R-:W2:Y:S01]  /*14a10*/  MUFU.EX2 R181, R181 ;  /* 0x000000b500b57308 */ /* 0x000ea20000000800 */
[----:B0-----:R-:W-:-:S07]  /*14a20*/  F2FP.BF16.F32.PACK_AB R164, R177, R176 ;  /* 0x000000b0b1a4723e */ /* 0x001fce00000010ff */
[----:B------:R0:W-:Y:S08]  /*14a30*/  MUFU.EX2 R0, R178 ;  /* 0x000000b200007308 */ /* 0x0001f00000000800 */
[----:B------:R3:W4:Y:S01]  /*14a40*/  MUFU.EX2 R8, R162 ;  /* 0x000000a200087308 */ /* 0x0007220000000800 */
[C---:B0-----:R-:W-:Y:S01]  /*14a50*/  FADD.FTZ R178, R159.reuse, R157 ;  /* 0x0000009d9fb27221 */ /* 0x041fe20000010000 */
[----:B------:R-:W-:-:S02]  /*14a60*/  F2FP.BF16.F32.PACK_AB R157, R159, R158 ;  /* 0x0000009e9f9d723e */ /* 0x000fc400000010ff */
[----:B------:R-:W-:Y:S02]  /*14a70*/  F2FP.BF16.F32.PACK_AB R158, R201, R160 ;  /* 0x000000a0c99e723e */ /* 0x000fe400000010ff */
[----:B------:R-:W-:Y:S01]  /*14a80*/  F2FP.BF16.F32.PACK_AB R159, R206, R203 ;  /* 0x000000cbce9f723e */ /* 0x000fe200000010ff */
[----:B------:R-:W-:Y:S01]  /*14a90*/  FADD.FTZ R203, R203, R178 ;  /* 0x000000b2cbcb7221 */ /* 0x000fe20000010000 */
[----:B------:R-:W-:Y:S01]  /*14aa0*/  MUFU.EX2 R179, R179 ;  /* 0x000000b300b37308 */ /* 0x000fe20000000800 */
[----:B------:R-:W-:Y:S01]  /*14ab0*/  F2FP.BF16.F32.PACK_AB R160, R169, R168 ;  /* 0x000000a8a9a0723e */ /* 0x000fe200000010ff */
[----:B------:R-:W-:Y:S01]  /*14ac0*/  FADD.FTZ R168, R168, R183 ;  /* 0x000000b7a8a87221 */ /* 0x000fe20000010000 */
[----:B---3--:R-:W-:Y:S01]  /*14ad0*/  F2FP.BF16.F32.PACK_AB R162, R173, R172 ;  /* 0x000000acada2723e */ /* 0x008fe200000010ff */
[----:B------:R0:W-:Y:S01]  /*14ae0*/  STSM.16.M88.4 [R199], R156 ;  /* 0x0000009cc7007844 */ /* 0x0001e20000000200 */
[----:B--2---:R-:W-:Y:S01]  /*14af0*/  F2FP.BF16.F32.PACK_AB R166, R181, R180 ;  /* 0x000000b4b5a6723e */ /* 0x004fe200000010ff */
[----:B------:R-:W-:Y:S01]  /*14b00*/  FADD.FTZ R203, R206, R203 ;  /* 0x000000cbcecb7221 */ /* 0x000fe20000010000 */
[----:B------:R-:W-:Y:S01]  /*14b10*/  FADD.FTZ R169, R169, R168 ;  /* 0x000000a8a9a97221 */ /* 0x000fe20000010000 */
[----:B------:R-:W2:Y:S01]  /*14b20*/  MUFU.EX2 R182, R182 ;  /* 0x000000b600b67308 */ /* 0x000ea20000000800 */
[----:B----4-:R-:W-:Y:S01]  /*14b30*/  F2FP.BF16.F32.PACK_AB R165, R8, R0 ;  /* 0x0000000008a5723e */ /* 0x010fe200000010ff */
[----:B------:R0:W-:Y:S01]  /*14b40*/  STSM.16.M88.4 [R211], R160 ;  /* 0x000000a0d3007844 */ /* 0x0001e20000000200 */
[----:B------:R-:W-:Y:S01]  /*14b50*/  FADD.FTZ R170, R170, R203 ;  /* 0x000000cbaaaa7221 */ /* 0x000fe20000010000 */
[----:B------:R-:W-:Y:S01]  /*14b60*/  FADD.FTZ R172, R172, R169 ;  /* 0x000000a9acac7221 */ /* 0x000fe20000010000 */
[----:B------:R-:W-:-:S02]  /*14b70*/  IMAD.MOV.U32 R203, RZ, RZ, R20 ;  /* 0x000000ffffcb7224 */ /* 0x000fc400078e0014 */
[----:B------:R-:W-:Y:S01]  /*14b80*/  FADD.FTZ R171, R171, R170 ;  /* 0x000000aaabab7221 */ /* 0x000fe20000010000 */
[----:B------:R-:W-:-:S03]  /*14b90*/  FADD.FTZ R173, R173, R172 ;  /* 0x000000acadad7221 */ /* 0x000fc60000010000 */
[----:B------:R-:W-:Y:S01]  /*14ba0*/  FADD.FTZ R174, R174, R171 ;  /* 0x000000abaeae7221 */ /* 0x000fe20000010000 */
[----:B------:R-:W-:-:S03]  /*14bb0*/  FADD.FTZ R176, R176, R173 ;  /* 0x000000adb0b07221 */ /* 0x000fc60000010000 */
[----:B------:R-:W-:Y:S01]  /*14bc0*/  FADD.FTZ R175, R175, R174 ;  /* 0x000000aeafaf7221 */ /* 0x000fe20000010000 */
[----:B------:R-:W-:Y:S01]  /*14bd0*/  FADD.FTZ R177, R177, R176 ;  /* 0x000000b0b1b17221 */ /* 0x000fe20000010000 */
[----:B--2---:R-:W-:Y:S02]  /*14be0*/  F2FP.BF16.F32.PACK_AB R167, R182, R179 ;  /* 0x000000b3b6a7723e */ /* 0x004fe400000010ff */
[----:B------:R-:W-:Y:S01]  /*14bf0*/  FADD.FTZ R175, R0, R175 ;  /* 0x000000af00af7221 */ /* 0x000fe20000010000 */
[----:B------:R-:W-:Y:S02]  /*14c00*/  FADD.FTZ R0, R180, R177 ;  /* 0x000000b1b4007221 */ /* 0x000fe40000010000 */
[----:B------:R0:W-:Y:S01]  /*14c10*/  STSM.16.M88.4 [R210], R164 ;  /* 0x000000a4d2007844 */ /* 0x0001e20000000200 */
[----:B------:R-:W-:Y:S01]  /*14c20*/  WARPGROUP.ARRIVE ;  /* 0x00000000000079c5 */ /* 0x000fe20000000000 */
[----:B------:R-:W-:Y:S01]  /*14c30*/  FADD.FTZ R8, R8, R175 ;  /* 0x000000af08087221 */ /* 0x000fe20000010000 */
[----:B------:R-:W-:-:S03]  /*14c40*/  FADD.FTZ R0, R181, R0 ;  /* 0x00000000b5007221 */ /* 0x000fc60000010000 */
[----:B------:R-:W-:Y:S01]  /*14c50*/  FADD.FTZ R179, R179, R8 ;  /* 0x00000008b3b37221 */ /* 0x000fe20000010000 */
[----:B------:R-:W-:Y:S03]  /*14c60*/  HGMMA.64x256x16.F32.BF16 R24, R152, gdesc[UR4].tnspB, R24, gsb0 ;  /* 0x43e0000498187df0 */ /* 0x000fe60008001818 */
[----:B------:R-:W-:Y:S01]  /*14c70*/  FADD.FTZ R8, R182, R179 ;  /* 0x000000b3b6087221 */ /* 0x000fe20000010000 */
[----:B------:R-:W-:Y:S02]  /*14c80*/  WARPGROUP.DEPBAR.LE gsb0, 0x0 ;  /* 0x00008000000079c5 */ /* 0x000fe40000010000 */
[----:B-1----:R-:W-:Y:S01]  /*14c90*/  VIADD R152, R200, 0x80 ;  /* 0x00000080c8987836 */ /* 0x002fe20000000000 */
[----:B------:R-:W-:Y:S01]  /*14ca0*/  WARPGROUP.ARRIVE ;  /* 0x00000000000079c5 */ /* 0x000fe20000000000 */
[----:B------:R-:W-:-:S03]  /*14cb0*/  IMAD.MOV.U32 R153, RZ, RZ, 0x40000040 ;  /* 0x40000040ff997424 */ /* 0x000fc600078e00ff */
[----:B------:R-:W-:Y:S01]  /*14cc0*/  R2UR UR6, R152 ;  /* 0x00000000980672ca */ /* 0x000fe200000e0000 */
[----:B------:R-:W-:Y:S01]  /*14cd0*/  VIADD R152, R200, 0x100 ;  /* 0x00000100c8987836 */ /* 0x000fe20000000000 */
[----:B------:R-:W-:Y:S01]  /*14ce0*/  R2UR UR7, R153 ;  /* 0x00000000990772ca */ /* 0x000fe200000e0000 */
[----:B------:R-:W-:-:S14]  /*14cf0*/  IMAD.MOV.U32 R153, RZ, RZ, 0x40000040 ;  /* 0x40000040ff997424 */ /* 0x000fdc00078e00ff */
        /* <DEDUP_REMOVED lines=26> */
[----:B------:R-:W-:Y:S05]  /*14ea0*/  BSYNC B1 ;  /* 0x0000000000017941 */ /* 0x000fea0003800000 */
.L_x_3631:
[----:B0-----:R-:W-:-:S07]  /*14eb0*/  IMAD.MOV.U32 R15, RZ, RZ, R21 ;  /* 0x000000ffff0f7224 */ /* 0x001fce00078e0015 */
.L_x_3630:
[----:B------:R-:W-:Y:S05]  /*14ec0*/  BSYNC B0 ;  /* 0x0000000000007941 */ /* 0x000fea0003800000 */
.L_x_3629:
[----:B------:R-:W-:Y:S01]  /*14ed0*/  ISETP.GE.AND P2, PT, R15, R215, PT ;  /* 0x000000d70f00720c */ /* 0x000fe20003f46270 */
[----:B------:R-:W-:-:S12]  /*14ee0*/  BSSY B0, `(.L_x_3643) ;  /* 0x00003ce000007945 */ /* 0x000fd80003800000 */
[----:B------:R-:W-:Y:S05]  /*14ef0*/  @!P2 BRA `(.L_x_3644) ;  /* 0x0000003c0030a947 */ /* 0x000fea0003800000 */
[----:B------:R-:W-:Y:S02]  /*14f00*/  IMAD.MOV.U32 R200, RZ, RZ, R20 ;  /* 0x000000ffffc87224 */ /* 0x000fe400078e0014 */
[----:B------:R-:W-:Y:S02]  /*14f10*/  IMAD.MOV.U32 R202, RZ, RZ, R9 ;  /* 0x000000ffffca7224 */ /* 0x000fe400078e0009 */
[----:B------:R-:W-:-:S07]  /*14f20*/  IMAD.MOV.U32 R201, RZ, RZ, R19 ;  /* 0x000000ffffc97224 */ /* 0x000fce00078e0013 */
.L_x_3663:
[----:B------:R-:W-:-:S05]  /*14f30*/  VIADD R19, R201, 0x1 ;  /* 0x00000001c9137836 */ /* 0x000fca0000000000 */
[----:B------:R-:W-:-:S04]  /*14f40*/  ISETP.NE.AND P2, PT, R19, 0x2, PT ;  /* 0x000000021300780c */ /* 0x000fc80003f45270 */
[----:B------:R-:W-:Y:S02]  /*14f50*/  SEL R9, RZ, 0x1, P2 ;  /* 0x00000001ff097807 */ /* 0x000fe40001000000 */
[----:B------:R-:W-:Y:S02]  /*14f60*/  SEL R19, R19, RZ, P2 ;  /* 0x000000ff13137207 */ /* 0x000fe40001000000 */
[----:B------:R-:W-:Y:S01]  /*14f70*/  LOP3.LUT R22, R22, R9, RZ, 0x3c, !PT ;  /* 0x0000000916167212 */ /* 0x000fe200078e3cff */
[----:B------:R-:W-:Y:S06]  /*14f80*/  @!P0 BRA `(.L_x_3645) ;  /* 0x0000000000048947 */ /* 0x000fec0003800000 */
[----:B------:R-:W-:Y:S01]  /*14f90*/  BPT.TRAP 0x1 ;  /* 0x000000040000795c */ /* 0x000fe20000300000 */
.L_x_3645:
[----:B------:R-:W-:Y:S01]  /*14fa0*/  IMAD R21, R19, 0x8, R18 ;  /* 0x0000000813157824 */ /* 0x000fe200078e0212 */
[----:B------:R-:W-:-:S04]  /*14fb0*/  SHF.L.U32 R9, R22, 0x1f, RZ ;  /* 0x0000001f16097819 */ /* 0x000fc800000006ff */
[----:B------:R0:W1:Y:S01]  /*14fc0*/  SYNCS.PHASECHK.TRANS64.TRYWAIT P2, [R21+URZ+0x38830], R9 ;  /* 0x03883009150075a7 */ /* 0x000062000804017f */
[----:B------:R-:W-:Y:S05]  /*14fd0*/  @!P0 BRA `(.L_x_3646) ;  /* 0x0000000000048947 */ /* 0x000fea0003800000 */
[----:B------:R-:W-:Y:S01]  /*14fe0*/  BPT.TRAP 0x1 ;  /* 0x000000040000795c */ /* 0x000fe20000300000 */
.L_x_3646:
[----:B------:R-:W-:Y:S01]  /*14ff0*/  BSSY B1, `(.L_x_3647) ;  /* 0x0000006000017945 */ /* 0x000fe20003800000 */
[----:B------:R-:W-:Y:S02]  /*15000*/  IMAD R156, R19, 0x200, R191 ;  /* 0x00000200139c7824 */ /* 0x000fe400078e02bf */
[----:B------:R-:W-:Y:S01]  /*15010*/  IMAD.MOV.U32 R157, RZ, RZ, 0x40000040 ;  /* 0x40000040ff9d7424 */ /* 0x000fe200078e00ff */
[----:B-1----:R-:W-:Y:S06]  /*15020*/  @P2 BRA `(.L_x_3648) ;  /* 0x0000000000082947 */ /* 0x002fec0003800000 */
[----:B------:R-:W1:Y:S02]  /*15030*/  SYNCS.PHASECHK.TRANS64.TRYWAIT P2, [R21+URZ+0x38830], R9 ;  /* 0x03883009150075a7 */ /* 0x000e64000804017f */
[----:B-1----:R-:W-:Y:S05]  /*15040*/  @!P2 BRA `(.L_x_3649) ;  /* 0x000001240034a947 */ /* 0x002fea0003800000 */
.L_x_3648:
[----:B------:R-:W-:Y:S05]  /*15050*/  BSYNC B1 ;  /* 0x0000000000017941 */ /* 0x000fea0003800000 */
.L_x_3647:
        /* <DEDUP_REMOVED lines=36> */
.L_x_3650:
[----:B------:R2:W3:Y:S01]  /*152a0*/  SYNCS.PHASECHK.TRANS64.TRYWAIT P2, [R21+URZ+0x38850], R9 ;  /* 0x03885009150075a7 */ /* 0x0004e2000804017f */
[----:B------:R-:W-:Y:S05]  /*152b0*/  @!P0 BRA `(.L_x_3651) ;  /* 0x0000000000048947 */ /* 0x000fea0003800000 */
[----:B------:R-:W-:Y:S01]  /*152c0*/  BPT.TRAP 0x1 ;  /* 0x000000040000795c */ /* 0x000fe20000300000 */
.L_x_3651:
[----:B------:R-:W-:Y:S04]  /*152d0*/  BSSY B1, `(.L_x_3652) ;  /* 0x0000004000017945 */ /* 0x000fe80003800000 */
[----:B---3--:R-:W-:Y:S05]  /*152e0*/  @P2 BRA `(.L_x_3653) ;  /* 0x0000000000082947 */ /* 0x008fea0003800000 */
[----:B------:R-:W3:Y:S02]  /*152f0*/  SYNCS.PHASECHK.TRANS64.TRYWAIT P2, [R21+URZ+0x38850], R9 ;  /* 0x03885009150075a7 */ /* 0x000ee4000804017f */
[----:B---3--:R-:W-:Y:S05]  /*15300*/  @!P2 BRA `(.L_x_3654) ;  /* 0x000001200098a947 */ /* 0x008fea0003800000 */
.L_x_3653:
[----:B------:R-:W-:Y:S05]  /*15310*/  BSYNC B1 ;  /* 0x0000000000017941 */ /* 0x000fea0003800000 */
.L_x_3652:
        /* <DEDUP_REMOVED lines=12> */
[----:B------:R-:W-:Y:S02]  /*153e0*/  IMAD.MOV.U32 R20, RZ, RZ, 0x4 ;  /* 0x00000004ff147424 */ /* 0x000fe400078e00ff */
[----:B------:R-:W-:Y:S02]  /*153f0*/  IMAD.MOV.U32 R208, RZ, RZ, 0x28 ;  /* 0x00000028ffd07424 */ /* 0x000fe400078e00ff */
[----:B------:R-:W-:Y:S01]  /*15400*/  IMAD.MOV.U32 R209, RZ, RZ, 0xa00 ;  /* 0x00000a00ffd17424 */ /* 0x000fe200078e00ff */
        /* <DEDUP_REMOVED lines=10> */
[----:B0123--:R-:W0:Y:S02]  /*154b0*/  SHFL.IDX PT, R9, R14, RZ, 0x1f ;  /* 0x00001fff0e097589 */ /* 0x00fe2400000e0000 */
[----:B0-----:R-:W-:-:S04]  /*154c0*/  ISETP.GT.AND P2, PT, R9, 0x7f, PT ;  /* 0x0000007f0900780c */ /* 0x001fc80003f44270 */
[----:B------:R-:W-:Y:S02]  /*154d0*/  SEL R9, RZ, 0x2, !P2 ;  /* 0x00000002ff097807 */ /* 0x000fe40005000000 */
[C---:B------:R-:W-:Y:S02]  /*154e0*/  SEL R14, R20.reuse, 0x2, P2 ;  /* 0x00000002140e7807 */ /* 0x040fe40001000000 */
[----:B------:R-:W-:Y:S02]  /*154f0*/  SEL R20, R20, 0x6, !P2 ;  /* 0x0000000614147807 */ /* 0x000fe40005000000 */
[----:B------:R-:W-:Y:S02]  /*15500*/  SEL R208, R208, 0x26, P2 ;  /* 0x00000026d0d07807 */ /* 0x000fe40001000000 */
[----:B------:R-:W-:Y:S02]  /*15510*/  SEL R209, R209, 0x980, P2 ;  /* 0x00000980d1d17807 */ /* 0x000fe40001000000 */
[----:B------:R-:W-:-:S02]  /*15520*/  LOP3.LUT R208, R208, 0x6, RZ, 0xc0, !PT ;  /* 0x00000006d0d07812 */ /* 0x000fc400078ec0ff */
        /* <DEDUP_REMOVED lines=293> */
[----:B------:R-:W-:-:S02]  /*16780*/  IADD3 R206, R208, R209, R2 ;  /* 0x000000d1d0ce7210 */ /* 0x000fc40007ffe002 */
[----:B------:R-:W-:Y:S01]  /*16790*/  IADD3 R208, R208, R209, R204 ;  /* 0x000000d1d0d07210 */ /* 0x000fe20007ffe0cc */
[----:B------:R-:W-:Y:S01]  /*167a0*/  IMAD.MOV.U32 R209, RZ, RZ, 0x40000040 ;  /* 0x40000040ffd17424 */ /* 0x000fe200078e00ff */
[----:B------:R-:W-:-:S04]  /*167b0*/  SEL R205, R205, 0x3e, P2 ;  /* 0x0000003ecdcd7807 */ /* 0x000fc80001000000 */
[----:B------:R-:W-:Y:S01]  /*167c0*/  LOP3.LUT R205, R205, 0x6, RZ, 0xc0, !PT ;  /* 0x00000006cdcd7812 */ /* 0x000fe200078ec0ff */
        /* <DEDUP_REMOVED lines=27> */
[C---:B------:R-:W-:Y:S01]  /*16980*/  IMAD.IADD R206, R208.reuse, 0x1, R14 ;  /* 0x00000001d0ce7824 */ /* 0x040fe200078e020e */
[----:B------:R-:W-:Y:S01]  /*16990*/  R2UR UR5, R207 ;  /* 0x00000000cf0572ca */ /* 0x000fe200000e0000 */
[----:B------:R-:W-:Y:S01]  /*169a0*/  IMAD.MOV.U32 R207, RZ, RZ, 0x40000040 ;  /* 0x40000040ffcf7424 */ /* 0x000fe200078e00ff */
[----:B------:R-:W0:Y:S01]  /*169b0*/  @P5 LDC R14, c[0x0][0x450] ;  /* 0x00011400ff0e5b82 */ /* 0x000e220000000800 */
[--C-:B------:R-:W-:Y:S01]  /*169c0*/  IMAD.IADD R208, R208, 0x1, R20.reuse ;  /* 0x00000001d0d07824 */ /* 0x100fe200078e0214 */
[----:B------:R-:W-:Y:S01]  /*169d0*/  R2UR UR6, R206 ;  /* 0x00000000ce0672ca */ /* 0x000fe200000e0000 */
[----:B------:R-:W-:Y:S01]  /*169e0*/  IMAD.IADD R206, R203, 0x1, R20 ;  /* 0x00000001cbce7824 */ /* 0x000fe200078e0214 */
[----:B------:R-:W-:Y:S01]  /*169f0*/  R2UR UR7, R207 ;  /* 0x00000000cf0772ca */ /* 0x000fe200000e0000 */
[----:B------:R-:W-:-:S03]  /*16a00*/  IMAD.MOV.U32 R207, RZ, RZ, 0x40000040 ;  /* 0x40000040ffcf7424 */ /* 0x000fc600078e00ff */
[----:B------:R-:W1:Y:S02]  /*16a10*/  @P5 LDC R20, c[0x0][0x44c] ;  /* 0x00011300ff145b82 */ /* 0x000e640000000800 */
[----:B-1----:R-:W-:-:S05]  /*16a20*/  @P5 IMAD.HI.U32 R20, R9, R20, RZ ;  /* 0x0000001409145227 */ /* 0x002fca00078e00ff */
[----:B0-----:R-:W-:Y:S01]  /*16a30*/  @P5 SHF.R.U32.HI R9, RZ, R14, R20 ;  /* 0x0000000eff095219 */ /* 0x001fe20000011614 */
[----:B------:R-:W-:-:S04]  /*16a40*/  IMAD.MOV.U32 R14, RZ, RZ, 0x1000 ;  /* 0x00001000ff0e7424 */ /* 0x000fc800078e00ff */
[----:B------:R-:W0:Y:S01]  /*16a50*/  SHFL.IDX PT, R20, R9, RZ, 0x1c1f ;  /* 0x001c1fff09147589 */ /* 0x000e2200000e0000 */
[----:B------:R-:W-:-:S04]  /*16a60*/  SEL R14, R14, 0xf80, P2 ;  /* 0x00000f800e0e7807 */ /* 0x000fc80001000000 */
        /* <DEDUP_REMOVED lines=24> */
[----:B------:R-:W-:Y:S02]  /*16bf0*/  ULOP3.LUT UR4, URZ, UR45, URZ, 0x33, !UPT ;  /* 0x0000002d3f047292 */ /* 0x000fe4000f8e333f */
[----:B------:R-:W-:Y:S02]  /*16c00*/  WARPGROUP.DEPBAR.LE gsb0, 0x0 ;  /* 0x00008000000079c5 */ /* 0x000fe40000010000 */
[----:B------:R1:W-:Y:S02]  /*16c10*/  @!P1 SYNCS.ARRIVE.TRANS64.RED.A1T0 RZ, [R14+URZ], RZ ;  /* 0x000000ff0eff99a7 */ /* 0x0003e4000810043f */
[----:B-1----:R-:W-:-:S05]  /*16c20*/  IMAD.SHL.U32 R14, R15, 0x40, RZ ;  /* 0x000000400f0e7824 */ /* 0x002fca00078e00ff */
[----:B------:R-:W-:-:S04]  /*16c30*/  IADD3 R208, -R185, 0x1, -R14 ;  /* 0x00000001b9d07810 */ /* 0x000fc80007ffe90e */
[----:B------:R-:W-:-:S05]  /*16c40*/  IADD3 R208, -R23, R208, R184 ;  /* 0x000000d017d07210 */ /* 0x000fca0007ffe1b8 */
[C---:B------:R-:W-:Y:S02]  /*16c50*/  VIADD R209, R208.reuse, UR44 ;  /* 0x0000002cd0d17c36 */ /* 0x040fe40008000000 */
[----:B------:R-:W-:Y:S02]  /*16c60*/  VIADD R208, R208, UR4 ;  /* 0x00000004d0d07c36 */ /* 0x000fe40008000000 */
        /* <DEDUP_REMOVED lines=15> */
.L_x_3657:
[----:B------:R-:W-:-:S05]  /*16d60*/  IMAD.U32 R203, RZ, RZ, UR39 ;  /* 0x00000027ffcb7e24 */ /* 0x000fca000f8e00ff */
[----:B------:R-:W-:-:S13]  /*16d70*/  ISETP.NE.AND P2, PT, R203, 0x1, PT ;  /* 0x00000001cb00780c */ /* 0x000fda0003f45270 */
[----:B------:R-:W0:Y:S02]  /*16d80*/  @P2 LDC.64 R204, c[0x0][0xae0] ;  /* 0x0002b800ffcc2b82 */ /* 0x000e240000000a00 */
[----:B0-----:R-:W-:-:S05]  /*16d90*/  @P2 IMAD.HI.U32 R204, R20, R204, RZ ;  /* 0x000000cc14cc2227 */ /* 0x001fca00078e00ff */
[----:B------:R-:W-:-:S07]  /*16da0*/  @P2 SHF.R.U32.HI R20, RZ, R205, R204 ;  /* 0x000000cdff142219 */ /* 0x000fce00000116cc */
.L_x_3658:
[----:B------:R-:W-:Y:S05]  /*16db0*/  BSYNC B1 ;  /* 0x0000000000017941 */ /* 0x000fea0003800000 */
.L_x_3656:
[----:B------:R-:W-:-:S04]  /*16dc0*/  IMAD R20, R20, R203, -R14 ;  /* 0x000000cb14147224 */ /* 0x000fc800078e0a0e */
[----:B------:R-:W-:-:S05]  /*16dd0*/  IMAD.IADD R20, R20, 0x1, -R185 ;  /* 0x0000000114147824 */ /* 0x000fca00078e0ab9 */
[----:B------:R-:W-:Y:S02]  /*16de0*/  VIMNMX R206, R206, R20, !PT ;  /* 0x00000014cece7248 */ /* 0x000fe40007fe0100 */
[----:B------:R-:W-:-:S07]  /*16df0*/  VIADDMNMX R207, R20, R203, R207, PT ;  /* 0x000000cb14cf7246 */ /* 0x000fce00038001cf */
.L_x_3655:
        /* <DEDUP_REMOVED lines=65> */
.L_x_3661:
[----:B------:R-:W-:-:S05]  /*17210*/  IMAD.U32 R204, RZ, RZ, UR39 ;  /* 0x00000027ffcc7e24 */ /* 0x000fca000f8e00ff */
[----:B------:R-:W-:-:S13]  /*17220*/  ISETP.NE.AND P3, PT, R204, 0x1, PT ;  /* 0x00000001cc00780c */ /* 0x000fda0003f65270 */
[----:B------:R-:W0:Y:S02]  /*17230*/  @P3 LDC.64 R152, c[0x0][0xae0] ;  /* 0x0002b800ff983b82 */ /* 0x000e240000000a00 */
[----:B0-----:R-:W-:-:S05]  /*17240*/  @P3 IMAD.HI.U32 R152, R9, R152, RZ ;  /* 0x0000009809983227 */ /* 0x001fca00078e00ff */
[----:B------:R-:W-:-:S07]  /*17250*/  @P3 SHF.R.U32.HI R9, RZ, R153, R152 ;  /* 0x00000099ff093219 */ /* 0x000fce0000011698 */
.L_x_3662:
[----:B------:R-:W-:Y:S05]  /*17260*/  BSYNC B1 ;  /* 0x0000000000017941 */ /* 0x000fea0003800000 */
.L_x_3660:
[----:B------:R-:W-:-:S04]  /*17270*/  IMAD R9, R9, R204, -R14 ;  /* 0x000000cc09097224 */ /* 0x000fc800078e0a0e */
[----:B------:R-:W-:-:S05]  /*17280*/  IMAD.IADD R9, R9, 0x1, -R185 ;  /* 0x0000000109097824 */ /* 0x000fca00078e0ab9 */
[----:B------:R-:W-:Y:S02]  /*17290*/  VIMNMX R208, R208, R9, !PT ;  /* 0x00000009d0d07248 */ /* 0x000fe40007fe0100 */
[----:B------:R-:W-:-:S07]  /*172a0*/  VIADDMNMX R209, R9, R204, R209, PT ;  /* 0x000000cc09d17246 */ /* 0x000fce00038001d1 */
.L_x_3659:
[----:B------:R-:W-:Y:S01]  /*172b0*/  FMNMX.FTZ R9, R20, R202, !PT ;  /* 0x000000ca14097209 */ /* 0x000fe20007810000 */
[----:B------:R-:W-:-:S03]  /*172c0*/  @!P1 VIADD R21, R21, 0x38860 ;  /* 0x0003886015159836 */ /* 0x000fc60000000000 */
[----:B------:R-:W-:Y:S02]  /*172d0*/  FMNMX.FTZ R9, R203, R9, !PT ;  /* 0x00000009cb097209 */ /* 0x000fe40007810000 */
[----:B------:R-:W-:Y:S02]  /*172e0*/  @!P1 PRMT R21, RZ, 0x654, R21 ;  /* 0x00000654ff159816 */ /* 0x000fe40000000015 */
        /* <DEDUP_REMOVED lines=28> */
[C---:B------:R-:W-:Y:S01]  /*174b0*/  ISETP.GT.AND P3, PT, R208.reuse, 0x8, P2 ;  /* 0x00000008d000780c */ /* 0x040fe20001764270 */
[-CC-:B------:R-:W-:Y:S01]  /*174c0*/  FFMA.FTZ R203, R203, R14.reuse, -R152.reuse ;  /* 0x0000000ecbcb7223 */ /* 0x180fe20000010898 */
[----:B------:R-:W-:Y:S01]  /*174d0*/  FSEL R155, R155, -INF , !P4 ;  /* 0xff8000009b9b7808 */ /* 0x000fe20006000000 */
[----:B------:R-:W-:Y:S01]  /*174e0*/  MUFU.EX2 R20, R20 ;  /* 0x0000001400147308 */ /* 0x000fe20000000800 */
[----:B------:R-:W-:Y:S01]  /*174f0*/  ISETP.GT.AND P4, PT, R208, 0x9, P2 ;  /* 0x00000009d000780c */ /* 0x000fe20001784270 */
[-CC-:B------:R-:W-:Y:S01]  /*17500*/  FFMA.FTZ R202, R156, R14.reuse, -R152.reuse ;  /* 0x0000000e9cca7223 */ /* 0x180fe20000010898 */
[----:B------:R-:W-:Y:S01]  /*17510*/  ISETP.LT.OR P3, PT, R209, 0x9, P3 ;  /* 0x00000009d100780c */ /* 0x000fe20001f61670 */
[-CC-:B------:R-:W-:Y:S01]  /*17520*/  FFMA.FTZ R157, R157, R14.reuse, -R152.reuse ;  /* 0x0000000e9d9d7223 */ /* 0x180fe20000010898 */
[----:B------:R-:W-:Y:S01]  /*17530*/  ISETP.LT.OR P4, PT, R209, 0xa, P4 ;  /* 0x0000000ad100780c */ /* 0x000fe20002781670 */
[-CC-:B------:R-:W-:Y:S01]  /*17540*/  FFMA.FTZ R160, R160, R14.reuse, -R152.reuse ;  /* 0x0000000ea0a07223 */ /* 0x180fe20000010898 */
[----:B------:R-:W-:Y:S01]  /*17550*/  FSEL R158, R158, -INF , !P3 ;  /* 0xff8000009e9e7808 */ /* 0x000fe20005800000 */
[----:B------:R-:W0:Y:S01]  /*17560*/  MUFU.EX2 R153, R153 ;  /* 0x0000009900997308 */ /* 0x000e220000000800 */
[----:B------:R-:W-:Y:S01]  /*17570*/  FSEL R159, R159, -INF , !P4 ;  /* 0xff8000009f9f7808 */ /* 0x000fe20006000000 */
[-CC-:B------:R-:W-:Y:S01]  /*17580*/  FFMA.FTZ R161, R161, R14.reuse, -R152.reuse ;  /* 0x0000000ea1a17223 */ /* 0x180fe20000010898 */
[----:B------:R-:W-:Y:S01]  /*17590*/  ISETP.GT.AND P4, PT, R208, 0x11, P2 ;  /* 0x00000011d000780c */ /* 0x000fe20001784270 */
[-CC-:B------:R-:W-:Y:S01]  /*175a0*/  FFMA.FTZ R164, R164, R14.reuse, -R152.reuse ;  /* 0x0000000ea4a47223 */ /* 0x180fe20000010898 */
[----:B------:R-:W-:Y:S01]  /*175b0*/  ISETP.GT.AND P3, PT, R208, 0x10, P2 ;  /* 0x00000010d000780c */ /* 0x000fe20001764270 */
        /* <DEDUP_REMOVED lines=20> */
[-C--:B------:R-:W-:Y:S01]  /*17700*/  FMUL.FTZ R25, R25, R153.reuse ;  /* 0x0000009919197220 */ /* 0x080fe20000410000 */
[----:B------:R-:W-:Y:S01]  /*17710*/  ISETP.LT.OR P4, PT, R209, 0x22, P4 ;  /* 0x00000022d100780c */ /* 0x000fe20002781670 */
[-C--:B------:R-:W-:Y:S01]  /*17720*/  FMUL.FTZ R28, R28, R153.reuse ;  /* 0x000000991c1c7220 */ /* 0x080fe20000410000 */
[C---:B------:R-:W-:Y:S01]  /*17730*/  ISETP.GT.AND P3, PT, R208.reuse, 0x18, P2 ;  /* 0x00000018d000780c */ /* 0x040fe20001764270 */
[----:B------:R-:W-:Y:S01]  /*17740*/  MUFU.EX2 R203, R160 ;  /* 0x000000a000cb7308 */ /* 0x000fe20000000800 */
[----:B------:R-:W-:Y:S01]  /*17750*/  FSEL R171, R171, -INF , !P4 ;  /* 0xff800000abab7808 */ /* 0x000fe20006000000 */
[-C--:B------:R-:W-:Y:S01]  /*17760*/  FMUL.FTZ R29, R29, R153.reuse ;  /* 0x000000991d1d7220 */ /* 0x080fe20000410000 */
[----:B------:R-:W-:Y:S01]  /*17770*/  ISETP.GT.AND P4, PT, R208, 0x29, P2 ;  /* 0x00000029d000780c */ /* 0x000fe20001784270 */
[-C--:B------:R-:W-:Y:S01]  /*17780*/  FMUL.FTZ R32, R32, R153.reuse ;  /* 0x0000009920207220 */ /* 0x080fe20000410000 */
[----:B------:R-:W-:Y:S01]  /*17790*/  ISETP.LT.OR P3, PT, R209, 0x19, P3 ;  /* 0x00000019d100780c */ /* 0x000fe20001f61670 */
[-C--:B------:R-:W-:Y:S01]  /*177a0*/  FMUL.FTZ R33, R33, R153.reuse ;  /* 0x0000009921217220 */ /* 0x080fe20000410000 */
[----:B------:R-:W-:Y:S01]  /*177b0*/  ISETP.LT.OR P4, PT, R209, 0x2a, P4 ;  /* 0x0000002ad100780c */ /* 0x000fe20002781670 */
[----:B------:R1:W-:Y:S01]  /*177c0*/  MUFU.EX2 R160, R168 ;  /* 0x000000a800a07308 */ /* 0x0003e20000000800 */
[----:B------:R-:W-:Y:S01]  /*177d0*/  FSEL R166, R166, -INF , !P3 ;  /* 0xff800000a6a67808 */ /* 0x000fe20005800000 */
[----:B0-----:R-:W-:Y:S01]  /*177e0*/  FADD.FTZ R181, R156, R181 ;  /* 0x000000b59cb57221 */ /* 0x001fe20000010000 */
[----:B------:R-:W-:Y:S01]  /*177f0*/  FSEL R175, R175, -INF , !P4 ;  /* 0xff800000afaf7808 */ /* 0x000fe20006000000 */
[-C--:B------:R-:W-:Y:S01]  /*17800*/  FMUL.FTZ R36, R36, R153.reuse ;  /* 0x0000009924247220 */ /* 0x080fe20000410000 */
[C---:B------:R-:W-:Y:S01]  /*17810*/  ISETP.GT.AND P4, PT, R208.reuse, RZ, P2 ;  /* 0x000000ffd000720c */ /* 0x040fe20001784270 */
[-C--:B------:R-:W-:Y:S01]  /*17820*/  FMUL.FTZ R37, R37, R153.reuse ;  /* 0x0000009925257220 */ /* 0x080fe20000410000 */
[----:B------:R-:W-:Y:S01]  /*17830*/  ISETP.GT.AND P3, PT, R208, 0x20, P2 ;  /* 0x00000020d000780c */ /* 0x000fe20001764270 */
[----:B------:R-:W0:Y:S01]  /*17840*/  MUFU.EX2 R202, R202 ;  /* 0x000000ca00ca7308 */ /* 0x000e220000000800 */
[C---:B------:R-:W-:Y:S01]  /*17850*/  ISETP.LT.OR P4, PT, R209.reuse, 0x1, P4 ;  /* 0x00000001d100780c */ /* 0x040fe20002781670 */
[----:B-1----:R-:W-:Y:S01]  /*17860*/  IMAD.MOV R168, RZ, RZ, -R197 ;  /* 0x000000ffffa87224 */ /* 0x002fe200078e0ac5 */
[----:B------:R-:W-:Y:S01]  /*17870*/  ISETP.LT.OR P3, PT, R209, 0x21, P3 ;  /* 0x00000021d100780c */ /* 0x000fe20001f61670 */
[-C--:B------:R-:W-:Y:S01]  /*17880*/  FMUL.FTZ R40, R40, R153.reuse ;  /* 0x0000009928287220 */ /* 0x080fe20000410000 */
[----:B------:R-:W-:Y:S01]  /*17890*/  FSEL R154, R154, -INF , !P4 ;  /* 0xff8000009a9a7808 */ /* 0x000fe20006000000 */
[-C--:B------:R-:W-:Y:S01]  /*178a0*/  FMUL.FTZ R41, R41, R153.reuse ;  /* 0x0000009929297220 */ /* 0x080fe20000410000 */
[----:B------:R-:W-:Y:S01]  /*178b0*/  FSEL R170, R170, -INF , !P3 ;  /* 0xff800000aaaa7808 */ /* 0x000fe20005800000 */
[----:B------:R-:W1:Y:S01]  /*178c0*/  MUFU.EX2 R157, R157 ;  /* 0x0000009d009d7308 */ /* 0x000e620000000800 */
[----:B------:R-:W-:Y:S01]  /*178d0*/  FMNMX.FTZ R0, R154, R200, !PT ;  /* 0x000000c89a007209 */ /* 0x000fe20007810000 */
[-C--:B------:R-:W-:Y:S01]  /*178e0*/  FMUL.FTZ R44, R44, R153.reuse ;  /* 0x000000992c2c7220 */ /* 0x080fe20000410000 */
[----:B------:R-:W-:Y:S01]  /*178f0*/  ISETP.GT.AND P3, PT, R208, 0x28, P2 ;  /* 0x00000028d000780c */ /* 0x000fe20001764270 */
[-C--:B------:R-:W-:Y:S01]  /*17900*/  FMUL.FTZ R45, R45, R153.reuse ;  /* 0x000000992d2d7220 */ /* 0x080fe20000410000 */
[----:B------:R-:W-:Y:S01]  /*17910*/  FMNMX.FTZ R0, R155, R0, !PT ;  /* 0x000000009b007209 */ /* 0x000fe20007810000 */
[-C--:B------:R-:W-:Y:S01]  /*17920*/  FMUL.FTZ R48, R48, R153.reuse ;  /* 0x0000009930307220 */ /* 0x080fe20000410000 */
[----:B------:R-:W-:Y:S01]  /*17930*/  ISETP.LT.OR P3, PT, R209, 0x29, P3 ;  /* 0x00000029d100780c */ /* 0x000fe20001f61670 */
[----:B------:R-:W2:Y:S01]  /*17940*/  MUFU.EX2 R161, R161 ;  /* 0x000000a100a17308 */ /* 0x000ea20000000800 */
[----:B------:R-:W-:Y:S01]  /*17950*/  FMNMX.FTZ R0, R158, R0, !PT ;  /* 0x000000009e007209 */ /* 0x000fe20007810000 */
[----:B0-----:R-:W-:Y:S01]  /*17960*/  FADD.FTZ R181, R202, R181 ;  /* 0x000000b5cab57221 */ /* 0x001fe20000010000 */
[----:B------:R-:W-:Y:S01]  /*17970*/  FSEL R174, R174, -INF , !P3 ;  /* 0xff800000aeae7808 */ /* 0x000fe20005800000 */
[-C--:B------:R-:W-:Y:S01]  /*17980*/  FMUL.FTZ R49, R49, R153.reuse ;  /* 0x0000009931317220 */ /* 0x080fe20000410000 */
[----:B------:R-:W-:Y:S01]  /*17990*/  FMNMX.FTZ R0, R159, R0, !PT ;  /* 0x000000009f007209 */ /* 0x000fe20007810000 */
[-C--:B------:R-:W-:Y:S01]  /*179a0*/  FMUL.FTZ R52, R52, R153.reuse ;  /* 0x0000009934347220 */ /* 0x080fe20000410000 */
[----:B------:R-:W-:Y:S01]  /*179b0*/  ISETP.GT.AND P3, PT, R208, 0x30, P2 ;  /* 0x00000030d000780c */ /* 0x000fe20001764270 */
[----:B------:R-:W0:Y:S01]  /*179c0*/  MUFU.EX2 R164, R164 ;  /* 0x000000a400a47308 */ /* 0x000e220000000800 */
[----:B------:R-:W-:Y:S01]  /*179d0*/  FMNMX.FTZ R0, R162, R0, !PT ;  /* 0x00000000a2007209 */ /* 0x000fe20007810000 */
[----:B-1----:R-:W-:Y:S01]  /*179e0*/  FADD.FTZ R181, R157, R181 ;  /* 0x000000b59db57221 */ /* 0x002fe20000010000 */
[----:B------:R-:W-:Y:S01]  /*179f0*/  ISETP.LT.OR P3, PT, R209, 0x31, P3 ;  /* 0x00000031d100780c */ /* 0x000fe20001f61670 */
[-C--:B------:R-:W-:Y:S01]  /*17a00*/  FMUL.FTZ R53, R53, R153.reuse ;  /* 0x0000009935357220 */ /* 0x080fe20000410000 */
[----:B------:R-:W-:Y:S01]  /*17a10*/  FMNMX.FTZ R0, R163, R0, !PT ;  /* 0x00000000a3007209 */ /* 0x000fe20007810000 */
[----:B------:R-:W-:Y:S01]  /*17a20*/  FADD.FTZ R181, R203, R181 ;  /* 0x000000b5cbb57221 */ /* 0x000fe20000010000 */
[----:B------:R-:W-:Y:S01]  /*17a30*/  FSEL R178, R178, -INF , !P3 ;  /* 0xff800000b2b27808 */ /* 0x000fe20005800000 */
[----:B------:R-:W-:Y:S01]  /*17a40*/  MUFU.EX2 R165, R165 ;  /* 0x000000a500a57308 */ /* 0x000fe20000000800 */
[----:B------:R-:W-:Y:S01]  /*17a50*/  FMNMX.FTZ R0, R166, R0, !PT ;  /* 0x00000000a6007209 */ /* 0x000fe20007810000 */
[----:B--2---:R-:W-:Y:S01]  /*17a60*/  FADD.FTZ R181, R161, R181 ;  /* 0x000000b5a1b57221 */ /* 0x004fe20000010000 */
[----:B------:R-:W-:Y:S01]  /*17a70*/  ISETP.GT.AND P3, PT, R208, 0x31, P2 ;  /* 0x00000031d000780c */ /* 0x000fe20001764270 */
[-C--:B------:R-:W-:Y:S01]  /*17a80*/  FMUL.FTZ R56, R56, R153.reuse ;  /* 0x0000009938387220 */ /* 0x080fe20000410000 */
[----:B------:R-:W-:Y:S01]  /*17a90*/  FMNMX.FTZ R0, R167, R0, !PT ;  /* 0x00000000a7007209 */ /* 0x000fe20007810000 */
[-C--:B------:R-:W-:Y:S01]  /*17aa0*/  FMUL.FTZ R57, R57, R153.reuse ;  /* 0x0000009939397220 */ /* 0x080fe20000410000 */
[----:B------:R-:W-:Y:S01]  /*17ab0*/  ISETP.GT.AND P4, PT, R208, 0x38, P2 ;  /* 0x00000038d000780c */ /* 0x000fe20001784270 */
[-C--:B------:R-:W-:Y:S01]  /*17ac0*/  FMUL.FTZ R60, R60, R153.reuse ;  /* 0x000000993c3c7220 */ /* 0x080fe20000410000 */
[----:B------:R-:W-:Y:S01]  /*17ad0*/  FMNMX.FTZ R0, R170, R0, !PT ;  /* 0x00000000aa007209 */ /* 0x000fe20007810000 */
[----:B0-----:R-:W-:Y:S01]  /*17ae0*/  FADD.FTZ R181, R164, R181 ;  /* 0x000000b5a4b57221 */ /* 0x001fe20000010000 */
[----:B------:R-:W-:Y:S01]  /*17af0*/  ISETP.LT.OR P3, PT, R209, 0x32, P3 ;  /* 0x00000032d100780c */ /* 0x000fe20001f61670 */
[-C--:B------:R-:W-:Y:S01]  /*17b00*/  FMUL.FTZ R61, R61, R153.reuse ;  /* 0x000000993d3d7220 */ /* 0x080fe20000410000 */
[----:B------:R-:W-:Y:S01]  /*17b10*/  FMNMX.FTZ R0, R171, R0, !PT ;  /* 0x00000000ab007209 */ /* 0x000fe20007810000 */
[-C--:B------:R-:W-:Y:S01]  /*17b20*/  FMUL.FTZ R64, R64, R153.reuse ;  /* 0x0000009940407220 */ /* 0x080fe20000410000 */
[----:B------:R-:W-:Y:S01]  /*17b30*/  ISETP.GT.AND P2, PT, R208, 0x39, P2 ;  /* 0x00000039d000780c */ /* 0x000fe20001744270 */
[-C--:B------:R-:W-:Y:S01]  /*17b40*/  FMUL.FTZ R65, R65, R153.reuse ;  /* 0x0000009941417220 */ /* 0x080fe20000410000 */
[----:B------:R-:W-:Y:S01]  /*17b50*/  FMNMX.FTZ R0, R174, R0, !PT ;  /* 0x00000000ae007209 */ /* 0x000fe20007810000 */
[-C--:B------:R-:W-:Y:S01]  /*17b60*/  FMUL.FTZ R68, R68, R153.reuse ;  /* 0x0000009944447220 */ /* 0x080fe20000410000 */
[----:B------:R-:W-:Y:S01]  /*17b70*/  ISETP.LT.OR P4, PT, R209, 0x39, P4 ;  /* 0x00000039d100780c */ /* 0x000fe20002781670 */
[-C--:B------:R-:W-:Y:S01]  /*17b80*/  FMUL.FTZ R69, R69, R153.reuse ;  /* 0x0000009945457220 */ /* 0x080fe20000410000 */
[----:B------:R-:W-:Y:S01]  /*17b90*/  FMNMX.FTZ R0, R175, R0, !PT ;  /* 0x00000000af007209 */ /* 0x000fe20007810000 */
[-C--:B------:R-:W-:Y:S01]  /*17ba0*/  FMUL.FTZ R72, R72, R153.reuse ;  /* 0x0000009948487220 */ /* 0x080fe20000410000 */
[----:B------:R-:W-:Y:S01]  /*17bb0*/  FSEL R179, R179, -INF , !P3 ;  /* 0xff800000b3b37808 */ /* 0x000fe20005800000 */
[-C--:B------:R-:W-:Y:S01]  /*17bc0*/  FMUL.FTZ R73, R73, R153.reuse ;  /* 0x0000009949497220 */ /* 0x080fe20000410000 */
        /* <DEDUP_REMOVED lines=9> */
[-C--:B------:R-:W-:Y:S01]  /*17c60*/  FMUL.FTZ R84, R84, R153.reuse ;  /* 0x0000009954547220 */ /* 0x080fe20000410000 */
[----:B------:R-:W-:Y:S01]  /*17c70*/  FMNMX.FTZ R0, R182, R0, !PT ;  /* 0x00000000b6007209 */ /* 0x000fe20007810000 */
[-C--:B------:R-:W-:Y:S01]  /*17c80*/  FMUL.FTZ R85, R85, R153.reuse ;  /* 0x0000009955557220 */ /* 0x080fe20000410000 */
[----:B------:R-:W-:Y:S01]  /*17c90*/  F2FP.BF16.F32.PACK_AB R156, R156, R20 ;  /* 0x000000149c9c723e */ /* 0x000fe200000010ff */
[-C--:B------:R-:W-:Y:S01]  /*17ca0*/  FMUL.FTZ R88, R88, R153.reuse ;  /* 0x0000009958587220 */ /* 0x080fe20000410000 */
[----:B------:R-:W-:Y:S01]  /*17cb0*/  FMNMX.FTZ R20, R183, R0, !PT ;  /* 0x00000000b7147209 */ /* 0x000fe20007810000 */
[-C--:B------:R-:W-:Y:S01]  /*17cc0*/  FMUL.FTZ R89, R89, R153.reuse ;  /* 0x0000009959597220 */ /* 0x080fe20000410000 */
[----:B------:R-:W-:Y:S01]  /*17cd0*/  ISETP.NE.AND P3, PT, R185, R168, PT ;  /* 0x000000a8b900720c */ /* 0x000fe20003f65270 */
[-C--:B------:R-:W-:Y:S01]  /*17ce0*/  FMUL.FTZ R92, R92, R153.reuse ;  /* 0x000000995c5c7220 */ /* 0x080fe20000410000 */
[-C--:B------:R-:W-:Y:S01]  /*17cf0*/  FMUL.FTZ R93, R93, R153.reuse ;  /* 0x000000995d5d7220 */ /* 0x080fe20000410000 */
[----:B------:R-:W0:Y:S01]  /*17d00*/  SHFL.BFLY PT, R0, R20, 0x2, 0x1f ;  /* 0x0c401f0014007f89 */ /* 0x000e2200000e0000 */
        /* <DEDUP_REMOVED lines=23> */
[----:B0-----:R-:W-:Y:S01]  /*17e80*/  FMNMX.FTZ R20, R20, R0, !PT ;  /* 0x0000000014147209 */ /* 0x001fe20007810000 */
[-C--:B------:R-:W-:Y:S01]  /*17e90*/  FMUL.FTZ R141, R141, R153.reuse ;  /* 0x000000998d8d7220 */ /* 0x080fe20000410000 */
[----:B------:R0:W-:Y:S01]  /*17ea0*/  MUFU.EX2 R0, R169 ;  /* 0x000000a900007308 */ /* 0x0001e20000000800 */
[-C--:B------:R-:W-:Y:S01]  /*17eb0*/  FMUL.FTZ R144, R144, R153.reuse ;  /* 0x0000009990907220 */ /* 0x080fe20000410000 */
[-C--:B------:R-:W-:Y:S01]  /*17ec0*/  FMUL.FTZ R145, R145, R153.reuse ;  /* 0x0000009991917220 */ /* 0x080fe20000410000 */
[----:B------:R-:W1:Y:S01]  /*17ed0*/  SHFL.BFLY PT, R204, R20, 0x1, 0x1f ;  /* 0x0c201f0014cc7f89 */ /* 0x000e6200000e0000 */
[-C--:B------:R-:W-:Y:S01]  /*17ee0*/  FMUL.FTZ R148, R148, R153.reuse ;  /* 0x0000009994947220 */ /* 0x080fe20000410000 */
[----:B------:R-:W-:-:S03]  /*17ef0*/  FMUL.FTZ R149, R149, R153 ;  /* 0x0000009995957220 */ /* 0x000fc60000410000 */
[----:B------:R-:W-:Y:S08]  /*17f00*/  MUFU.EX2 R172, R172 ;  /* 0x000000ac00ac7308 */ /* 0x000ff00000000800 */
[----:B------:R-:W-:Y:S08]  /*17f10*/  MUFU.EX2 R173, R173 ;  /* 0x000000ad00ad7308 */ /* 0x000ff00000000800 */
[----:B------:R-:W-:Y:S01]  /*17f20*/  MUFU.EX2 R176, R176 ;  /* 0x000000b000b07308 */ /* 0x000fe20000000800 */
[----:B-1----:R-:W-:-:S04]  /*17f30*/  FMNMX.FTZ R20, R20, R204, !PT ;  /* 0x000000cc14147209 */ /* 0x002fc80007810000 */
[C---:B------:R-:W-:Y:S01]  /*17f40*/  FSETP.NEU.FTZ.AND P2, PT, R20.reuse, -INF , PT ;  /* 0xff8000001400780b */ /* 0x040fe20003f5d000 */
[CC--:B0-----:R-:W-:Y:S02]  /*17f50*/  FMUL.FTZ R169, R20.reuse, R14.reuse ;  /* 0x0000000e14a97220 */ /* 0x0c1fe40000410000 */
[----:B------:R-:W-:Y:S01]  /*17f60*/  MUFU.EX2 R177, R177 ;  /* 0x000000b100b17308 */ /* 0x000fe20000000800 */
[----:B------:R-:W-:Y:S02]  /*17f70*/  FSEL R168, R20, RZ, P2 ;  /* 0x000000ff14a87208 */ /* 0x000fe40001000000 */
[----:B------:R-:W-:Y:S02]  /*17f80*/  FSEL R169, R169, RZ, P2 ;  /* 0x000000ffa9a97208 */ /* 0x000fe40001000000 */
[----:B------:R-:W-:Y:S01]  /*17f90*/  ISETP.GT.AND P2, PT, R15, R215, PT ;  /* 0x000000d70f00720c */ /* 0x000fe20003f44270 */
[----:B------:R-:W-:Y:S02]  /*17fa0*/  FADD.FTZ R168, -R168, R200 ;  /* 0x000000c8a8a87221 */ /* 0x000fe40000010100 */
        /* <DEDUP_REMOVED lines=17> */
[----:B------:R-:W-:-:S02]  /*180c0*/  IMAD.MOV.U32 R169, RZ, RZ, 0x40000040 ;  /* 0x40000040ffa97424 */ /* 0x000fc400078e00ff */
[----:B------:R-:W-:Y:S01]  /*180d0*/  FMUL.FTZ R168, R168, R14 ;  /* 0x0000000ea8a87220 */ /* 0x000fe20000410000 */
[----:B------:R-:W-:Y:S01]  /*180e0*/  MUFU.EX2 R155, R155 ;  /* 0x0000009b009b7308 */ /* 0x000fe20000000800 */
[----:B------:R-:W-:Y:S01]  /*180f0*/  F2FP.BF16.F32.PACK_AB R158, R157, R202 ;  /* 0x000000ca9d9e723e */ /* 0x000fe200000010ff */
[----:B------:R-:W-:Y:S01]  /*18100*/  IMAD.MOV.U32 R202, RZ, RZ, R9 ;  /* 0x000000ffffca7224 */ /* 0x000fe200078e0009 */
[----:B------:R-:W-:-:S05]  /*18110*/  R2UR UR7, R169 ;  /* 0x00000000a90772ca */ /* 0x000fca00000e0000 */
[----:B------:R0:W1:Y:S08]  /*18120*/  MUFU.EX2 R183, R168 ;  /* 0x000000a800b77308 */ /* 0x0000700000000800 */
[----:B------:R-:W2:Y:S01]  /*18130*/  MUFU.EX2 R169, R154 ;  /* 0x0000009a00a97308 */ /* 0x000ea20000000800 */
[----:B0-----:R-:W-:-:S05]  /*18140*/  IMAD R168, R19, 0x1000, R193 ;  /* 0x0000100013a87824 */ /* 0x001fca00078e02c1 */
[----:B------:R-:W-:Y:S02]  /*18150*/  R2UR UR6, R168 ;  /* 0x00000000a80672ca */ /* 0x000fe400000e0000 */
[----:B------:R-:W0:Y:S01]  /*18160*/  MUFU.EX2 R200, R200 ;  /* 0x000000c800c87308 */ /* 0x000e220000000800 */
[-C--:B-1----:R-:W-:Y:S01]  /*18170*/  FMUL.FTZ R26, R26, R183.reuse ;  /* 0x000000b71a1a7220 */ /* 0x082fe20000410000 */
[-C--:B------:R-:W-:Y:S01]  /*18180*/  FMUL.FTZ R27, R27, R183.reuse ;  /* 0x000000b71b1b7220 */ /* 0x080fe20000410000 */
[-C--:B------:R-:W-:Y:S01]  /*18190*/  FMUL.FTZ R30, R30, R183.reuse ;  /* 0x000000b71e1e7220 */ /* 0x080fe20000410000 */
[-C--:B------:R-:W-:Y:S01]  /*181a0*/  FMUL.FTZ R31, R31, R183.reuse ;  /* 0x000000b71f1f7220 */ /* 0x080fe20000410000 */
[-C--:B------:R-:W-:Y:S01]  /*181b0*/  FMUL.FTZ R34, R34, R183.reuse ;  /* 0x000000b722227220 */ /* 0x080fe20000410000 */
[-C--:B------:R-:W-:Y:S01]  /*181c0*/  FMUL.FTZ R35, R35, R183.reuse ;  /* 0x000000b723237220 */ /* 0x080fe20000410000 */
[----:B------:R-:W-:Y:S01]  /*181d0*/  FMUL.FTZ R38, R38, R183 ;  /* 0x000000b726267220 */ /* 0x000fe20000410000 */
[----:B------:R1:W-:Y:S01]  /*181e0*/  MUFU.EX2 R170, R152 ;  /* 0x0000009800aa7308 */ /* 0x0003e20000000800 */
[----:B--2---:R-:W-:Y:S01]  /*181f0*/  FFMA.FTZ R8, R183, R8, R169 ;  /* 0x00000008b7087223 */ /* 0x004fe200000100a9 */
[----:B------:R-:W-:Y:S01]  /*18200*/  F2FP.BF16.F32.PACK_AB R157, R155, R169 ;  /* 0x000000a99b9d723e */ /* 0x000fe200000010ff */
[-C--:B------:R-:W-:Y:S01]  /*18210*/  FMUL.FTZ R39, R39, R183.reuse ;  /* 0x000000b727277220 */ /* 0x080fe20000410000 */
[-C--:B------:R-:W-:Y:S01]  /*18220*/  FMUL.FTZ R42, R42, R183.reuse ;  /* 0x000000b72a2a7220 */ /* 0x080fe20000410000 */
[-C--:B------:R-:W-:Y:S01]  /*18230*/  FMUL.FTZ R43, R43, R183.reuse ;  /* 0x000000b72b2b7220 */ /* 0x080fe20000410000 */
[-C--:B------:R-:W-:Y:S01]  /*18240*/  FMUL.FTZ R46, R46, R183.reuse ;  /* 0x000000b72e2e7220 */ /* 0x080fe20000410000 */
[----:B------:R-:W-:Y:S01]  /*18250*/  FMUL.FTZ R47, R47, R183 ;  /* 0x000000b72f2f7220 */ /* 0x000fe20000410000 */
[----:B------:R-:W2:Y:S01]  /*18260*/  MUFU.EX2 R159, R159 ;  /* 0x0000009f009f7308 */ /* 0x000ea20000000800 */
[----:B-1----:R-:W-:-:S02]  /*18270*/  @!P3 IMAD R152, R201, 0x40, R194 ;  /* 0x00000040c998b824 */ /* 0x002fc400078e02c2 */
[-C--:B------:R-:W-:Y:S01]  /*18280*/  FMUL.FTZ R50, R50, R183.reuse ;  /* 0x000000b732327220 */ /* 0x080fe20000410000 */
[-C--:B------:R-:W-:Y:S01]  /*18290*/  FMUL.FTZ R51, R51, R183.reuse ;  /* 0x000000b733337220 */ /* 0x080fe20000410000 */
[-C--:B------:R-:W-:Y:S01]  /*182a0*/  FMUL.FTZ R54, R54, R183.reuse ;  /* 0x000000b736367220 */ /* 0x080fe20000410000 */
[----:B------:R-:W-:Y:S02]  /*182b0*/  @!P3 IMAD R152, R152, 0x4, R18 ;  /* 0x000000049898b824 */ /* 0x000fe400078e0212 */
[-C--:B------:R-:W-:Y:S01]  /*182c0*/  FMUL.FTZ R55, R55, R183.reuse ;  /* 0x000000b737377220 */ /* 0x080fe20000410000 */
[-C--:B------:R-:W-:Y:S01]  /*182d0*/  FMUL.FTZ R58, R58, R183.reuse ;  /* 0x000000b73a3a7220 */ /* 0x080fe20000410000 */
[----:B------:R-:W1:Y:S01]  /*182e0*/  MUFU.EX2 R162, R162 ;  /* 0x000000a200a27308 */ /* 0x000e620000000800 */
[-C--:B------:R-:W-:Y:S01]  /*182f0*/  FMUL.FTZ R59, R59, R183.reuse ;  /* 0x000000b73b3b7220 */ /* 0x080fe20000410000 */
[----:B------:R3:W-:Y:S01]  /*18300*/  @!P3 STS [R152+0x38400], R153 ;  /* 0x038400999800b388 */ /* 0x0007e20000000800 */
[-C--:B------:R-:W-:Y:S01]  /*18310*/  FMUL.FTZ R62, R62, R183.reuse ;  /* 0x000000b73e3e7220 */ /* 0x080fe20000410000 */
[-C--:B------:R-:W-:Y:S01]  /*18320*/  FMUL.FTZ R63, R63, R183.reuse ;  /* 0x000000b73f3f7220 */ /* 0x080fe20000410000 */
[-C--:B------:R-:W-:Y:S01]  /*18330*/  FMUL.FTZ R66, R66, R183.reuse ;  /* 0x000000b742427220 */ /* 0x080fe20000410000 */
[----:B------:R4:W-:Y:S01]  /*18340*/  @!P3 STS [R152+0x38420], R183 ;  /* 0x038420b79800b388 */ /* 0x0009e20000000800 */
[-C--:B------:R-:W-:Y:S01]  /*18350*/  FMUL.FTZ R67, R67, R183.reuse ;  /* 0x000000b743437220 */ /* 0x080fe20000410000 */
[----:B------:R-:W5:Y:S01]  /*18360*/  MUFU.EX2 R163, R163 ;  /* 0x000000a300a37308 */ /* 0x000f620000000800 */
[-C--:B------:R-:W-:Y:S01]  /*18370*/  FMUL.FTZ R70, R70, R183.reuse ;  /* 0x000000b746467220 */ /* 0x080fe20000410000 */
[-C--:B------:R-:W-:Y:S01]  /*18380*/  FMUL.FTZ R71, R71, R183.reuse ;  /* 0x000000b747477220 */ /* 0x080fe20000410000 */
[-C--:B------:R-:W-:Y:S01]  /*18390*/  FMUL.FTZ R74, R74, R183.reuse ;  /* 0x000000b74a4a7220 */ /* 0x080fe20000410000 */
[----:B---3--:R-:W-:Y:S01]  /*183a0*/  FADD.FTZ R153, R155, R8 ;  /* 0x000000089b997221 */ /* 0x008fe20000010000 */
[-C--:B------:R-:W-:Y:S01]  /*183b0*/  FMUL.FTZ R75, R75, R183.reuse ;  /* 0x000000b74b4b7220 */ /* 0x080fe20000410000 */
[-C--:B------:R-:W-:Y:S01]  /*183c0*/  FMUL.FTZ R78, R78, R183.reuse ;  /* 0x000000b74e4e7220 */ /* 0x080fe20000410000 */
[----:B------:R-:W-:Y:S01]  /*183d0*/  FMUL.FTZ R79, R79, R183 ;  /* 0x000000b74f4f7220 */ /* 0x000fe20000410000 */
[----:B----4-:R-:W-:Y:S01]  /*183e0*/  F2FP.BF16.F32.PACK_AB R152, R161, R203 ;  /* 0x000000cba198723e */ /* 0x010fe200000010ff */
[----:B------:R-:W-:Y:S01]  /*183f0*/  FADD.FTZ R161, R165, R181 ;  /* 0x000000b5a5a17221 */ /* 0x000fe20000010000 */
[----:B------:R-:W3:Y:S01]  /*18400*/  MUFU.EX2 R166, R166 ;  /* 0x000000a600a67308 */ /* 0x000ee20000000800 */
[----:B0-----:R-:W-:Y:S01]  /*18410*/  FADD.FTZ R8, R200, R153 ;  /* 0x00000099c8087221 */ /* 0x001fe20000010000 */
[-C--:B------:R-:W-:Y:S01]  /*18420*/  FMUL.FTZ R82, R82, R183.reuse ;  /* 0x000000b752527220 */ /* 0x080fe20000410000 */
[-C--:B------:R-:W-:Y:S01]  /*18430*/  FMUL.FTZ R83, R83, R183.reuse ;  /* 0x000000b753537220 */ /* 0x080fe20000410000 */
[-C--:B------:R-:W-:Y:S01]  /*18440*/  FMUL.FTZ R86, R86, R183.reuse ;  /* 0x000000b756567220 */ /* 0x080fe20000410000 */
[----:B--2---:R-:W-:Y:S01]  /*18450*/  FADD.FTZ R153, R159, R8 ;  /* 0x000000089f997221 */ /* 0x004fe20000010000 */
[-C--:B------:R-:W-:Y:S01]  /*18460*/  FMUL.FTZ R87, R87, R183.reuse ;  /* 0x000000b757577220 */ /* 0x080fe20000410000 */
[-C--:B------:R-:W-:Y:S01]  /*18470*/  FMUL.FTZ R90, R90, R183.reuse ;  /* 0x000000b75a5a7220 */ /* 0x080fe20000410000 */
[----:B------:R-:W0:Y:S01]  /*18480*/  MUFU.EX2 R181, R167 ;  /* 0x000000a700b57308 */ /* 0x000e220000000800 */
[----:B-1----:R-:W-:Y:S01]  /*18490*/  FADD.FTZ R8, R162, R153 ;  /* 0x00000099a2087221 */ /* 0x002fe20000010000 */
[-C--:B------:R-:W-:Y:S01]  /*184a0*/  FMUL.FTZ R91, R91, R183.reuse ;  /* 0x000000b75b5b7220 */ /* 0x080fe20000410000 */
[-C--:B------:R-:W-:Y:S01]  /*184b0*/  FMUL.FTZ R94, R94, R183.reuse ;  /* 0x000000b75e5e7220 */ /* 0x080fe20000410000 */
[-C--:B------:R-:W-:Y:S01]  /*184c0*/  FMUL.FTZ R95, R95, R183.reuse ;  /* 0x000000b75f5f7220 */ /* 0x080fe20000410000 */
[----:B-----5:R-:W-:Y:S01]  /*184d0*/  FADD.FTZ R155, R163, R8 ;  /* 0x00000008a39b7221 */ /* 0x020fe20000010000 */
        /* <DEDUP_REMOVED lines=31> */
[----:B------:R-:W-:Y:S01]  /*186d0*/  FMUL.FTZ R151, R151, R183 ;  /* 0x000000b797977220 */ /* 0x000fe20000410000 */
[----:B------:R-:W-:Y:S01]  /*186e0*/  F2FP.BF16.F32.PACK_AB R159, R159, R200 ;  /* 0x000000c89f9f723e */ /* 0x000fe200000010ff */
[----:B------:R-:W-:Y:S01]  /*186f0*/  BAR.SYNC.DEFER_BLOCKING 0xf, 0x100 ;  /* 0x03c4000000007b1d */ /* 0x000fe20000010000 */
[----:B---3--:R-:W-:Y:S01]  /*18700*/  FADD.FTZ R183, R166, R155 ;  /* 0x0000009ba6b77221 */ /* 0x008fe20000010000 */
[----:B------:R-:W-:Y:S01]  /*18710*/  F2FP.BF16.F32.PACK_AB R154, R165, R164 ;  /* 0x000000a4a59a723e */ /* 0x000fe200000010ff */
[----:B------:R-:W-:Y:S01]  /*18720*/  FADD.FTZ R8, R160, R161 ;  /* 0x000000a1a0087221 */ /* 0x000fe20000010000 */
[----:B------:R-:W-:Y:S01]  /*18730*/  F2FP.BF16.F32.PACK_AB R153, R163, R162 ;  /* 0x000000a2a399723e */ /* 0x000fe200000010ff */
[----:B------:R-:W-:Y:S01]  /*18740*/  IMAD.MOV.U32 R169, RZ, RZ, 0x40000040 ;  /* 0x40000040ffa97424 */ /* 0x000fe200078e00ff */
[----:B------:R-:W-:Y:S01]  /*18750*/  MUFU.EX2 R178, R178 ;  /* 0x000000b200b27308 */ /* 0x000fe20000000800 */
[C---:B0-----:R-:W-:Y:S01]  /*18760*/  F2FP.BF16.F32.PACK_AB R155, R181.reuse, R166 ;  /* 0x000000a6b59b723e */ /* 0x041fe200000010ff */
[----:B------:R-:W-:Y:S01]  /*18770*/  FADD.FTZ R183, R181, R183 ;  /* 0x000000b7b5b77221 */ /* 0x000fe20000010000 */
[----:B------:R-:W-:Y:S01]  /*18780*/  F2FP.BF16.F32.PACK_AB R160, R0, R160 ;  /* 0x000000a000a0723e */ /* 0x000fe200000010ff */
[----:B------:R-:W-:Y:S01]  /*18790*/  IMAD.MOV.U32 R201, RZ, RZ, R19 ;  /* 0x000000ffffc97224 */ /* 0x000fe200078e0013 */
[----:B------:R-:W-:Y:S01]  /*187a0*/  F2FP.BF16.F32.PACK_AB R162, R173, R172 ;  /* 0x000000acada2723e */ /* 0x000fe200000010ff */
[----:B------:R-:W-:Y:S01]  /*187b0*/  IMAD.MOV.U32 R200, RZ, RZ, R20 ;  /* 0x000000ffffc87224 */ /* 0x000fe200078e0014 */
[----:B-1----:R-:W-:Y:S01]  /*187c0*/  F2FP.BF16.F32.PACK_AB R161, R171, R204 ;  /* 0x000000ccaba1723e */ /* 0x002fe200000010ff */
[----:B------:R-:W0:Y:S01]  /*187d0*/  MUFU.EX2 R179, R179 ;  /* 0x000000b300b37308 */ /* 0x000e220000000800 */
[----:B--2---:R-:W-:Y:S01]  /*187e0*/  F2FP.BF16.F32.PACK_AB R163, R175, R174 ;  /* 0x000000aeafa3723e */ /* 0x004fe200000010ff */
[----:B------:R-:W-:Y:S01]  /*187f0*/  FADD.FTZ R204, R204, R183 ;  /* 0x000000b7cccc7221 */ /* 0x000fe20000010000 */
[----:B------:R-:W-:-:S02]  /*18800*/  F2FP.BF16.F32.PACK_AB R164, R177, R176 ;  /* 0x000000b0b1a4723e */ /* 0x000fc400000010ff */
[----:B------:R-:W-:Y:S01]  /*18810*/  F2FP.BF16.F32.PACK_AB R166, R170, R180 ;  /* 0x000000b4aaa6723e */ /* 0x000fe200000010ff */
[----:B------:R-:W-:Y:S02]  /*18820*/  FADD.FTZ R171, R171, R204 ;  /* 0x000000ccabab7221 */ /* 0x000fe40000010000 */
[----:B------:R-:W-:Y:S01]  /*18830*/  MUFU.EX2 R182, R182 ;  /* 0x000000b600b67308 */ /* 0x000fe20000000800 */
[----:B------:R1:W-:Y:S01]  /*18840*/  STSM.16.M88.4 [R198+0x36400], R156 ;  /* 0x0364009cc6007844 */ /* 0x0003e20000000200 */
[----:B------:R-:W-:-:S03]  /*18850*/  FADD.FTZ R174, R174, R171 ;  /* 0x000000abaeae7221 */ /* 0x000fc60000010000 */
[----:B------:R2:W-:Y:S01]  /*18860*/  STSM.16.M88.4 [R199], R152 ;  /* 0x00000098c7007844 */ /* 0x0005e20000000200 */
[----:B------:R-:W-:Y:S02]  /*18870*/  FADD.FTZ R175, R175, R174 ;  /* 0x000000aeafaf7221 */ /* 0x000fe40000010000 */
[----:B------:R-:W3:Y:S01]  /*18880*/  MUFU.EX2 R205, R205 ;  /* 0x000000cd00cd7308 */ /* 0x000ee20000000800 */
[----:B0-----:R-:W-:Y:S01]  /*18890*/  F2FP.BF16.F32.PACK_AB R165, R179, R178 ;  /* 0x000000b2b3a5723e */ /* 0x001fe200000010ff */
[----:B------:R0:W-:Y:S01]  /*188a0*/  STSM.16.M88.4 [R211], R160 ;  /* 0x000000a0d3007844 */ /* 0x0001e20000000200 */
[----:B------:R-:W-:-:S04]  /*188b0*/  FADD.FTZ R178, R178, R175 ;  /* 0x000000afb2b27221 */ /* 0x000fc80000010000 */
[----:B------:R-:W-:Y:S01]  /*188c0*/  FADD.FTZ R179, R179, R178 ;  /* 0x000000b2b3b37221 */ /* 0x000fe20000010000 */
[----:B---3--:R-:W-:-:S05]  /*188d0*/  F2FP.BF16.F32.PACK_AB R167, R205, R182 ;  /* 0x000000b6cda7723e */ /* 0x008fca00000010ff */
[----:B------:R0:W-:Y:S01]  /*188e0*/  STSM.16.M88.4 [R210], R164 ;  /* 0x000000a4d2007844 */ /* 0x0001e20000000200 */
[----:B------:R-:W-:-:S06]  /*188f0*/  WARPGROUP.ARRIVE ;  /* 0x00000000000079c5 */ /* 0x000fcc0000000000 */
[----:B------:R-:W-:Y:S03]  /*18900*/  HGMMA.64x256x16.F32.BF16 R24, R156, gdesc[UR4].tnspB, R24, gsb0 ;  /* 0x43e000049c187df0 */ /* 0x000fe60008001818 */
[----:B------:R-:W-:Y:S02]  /*18910*/  WARPGROUP.DEPBAR.LE gsb0, 0x0 ;  /* 0x00008000000079c5 */ /* 0x000fe40000010000 */
[----:B-1----:R-:W-:Y:S01]  /*18920*/  VIADD R156, R168, 0x80 ;  /* 0x00000080a89c7836 */ /* 0x002fe20000000000 */
[----:B------:R-:W-:Y:S01]  /*18930*/  WARPGROUP.ARRIVE ;  /* 0x00000000000079c5 */ /* 0x000fe20000000000 */
[----:B------:R-:W-:-:S03]  /*18940*/  IMAD.MOV.U32 R157, RZ, RZ, 0x40000040 ;  /* 0x40000040ff9d7424 */ /* 0x000fc600078e00ff */
[----:B------:R-:W-:Y:S02]  /*18950*/  R2UR UR6, R156 ;  /* 0x000000009c0672ca */ /* 0x000fe400000e0000 */
[----:B------:R-:W-:-:S15]  /*18960*/  R2UR UR7, R157 ;  /* 0x000000009d0772ca */ /* 0x000fde00000e0000 */
[----:B------:R-:W-:-:S01]  /*18970*/  NOP ;  /* 0x0000000000007918 */ /* 0x000fc20000000000 */
[----:B------:R-:W-:Y:S03]  /*18980*/  HGMMA.64x256x16.F32.BF16 R24, R152, gdesc[UR4].tnspB, R24, gsb0 ;  /* 0x43e0000498187df0 */ /* 0x000fe60008001818 */
[----:B------:R-:W-:Y:S02]  /*18990*/  WARPGROUP.DEPBAR.LE gsb0, 0x0 ;  /* 0x00008000000079c5 */ /* 0x000fe40000010000 */
[C---:B--2---:R-:W-:Y:S01]  /*189a0*/  VIADD R152, R168.reuse, 0x100 ;  /* 0x00000100a8987836 */ /* 0x044fe20000000000 */
[----:B------:R-:W-:Y:S01]  /*189b0*/  WARPGROUP.ARRIVE ;  /* 0x00000000000079c5 */ /* 0x000fe20000000000 */
[----:B------:R-:W-:Y:S02]  /*189c0*/  IMAD.MOV.U32 R153, RZ, RZ, 0x40000040 ;  /* 0x40000040ff997424 */ /* 0x000fe400078e00ff */
[----:B------:R-:W-:Y:S01]  /*189d0*/  VIADD R168, R168, 0x180 ;  /* 0x00000180a8a87836 */ /* 0x000fe20000000000 */
[----:B------:R-:W-:-:S02]  /*189e0*/  R2UR UR6, R152 ;  /* 0x00000000980672ca */ /* 0x000fc400000e0000 */
[----:B------:R-:W-:Y:S01]  /*189f0*/  R2UR UR7, R153 ;  /* 0x00000000990772ca */ /* 0x000fe200000e0000 */
[----:B------:R-:W-:Y:S01]  /*18a00*/  FADD.FTZ R153, R0, R8 ;  /* 0x0000000800997221 */ /* 0x000fe20000010000 */
[----:B------:R-:W-:-:S03]  /*18a10*/  FADD.FTZ R8, R182, R179 ;  /* 0x000000b3b6087221 */ /* 0x000fc60000010000 */
[----:B------:R-:W-:Y:S01]  /*18a20*/  FADD.FTZ R172, R172, R153 ;  /* 0x00000099acac7221 */ /* 0x000fe20000010000 */
[----:B------:R-:W-:-:S03]  /*18a30*/  FADD.FTZ R8, R205, R8 ;  /* 0x00000008cd087221 */ /* 0x000fc60000010000 */
[----:B------:R-:W-:-:S07]  /*18a40*/  FADD.FTZ R173, R173, R172 ;  /* 0x000000acadad7221 */ /* 0x000fce0000010000 */
[----:B------:R-:W-:Y:S01]  /*18a50*/  HGMMA.64x256x16.F32.BF16 R24, R160, gdesc[UR4].tnspB, R24, gsb0 ;  /* 0x43e00004a0187df0 */ /* 0x000fe20008001818 */
[----:B------:R-:W-:Y:S01]  /*18a60*/  R2UR UR6, R168 ;  /* 0x00000000a80672ca */ /* 0x000fe200000e0000 */
[----:B------:R-:W-:Y:S01]  /*18a70*/  FADD.FTZ R176, R176, R173 ;  /* 0x000000adb0b07221 */ /* 0x000fe20000010000 */
[----:B------:R-:W-:-:S03]  /*18a80*/  R2UR UR7, R169 ;  /* 0x00000000a90772ca */ /* 0x000fc600000e0000 */
[----:B------:R-:W-:-:S04]  /*18a90*/  FADD.FTZ R177, R177, R176 ;  /* 0x000000b0b1b17221 */ /* 0x000fc80000010000 */
[----:B------:R-:W-:-:S04]  /*18aa0*/  FADD.FTZ R177, R180, R177 ;  /* 0x000000b1b4b17221 */ /* 0x000fc80000010000 */
[----:B------:R-:W-:Y:S01]  /*18ab0*/  FADD.FTZ R0, R170, R177 ;  /* 0x000000b1aa007221 */ /* 0x000fe20000010000 */
[----:B------:R-:W-:Y:S02]  /*18ac0*/  WARPGROUP.DEPBAR.LE gsb0, 0x0 ;  /* 0x00008000000079c5 */ /* 0x000fe40000010000 */
[----:B------:R-:W-:-:S11]  /*18ad0*/  WARPGROUP.ARRIVE ;  /* 0x00000000000079c5 */ /* 0x000fd60000000000 */
        /* <DEDUP_REMOVED lines=11> */
[----:B-1----:R-:W-:-:S04]  /*18b90*/  VIADD R21, R15, 0xffffffff ;  /* 0xffffffff0f157836 */ /* 0x002fc80000000000 */
[----:B------:R-:W-:Y:S01]  /*18ba0*/  IMAD.MOV.U32 R15, RZ, RZ, R21 ;  /* 0x000000ffff0f7224 */ /* 0x000fe200078e0015 */
[----:B0-----:R-:W-:Y:S06]  /*18bb0*/  @P2 BRA `(.L_x_3663) ;  /* 0xffffffc000dc2947 */ /* 0x001fec000383ffff */
.L_x_3644:
[----:B------:R-:W-:Y:S05]  /*18bc0*/  BSYNC B0 ;  /* 0x0000000000007941 */ /* 0x000fea0003800000 */
.L_x_3643:
[----:B------:R-:W0:Y:S01]  /*18bd0*/  SHFL.BFLY PT, R3, R0, 0x2, 0x1f ;  /* 0x0c401f0000037f89 */ /* 0x000e2200000e0000 */
[----:B------:R-:W-:-:S03]  /*18be0*/  VIADD R224, R224, 0x1 ;  /* 0x00000001e0e07836 */ /* 0x000fc60000000000 */
[----:B------:R-:W1:Y:S01]  /*18bf0*/  SHFL.BFLY PT, R5, R8, 0x2, 0x1f ;  /* 0x0c401f0008057f89 */ /* 0x000e6200000e0000 */
[----:B------:R-:W-:Y:S08]  /*18c00*/  BAR.ARV 0x8, 0x100 ;  /* 0x0204000000007b1d */ /* 0x000ff00000002000 */
[----:B------:R-:W-:Y:S01]  /*18c10*/  BAR.SYNC.DEFER_BLOCKING 0xf, 0x100 ;  /* 0x03c4000000007b1d */ /* 0x000fe20000010000 */
[----:B0-----:R-:W-:Y:S01]  /*18c20*/  FADD.FTZ R3, R3, R0 ;  /* 0x0000000003037221 */ /* 0x001fe20000010000 */
[----:B-1----:R-:W-:-:S04]  /*18c30*/  FADD.FTZ R5, R5, R8 ;  /* 0x0000000805057221 */ /* 0x002fc80000010000 */
[----:B------:R-:W0:Y:S01]  /*18c40*/  SHFL.BFLY PT, R2, R3, 0x1, 0x1f ;  /* 0x0c201f0003027f89 */ /* 0x000e2200000e0000 */
[----:B------:R-:W-:-:S03]  /*18c50*/  VIADD R8, R19, 0x1 ;  /* 0x0000000113087836 */ /* 0x000fc60000000000 */
[----:B------:R-:W1:Y:S02]  /*18c60*/  SHFL.BFLY PT, R4, R5, 0x1, 0x1f ;  /* 0x0c201f0005047f89 */ /* 0x000e6400000e0000 */
[----:B------:R-:W-:Y:S01]  /*18c70*/  ISETP.NE.AND P1, PT, R8, 0x2, PT ;  /* 0x000000020800780c */ /* 0x000fe20003f25270 */
[----:B0-----:R-:W-:Y:S01]  /*18c80*/  FADD.FTZ R7, R3, R2 ;  /* 0x0000000203077221 */ /* 0x001fe20000010000 */
[----:B------:R-:W-:Y:S02]  /*18c90*/  IMAD.MOV R2, RZ, RZ, -R197 ;  /* 0x000000ffff027224 */ /* 0x000fe400078e0ac5 */
[----:B------:R-:W-:Y:S01]  /*18ca0*/  SEL R3, RZ, 0x1, P1 ;  /* 0x00000001ff037807 */ /* 0x000fe20000800000 */
[----:B-1----:R-:W-:Y:S01]  /*18cb0*/  FADD.FTZ R0, R5, R4 ;  /* 0x0000000405007221 */ /* 0x002fe20000010000 */
[----:B------:R-:W-:Y:S01]  /*18cc0*/  FSETP.NE.FTZ.AND P2, PT, R7, RZ, PT ;  /* 0x000000ff0700720b */ /* 0x000fe20003f55000 */
[----:B------:R-:W-:Y:S01]  /*18cd0*/  IMAD.MOV.U32 R4, RZ, RZ, RZ ;  /* 0x000000ffff047224 */ /* 0x000fe200078e00ff */
[----:B------:R-:W-:Y:S01]  /*18ce0*/  ISETP.NE.AND P0, PT, R185, R2, PT ;  /* 0x00000002b900720c */ /* 0x000fe20003f05270 */
[----:B------:R-:W-:Y:S01]  /*18cf0*/  IMAD.MOV.U32 R2, RZ, RZ, RZ ;  /* 0x000000ffff027224 */ /* 0x000fe200078e00ff */
[----:B------:R-:W-:-:S02]  /*18d00*/  FSETP.NE.FTZ.AND P3, PT, R0, RZ, PT ;  /* 0x000000ff0000720b */ /* 0x000fc40003f75000 */
[----:B------:R-:W-:Y:S01]  /*18d10*/  LOP3.LUT R22, R22, R3, RZ, 0x3c, !PT ;  /* 0x0000000316167212 */ /* 0x000fe200078e3cff */
[----:B------:R-:W-:-:S06]  /*18d20*/  IMAD.MOV.U32 R3, RZ, RZ, -0x800000 ;  /* 0xff800000ff037424 */ /* 0x000fcc00078e00ff */
[----:B------:R-:W0:Y:S02]  /*18d30*/  @P2 MUFU.RCP R2, R7 ;  /* 0x0000000700022308 */ /* 0x000e240000001000 */
[----:B------:R-:W-:-:S04]  /*18d40*/  @!P0 IMAD R19, R19, 0x40, R194 ;  /* 0x0000004013138824 */ /* 0x000fc800078e02c2 */
[----:B------:R-:W-:Y:S02]  /*18d50*/  @!P0 IMAD R19, R19, 0x4, R18 ;  /* 0x0000000413138824 */ /* 0x000fe400078e0212 */
[----:B------:R-:W1:Y:S08]  /*18d60*/  @P3 MUFU.RCP R4, R0 ;  /* 0x0000000000043308 */ /* 0x000e700000001000 */
[----:B------:R-:W2:Y:S01]  /*18d70*/  @P2 MUFU.LG2 R18, R7 ;  /* 0x0000000700122308 */ /* 0x000ea20000000c00 */
[----:B0-----:R-:W-:Y:S01]  /*18d80*/  @!P0 STS [R19+0x38400], R2 ;  /* 0x0384000213008388 */ /* 0x001fe20000000800 */
[-C--:B------:R-:W-:Y:S01]  /*18d90*/  FMUL.FTZ R178, R28, R2.reuse ;  /* 0x000000021cb27220 */ /* 0x080fe20000410000 */
[-C--:B------:R-:W-:Y:S01]  /*18da0*/  FMUL.FTZ R176, R32, R2.reuse ;  /* 0x0000000220b07220 */ /* 0x080fe20000410000 */
[-C--:B------:R-:W-:Y:S01]  /*18db0*/  FMUL.FTZ R179, R24, R2.reuse ;  /* 0x0000000218b37220 */ /* 0x080fe20000410000 */
[-C--:B------:R-:W-:Y:S01]  /*18dc0*/  FMUL.FTZ R177, R25, R2.reuse ;  /* 0x0000000219b17220 */ /* 0x080fe20000410000 */
[-C--:B------:R-:W-:Y:S01]  /*18dd0*/  FMUL.FTZ R6, R29, R2.reuse ;  /* 0x000000021d067220 */ /* 0x080fe20000410000 */
[-C--:B------:R-:W-:Y:S01]  /*18de0*/  FMUL.FTZ R174, R33, R2.reuse ;  /* 0x0000000221ae7220 */ /* 0x080fe20000410000 */
[----:B------:R-:W0:Y:S01]  /*18df0*/  @P3 MUFU.LG2 R21, R0 ;  /* 0x0000000000153308 */ /* 0x000e220000000c00 */
        /* <DEDUP_REMOVED lines=10> */
[C---:B-1----:R-:W-:Y:S01]  /*18ea0*/  @P2 FMUL.FTZ R19, R14.reuse, 0.69314718246459960938 ;  /* 0x3f3172180e132820 */ /* 0x042fe20000410000 */
[----:B------:R-:W-:Y:S01]  /*18eb0*/  @P3 FMUL.FTZ R14, R14, 0.69314718246459960938 ;  /* 0x3f3172180e0e3820 */ /* 0x000fe20000410000 */
        /* <DEDUP_REMOVED lines=56> */
[-C--:B------:R-:W-:Y:S01]  /*19240*/  FMUL.FTZ R29, R66, R4.reuse ;  /* 0x00000004421d7220 */ /* 0x080fe20000410000 */
[----:B------:R-:W-:Y:S01]  /*19250*/  @P2 FFMA.FTZ R3, R19, R9, R18 ;  /* 0x0000000913032223 */ /* 0x000fe20000010012 */
        /* <DEDUP_REMOVED lines=63> */
.L_x_3533:
[----:B------:R-:W-:Y:S05]  /*19650*/  BSYNC B7 ;  /* 0x0000000000077941 */ /* 0x000fea0003800000 */
.L_x_3523:
[----:B------:R-:W0:Y:S08]  /*19660*/  S2UR UR5, SR_CgaCtaId ;  /* 0x00000000000579c3 */ /* 0x000e300000008800 */
[----:B------:R-:W-:Y:S06]  /*19670*/  BAR.SYNC.DEFER_BLOCKING 0x5, 0x180 ;  /* 0x0146000000007b1d */ /* 0x000fec0000010000 */
[----:B------:R-:W-:Y:S01]  /*19680*/  UMOV UR4, 0x400 ;  /* 0x0000040000047882 */ /* 0x000fe20000000000 */
[----:B------:R-:W-:Y:S01]  /*19690*/  BSSY B0, `(.L_x_3664) ;  /* 0x00002e7000007945 */ /* 0x000fe20003800000 */
[----:B0-----:R-:W-:-:S06]  /*196a0*/  ULEA UR4, UR5, UR4, 0x18 ;  /* 0x0000000405047291 */ /* 0x001fcc000f8ec03f */
[----:B------:R-:W-:-:S05]  /*196b0*/  IMAD.U32 R18, RZ, RZ, UR4 ;  /* 0x00000004ff127e24 */ /* 0x000fca000f8e00ff */
[----:B----4-:R0:W1:Y:S01]  /*196c0*/  LDS.128 R24, [R18+0x388d0] ;  /* 0x0388d00012187984 */ /* 0x0100620000000c00 */
        /* <DEDUP_REMOVED lines=43> */
[C---:B------:R-:W-:Y:S02]  /*19980*/  IADD3 R57, P5, R118.reuse, 0x2040, RZ ;  /* 0x0000204076397810 */ /* 0x040fe40007fbe0ff */
[C---:B------:R-:W-:Y:S02]  /*19990*/  IADD3 R61, P2, R118.reuse, 0x2060, RZ ;  /* 0x00002060763d7810 */ /* 0x040fe40007f5e0ff */
[----:B------:R-:W-:Y:S02]  /*199a0*/  IADD3 R65, P1, R118, 0x4000, RZ ;  /* 0x0000400076417810 */ /* 0x000fe40007f3e0ff */
[----:B------:R-:W-:Y:S02]  /*199b0*/  SHF.R.U64 R52, R52, 0x3, RZ ;  /* 0x0000000334347819 */ /* 0x000fe400000012ff */
        /* <DEDUP_REMOVED lines=8> */
[----:B------:R-:W-:Y:S02]  /*19a40*/  LOP3.LUT R64, R65, 0x380, RZ, 0xc0, !PT ;  /* 0x0000038041407812 */ /* 0x000fe400078ec0ff */
[----:B------:R-:W-:Y:S01]  /*19a50*/  LOP3.LUT R52, R52, R53, RZ, 0x3c, !PT ;  /* 0x0000003534347212 */ /* 0x000fe200078e3cff */
[----:B------:R-:W-:Y:S01]  /*19a60*/  IMAD.X R53, RZ, RZ, R119, P6 ;  /* 0x000000ffff357224 */ /* 0x000fe200030e0677 */
[C---:B------:R-:W-:Y:S02]  /*19a70*/  IADD3 R69, P0, R118.reuse, 0x4020, RZ ;  /* 0x0000402076457810 */ /* 0x040fe40007f1e0ff */
[C---:B------:R-:W-:Y:S02]  /*19a80*/  IADD3 R99, P4, R118.reuse, 0x4040, RZ ;  /* 0x0000404076637810 */ /* 0x040fe40007f9e0ff */
[----:B------:R-:W-:-:S02]  /*19a90*/  IADD3 R103, P3, R118, 0x4060, RZ ;  /* 0x0000406076677810 */ /* 0x000fc40007f7e0ff */
[----:B------:R-:W-:Y:S02]  /*19aa0*/  IADD3 R107, P6, R118, 0x6000, RZ ;  /* 0x00006000766b7810 */ /* 0x000fe40007fde0ff */
[----:B------:R-:W-:Y:S02]  /*19ab0*/  SHF.R.U64 R56, R56, 0x3, RZ ;  /* 0x0000000338387819 */ /* 0x000fe400000012ff */
[----:B------:R-:W-:Y:S02]  /*19ac0*/  SHF.R.U64 R60, R60, 0x3, RZ ;  /* 0x000000033c3c7819 */ /* 0x000fe400000012ff */
[----:B------:R-:W-:Y:S02]  /*19ad0*/  SHF.R.U64 R64, R64, 0x3, RZ ;  /* 0x0000000340407819 */ /* 0x000fe400000012ff */
[----:B-----5:R-:W-:Y:S02]  /*19ae0*/  LOP3.LUT R37, R118, 0x380, RZ, 0xc0, !PT ;  /* 0x0000038076257812 */ /* 0x020fe400078ec0ff */
[----:B------:R-:W-:-:S02]  /*19af0*/  LOP3.LUT R68, R69, 0x380, RZ, 0xc0, !PT ;  /* 0x0000038045447812 */ /* 0x000fc400078ec0ff */
[----:B------:R-:W-:Y:S02]  /*19b00*/  LOP3.LUT R98, R99, 0x380, RZ, 0xc0, !PT ;  /* 0x0000038063627812 */ /* 0x000fe400078ec0ff */
[----:B------:R-:W-:Y:S02]  /*19b10*/  LOP3.LUT R102, R103, 0x380, RZ, 0xc0, !PT ;  /* 0x0000038067667812 */ /* 0x000fe400078ec0ff */
[----:B------:R-:W-:Y:S02]  /*19b20*/  LOP3.LUT R106, R107, 0x380, RZ, 0xc0, !PT ;  /* 0x000003806b6a7812 */ /* 0x000fe400078ec0ff */
[----:B------:R-:W-:Y:S01]  /*19b30*/  LOP3.LUT R56, R56, R57, RZ, 0x3c, !PT ;  /* 0x0000003938387212 */ /* 0x000fe200078e3cff */
[--C-:B------:R-:W-:Y:S01]  /*19b40*/  IMAD.X R57, RZ, RZ, R119.reuse, P5 ;  /* 0x000000ffff397224 */ /* 0x100fe200028e0677 */
[----:B------:R-:W-:Y:S01]  /*19b50*/  LOP3.LUT R60, R60, R61, RZ, 0x3c, !PT ;  /* 0x0000003d3c3c7212 */ /* 0x000fe200078e3cff */
[--C-:B------:R-:W-:Y:S01]  /*19b60*/  IMAD.X R61, RZ, RZ, R119.reuse, P2 ;  /* 0x000000ffff3d7224 */ /* 0x100fe200010e0677 */
[----:B------:R-:W-:Y:S01]  /*19b70*/  LOP3.LUT R64, R64, R65, RZ, 0x3c, !PT ;  /* 0x0000004140407212 */ /* 0x000fe200078e3cff */
[----:B------:R-:W-:Y:S01]  /*19b80*/  IMAD.X R65, RZ, RZ, R119, P1 ;  /* 0x000000ffff417224 */ /* 0x000fe200008e0677 */
[----:B------:R-:W-:-:S02]  /*19b90*/  SHF.R.U64 R37, R37, 0x3, RZ ;  /* 0x0000000325257819 */ /* 0x000fc400000012ff */
[----:B------:R-:W-:Y:S02]  /*19ba0*/  SHF.R.U64 R68, R68, 0x3, RZ ;  /* 0x0000000344447819 */ /* 0x000fe400000012ff */
[----:B------:R-:W-:Y:S02]  /*19bb0*/  SHF.R.U64 R98, R98, 0x3, RZ ;  /* 0x0000000362627819 */ /* 0x000fe400000012ff */
[----:B------:R-:W-:Y:S02]  /*19bc0*/  SHF.R.U64 R102, R102, 0x3, RZ ;  /* 0x0000000366667819 */ /* 0x000fe400000012ff */
[----:B------:R-:W-:Y:S02]  /*19bd0*/  SHF.R.U64 R106, R106, 0x3, RZ ;  /* 0x000000036a6a7819 */ /* 0x000fe400000012ff */
[C---:B------:R-:W-:Y:S02]  /*19be0*/  IADD3 R14, P5, R118.reuse, 0x6020, RZ ;  /* 0x00006020760e7810 */ /* 0x040fe40007fbe0ff */
[----:B-1----:R-:W-:-:S02]  /*19bf0*/  IADD3 R24, P2, R118, 0x6040, RZ ;  /* 0x0000604076187810 */ /* 0x002fc40007f5e0ff */
[----:B------:R-:W-:Y:S01]  /*19c00*/  IADD3 R23, P1, R118, 0x6060, RZ ;  /* 0x0000606076177810 */ /* 0x000fe20007f3e0ff */
        /* <DEDUP_REMOVED lines=11> */
[----:B------:R-:W-:Y:S01]  /*19cc0*/  LOP3.LUT R169, R14, 0x380, RZ, 0xc0, !PT ;  /* 0x000003800ea97812 */ /* 0x000fe200078ec0ff */
[----:B------:R-:W-:Y:S01]  /*19cd0*/  IMAD.X R37, RZ, RZ, R119, P1 ;  /* 0x000000ffff257224 */ /* 0x000fe200008e0677 */
[----:B------:R-:W-:Y:S01]  /*19ce0*/  MOV R119, R118 ;  /* 0x0000007600777202 */ /* 0x000fe20000000f00 */
[----:B------:R-:W-:Y:S01]  /*19cf0*/  BAR.SYNC.DEFER_BLOCKING 0x1, 0x100 ;  /* 0x0044000000007b1d */ /* 0x000fe20000010000 */
[----:B------:R-:W-:-:S02]  /*19d00*/  SHF.R.U64 R169, R169, 0x3, RZ ;  /* 0x00000003a9a97819 */ /* 0x000fc400000012ff */
[----:B------:R-:W-:Y:S02]  /*19d10*/  MOV R118, R8 ;  /* 0x0000000800767202 */ /* 0x000fe40000000f00 */
[----:B------:R-:W-:Y:S02]  /*19d20*/  LOP3.LUT R110, R169, R14, RZ, 0x3c, !PT ;  /* 0x0000000ea96e7212 */ /* 0x000fe400078e3cff */
[----:B------:R-:W-:Y:S02]  /*19d30*/  MOV R40, R40 ;  /* 0x0000002800287202 */ /* 0x000fe40000000f00 */
[----:B------:R-:W-:Y:S02]  /*19d40*/  F2FP.BF16.F32.PACK_AB R8, R170, R173 ;  /* 0x000000adaa08723e */ /* 0x000fe400000010ff */
[----:B------:R-:W-:Y:S02]  /*19d50*/  F2FP.BF16.F32.PACK_AB R9, R43, R42 ;  /* 0x0000002a2b09723e */ /* 0x000fe400000010ff */
[----:B------:R-:W-:-:S02]  /*19d60*/  MOV R44, R44 ;  /* 0x0000002c002c7202 */ /* 0x000fc40000000f00 */
[----:B------:R-:W-:Y:S02]  /*19d70*/  F2FP.BF16.F32.PACK_AB R14, R164, R166 ;  /* 0x000000a6a40e723e */ /* 0x000fe400000010ff */
[----:B------:R-:W-:Y:S02]  /*19d80*/  MOV R48, R48 ;  /* 0x0000003000307202 */ /* 0x000fe40000000f00 */
[----:B------:R-:W-:Y:S02]  /*19d90*/  MOV R52, R52 ;  /* 0x0000003400347202 */ /* 0x000fe40000000f00 */
[----:B------:R-:W-:Y:S02]  /*19da0*/  MOV R56, R56 ;  /* 0x0000003800387202 */ /* 0x000fe40000000f00 */
[----:B------:R-:W-:Y:S01]  /*19db0*/  ISETP.NE.U32.AND P0, PT, RZ, UR4, PT ;  /* 0x00000004ff007c0c */ /* 0x000fe2000bf05070 */
[----:B------:R1:W-:Y:S01]  /*19dc0*/  STSM.16.M88.4 [R119], R4 ;  /* 0x0000000477007844 */ /* 0x0003e20000000200 */
[----:B------:R-:W-:-:S02]  /*19dd0*/  LOP3.LUT R177, R24, 0x380, RZ, 0xc0, !PT ;  /* 0x0000038018b17812 */ /* 0x000fc400078ec0ff */
[----:B------:R-:W-:Y:S01]  /*19de0*/  ISETP.NE.AND.EX P0, PT, RZ, UR5, PT, P0 ;  /* 0x00000005ff007c0c */ /* 0x000fe2000bf05300 */
[----:B------:R-:W-:Y:S01]  /*19df0*/  ULDC.64 UR4, c[0x0][0xd08] ;  /* 0x0003420000047ab9 */ /* 0x000fe20000000a00 */
[----:B------:R-:W-:Y:S02]  /*19e00*/  LOP3.LUT R0, R23, 0x380, RZ, 0xc0, !PT ;  /* 0x0000038017007812 */ /* 0x000fe400078ec0ff */
[----:B------:R-:W-:Y:S02]  /*19e10*/  MOV R60, R60 ;  /* 0x0000003c003c7202 */ /* 0x000fe40000000f00 */
[----:B------:R-:W-:Y:S02]  /*19e20*/  F2FP.BF16.F32.PACK_AB R89, R91, R90 ;  /* 0x0000005a5b59723e */ /* 0x000fe400000010ff */
[----:B------:R-:W-:Y:S02]  /*19e30*/  MOV R64, R64 ;  /* 0x0000004000407202 */ /* 0x000fe40000000f00 */
[----:B------:R-:W-:-:S02]  /*19e40*/  F2FP.BF16.F32.PACK_AB R96, R97, R96 ;  /* 0x000000606160723e */ /* 0x000fc400000010ff */
[----:B------:R-:W-:Y:S02]  /*19e50*/  MOV R68, R68 ;  /* 0x0000004400447202 */ /* 0x000fe40000000f00 */
[----:B-1----:R-:W-:Y:S02]  /*19e60*/  F2FP.BF16.F32.PACK_AB R4, R174, R176 ;  /* 0x000000b0ae04723e */ /* 0x002fe400000010ff */
[----:B------:R-:W-:Y:S02]  /*19e70*/  F2FP.BF16.F32.PACK_AB R5, R35, R34 ;  /* 0x000000222305723e */ /* 0x000fe400000010ff */
[----:B------:R-:W-:Y:S02]  /*19e80*/  F2FP.BF16.F32.PACK_AB R6, R172, R175 ;  /* 0x000000afac06723e */ /* 0x000fe400000010ff */
[----:B------:R-:W-:Y:S02]  /*19e90*/  F2FP.BF16.F32.PACK_AB R7, R39, R38 ;  /* 0x000000262707723e */ /* 0x000fe400000010ff */
[----:B------:R-:W-:-:S02]  /*19ea0*/  F2FP.BF16.F32.PACK_AB R34, R161, R163 ;  /* 0x000000a3a122723e */ /* 0x000fc400000010ff */
[----:B------:R-:W-:Y:S01]  /*19eb0*/  F2FP.BF16.F32.PACK_AB R35, R63, R62 ;  /* 0x0000003e3f23723e */ /* 0x000fe200000010ff */
[----:B------:R1:W-:Y:S01]  /*19ec0*/  STSM.16.M88.4 [R118], R4 ;  /* 0x0000000476007844 */ /* 0x0003e20000000200 */
[----:B------:R-:W-:Y:S02]  /*19ed0*/  ISETP.NE.U32.AND P6, PT, RZ, UR4, PT ;  /* 0x00000004ff007c0c */ /* 0x000fe4000bfc5070 */
[----:B------:R-:W-:Y:S01]  /*19ee0*/  SHF.R.U64 R177, R177, 0x3, RZ ;  /* 0x00000003b1b17819 */ /* 0x000fe200000012ff */
[----:B------:R-:W-:Y:S01]  /*19ef0*/  STSM.16.M88.4 [R40], R8 ;  /* 0x0000000828007844 */ /* 0x000fe20000000200 */
[----:B------:R-:W-:Y:S02]  /*19f00*/  SHF.R.U64 R0, R0, 0x3, RZ ;  /* 0x0000000300007819 */ /* 0x000fe400000012ff */
[----:B------:R-:W-:Y:S01]  /*19f10*/  F2FP.BF16.F32.PACK_AB R90, R93, R92 ;  /* 0x0000005c5d5a723e */ /* 0x000fe200000010ff */
[----:B------:R-:W-:Y:S01]  /*19f20*/  STSM.16.M88.4 [R44], R12 ;  /* 0x0000000c2c007844 */ /* 0x000fe20000000200 */
[----:B------:R-:W-:-:S02]  /*19f30*/  F2FP.BF16.F32.PACK_AB R91, R95, R94 ;  /* 0x0000005e5f5b723e */ /* 0x000fc400000010ff */
[----:B------:R-:W-:Y:S01]  /*19f40*/  F2FP.BF16.F32.PACK_AB R97, R50, R46 ;  /* 0x0000002e3261723e */ /* 0x000fe200000010ff */
[----:B------:R-:W-:Y:S01]  /*19f50*/  STSM.16.M88.4 [R48], R32 ;  /* 0x0000002030007844 */ /* 0x000fe20000000200 */
[----:B------:R-:W-:Y:S02]  /*19f60*/  F2FP.BF16.F32.PACK_AB R104, R105, R104 ;  /* 0x000000686968723e */ /* 0x000fe400000010ff */
[----:B------:R-:W-:Y:S01]  /*19f70*/  F2FP.BF16.F32.PACK_AB R112, R113, R112 ;  /* 0x000000707170723e */ /* 0x000fe200000010ff */
[----:B------:R-:W-:Y:S01]  /*19f80*/  STSM.16.M88.4 [R52], R28 ;  /* 0x0000001c34007844 */ /* 0x000fe20000000200 */
[----:B-1----:R-:W-:Y:S02]  /*19f90*/  F2FP.BF16.F32.PACK_AB R4, R73, R159 ;  /* 0x0000009f4904723e */ /* 0x002fe400000010ff */
[----:B------:R-:W-:Y:S02]  /*19fa0*/  F2FP.BF16.F32.PACK_AB R5, R75, R74 ;  /* 0x0000004a4b05723e */ /* 0x000fe400000010ff */
[----:B------:R-:W-:-:S02]  /*19fb0*/  F2FP.BF16.F32.PACK_AB R6, R77, R76 ;  /* 0x0000004c4d06723e */ /* 0x000fc400000010ff */
[----:B------:R-:W-:Y:S02]  /*19fc0*/  F2FP.BF16.F32.PACK_AB R7, R79, R78 ;  /* 0x0000004e4f07723e */ /* 0x000fe400000010ff */
[----:B------:R-:W-:Y:S02]  /*19fd0*/  ISETP.NE.AND.EX P6, PT, RZ, UR5, PT, P6 ;  /* 0x00000005ff007c0c */ /* 0x000fe4000bfc5360 */
[----:B------:R-:W-:Y:S01]  /*19fe0*/  LOP3.LUT R114, R177, R24, RZ, 0x3c, !PT ;  /* 0x00000018b1727212 */ /* 0x000fe200078e3cff */
[----:B------:R1:W-:Y:S01]  /*19ff0*/  STSM.16.M88.4 [R56], R4 ;  /* 0x0000000438007844 */ /* 0x0003e20000000200 */
[----:B------:R-:W-:Y:S02]  /*1a000*/  LOP3.LUT R36, R0, R23, RZ, 0x3c, !PT ;  /* 0x0000001700247212 */ /* 0x000fe400078e3cff */
[----:B------:R-:W-:Y:S01]  /*1a010*/  MOV R23, R98 ;  /* 0x0000006200177202 */ /* 0x000fe20000000f00 */
[----:B------:R-:W-:Y:S01]  /*1a020*/  STSM.16.M88.4 [R60], R80 ;  /* 0x000000503c007844 */ /* 0x000fe20000000200 */
[----:B------:R-:W-:-:S02]  /*1a030*/  MOV R24, R106 ;  /* 0x0000006a00187202 */ /* 0x000fc40000000f00 */
[----:B------:R-:W-:Y:S01]  /*1a040*/  F2FP.BF16.F32.PACK_AB R98, R101, R100 ;  /* 0x000000646562723e */ /* 0x000fe200000010ff */
[----:B------:R-:W-:Y:S01]  /*1a050*/  STSM.16.M88.4 [R64], R88 ;  /* 0x0000005840007844 */ /* 0x000fe20000000200 */
[----:B------:R-:W-:Y:S02]  /*1a060*/  F2FP.BF16.F32.PACK_AB R99, R58, R54 ;  /* 0x000000363a63723e */ /* 0x000fe400000010ff */
[----:B------:R-:W-:Y:S02]  /*1a070*/  MOV R0, R114 ;  /* 0x0000007200007202 */ /* 0x000fe40000000f00 */
[----:B------:R-:W-:Y:S01]  /*1a080*/  F2FP.BF16.F32.PACK_AB R105, R72, R66 ;  /* 0x000000424869723e */ /* 0x000fe200000010ff */
[----:B------:R-:W-:Y:S01]  /*1a090*/  STSM.16.M88.4 [R68], R96 ;  /* 0x0000006044007844 */ /* 0x000fe20000000200 */
[----:B------:R-:W-:Y:S01]  /*1a0a0*/  F2FP.BF16.F32.PACK_AB R106, R109, R108 ;  /* 0x0000006c6d6a723e */ /* 0x000fe200000010ff */
[----:B-1----:R-:W1:Y:S01]  /*1a0b0*/  LDC.64 R4, c[0x0][0xd00] ;  /* 0x00034000ff047b82 */ /* 0x002e620000000a00 */
        /* <DEDUP_REMOVED lines=14> */
[----:B-1----:R-:W-:Y:S01]  /*1a1a0*/  IMAD.WIDE R6, R218, 0x4, R4 ;  /* 0x00000004da067825 */ /* 0x002fe200078e0204 */
[----:B------:R-:W-:Y:S01]  /*1a1b0*/  MOV R110, R110 ;  /* 0x0000006e006e7202 */ /* 0x000fe20000000f00 */
[----:B------:R1:W-:Y:S01]  /*1a1c0*/  STSM.16.M88.4 [R24], R120 ;  /* 0x0000007818007844 */ /* 0x0003e20000000200 */
[----:B------:R-:W-:Y:S01]  /*1a1d0*/  F2FP.BF16.F32.PACK_AB R130, R133, R132 ;  /* 0x000000848582723e */ /* 0x000fe200000010ff */
[----:B------:R-:W-:Y:S01]  /*1a1e0*/  IMAD R5, R226, 0x40, R213 ;  /* 0x00000040e2057824 */ /* 0x000fe200078e02d5 */
[----:B------:R-:W-:-:S02]  /*1a1f0*/  F2FP.BF16.F32.PACK_AB R131, R135, R134 ;  /* 0x000000868783723e */ /* 0x000fc400000010ff */
[----:B------:R-:W-:Y:S02]  /*1a200*/  F2FP.BF16.F32.PACK_AB R137, R139, R138 ;  /* 0x0000008a8b89723e */ /* 0x000fe400000010ff */
[----:B------:R-:W-:Y:S01]  /*1a210*/  F2FP.BF16.F32.PACK_AB R144, R145, R144 ;  /* 0x000000909190723e */ /* 0x000fe200000010ff */
[----:B------:R-:W-:Y:S01]  /*1a220*/  IMAD.WIDE R20, R5, 0x2, R20 ;  /* 0x0000000205147825 */ /* 0x000fe200078e0214 */
[----:B------:R-:W-:Y:S01]  /*1a230*/  F2FP.BF16.F32.PACK_AB R138, R141, R140 ;  /* 0x0000008c8d8a723e */ /* 0x000fe200000010ff */
[----:B------:R-:W2:Y:S01]  /*1a240*/  @P6 LDC.64 R4, c[0x0][0xd08] ;  /* 0x00034200ff046b82 */ /* 0x000ea20000000a00 */
[----:B------:R-:W-:Y:S01]  /*1a250*/  F2FP.BF16.F32.PACK_AB R139, R143, R142 ;  /* 0x0000008e8f8b723e */ /* 0x000fe200000010ff */
[----:B------:R-:W-:Y:S01]  /*1a260*/  STSM.16.M88.4 [R110], R128 ;  /* 0x000000806e007844 */ /* 0x000fe20000000200 */
[----:B------:R-:W-:Y:S02]  /*1a270*/  F2FP.BF16.F32.PACK_AB R145, R147, R146 ;  /* 0x000000929391723e */ /* 0x000fe400000010ff */
[----:B------:R-:W-:Y:S01]  /*1a280*/  MOV R36, R36 ;  /* 0x0000002400247202 */ /* 0x000fe20000000f00 */
[----:B------:R3:W-:Y:S01]  /*1a290*/  STSM.16.M88.4 [R0], R136 ;  /* 0x0000008800007844 */ /* 0x0007e20000000200 */
[----:B------:R-:W-:Y:S01]  /*1a2a0*/  F2FP.BF16.F32.PACK_AB R146, R149, R148 ;  /* 0x000000949592723e */ /* 0x000fe200000010ff */
[----:B------:R-:W-:Y:S01]  /*1a2b0*/  ULDC UR4, c[0x0][0xb88] ;  /* 0x0002e20000047ab9 */ /* 0x000fe20000000800 */
[----:B------:R-:W-:Y:S01]  /*1a2c0*/  F2FP.BF16.F32.PACK_AB R147, R151, R150 ;  /* 0x000000969793723e */ /* 0x000fe200000010ff */
[----:B-1----:R-:W-:-:S04]  /*1a2d0*/  IMAD.MOV.U32 R24, RZ, RZ, RZ ;  /* 0x000000ffff187224 */ /* 0x002fc800078e00ff */
[----:B------:R1:W-:Y:S01]  /*1a2e0*/  STSM.16.M88.4 [R36], R144 ;  /* 0x0000009024007844 */ /* 0x0003e20000000200 */
[----:B------:R-:W-:Y:S01]  /*1a2f0*/  BAR.SYNC.DEFER_BLOCKING 0x1, 0x100 ;  /* 0x0044000000007b1d */ /* 0x000fe20000010000 */
[----:B---3--:R-:W-:Y:S02]  /*1a300*/  IMAD.U32 R0, RZ, RZ, UR4 ;  /* 0x00000004ff007e24 */ /* 0x008fe4000f8e00ff */
[----:B--2---:R-:W-:-:S03]  /*1a310*/  @P6 IMAD.WIDE R4, R218, 0x4, R4 ;  /* 0x00000004da046825 */ /* 0x004fc600078e0204 */
[----:B------:R2:W5:Y:S01]  /*1a320*/  @P0 LDG.E R24, desc[UR50][R6.64] ;  /* 0x0000003206180981 */ /* 0x000562000c1e1900 */
[C---:B------:R-:W-:Y:S02]  /*1a330*/  IADD3 R9, P1, R20.reuse, 0x1000, RZ ;  /* 0x0000100014097810 */ /* 0x040fe40007f3e0ff */
[C---:B------:R-:W-:Y:S01]  /*1a340*/  IADD3 R13, P2, R20.reuse, 0x2000, RZ ;  /* 0x00002000140d7810 */ /* 0x040fe20007f5e0ff */
[----:B------:R2:W5:Y:S01]  /*1a350*/  @P6 LDG.E R0, desc[UR50][R4.64] ;  /* 0x0000003204006981 */ /* 0x000562000c1e1900 */
        /* <DEDUP_REMOVED lines=24> */
[----:B-1----:R-:W-:Y:S02]  /*1a4e0*/  LOP3.LUT R36, R37, 0x380, RZ, 0xc0, !PT ;  /* 0x0000038025247812 */ /* 0x002fe400078ec0ff */
        /* <DEDUP_REMOVED lines=22> */
.L_x_3666:
[----:B------:R-:W1:Y:S01]  /*1a650*/  SHFL.IDX PT, R4, R227, RZ, 0x1f ;  /* 0x00001fffe3047589 */ /* 0x000e6200000e0000 */
        /* <DEDUP_REMOVED lines=18> */
[----:B------:R-:W-:Y:S02]  /*1a780*/  LOP3.LUT R7, R20, 0x380, RZ, 0xc0, !PT ;  /* 0x0000038014077812 */ /* 0x000fe400078ec0ff */
[----:B-1----:R-:W-:-:S02]  /*1a790*/  ISETP.NE.AND P4, PT, R4, RZ, PT ;  /* 0x000000ff0400720c */ /* 0x002fc40003f85270 */
[----:B------:R-:W-:Y:S02]  /*1a7a0*/  LOP3.LUT R5, R6, 0x380, RZ, 0xc0, !PT ;  /* 0x0000038006057812 */ /* 0x000fe400078ec0ff */
[----:B------:R-:W-:Y:S02]  /*1a7b0*/  SHF.R.U64 R60, R60, 0x3, RZ ;  /* 0x000000033c3c7819 */ /* 0x000fe400000012ff */
[----:B------:R-:W-:Y:S02]  /*1a7c0*/  SHF.R.U64 R64, R64, 0x3, RZ ;  /* 0x0000000340407819 */ /* 0x000fe400000012ff */
[----:B------:R-:W-:Y:S02]  /*1a7d0*/  SHF.R.U64 R68, R68, 0x3, RZ ;  /* 0x0000000344447819 */ /* 0x000fe400000012ff */
[----:B------:R-:W-:Y:S02]  /*1a7e0*/  SHF.R.U64 R72, R72, 0x3, RZ ;  /* 0x0000000348487819 */ /* 0x000fe400000012ff */
[----:B------:R-:W-:-:S02]  /*1a7f0*/  SHF.R.U64 R7, R7, 0x3, RZ ;  /* 0x0000000307077819 */ /* 0x000fc400000012ff */
        /* <DEDUP_REMOVED lines=11> */
[----:B------:R-:W-:Y:S02]  /*1a8b0*/  LOP3.LUT R76, R5, R6, RZ, 0x3c, !PT ;  /* 0x00000006054c7212 */ /* 0x000fe400078e3cff */
[----:B------:R-:W-:Y:S02]  /*1a8c0*/  SHF.R.S32.HI R82, RZ, 0x1f, R217 ;  /* 0x0000001fff527819 */ /* 0x000fe400000114d9 */
[----:B------:R-:W-:Y:S02]  /*1a8d0*/  SEL R83, R218, RZ, !P0 ;  /* 0x000000ffda537207 */ /* 0x000fe40004000000 */
[----:B------:R-:W-:Y:S02]  /*1a8e0*/  SEL R80, R4, RZ, !P0 ;  /* 0x000000ff04507207 */ /* 0x000fe40004000000 */
[----:B-----5:R-:W-:Y:S01]  /*1a8f0*/  SHF.R.S32.HI R81, RZ, 0x1f, R24 ;  /* 0x0000001fff517819 */ /* 0x020fe20000011418 */
[----:B------:R-:W-:Y:S06]  /*1a900*/  @P4 BRA `(.L_x_3667) ;  /* 0x0000000000b84947 */ /* 0x000fec0003800000 */
[----:B------:R-:W1:Y:S01]  /*1a910*/  LDC R23, c[0x0][0xce8] ;  /* 0x00033a00ff177b82 */ /* 0x000e620000000800 */
[----:B------:R-:W-:Y:S01]  /*1a920*/  ULDC.64 UR4, c[0x0][0xc90] ;  /* 0x0003240000047ab9 */ /* 0x000fe20000000a00 */
[----:B------:R-:W-:Y:S02]  /*1a930*/  IMAD.IADD R14, R214, 0x1, R195 ;  /* 0x00000001d60e7824 */ /* 0x000fe400078e02c3 */
[----:B------:R-:W-:Y:S02]  /*1a940*/  IMAD R6, R82, UR4, RZ ;  /* 0x0000000452067c24 */ /* 0x000fe4000f8e02ff */
[----:B------:R-:W-:Y:S02]  /*1a950*/  IMAD.MOV.U32 R4, RZ, RZ, R24 ;  /* 0x000000ffff047224 */ /* 0x000fe400078e0018 */
[----:B------:R-:W-:Y:S02]  /*1a960*/  IMAD R11, R217, UR5, R6 ;  /* 0x00000005d90b7c24 */ /* 0x000fe4000f8e0206 */
[----:B------:R-:W-:-:S02]  /*1a970*/  IMAD.MOV.U32 R5, RZ, RZ, R81 ;  /* 0x000000ffff057224 */ /* 0x000fc400078e0051 */
[----:B------:R-:W-:Y:S02]  /*1a980*/  IMAD.IADD R30, R194, 0x1, R195 ;  /* 0x00000001c21e7824 */ /* 0x000fe400078e02c3 */
[----:B------:R-:W-:Y:S01]  /*1a990*/  IMAD.WIDE.U32 R4, R217, UR4, R4 ;  /* 0x00000004d9047c25 */ /* 0x000fe2000f8e0004 */
[----:B------:R-:W-:-:S03]  /*1a9a0*/  ULDC.64 UR4, c[0x0][0xc98] ;  /* 0x0003260000047ab9 */ /* 0x000fc60000000a00 */
[----:B------:R-:W-:Y:S02]  /*1a9b0*/  IMAD.IADD R5, R5, 0x1, R11 ;  /* 0x0000000105057824 */ /* 0x000fe400078e020b */
        /* <DEDUP_REMOVED lines=21> */
[----:B------:R-:W-:-:S03]  /*1ab10*/  ULDC.64 UR4, c[0x0][0xc50] ;  /* 0x0003140000047ab9 */ /* 0x000fc60000000a00 */
[----:B------:R-:W-:Y:S01]  /*1ab20*/  IMAD.IADD R5, R5, 0x1, R11 ;  /* 0x0000000105057824 */ /* 0x000fe200078e020b */
[----:B------:R-:W-:-:S04]  /*1ab30*/  LEA R11, P0, R4, UR4, 0x2 ;  /* 0x00000004040b7c11 */ /* 0x000fc8000f8010ff */
[----:B------:R-:W-:Y:S01]  /*1ab40*/  LEA.HI.X R14, R4, UR5, R5, 0x2, P0 ;  /* 0x00000005040e7c11 */ /* 0x000fe200080f1405 */
[----:B------:R-:W-:Y:S01]  /*1ab50*/  SHFL.IDX PT, R6, R11, 0x1, 0x1c1f ;  /* 0x003c1f000b067f89 */ /* 0x000fe200000e0000 */
[----:B------:R-:W-:Y:S01]  /*1ab60*/  ISETP.NE.AND P0, PT, R185, R10, PT ;  /* 0x0000000ab900720c */ /* 0x000fe20003f05270 */
[C---:B------:R-:W-:Y:S02]  /*1ab70*/  VIADD R10, R30.reuse, 0x8 ;  /* 0x000000081e0a7836 */ /* 0x040fe40000000000 */
[----:B------:R-:W-:Y:S01]  /*1ab80*/  SHFL.IDX PT, R4, R11, RZ, 0x1c1f ;  /* 0x001c1fff0b047589 */ /* 0x000fe200000e0000 */
[-C--:B------:R-:W-:Y:S02]  /*1ab90*/  ISETP.GE.OR P1, PT, R30, R23.reuse, P0 ;  /* 0x000000171e00720c */ /* 0x080fe40000726670 */
[----:B------:R-:W-:Y:S01]  /*1aba0*/  ISETP.GE.OR P0, PT, R10, R23, P0 ;  /* 0x000000170a00720c */ /* 0x000fe20000706670 */
[----:B------:R-:W1:Y:S04]  /*1abb0*/  SHFL.IDX PT, R5, R14, RZ, 0x1c1f ;  /* 0x001c1fff0e057589 */ /* 0x000e6800000e0000 */
[----:B------:R-:W2:Y:S06]  /*1abc0*/  SHFL.IDX PT, R7, R14, 0x1, 0x1c1f ;  /* 0x003c1f000e077f89 */ /* 0x000eac00000e0000 */
[----:B-1----:R1:W-:Y:S04]  /*1abd0*/  @!P1 ST.E desc[UR50][R4.64], R3 ;  /* 0x0000000304009985 */ /* 0x0023e8000c101932 */
[----:B--2---:R1:W-:Y:S02]  /*1abe0*/  @!P0 ST.E desc[UR50][R6.64], R2 ;  /* 0x0000000206008985 */ /* 0x0043e4000c101932 */
.L_x_3667:
[----:B------:R-:W2:Y:S01]  /*1abf0*/  LDC R85, c[0x0][0xce8] ;  /* 0x00033a00ff557b82 */ /* 0x000ea20000000800 */
[----:B------:R-:W-:Y:S01]  /*1ac00*/  ULDC.64 UR4, c[0x0][0xba0] ;  /* 0x0002e80000047ab9 */ /* 0x000fe20000000a00 */
[----:B-1----:R1:W5:Y:S01]  /*1ac10*/  LD.E.128 R4, desc[UR50][R20.64] ;  /* 0x0000003214047980 */ /* 0x002362000c101d00 */
[----:B------:R-:W-:-:S03]  /*1ac20*/  IMAD R3, R81, UR4, RZ ;  /* 0x0000000451037c24 */ /* 0x000fc6000f8e02ff */
[----:B------:R-:W5:Y:S02]  /*1ac30*/  LD.E.128 R8, desc[UR50][R8.64] ;  /* 0x0000003208087980 */ /* 0x000f64000c101d00 */
[----:B------:R-:W3:Y:S02]  /*1ac40*/  LDC R86, c[0x0][0xbc8] ;  /* 0x0002f200ff567b82 */ /* 0x000ee40000000800 */
[----:B------:R-:W5:Y:S01]  /*1ac50*/  LD.E.128 R12, desc[UR50][R12.64] ;  /* 0x000000320c0c7980 */ /* 0x000f62000c101d00 */
[----:B-1----:R-:W-:-:S03]  /*1ac60*/  IMAD R21, R24, UR5, R3 ;  /* 0x0000000518157c24 */ /* 0x002fc6000f8e0203 */
[----:B------:R-:W5:Y:S04]  /*1ac70*/  LD.E.128 R28, desc[UR50][R28.64] ;  /* 0x000000321c1c7980 */ /* 0x000f68000c101d00 */
[----:B------:R-:W5:Y:S04]  /*1ac80*/  LD.E.128 R32, desc[UR50][R32.64] ;  /* 0x0000003220207980 */ /* 0x000f68000c101d00 */
[----:B------:R-:W5:Y:S01]  /*1ac90*/  LD.E.128 R36, desc[UR50][R36.64] ;  /* 0x0000003224247980 */ /* 0x000f62000c101d00 */
[----:B--2---:R-:W-:Y:S01]  /*1aca0*/  ISETP.NE.AND P1, PT, R85, 0x1, PT ;  /* 0x000000015500780c */ /* 0x004fe20003f25270 */
[----:B------:R-:W-:Y:S01]  /*1acb0*/  IMAD.WIDE.U32 R2, R24, UR4, RZ ;  /* 0x0000000418027c25 */ /* 0x000fe2000f8e00ff */
[----:B------:R-:W-:Y:S01]  /*1acc0*/  ULDC.64 UR4, c[0x0][0xbe8] ;  /* 0x0002fa0000047ab9 */ /* 0x000fe20000000a00 */
[----:B------:R-:W5:Y:S04]  /*1acd0*/  LD.E.128 R40, desc[UR50][R40.64] ;  /* 0x0000003228287980 */ /* 0x000f68000c101d00 */
[----:B------:R-:W5:Y:S04]  /*1ace0*/  LD.E.128 R44, desc[UR50][R44.64] ;  /* 0x000000322c2c7980 */ /* 0x000f68000c101d00 */
[----:B------:R-:W5:Y:S02]  /*1acf0*/  LD.E.128 R48, desc[UR50][R48.64] ;  /* 0x0000003230307980 */ /* 0x000f64000c101d00 */
[----:B------:R-:W1:Y:S01]  /*1ad00*/  @P1 LDC R24, c[0x0][0xcec] ;  /* 0x00033b00ff181b82 */ /* 0x000e620000000800 */
[----:B------:R-:W-:Y:S01]  /*1ad10*/  IMAD.IADD R3, R3, 0x1, R21 ;  /* 0x0000000103037824 */ /* 0x000fe200078e0215 */
[----:B------:R-:W5:Y:S01]  /*1ad20*/  LD.E.128 R52, desc[UR50][R52.64] ;  /* 0x0000003234347980 */ /* 0x000f62000c101d00 */
[----:B------:R-:W-:-:S03]  /*1ad30*/  IMAD R20, R82, UR4, RZ ;  /* 0x0000000452147c24 */ /* 0x000fc6000f8e02ff */
[----:B------:R-:W5:Y:S02]  /*1ad40*/  LD.E.128 R56, desc[UR50][R56.64] ;  /* 0x0000003238387980 */ /* 0x000f64000c101d00 */
[----:B------:R-:W2:Y:S01]  /*1ad50*/  @P1 LDC R23, c[0x0][0xcf0] ;  /* 0x00033c00ff171b82 */ /* 0x000ea20000000800 */
        /* <DEDUP_REMOVED lines=9> */
[----:B------:R-:W-:Y:S01]  /*1adf0*/  IMAD.IADD R81, R195, 0x1, R20 ;  /* 0x00000001c3517824 */ /* 0x000fe200078e0214 */
[----:B------:R-:W5:Y:S01]  /*1ae00*/  LD.E.128 R72, desc[UR50][R72.64] ;  /* 0x0000003248487980 */ /* 0x000f62000c101d00 */
[C---:B------:R-:W-:Y:S02]  /*1ae10*/  IMAD R21, R83.reuse, UR5, R21 ;  /* 0x0000000553157c24 */ /* 0x040fe4000f8e0215 */
[----:B------:R-:W-:Y:S01]  /*1ae20*/  IMAD.WIDE.U32 R2, R83, UR4, R2 ;  /* 0x0000000453027c25 */ /* 0x000fe2000f8e0002 */
[----:B---3--:R-:W-:Y:S01]  /*1ae30*/  ISETP.GE.AND P0, PT, R223, R86, PT ;  /* 0x00000056df00720c */ /* 0x008fe20003f06270 */
[----:B------:R-:W-:Y:S01]  /*1ae40*/  ULDC.64 UR4, c[0x0][0xbe0] ;  /* 0x0002f80000047ab9 */ /* 0x000fe20000000a00 */
[----:B------:R-:W5:Y:S01]  /*1ae50*/  LD.E.128 R76, desc[UR50][R76.64] ;  /* 0x000000324c4c7980 */ /* 0x000f62000c101d00 */
[----:B-1----:R-:W-:Y:S01]  /*1ae60*/  @P1 IMAD.HI.U32 R20, R81, R24, RZ ;  /* 0x0000001851141227 */ /* 0x002fe200078e00ff */
[----:B------:R-:W-:Y:S01]  /*1ae70*/  BSSY B1, `(.L_x_3668) ;  /* 0x0000064000017945 */ /* 0x000fe20003800000 */
[----:B------:R-:W-:Y:S01]  /*1ae80*/  SHF.R.S32.HI R89, RZ, 0x1f, R228 ;  /* 0x0000001fff597819 */ /* 0x000fe200000114e4 */
[----:B------:R-:W-:Y:S01]  /*1ae90*/  @!PT LDS RZ, [RZ] ;  /* 0x00000000fffff984 */ /* 0x000fe20000000800 */
[----:B------:R-:W-:Y:S01]  /*1aea0*/  @!PT LDS RZ, [RZ] ;  /* 0x00000000fffff984 */ /* 0x000fe20000000800 */
[----:B------:R-:W-:Y:S01]  /*1aeb0*/  @!PT LDS RZ, [RZ] ;  /* 0x00000000fffff984 */ /* 0x000fe20000000800 */
[----:B------:R-:W-:Y:S01]  /*1aec0*/  @!PT LDS RZ, [RZ] ;  /* 0x00000000fffff984 */ /* 0x000fe20000000800 */
[----:B------:R1:W-:Y:S06]  /*1aed0*/  MEMBAR.ALL.CTA ;  /* 0x0000000000007992 */ /* 0x0003ec0000008000 */
[----:B-1----:R-:W1:Y:S01]  /*1aee0*/  FENCE.VIEW.ASYNC.S ;  /* 0x00000000000073c6 */ /* 0x002e620000000000 */
[----:B------:R-:W-:Y:S01]  /*1aef0*/  IMAD.IADD R3, R3, 0x1, R21 ;  /* 0x0000000103037824 */ /* 0x000fe200078e0215 */
[----:B------:R-:W-:Y:S01]  /*1af00*/  SHF.R.S32.HI R90, RZ, 0x1f, R229 ;  /* 0x0000001fff5a7819 */ /* 0x000fe200000114e5 */
[----:B------:R-:W-:Y:S01]  /*1af10*/  IMAD.MOV.U32 R21, RZ, RZ, R81 ;  /* 0x000000ffff157224 */ /* 0x000fe200078e0051 */
[----:B--2---:R-:W-:Y:S01]  /*1af20*/  @P1 SHF.R.U32.HI R21, RZ, R23, R20 ;  /* 0x00000017ff151219 */ /* 0x004fe20000011614 */
[----:B------:R-:W-:Y:S01]  /*1af30*/  IMAD R88, R0, R85, RZ ;  /* 0x0000005500587224 */ /* 0x000fe200078e02ff */
[----:B------:R-:W-:Y:S01]  /*1af40*/  SEL R23, RZ, 0xffffffff, P0 ;  /* 0xffffffffff177807 */ /* 0x000fe20000000000 */
[----:B------:R-:W-:Y:S01]  /*1af50*/  IMAD.IADD R195, R226, 0x1, R195 ;  /* 0x00000001e2c37824 */ /* 0x000fe200078e02c3 */
[-C--:B------:R-:W-:Y:S01]  /*1af60*/  ISETP.GE.AND P0, PT, R222, R86.reuse, PT ;  /* 0x00000056de00720c */ /* 0x080fe20003f06270 */
[----:B------:R-:W-:Y:S01]  /*1af70*/  IMAD.MOV R80, RZ, RZ, -R21 ;  /* 0x000000ffff507224 */ /* 0x000fe200078e0a15 */
[----:B------:R-:W-:Y:S01]  /*1af80*/  ISETP.GE.AND P1, PT, R213, R86, PT ;  /* 0x00000056d500720c */ /* 0x000fe20003f26270 */
[----:B------:R-:W-:Y:S01]  /*1af90*/  IMAD.SHL.U32 R83, R23, 0x2, RZ ;  /* 0x0000000217537824 */ /* 0x000fe200078e00ff */
[----:B------:R-:W-:Y:S01]  /*1afa0*/  SEL R24, RZ, 0xffffffff, P0 ;  /* 0xffffffffff187807 */ /* 0x000fe20000000000 */
[----:B------:R-:W-:Y:S01]  /*1afb0*/  IMAD R23, R85, R80, R81 ;  /* 0x0000005055177224 */ /* 0x000fe200078e0251 */
[----:B------:R-:W-:Y:S01]  /*1afc0*/  SEL R20, RZ, 0x1, P1 ;  /* 0x00000001ff147807 */ /* 0x000fe20000800000 */
[----:B------:R-:W-:Y:S01]  /*1afd0*/  IMAD.WIDE.U32 R2, R21, UR4, R2 ;  /* 0x0000000415027c25 */ /* 0x000fe2000f8e0002 */
[----:B------:R-:W-:-:S02]  /*1afe0*/  ISETP.GE.AND P0, PT, R221, R86, PT ;  /* 0x00000056dd00720c */ /* 0x000fc40003f06270 */
[----:B------:R-:W-:Y:S01]  /*1aff0*/  LOP3.LUT R20, R83, 0x2, R20, 0xe2, !PT ;  /* 0x0000000253147812 */ /* 0x000fe200078ee214 */
[----:B------:R-:W-:Y:S01]  /*1b000*/  IMAD.SHL.U32 R81, R24, 0x4, RZ ;  /* 0x0000000418517824 */ /* 0x000fe200078e00ff */
[----:B------:R-:W-:Y:S01]  /*1b010*/  SEL R24, RZ, 0xffffffff, P0 ;  /* 0xffffffffff187807 */ /* 0x000fe20000000000 */
[----:B------:R-:W-:Y:S01]  /*1b020*/  VIADD R0, R18, 0x38820 ;  /* 0x0003882012007836 */ /* 0x000fe20000000000 */
[-C--:B------:R-:W-:Y:S02]  /*1b030*/  ISETP.GE.AND P0, PT, R220, R86.reuse, PT ;  /* 0x00000056dc00720c */ /* 0x080fe40003f06270 */
[----:B------:R-:W-:Y:S02]  /*1b040*/  SHF.R.S32.HI R80, RZ, 0x1f, R21 ;  /* 0x0000001fff507819 */ /* 0x000fe40000011415 */
        /* <DEDUP_REMOVED lines=9> */
[----:B------:R-:W-:Y:S01]  /*1b0e0*/  SEL R21, RZ, 0xffffffff, P0 ;  /* 0xffffffffff157807 */ /* 0x000fe20000000000 */
[----:B------:R-:W-:Y:S01]  /*1b0f0*/  ULDC.64 UR4, c[0x0][0xbd8] ;  /* 0x0002f60000047ab9 */ /* 0x000fe20000000a00 */
[----:B------:R-:W-:Y:S01]  /*1b100*/  LOP3.LUT R20, R83, 0x10, R20, 0xe2, !PT ;  /* 0x0000001053147812 */ /* 0x000fe200078ee214 */
[----:B------:R-:W-:Y:S01]  /*1b110*/  IMAD.IADD R3, R3, 0x1, R81 ;  /* 0x0000000103037824 */ /* 0x000fe200078e0251 */
[----:B------:R-:W-:Y:S01]  /*1b120*/  ISETP.GE.AND P0, PT, R229, R86, PT ;  /* 0x00000056e500720c */ /* 0x000fe20003f06270 */
[----:B------:R-:W-:Y:S01]  /*1b130*/  IMAD R24, R24, UR4, RZ ;  /* 0x0000000418187c24 */ /* 0x000fe2000f8e02ff */
[----:B------:R-:W-:Y:S01]  /*1b140*/  ISETP.GE.AND P1, PT, R195, R88, PT ;  /* 0x00000058c300720c */ /* 0x000fe20003f26270 */
[----:B------:R-:W-:Y:S01]  /*1b150*/  IMAD.SHL.U32 R21, R21, 0x20, RZ ;  /* 0x0000002015157824 */ /* 0x000fe200078e00ff */
[----:B------:R-:W-:Y:S01]  /*1b160*/  PRMT R0, RZ, 0x654, R0 ;  /* 0x00000654ff007816 */ /* 0x000fe20000000000 */
[C---:B------:R-:W-:Y:S01]  /*1b170*/  IMAD R81, R23.reuse, UR5, R24 ;  /* 0x0000000517517c24 */ /* 0x040fe2000f8e0218 */
[----:B------:R-:W-:Y:S01]  /*1b180*/  SHF.R.S32.HI R91, RZ, 0x1f, R219 ;  /* 0x0000001fff5b7819 */ /* 0x000fe200000114db */
[----:B------:R-:W-:Y:S01]  /*1b190*/  IMAD.WIDE.U32 R2, R23, UR4, R2 ;  /* 0x0000000417027c25 */ /* 0x000fe2000f8e0002 */
[----:B------:R-:W-:Y:S01]  /*1b1a0*/  LOP3.LUT R20, R21, 0x20, R20, 0xe2, !PT ;  /* 0x0000002015147812 */ /* 0x000fe200078ee214 */
[----:B------:R-:W-:Y:S01]  /*1b1b0*/  ULDC.64 UR4, c[0x0][0xb80] ;  /* 0x0002e00000047ab9 */ /* 0x000fe20000000a00 */
[----:B------:R-:W-:Y:S01]  /*1b1c0*/  SEL R21, RZ, 0x40, P0 ;  /* 0x00000040ff157807 */ /* 0x000fe20000000000 */
[----:B------:R-:W-:Y:S01]  /*1b1d0*/  IMAD.IADD R3, R3, 0x1, R81 ;  /* 0x0000000103037824 */ /* 0x000fe200078e0251 */
[----:B------:R-:W-:Y:S01]  /*1b1e0*/  ISETP.GE.AND P0, PT, R228, R86, PT ;  /* 0x00000056e400720c */ /* 0x000fe20003f06270 */
[----:B-1----:R1:W-:Y:S01]  /*1b1f0*/  SYNCS.ARRIVE.TRANS64.RED.A1T0 RZ, [R0+URZ], RZ ;  /* 0x000000ff00ff79a7 */ /* 0x0023e2000810043f */
[----:B------:R-:W-:-:S02]  /*1b200*/  LEA R24, P2, R2, UR4, 0x1 ;  /* 0x0000000402187c11 */ /* 0x000fc4000f8408ff */
[----:B------:R-:W-:Y:S02]  /*1b210*/  LOP3.LUT R23, R20, R21, RZ, 0xfc, !PT ;  /* 0x0000001514177212 */ /* 0x000fe400078efcff */
[----:B------:R-:W-:Y:S02]  /*1b220*/  SEL R20, RZ, 0x80, P0 ;  /* 0x00000080ff147807 */ /* 0x000fe40000000000 */
[----:B------:R-:W-:Y:S02]  /*1b230*/  LEA.HI.X R87, R2, UR5, R3, 0x1, P2 ;  /* 0x0000000502577c11 */ /* 0x000fe400090f0c03 */
[----:B-1----:R-:W-:Y:S02]  /*1b240*/  LOP3.LUT R0, R23, R20, RZ, 0xfc, !PT ;  /* 0x0000001417007212 */ /* 0x002fe400078efcff */
[----:B------:R1:W2:Y:S01]  /*1b250*/  SHFL.IDX PT, R20, R24, RZ, 0x181f ;  /* 0x00181fff18147589 */ /* 0x0002a200000e0000 */
[----:B------:R-:W-:Y:S02]  /*1b260*/  SHF.R.S32.HI R92, RZ, 0x1f, R220 ;  /* 0x0000001fff5c7819 */ /* 0x000fe400000114dc */
[----:B------:R-:W-:Y:S01]  /*1b270*/  SHF.R.S32.HI R93, RZ, 0x1f, R221 ;  /* 0x0000001fff5d7819 */ /* 0x000fe200000114dd */
[----:B------:R1:W3:Y:S01]  /*1b280*/  SHFL.IDX PT, R21, R87, RZ, 0x181f ;  /* 0x00181fff57157589 */ /* 0x0002e200000e0000 */
[----:B------:R-:W-:-:S02]  /*1b290*/  SHF.R.S32.HI R94, RZ, 0x1f, R222 ;  /* 0x0000001fff5e7819 */ /* 0x000fc400000114de */
[----:B------:R-:W-:Y:S01]  /*1b2a0*/  SHF.R.S32.HI R95, RZ, 0x1f, R223 ;  /* 0x0000001fff5f7819 */ /* 0x000fe200000114df */
        /* <DEDUP_REMOVED lines=22> */
[-C--:B------:R-:W-:Y:S02]  /*1b410*/  @P0 LEA R6, P3, R229, R20.reuse, 0x1 ;  /* 0x00000014e5060211 */ /* 0x080fe400078608ff */
[-C--:B------:R-:W-:Y:S02]  /*1b420*/  @!P2 LEA.HI.X R3, R220, R21.reuse, R92, 0x1, P5 ;  /* 0x00000015dc03a211 */ /* 0x080fe400028f0c5c */
[----:B---3--:R-:W-:Y:S02]  /*1b430*/  @P4 LEA R12, P5, R228, R20, 0x1 ;  /* 0x00000014e40c4211 */ /* 0x008fe400078a08ff */
[-C--:B------:R-:W-:Y:S01]  /*1b440*/  @!P1 LEA.HI.X R5, R219, R21.reuse, R91, 0x1, P6 ;  /* 0x00000015db059211 */ /* 0x080fe200030f0c5b */
[----:B------:R4:W-:Y:S01]  /*1b450*/  @!P2 ST.E.128 desc[UR50][R2.64], R48 ;  /* 0x000000300200a985 */ /* 0x0009e2000c101d32 */
[----:B------:R-:W-:-:S02]  /*1b460*/  @P0 LEA.HI.X R7, R229, R21, R90, 0x1, P3 ;  /* 0x00000015e5070211 */ /* 0x000fc400018f0c5a */
[----:B------:R-:W-:Y:S01]  /*1b470*/  @P4 LEA.HI.X R13, R228, R21, R89, 0x1, P5 ;  /* 0x00000015e40d4211 */ /* 0x000fe200028f0c59 */
[----:B------:R4:W-:Y:S04]  /*1b480*/  @!P1 ST.E.128 desc[UR50][R4.64], R56 ;  /* 0x0000003804009985 */ /* 0x0009e8000c101d32 */
[----:B------:R4:W-:Y:S04]  /*1b490*/  @P0 ST.E.128 desc[UR50][R6.64], R64 ;  /* 0x0000004006000985 */ /* 0x0009e8000c101d32 */
[----:B------:R4:W-:Y:S02]  /*1b4a0*/  @P4 ST.E.128 desc[UR50][R12.64], R72 ;  /* 0x000000480c004985 */ /* 0x0009e4000c101d32 */
.L_x_3669:
[----:B------:R-:W-:Y:S05]  /*1b4b0*/  BSYNC B1 ;  /* 0x0000000000017941 */ /* 0x000fea0003800000 */
.L_x_3668:
[----:B----4-:R-:W-:Y:S01]  /*1b4c0*/  VIADD R2, R195, 0x20 ;  /* 0x00000020c3027836 */ /* 0x010fe20000000000 */
[----:B-----5:R4:W0:Y:S04]  /*1b4d0*/  SHFL.IDX PT, R5, R87, 0x1, 0x181f ;  /* 0x00381f0057057f89 */ /* 0x02082800000e0000 */
[----:B------:R-:W-:Y:S01]  /*1b4e0*/  ISETP.GE.AND P0, PT, R2, R88, PT ;  /* 0x000000580200720c */ /* 0x000fe20003f06270 */
[----:B------:R4:W0:-:S12]  /*1b4f0*/  SHFL.IDX PT, R4, R24, 0x1, 0x181f ;  /* 0x00381f0018047f89 */ /* 0x00081800000e0000 */
[----:B----4-:R-:W-:Y:S05]  /*1b500*/  @P0 BRA `(.L_x_3670) ;  /* 0x0000000c00fc0947 */ /* 0x010fea0003800000 */
[-C--:B------:R-:W-:Y:S02]  /*1b510*/  ISETP.GE.AND P5, PT, R223, R86.reuse, PT ;  /* 0x00000056df00720c */ /* 0x080fe40003fa6270 */
[-C--:B------:R-:W-:Y:S02]  /*1b520*/  ISETP.GE.AND P6, PT, R213, R86.reuse, PT ;  /* 0x00000056d500720c */ /* 0x080fe40003fc6270 */
[-C--:B------:R-:W-:Y:S02]  /*1b530*/  ISETP.GE.AND P3, PT, R222, R86.reuse, PT ;  /* 0x00000056de00720c */ /* 0x080fe40003f66270 */
[-C--:B------:R-:W-:Y:S02]  /*1b540*/  ISETP.GE.AND P2, PT, R221, R86.reuse, PT ;  /* 0x00000056dd00720c */ /* 0x080fe40003f46270 */
[-C--:B------:R-:W-:Y:S02]  /*1b550*/  ISETP.GE.AND P1, PT, R220, R86.reuse, PT ;  /* 0x00000056dc00720c */ /* 0x080fe40003f26270 */
[----:B------:R-:W-:-:S03]  /*1b560*/  ISETP.GE.AND P0, PT, R219, R86, PT ;  /* 0x00000056db00720c */ /* 0x000fc60003f06270 */
[-C--:B0-----:R-:W-:Y:S02]  /*1b570*/  @!P5 LEA R6, P4, R223, R4.reuse, 0x1 ;  /* 0x00000004df06d211 */ /* 0x081fe400078808ff */
[----:B------:R-:W-:Y:S02]  /*1b580*/  @!P6 IMAD.WIDE R2, R213, 0x2, R4 ;  /* 0x00000002d502e825 */ /* 0x000fe400078e0204 */
[----:B------:R-:W-:Y:S02]  /*1b590*/  @!P5 LEA.HI.X R7, R223, R5, R95, 0x1, P4 ;  /* 0x00000005df07d211 */ /* 0x000fe400020f0c5f */
[----:B------:R-:W-:Y:S01]  /*1b5a0*/  LOP3.LUT P4, RZ, R23, 0x40, RZ, 0xc0, !PT ;  /* 0x0000004017ff7812 */ /* 0x000fe2000788c0ff */
[----:B------:R0:W-:Y:S01]  /*1b5b0*/  @!P6 ST.E.128 desc[UR50][R2.64], R8 ;  /* 0x000000080200e985 */ /* 0x0001e2000c101d32 */
[----:B------:R-:W-:-:S03]  /*1b5c0*/  @!P3 LEA R12, P6, R222, R4, 0x1 ;  /* 0x00000004de0cb211 */ /* 0x000fc600078c08ff */
[----:B------:R4:W-:Y:S01]  /*1b5d0*/  @!P5 ST.E.128 desc[UR50][R6.64], R28 ;  /* 0x0000001c0600d985 */ /* 0x0009e2000c101d32 */
[-C--:B------:R-:W-:Y:S02]  /*1b5e0*/  @!P3 LEA.HI.X R13, R222, R5.reuse, R94, 0x1, P6 ;  /* 0x00000005de0db211 */ /* 0x080fe400030f0c5e */
[-C--:B------:R-:W-:Y:S02]  /*1b5f0*/  @!P2 LEA R14, P5, R221, R4.reuse, 0x1 ;  /* 0x00000004dd0ea211 */ /* 0x080fe400078a08ff */
[CC--:B--2---:R-:W-:Y:S01]  /*1b600*/  @!P1 LEA R20, P6, R220.reuse, R4.reuse, 0x1 ;  /* 0x00000004dc149211 */ /* 0x0c4fe200078c08ff */
[----:B------:R4:W-:Y:S01]  /*1b610*/  @!P3 ST.E.128 desc[UR50][R12.64], R36 ;  /* 0x000000240c00b985 */ /* 0x0009e2000c101d32 */
[----:B------:R-:W-:Y:S02]  /*1b620*/  @!P0 LEA R32, P3, R219, R4, 0x1 ;  /* 0x00000004db208211 */ /* 0x000fe400078608ff */
[-C--:B------:R-:W-:Y:S02]  /*1b630*/  @!P2 LEA.HI.X R15, R221, R5.reuse, R93, 0x1, P5 ;  /* 0x00000005dd0fa211 */ /* 0x080fe400028f0c5d */
[----:B---3--:R-:W-:-:S02]  /*1b640*/  @!P1 LEA.HI.X R21, R220, R5, R92, 0x1, P6 ;  /* 0x00000005dc159211 */ /* 0x008fc400030f0c5c */
        /* <DEDUP_REMOVED lines=13> */
.L_x_3665:
[----:B------:R-:W-:Y:S01]  /*1b720*/  ULDC.64 UR4, c[0x0][0xd00] ;  /* 0x0003400000047ab9 */ /* 0x000fe20000000a00 */
[----:B------:R-:W2:Y:S01]  /*1b730*/  LDC.64 R2, c[0x0][0xd00] ;  /* 0x00034000ff027b82 */ /* 0x000ea20000000a00 */
[----:B------:R-:W-:Y:S01]  /*1b740*/  ISETP.NE.U32.AND P0, PT, RZ, UR4, PT ;  /* 0x00000004ff007c0c */ /* 0x000fe2000bf05070 */
[----:B------:R-:W-:-:S03]  /*1b750*/  IMAD.MOV.U32 R6, RZ, RZ, RZ ;  /* 0x000000ffff067224 */ /* 0x000fc600078e00ff */
[----:B------:R-:W-:Y:S01]  /*1b760*/  ISETP.NE.AND.EX P0, PT, RZ, UR5, PT, P0 ;  /* 0x00000005ff007c0c */ /* 0x000fe2000bf05300 */
[----:B------:R-:W-:Y:S02]  /*1b770*/  ULDC.64 UR4, c[0x0][0xd08] ;  /* 0x0003420000047ab9 */ /* 0x000fe40000000a00 */
[----:B------:R-:W-:Y:S01]  /*1b780*/  ISETP.NE.U32.AND P1, PT, RZ, UR4, PT ;  /* 0x00000004ff007c0c */ /* 0x000fe2000bf25070 */
[----:B------:R-:W3:Y:S01]  /*1b790*/  S2R R7, SR_TID.X ;  /* 0x0000000000077919 */ /* 0x000ee20000002100 */
[----:B------:R-:W4:Y:S02]  /*1b7a0*/  LDC R21, c[0x0][0xce8] ;  /* 0x00033a00ff157b82 */ /* 0x000f240000000800 */
[----:B------:R-:W-:Y:S01]  /*1b7b0*/  ISETP.NE.AND.EX P1, PT, RZ, UR5, PT, P1 ;  /* 0x00000005ff007c0c */ /* 0x000fe2000bf25310 */
[----:B--2---:R-:W-:-:S12]  /*1b7c0*/  IMAD.WIDE R2, R218, 0x4, R2 ;  /* 0x00000004da027825 */ /* 0x004fd800078e0202 */
[----:B------:R-:W2:Y:S01]  /*1b7d0*/  @P1 LDC.64 R4, c[0x0][0xd08] ;  /* 0x00034200ff041b82 */ /* 0x000ea20000000a00 */
[----:B------:R-:W-:Y:S02]  /*1b7e0*/  ULDC UR4, c[0x0][0xb88] ;  /* 0x0002e20000047ab9 */ /* 0x000fe40000000800 */
[----:B------:R-:W-:Y:S01]  /*1b7f0*/  IMAD.U32 R0, RZ, RZ, UR4 ;  /* 0x00000004ff007e24 */ /* 0x000fe2000f8e00ff */
[----:B------:R0:W5:Y:S01]  /*1b800*/  @P0 LDG.E R6, desc[UR50][R2.64] ;  /* 0x0000003202060981 */ /* 0x000162000c1e1900 */
[----:B---3--:R-:W-:Y:S02]  /*1b810*/  VIADD R7, R7, 0xffffff80 ;  /* 0xffffff8007077836 */ /* 0x008fe40000000000 */
[----:B--2---:R-:W-:-:S05]  /*1b820*/  @P1 IMAD.WIDE R4, R218, 0x4, R4 ;  /* 0x00000004da041825 */ /* 0x004fca00078e0204 */
[----:B------:R0:W5:Y:S01]  /*1b830*/  @P1 LDG.E R0, desc[UR50][R4.64] ;  /* 0x0000003204001981 */ /* 0x000162000c1e1900 */
[----:B------:R-:W-:Y:S02]  /*1b840*/  ISETP.GE.AND P2, PT, R7, 0x40, PT ;  /* 0x000000400700780c */ /* 0x000fe40003f46270 */
[----:B------:R-:W-:Y:S01]  /*1b850*/  SHF.R.S32.HI R7, RZ, 0x1f, R218 ;  /* 0x0000001fff077819 */ /* 0x000fe200000114da */
[----:B----4-:R-:W-:Y:S10]  /*1b860*/  @P1 BRA `(.L_x_3671) ;  /* 0x0000000000101947 */ /* 0x010ff40003800000 */
[----:B------:R-:W-:Y:S05]  /*1b870*/  @!P0 BRA `(.L_x_3671) ;  /* 0x00000000000c8947 */ /* 0x000fea0003800000 */
[----:B0-----:R-:W2:Y:S04]  /*1b880*/  LDG.E R5, desc[UR50][R2.64] ;  /* 0x0000003202057981 */ /* 0x001ea8000c1e1900 */
[----:B-----5:R-:W2:Y:S02]  /*1b890*/  LDG.E R0, desc[UR50][R2.64+0x4] ;  /* 0x0000043202007981 */ /* 0x020ea4000c1e1900 */
[----:B--2---:R-:W-:-:S07]  /*1b8a0*/  IMAD.IADD R0, R0, 0x1, -R5 ;  /* 0x0000000100007824 */ /* 0x004fce00078e0a05 */
.L_x_3671:
[----:B------:R-:W-:Y:S01]  /*1b8b0*/  BSSY B1, `(.L_x_3672) ;  /* 0x000002d000017945 */ /* 0x000fe20003800000 */
[----:B------:R-:W-:Y:S02]  /*1b8c0*/  SHF.R.S32.HI R10, RZ, 0x1f, R217 ;  /* 0x0000001fff0a7819 */ /* 0x000fe400000114d9 */
[----:B------:R-:W-:Y:S02]  /*1b8d0*/  SEL R13, R218, RZ, !P0 ;  /* 0x000000ffda0d7207 */ /* 0x000fe40004000000 */
[----:B------:R-:W-:Y:S02]  /*1b8e0*/  SEL R12, R7, RZ, !P0 ;  /* 0x000000ff070c7207 */ /* 0x000fe40004000000 */
[----:B-----5:R-:W-:Y:S01]  /*1b8f0*/  SHF.R.S32.HI R11, RZ, 0x1f, R6 ;  /* 0x0000001fff0b7819 */ /* 0x020fe20000011406 */
[----:B------:R-:W-:Y:S06]  /*1b900*/  @P2 BRA `(.L_x_3673) ;  /* 0x00000000009c2947 */ /* 0x000fec0003800000 */
[----:B0-----:R-:W0:Y:S01]  /*1b910*/  S2R R4, SR_TID.X ;  /* 0x0000000000047919 */ /* 0x001e220000002100 */
[----:B------:R-:W2:Y:S02]  /*1b920*/  LDC R14, c[0x0][0xce8] ;  /* 0x00033a00ff0e7b82 */ /* 0x000ea40000000800 */
[----:B--2---:R-:W-:Y:S01]  /*1b930*/  IMAD R2, R0, R14, RZ ;  /* 0x0000000e00027224 */ /* 0x004fe200078e02ff */
        /* <DEDUP_REMOVED lines=14> */
[----:B------:R-:W2:Y:S01]  /*1ba20*/  @P0 LDC R15, c[0x0][0xcf0] ;  /* 0x00033c00ff0f0b82 */ /* 0x000ea20000000800 */
[----:B------:R-:W-:-:S04]  /*1ba30*/  IMAD.WIDE.U32 R2, R13, UR4, R2 ;  /* 0x000000040d027c25 */ /* 0x000fc8000f8e0002 */
[----:B0-----:R-:W-:-:S05]  /*1ba40*/  @P0 IMAD.HI.U32 R4, R9, R4, RZ ;  /* 0x0000000409040227 */ /* 0x001fca00078e00ff */
[----:B--2---:R-:W-:Y:S01]  /*1ba50*/  @P0 SHF.R.U32.HI R5, RZ, R15, R4 ;  /* 0x0000000fff050219 */ /* 0x004fe20000011604 */
        /* <DEDUP_REMOVED lines=18> */
.L_x_3673:
[----:B------:R-:W-:Y:S05]  /*1bb80*/  BSYNC B1 ;  /* 0x0000000000017941 */ /* 0x000fea0003800000 */
.L_x_3672:
[----:B------:R-:W-:Y:S01]  /*1bb90*/  ISETP.NE.AND P0, PT, R21, 0x1, PT ;  /* 0x000000011500780c */ /* 0x000fe20003f05270 */
[----:B------:R-:W-:Y:S01]  /*1bba0*/  ULDC.64 UR4, c[0x0][0xba0] ;  /* 0x0002e80000047ab9 */ /* 0x000fe20000000a00 */
[----:B------:R-:W3:Y:S01]  /*1bbb0*/  LDC R20, c[0x0][0xbc8] ;  /* 0x0002f200ff147b82 */ /* 0x000ee20000000800 */
[----:B0-2---:R-:W-:Y:S01]  /*1bbc0*/  IMAD R5, R11, UR4, RZ ;  /* 0x000000040b057c24 */ /* 0x005fe2000f8e02ff */
[----:B------:R-:W-:Y:S01]  /*1bbd0*/  BSSY B1, `(.L_x_3674) ;  /* 0x000006e000017945 */ /* 0x000fe20003800000 */
[C---:B------:R-:W-:Y:S01]  /*1bbe0*/  IMAD.WIDE.U32 R2, R6.reuse, UR4, RZ ;  /* 0x0000000406027c25 */ /* 0x040fe2000f8e00ff */
[----:B------:R-:W-:Y:S02]  /*1bbf0*/  SHF.R.S32.HI R28, RZ, 0x1f, R228 ;  /* 0x0000001fff1c7819 */ /* 0x000fe400000114e4 */
[----:B------:R-:W-:Y:S01]  /*1bc00*/  SHF.R.S32.HI R30, RZ, 0x1f, R229 ;  /* 0x0000001fff1e7819 */ /* 0x000fe200000114e5 */
[----:B------:R-:W-:Y:S01]  /*1bc10*/  IMAD R5, R6, UR5, R5 ;  /* 0x0000000506057c24 */ /* 0x000fe2000f8e0205 */
[----:B------:R-:W-:Y:S01]  /*1bc20*/  ULDC.64 UR4, c[0x0][0xbe8] ;  /* 0x0002fa0000047ab9 */ /* 0x000fe20000000a00 */
[----:B------:R-:W-:Y:S01]  /*1bc30*/  IMAD R29, R0, R21, RZ ;  /* 0x00000015001d7224 */ /* 0x000fe200078e02ff */
[----:B------:R-:W-:Y:S01]  /*1bc40*/  SHF.R.S32.HI R31, RZ, 0x1f, R219 ;  /* 0x0000001fff1f7819 */ /* 0x000fe200000114db */
[----:B------:R-:W0:Y:S01]  /*1bc50*/  @P0 LDC R7, c[0x0][0xcec] ;  /* 0x00033b00ff070b82 */ /* 0x000e220000000800 */
[----:B------:R-:W-:Y:S01]  /*1bc60*/  IMAD.IADD R3, R3, 0x1, R5 ;  /* 0x0000000103037824 */ /* 0x000fe200078e0205 */
[----:B------:R-:W-:Y:S01]  /*1bc70*/  SHF.R.S32.HI R32, RZ, 0x1f, R220 ;  /* 0x0000001fff207819 */ /* 0x000fe200000114dc */
[----:B------:R-:W-:Y:S01]  /*1bc80*/  IMAD R4, R10, UR4, RZ ;  /* 0x000000040a047c24 */ /* 0x000fe2000f8e02ff */
[----:B------:R-:W-:Y:S01]  /*1bc90*/  SHF.R.S32.HI R33, RZ, 0x1f, R221 ;  /* 0x0000001fff217819 */ /* 0x000fe200000114dd */
[----:B------:R-:W-:Y:S01]  /*1bca0*/  IMAD.WIDE.U32 R2, R217, UR4, R2 ;  /* 0x00000004d9027c25 */ /* 0x000fe2000f8e0002 */
[----:B------:R-:W-:-:S02]  /*1bcb0*/  SHF.R.S32.HI R34, RZ, 0x1f, R222 ;  /* 0x0000001fff227819 */ /* 0x000fc400000114de */
[----:B------:R-:W2:Y:S01]  /*1bcc0*/  @P0 LDC R9, c[0x0][0xcf0] ;  /* 0x00033c00ff090b82 */ /* 0x000ea20000000800 */
[----:B------:R-:W-:Y:S01]  /*1bcd0*/  IMAD R5, R217, UR5, R4 ;  /* 0x00000005d9057c24 */ /* 0x000fe2000f8e0204 */
[----:B------:R-:W-:Y:S01]  /*1bce0*/  ULDC.64 UR4, c[0x0][0xbf0] ;  /* 0x0002fc0000047ab9 */ /* 0x000fe20000000a00 */
[----:B-1----:R-:W-:Y:S01]  /*1bcf0*/  IMAD.IADD R24, R226, 0x1, R195 ;  /* 0x00000001e2187824 */ /* 0x002fe200078e02c3 */
[----:B------:R-:W-:Y:S01]  /*1bd00*/  SHF.R.S32.HI R35, RZ, 0x1f, R223 ;  /* 0x0000001fff237819 */ /* 0x000fe200000114df */
[----:B------:R-:W-:Y:S01]  /*1bd10*/  IMAD R4, R12, UR4, RZ ;  /* 0x000000040c047c24 */ /* 0x000fe2000f8e02ff */
[-C--:B---3--:R-:W-:Y:S01]  /*1bd20*/  ISETP.GE.AND P1, PT, R223, R20.reuse, PT ;  /* 0x00000014df00720c */ /* 0x088fe20003f26270 */
[----:B------:R-:W-:Y:S01]  /*1bd30*/  IMAD.IADD R3, R3, 0x1, R5 ;  /* 0x0000000103037824 */ /* 0x000fe200078e0205 */
[-C--:B------:R-:W-:Y:S01]  /*1bd40*/  ISETP.GE.AND P2, PT, R213, R20.reuse, PT ;  /* 0x00000014d500720c */ /* 0x080fe20003f46270 */
[----:B------:R-:W-:Y:S01]  /*1bd50*/  IMAD R5, R13, UR5, R4 ;  /* 0x000000050d057c24 */ /* 0x000fe2000f8e0204 */
[----:B------:R-:W-:Y:S01]  /*1bd60*/  SEL R8, RZ, 0xffffffff, P1 ;  /* 0xffffffffff087807 */ /* 0x000fe20000800000 */
[----:B------:R-:W-:Y:S01]  /*1bd70*/  IMAD R4, R225, 0x20, R226 ;  /* 0x00000020e1047824 */ /* 0x000fe200078e02e2 */
[----:B------:R-:W-:Y:S01]  /*1bd80*/  ISETP.GE.AND P1, PT, R221, R20, PT ;  /* 0x00000014dd00720c */ /* 0x000fe20003f26270 */
[----:B------:R-:W-:Y:S01]  /*1bd90*/  IMAD.WIDE.U32 R2, R13, UR4, R2 ;  /* 0x000000040d027c25 */ /* 0x000fe2000f8e0002 */
[----:B------:R-:W-:-:S02]  /*1bda0*/  ULDC.64 UR4, c[0x0][0xbe0] ;  /* 0x0002f80000047ab9 */ /* 0x000fc40000000a00 */
[----:B------:R-:W-:Y:S01]  /*1bdb0*/  SEL R10, RZ, 0xffffffff, P1 ;  /* 0xffffffffff0a7807 */ /* 0x000fe20000800000 */
[----:B------:R-:W-:Y:S02]  /*1bdc0*/  IMAD.IADD R6, R195, 0x1, R4 ;  /* 0x00000001c3067824 */ /* 0x000fe400078e0204 */
[----:B------:R-:W-:Y:S02]  /*1bdd0*/  IMAD.IADD R3, R3, 0x1, R5 ;  /* 0x0000000103037824 */ /* 0x000fe400078e0205 */
[----:B0-----:R-:W-:Y:S01]  /*1bde0*/  @P0 IMAD.HI.U32 R4, R6, R7, RZ ;  /* 0x0000000706040227 */ /* 0x001fe200078e00ff */
[----:B------:R-:W-:Y:S02]  /*1bdf0*/  SEL R7, RZ, 0x1, P2 ;  /* 0x00000001ff077807 */ /* 0x000fe40001000000 */
[----:B------:R-:W-:Y:S01]  /*1be00*/  ISETP.GE.AND P2, PT, R222, R20, PT ;  /* 0x00000014de00720c */ /* 0x000fe20003f46270 */
[----:B------:R-:W-:Y:S01]  /*1be10*/  IMAD.MOV.U32 R5, RZ, RZ, R6 ;  /* 0x000000ffff057224 */ /* 0x000fe200078e0006 */
[----:B--2---:R-:W-:Y:S01]  /*1be20*/  @P0 SHF.R.U32.HI R5, RZ, R9, R4 ;  /* 0x00000009ff050219 */ /* 0x004fe20000011604 */
[----:B------:R-:W-:Y:S01]  /*1be30*/  IMAD.SHL.U32 R8, R8, 0x2, RZ ;  /* 0x0000000208087824 */ /* 0x000fe200078e00ff */
[----:B------:R-:W-:Y:S01]  /*1be40*/  SEL R9, RZ, 0xffffffff, P2 ;  /* 0xffffffffff097807 */ /* 0x000fe20001000000 */
[----:B------:R-:W-:Y:S01]  /*1be50*/  IMAD.SHL.U32 R11, R10, 0x8, RZ ;  /* 0x000000080a0b7824 */ /* 0x000fe200078e00ff */
[----:B------:R-:W-:Y:S01]  /*1be60*/  SHF.R.S32.HI R4, RZ, 0x1f, R5 ;  /* 0x0000001fff047819 */ /* 0x000fe20000011405 */
[----:B------:R-:W-:Y:S01]  /*1be70*/  IMAD.WIDE.U32 R2, R5, UR4, R2 ;  /* 0x0000000405027c25 */ /* 0x000fe2000f8e0002 */
[----:B------:R-:W-:-:S02]  /*1be80*/  LOP3.LUT R8, R8, 0x2, R7, 0xe2, !PT ;  /* 0x0000000208087812 */ /* 0x000fc400078ee207 */
[-C--:B------:R-:W-:Y:S01]  /*1be90*/  ISETP.GE.AND P0, PT, R220, R20.reuse, PT ;  /* 0x00000014dc00720c */ /* 0x080fe20003f06270 */
[----:B------:R-:W-:Y:S01]  /*1bea0*/  IMAD.MOV R7, RZ, RZ, -R5 ;  /* 0x000000ffff077224 */ /* 0x000fe200078e0a05 */
        /* <DEDUP_REMOVED lines=8> */
[----:B------:R-:W-:Y:S01]  /*1bf30*/  SHF.R.S32.HI R0, RZ, 0x1f, R7 ;  /* 0x0000001fff007819 */ /* 0x000fe20000011407 */
[----:B------:R-:W-:Y:S01]  /*1bf40*/  IMAD.IADD R3, R3, 0x1, R9 ;  /* 0x0000000103037824 */ /* 0x000fe200078e0209 */
[-C--:B------:R-:W-:Y:S01]  /*1bf50*/  ISETP.GE.AND P0, PT, R219, R20.reuse, PT ;  /* 0x00000014db00720c */ /* 0x080fe20003f06270 */
[----:B------:R-:W-:Y:S01]  /*1bf60*/  IMAD.SHL.U32 R5, R4, 0x10, RZ ;  /* 0x0000001004057824 */ /* 0x000fe200078e00ff */
[----:B------:R-:W-:Y:S01]  /*1bf70*/  LOP3.LUT R8, R11, 0x8, R8, 0xe2, !PT ;  /* 0x000000080b087812 */ /* 0x000fe200078ee208 */
[----:B------:R-:W-:Y:S01]  /*1bf80*/  IMAD R0, R0, UR4, RZ ;  /* 0x0000000400007c24 */ /* 0x000fe2000f8e02ff */
[----:B------:R-:W-:Y:S01]  /*1bf90*/  SEL R4, RZ, 0xffffffff, P0 ;  /* 0xffffffffff047807 */ /* 0x000fe20000000000 */
[----:B------:R-:W-:Y:S01]  /*1bfa0*/  IMAD.WIDE.U32 R2, R7, UR4, R2 ;  /* 0x0000000407027c25 */ /* 0x000fe2000f8e0002 */
[----:B------:R-:W-:-:S02]  /*1bfb0*/  ISETP.GE.AND P0, PT, R229, R20, PT ;  /* 0x00000014e500720c */ /* 0x000fc40003f06270 */
[----:B------:R-:W-:Y:S01]  /*1bfc0*/  LOP3.LUT R8, R5, 0x10, R8, 0xe2, !PT ;  /* 0x0000001005087812 */ /* 0x000fe200078ee208 */
[----:B------:R-:W-:Y:S01]  /*1bfd0*/  IMAD R5, R7, UR5, R0 ;  /* 0x0000000507057c24 */ /* 0x000fe2000f8e0200 */
[----:B------:R-:W-:Y:S01]  /*1bfe0*/  SEL R7, RZ, 0x40, P0 ;  /* 0x00000040ff077807 */ /* 0x000fe20000000000 */
[----:B------:R-:W-:Y:S01]  /*1bff0*/  ULDC.64 UR4, c[0x0][0xb80] ;  /* 0x0002e00000047ab9 */ /* 0x000fe20000000a00 */
[----:B------:R-:W-:Y:S01]  /*1c000*/  ISETP.GE.AND P0, PT, R24, R29, PT ;  /* 0x0000001d1800720c */ /* 0x000fe20003f06270 */
[----:B------:R-:W-:Y:S01]  /*1c010*/  IMAD.SHL.U32 R9, R4, 0x20, RZ ;  /* 0x0000002004097824 */ /* 0x000fe200078e00ff */
[C---:B------:R-:W-:Y:S01]  /*1c020*/  LEA R14, P1, R2.reuse, UR4, 0x1 ;  /* 0x00000004020e7c11 */ /* 0x040fe2000f8208ff */
[----:B------:R-:W-:Y:S01]  /*1c030*/  IMAD.IADD R3, R3, 0x1, R5 ;  /* 0x0000000103037824 */ /* 0x000fe200078e0205 */
[----:B------:R-:W-:Y:S02]  /*1c040*/  SEL R0, RZ, 0x80, P2 ;  /* 0x00000080ff007807 */ /* 0x000fe40001000000 */
[----:B------:R-:W-:Y:S01]  /*1c050*/  LOP3.LUT R8, R9, 0x20, R8, 0xe2, !PT ;  /* 0x0000002009087812 */ /* 0x000fe200078ee208 */
[----:B------:R0:W1:Y:S01]  /*1c060*/  SHFL.IDX PT, R4, R14, RZ, 0x181f ;  /* 0x00181fff0e047589 */ /* 0x00006200000e0000 */
[----:B------:R-:W-:-:S02]  /*1c070*/  LEA.HI.X R15, R2, UR5, R3, 0x1, P1 ;  /* 0x00000005020f7c11 */ /* 0x000fc400088f0c03 */
[----:B------:R-:W-:-:S03]  /*1c080*/  LOP3.LUT R21, R8, R7, RZ, 0xfc, !PT ;  /* 0x0000000708157212 */ /* 0x000fc600078efcff */
[----:B------:R0:W2:Y:S01]  /*1c090*/  SHFL.IDX PT, R5, R15, RZ, 0x181f ;  /* 0x00181fff0f057589 */ /* 0x0000a200000e0000 */
[----:B------:R-:W-:Y:S01]  /*1c0a0*/  LOP3.LUT R23, R21, R0, RZ, 0xfc, !PT ;  /* 0x0000000015177212 */ /* 0x000fe200078efcff */
[----:B------:R-:W-:Y:S06]  /*1c0b0*/  @P0 BRA `(.L_x_3675) ;  /* 0x00000000007c0947 */ /* 0x000fec0003800000 */
[-C--:B------:R-:W-:Y:S02]  /*1c0c0*/  ISETP.GE.AND P2, PT, R223, R20.reuse, PT ;  /* 0x00000014df00720c */ /* 0x080fe40003f46270 */
[-C--:B------:R-:W-:Y:S02]  /*1c0d0*/  ISETP.GE.AND P1, PT, R213, R20.reuse, PT ;  /* 0x00000014d500720c */ /* 0x080fe40003f26270 */
[-C--:B------:R-:W-:Y:S02]  /*1c0e0*/  ISETP.GE.AND P5, PT, R222, R20.reuse, PT ;  /* 0x00000014de00720c */ /* 0x080fe40003fa6270 */
[----:B------:R-:W-:-:S07]  /*1c0f0*/  ISETP.GE.AND P3, PT, R221, R20, PT ;  /* 0x00000014dd00720c */ /* 0x000fce0003f66270 */
[-C--:B-1----:R-:W-:Y:S02]  /*1c100*/  @!P2 LEA R6, P0, R223, R4.reuse, 0x1 ;  /* 0x00000004df06a211 */ /* 0x082fe400078008ff */
[----:B--2---:R-:W-:Y:S02]  /*1c110*/  @!P1 IMAD.WIDE R2, R213, 0x2, R4 ;  /* 0x00000002d5029825 */ /* 0x004fe400078e0204 */
        /* <DEDUP_REMOVED lines=25> */
.L_x_3675:
[----:B------:R-:W-:Y:S05]  /*1c2b0*/  BSYNC B1 ;  /* 0x0000000000017941 */ /* 0x000fea0003800000 */
.L_x_3674:
[----:B------:R-:W-:Y:S01]  /*1c2c0*/  VIADD R0, R24, 0x20 ;  /* 0x0000002018007836 */ /* 0x000fe20000000000 */
[----:B--23--:R2:W3:Y:S04]  /*1c2d0*/  SHFL.IDX PT, R5, R15, 0x1, 0x181f ;  /* 0x00381f000f057f89 */ /* 0x00c4e800000e0000 */
[----:B------:R-:W-:Y:S01]  /*1c2e0*/  ISETP.GE.AND P0, PT, R0, R29, PT ;  /* 0x0000001d0000720c */ /* 0x000fe20003f06270 */
[----:B-1----:R2:W1:-:S12]  /*1c2f0*/  SHFL.IDX PT, R4, R14, 0x1, 0x181f ;  /* 0x00381f000e047f89 */ /* 0x00245800000e0000 */
[----:B--2---:R-:W-:Y:S05]  /*1c300*/  @P0 BRA `(.L_x_3670) ;  /* 0x00000000007c0947 */ /* 0x004fea0003800000 */
[-C--:B------:R-:W-:Y:S02]  /*1c310*/  ISETP.GE.AND P6, PT, R213, R20.reuse, PT ;  /* 0x00000014d500720c */ /* 0x080fe40003fc6270 */
[-C--:B------:R-:W-:Y:S02]  /*1c320*/  ISETP.GE.AND P5, PT, R223, R20.reuse, PT ;  /* 0x00000014df00720c */ /* 0x080fe40003fa6270 */
[-C--:B------:R-:W-:Y:S02]  /*1c330*/  ISETP.GE.AND P4, PT, R222, R20.reuse, PT ;  /* 0x00000014de00720c */ /* 0x080fe40003f86270 */
[-C--:B------:R-:W-:Y:S02]  /*1c340*/  ISETP.GE.AND P3, PT, R221, R20.reuse, PT ;  /* 0x00000014dd00720c */ /* 0x080fe40003f66270 */
[-C--:B------:R-:W-:Y:S02]  /*1c350*/  ISETP.GE.AND P2, PT, R220, R20.reuse, PT ;  /* 0x00000014dc00720c */ /* 0x080fe40003f46270 */
[----:B------:R-:W-:-:S03]  /*1c360*/  ISETP.GE.AND P1, PT, R219, R20, PT ;  /* 0x00000014db00720c */ /* 0x000fc60003f26270 */
[----:B-1-3--:R-:W-:Y:S02]  /*1c370*/  @!P6 IMAD.WIDE R2, R213, 0x2, R4 ;  /* 0x00000002d502e825 */ /* 0x00afe400078e0204 */
        /* <DEDUP_REMOVED lines=12> */
[-C--:B-1----:R-:W-:Y:S02]  /*1c440*/  @!P1 LEA R2, P5, R219, R4.reuse, 0x1 ;  /* 0x00000004db029211 */ /* 0x082fe400078a08ff */
        /* <DEDUP_REMOVED lines=11> */
.L_x_3670:
[----:B------:R-:W-:Y:S05]  /*1c500*/  BSYNC B0 ;  /* 0x0000000000007941 */ /* 0x000fea0003800000 */
.L_x_3664:
[----:B------:R-:W-:Y:S02]  /*1c510*/  ULDC UR4, c[0x0][0xd3c] ;  /* 0x00034f0000047ab9 */ /* 0x000fe40000000800 */
[----:B------:R-:W-:-:S13]  /*1c520*/  ISETP.GE.AND P0, PT, R27, UR4, PT ;  /* 0x000000041b007c0c */ /* 0x000fda000bf06270 */
[----:B------:R-:W-:Y:S05]  /*1c530*/  @!P0 BRA `(.L_x_3676) ;  /* 0xfffffe4c00348947 */ /* 0x000fea000383ffff */
[----:B------:R-:W-:Y:S05]  /*1c540*/  BRA `(.L_x_3474) ;  /* 0x000000a400287947 */ /* 0x000fea0003800000 */
.L_x_3472:
        /* <DEDUP_REMOVED lines=18> */
.L_x_3677:
        /* <DEDUP_REMOVED lines=41> */
.L_x_3683:
        /* <DEDUP_REMOVED lines=12> */
.L_x_3682:
[----:B------:R-:W-:Y:S05]  /*1c9c0*/  BSYNC B0 ;  /* 0x0000000000007941 */ /* 0x000fea0003800000 */
.L_x_3681:
        /* <DEDUP_REMOVED lines=21> */
.L_x_3679:
        /* <DEDUP_REMOVED lines=20> */
.L_x_3684:
        /* <DEDUP_REMOVED lines=57> */
.L_x_3680:
[----:B------:R-:W-:Y:S02]  /*1cff0*/  IMAD.MOV.U32 R17, RZ, RZ, RZ ;  /* 0x000000ffff117224 */ /* 0x000fe400078e00ff */
[----:B------:R-:W-:Y:S02]  /*1d000*/  IMAD.U32 R16, RZ, RZ, UR6 ;  /* 0x00000006ff107e24 */ /* 0x000fe4000f8e00ff */
[----:B------:R-:W-:-:S07]  /*1d010*/  IMAD.MOV.U32 R18, RZ, RZ, RZ ;  /* 0x000000ffff127224 */ /* 0x000fce00078e00ff */
.L_x_3685:
[----:B------:R-:W-:-:S13]  /*1d020*/  ISETP.NE.AND P0, PT, R0, RZ, PT ;  /* 0x000000ff0000720c */ /* 0x000fda0003f05270 */
[----:B------:R-:W1:Y:S01]  /*1d030*/  @!P0 S2R R3, SR_CgaCtaId ;  /* 0x0000000000038919 */ /* 0x000e620000008800 */
[----:B------:R-:W-:-:S04]  /*1d040*/  @!P0 MOV R0, 0x400 ;  /* 0x0000040000008802 */ /* 0x000fc80000000f00 */
[----:B-1----:R-:W-:-:S05]  /*1d050*/  @!P0 LEA R0, R3, R0, 0x18 ;  /* 0x0000000003008211 */ /* 0x002fca00078ec0ff */
[----:B------:R2:W-:Y:S01]  /*1d060*/  @!P0 STS.128 [R0+0x388d0], R16 ;  /* 0x0388d01000008388 */ /* 0x0005e20000000c00 */
[----:B------:R-:W-:Y:S06]  /*1d070*/  BAR.ARV 0x5, 0x180 ;  /* 0x0146000000007b1d */ /* 0x000fec0000002000 */
.L_x_3678:
        /* <DEDUP_REMOVED lines=31> */
[----:B------:R-:W-:Y:S01]  /*1d270*/  STL [R1+0x1c], R2 ;  /* 0x00001c0201007387 */ /* 0x000fe20000100800 */
[----:B0-----:R-:W-:-:S03]  /*1d280*/  LOP3.LUT R3, R0, 0x80, RZ, 0xfc, !PT ;  /* 0x0000008000037812 */ /* 0x001fc600078efcff */
[----:B------:R-:W-:Y:S01]  /*1d290*/  STL [R1+0xc], RZ ;  /* 0x00000cff01007387 */ /* 0x000fe20000100800 */
[----:B------:R-:W-:-:S03]  /*1d2a0*/  LOP3.LUT R3, R0, 0x140, RZ, 0xfc, !PT ;  /* 0x0000014000037812 */ /* 0x000fc600078efcff */
[----:B------:R-:W-:Y:S04]  /*1d2b0*/  STL [R1+0x8], RZ ;  /* 0x000008ff01007387 */ /* 0x000fe80000100800 */
[----:B------:R0:W-:Y:S02]  /*1d2c0*/  STL [R1+0x18], R2 ;  /* 0x0000180201007387 */ /* 0x0001e40000100800 */
[C---:B0-----:R-:W-:Y:S02]  /*1d2d0*/  LOP3.LUT R2, R0.reuse, 0xc0, RZ, 0xfc, !PT ;  /* 0x000000c000027812 */ /* 0x041fe400078efcff */
[C---:B------:R-:W-:Y:S02]  /*1d2e0*/  LOP3.LUT R2, R0.reuse, 0x180, RZ, 0xfc, !PT ;  /* 0x0000018000027812 */ /* 0x040fe400078efcff */
[----:B------:R-:W-:-:S07]  /*1d2f0*/  LOP3.LUT R0, R0, 0x1c0, RZ, 0xfc, !PT ;  /* 0x000001c000007812 */ /* 0x000fce00078efcff */
.L_x_3872:
[----:B------:R-:W-:Y:S05]  /*1d300*/  YIELD ;  /* 0x0000000000007946 */ /* 0x000fea0003800000 */
[----:B------:R-:W-:Y:S01]  /*1d310*/  ULDC.64 UR4, c[0x0][0xb20] ;  /* 0x0002c80000047ab9 */ /* 0x000fe20000000a00 */
[----:B0-----:R-:W-:Y:S02]  /*1d320*/  CS2R R6, SRZ ;  /* 0x0000000000067805 */ /* 0x001fe4000001ff00 */
[----:B------:R-:W-:Y:S01]  /*1d330*/  ISETP.NE.U32.AND P0, PT, RZ, UR4, PT ;  /* 0x00000004ff007c0c */ /* 0x000fe2000bf05070 */
[----:B------:R-:W0:Y:S01]  /*1d340*/  LDC.64 R12, c[0x0][0xaf8] ;  /* 0x0002be00ff0c7b82 */ /* 0x000e220000000a00 */
[----:B------:R-:W-:Y:S01]  /*1d350*/  ULDC.64 UR6, c[0x0][0xb00] ;  /* 0x0002c00000067ab9 */ /* 0x000fe20000000a00 */
[----:B------:R-:W-:Y:S01]  /*1d360*/  ULDC.64 UR8, c[0x0][0xb08] ;  /* 0x0002c20000087ab9 */ /* 0x000fe20000000a00 */
[----:B------:R-:W-:Y:S01]  /*1d370*/  ISETP.NE.AND.EX P0, PT, RZ, UR5, PT, P0 ;  /* 0x00000005ff007c0c */ /* 0x000fe2000bf05300 */
[----:B------:R-:W-:-:S04]  /*1d380*/  ULDC.64 UR4, c[0x0][0xb10] ;  /* 0x0002c40000047ab9 */ /* 0x000fc80000000a00 */
[----:B-1----:R-:W1:Y:S08]  /*1d390*/  LDC.64 R4, c[0x0][0xb00] ;  /* 0x0002c000ff047b82 */ /* 0x002e700000000a00 */
[----:B--2---:R-:W2:Y:S02]  /*1d3a0*/  @P0 LDC.64 R2, c[0x0][0xb20] ;  /* 0x0002c800ff020b82 */ /* 0x004ea40000000a00 */
[----:B--2---:R-:W-:-:S05]  /*1d3b0*/  @P0 IMAD.WIDE R2, R19, 0x4, R2 ;  /* 0x0000000413020825 */ /* 0x004fca00078e0202 */
[----:B------:R2:W5:Y:S01]  /*1d3c0*/  @P0 LDG.E R6, desc[UR50][R2.64] ;  /* 0x0000003202060981 */ /* 0x000562000c1e1900 */
[----:B------:R-:W-:Y:S01]  /*1d3d0*/  ISETP.NE.U32.AND P0, PT, RZ, UR4, PT ;  /* 0x00000004ff007c0c */ /* 0x000fe2000bf05070 */
[----:B0-----:R-:W-:Y:S01]  /*1d3e0*/  IMAD.WIDE R12, R19, 0x4, R12 ;  /* 0x00000004130c7825 */ /* 0x001fe200078e020c */
[----:B------:R-:W-:Y:S02]  /*1d3f0*/  ISETP.NE.U32.AND P2, PT, RZ, UR6, PT ;  /* 0x00000006ff007c0c */ /* 0x000fe4000bf45070 */
[----:B------:R-:W-:Y:S01]  /*1d400*/  ISETP.NE.AND.EX P0, PT, RZ, UR5, PT, P0 ;  /* 0x00000005ff007c0c */ /* 0x000fe2000bf05300 */
[----:B------:R-:W-:Y:S01]  /*1d410*/  ULDC.64 UR4, c[0x0][0xaf8] ;  /* 0x0002be0000047ab9 */ /* 0x000fe20000000a00 */
[----:B------:R-:W-:Y:S01]  /*1d420*/  ISETP.NE.U32.AND P4, PT, RZ, UR8, PT ;  /* 0x00000008ff007c0c */ /* 0x000fe2000bf85070 */
[----:B------:R-:W-:Y:S01]  /*1d430*/  IMAD.MOV.U32 R8, RZ, RZ, RZ ;  /* 0x000000ffff087224 */ /* 0x000fe200078e00ff */
[----:B------:R-:W-:Y:S01]  /*1d440*/  ISETP.NE.U32.AND P1, PT, RZ, UR4, PT ;  /* 0x00000004ff007c0c */ /* 0x000fe2000bf25070 */
[----:B--2---:R-:W0:Y:S01]  /*1d450*/  LDC.64 R2, c[0x0][0xb08] ;  /* 0x0002c200ff027b82 */ /* 0x004e220000000a00 */
[----:B---3--:R-:W-:-:S02]  /*1d460*/  IMAD.MOV.U32 R0, RZ, RZ, RZ ;  /* 0x000000ffff007224 */ /* 0x008fc400078e00ff */
[----:B------:R-:W-:Y:S01]  /*1d470*/  ISETP.NE.AND.EX P3, PT, RZ, UR5, PT, P1 ;  /* 0x00000005ff007c0c */ /* 0x000fe2000bf65310 */
[----:B-1----:R-:W-:-:S04]  /*1d480*/  IMAD.WIDE R4, R19, 0x4, R4 ;  /* 0x0000000413047825 */ /* 0x002fc800078e0204 */
        /* <DEDUP_REMOVED lines=30> */
.L_x_3687:
[----:B-----5:R-:W-:Y:S01]  /*1d670*/  IMAD.IADD R8, R8, 0x1, R6 ;  /* 0x0000000108087824 */ /* 0x020fe200078e0206 */
[----:B------:R-:W-:Y:S02]  /*1d680*/  ULDC.64 UR4, c[0x0][0xb18] ;  /* 0x0002c60000047ab9 */ /* 0x000fe40000000a00 */
[----:B------:R-:W-:Y:S02]  /*1d690*/  ISETP.NE.U32.AND P0, PT, RZ, UR4, PT ;  /* 0x00000004ff007c0c */ /* 0x000fe4000bf05070 */
[----:B------:R1:W-:Y:S02]  /*1d6a0*/  STL [R1+0x24], R8 ;  /* 0x0000240801007387 */ /* 0x0003e40000100800 */
[----:B------:R-:W-:-:S13]  /*1d6b0*/  ISETP.NE.AND.EX P0, PT, RZ, UR5, PT, P0 ;  /* 0x00000005ff007c0c */ /* 0x000fda000bf05300 */
[----:B-1----:R-:W-:Y:S05]  /*1d6c0*/  @!P0 BRA `(.L_x_3688) ;  /* 0x0000000000108947 */ /* 0x002fea0003800000 */
[----:B------:R-:W1:Y:S02]  /*1d6d0*/  LDC.64 R4, c[0x0][0xb18] ;  /* 0x0002c600ff047b82 */ /* 0x000e640000000a00 */
[----:B-1----:R-:W-:-:S05]  /*1d6e0*/  IMAD.WIDE R4, R19, 0x4, R4 ;  /* 0x0000000413047825 */ /* 0x002fca00078e0204 */
[----:B------:R1:W5:Y:S01]  /*1d6f0*/  LDG.E R7, desc[UR50][R4.64] ;  /* 0x0000003204077981 */ /* 0x000362000c1e1900 */
[----:B------:R-:W-:Y:S05]  /*1d700*/  BRA `(.L_x_3689) ;  /* 0x0000000000107947 */ /* 0x000fea0003800000 */
.L_x_3688:
[----:B------:R-:W-:Y:S05]  /*1d710*/  @!P1 BRA `(.L_x_3689) ;  /* 0x00000000000c9947 */ /* 0x000fea0003800000 */
[----:B------:R-:W2:Y:S04]  /*1d720*/  LDG.E R7, desc[UR50][R4.64] ;  /* 0x0000003204077981 */ /* 0x000ea8000c1e1900 */
[----:B------:R-:W2:Y:S02]  /*1d730*/  LDG.E R4, desc[UR50][R4.64+0x4] ;  /* 0x0000043204047981 */ /* 0x000ea4000c1e1900 */
[----:B--2---:R-:W-:-:S07]  /*1d740*/  IMAD.IADD R7, R4, 0x1, -R7 ;  /* 0x0000000104077824 */ /* 0x004fce00078e0a07 */
.L_x_3689:
[----:B-1----:R-:W2:Y:S04]  /*1d750*/  @P2 LDG.E R4, desc[UR50][R2.64] ;  /* 0x0000003202042981 */ /* 0x002ea8000c1e1900 */
[----:B------:R1:W2:Y:S01]  /*1d760*/  @P2 LDG.E R2, desc[UR50][R2.64+0x4] ;  /* 0x0000043202022981 */ /* 0x0002a2000c1e1900 */
[----:B------:R-:W-:Y:S02]  /*1d770*/  IMAD.SHL.U32 R12, R17, 0x40, RZ ;  /* 0x00000040110c7824 */ /* 0x000fe400078e00ff */
[----:B-----5:R-:W-:Y:S02]  /*1d780*/  IMAD.IADD R9, R7, 0x1, -R6 ;  /* 0x0000000107097824 */ /* 0x020fe400078e0a06 */
[----:B------:R-:W-:Y:S01]  /*1d790*/  VIADD R6, R12, 0x3f ;  /* 0x0000003f0c067836 */ /* 0x000fe20000000000 */
[----:B------:R3:W-:Y:S01]  /*1d7a0*/  STL [R1+0x2c], R12 ;  /* 0x00002c0c01007387 */ /* 0x0007e20000100800 */
[----:B-1----:R-:W1:Y:S02]  /*1d7b0*/  LDC R3, c[0x0][0x448] ;  /* 0x00011200ff037b82 */ /* 0x002e640000000800 */
[----:B-1----:R-:W-:-:S13]  /*1d7c0*/  ISETP.NE.AND P1, PT, R3, 0x1, PT ;  /* 0x000000010300780c */ /* 0x002fda0003f25270 */
[----:B------:R-:W1:Y:S08]  /*1d7d0*/  @P1 LDC R3, c[0x0][0x44c] ;  /* 0x00011300ff031b82 */ /* 0x000e700000000800 */
[----:B------:R-:W4:Y:S01]  /*1d7e0*/  @P1 LDC R5, c[0x0][0x450] ;  /* 0x00011400ff051b82 */ /* 0x000f220000000800 */
[----:B--2---:R-:W-:Y:S02]  /*1d7f0*/  @P2 IMAD.IADD R10, R2, 0x1, -R4 ;  /* 0x00000001020a2824 */ /* 0x004fe400078e0a04 */
[----:B-1----:R-:W-:-:S04]  /*1d800*/  @P1 IMAD.HI.U32 R2, R6, R3, RZ ;  /* 0x0000000306021227 */ /* 0x002fc800078e00ff */
[----:B------:R-:W-:Y:S01]  /*1d810*/  IMAD.IADD R7, R9, 0x1, R10 ;  /* 0x0000000109077824 */ /* 0x000fe200078e020a */
[----:B----4-:R-:W-:-:S03]  /*1d820*/  @P1 SHF.R.U32.HI R6, RZ, R5, R2 ;  /* 0x00000005ff061219 */ /* 0x010fc60000011602 */
[C---:B------:R-:W-:Y:S01]  /*1d830*/  VIADD R2, R7.reuse, 0x3f ;  /* 0x0000003f07027836 */ /* 0x040fe20000000000 */
[----:B------:R-:W-:-:S04]  /*1d840*/  IADD3 R20, R7, 0x1, -R11 ;  /* 0x0000000107147810 */ /* 0x000fc80007ffe80b */
[----:B------:R-:W-:Y:S01]  /*1d850*/  SHF.R.S32.HI R3, RZ, 0x1f, R2 ;  /* 0x0000001fff037819 */ /* 0x000fe20000011402 */
[----:B------:R-:W-:-:S03]  /*1d860*/  IMAD.IADD R6, R20, 0x1, R6 ;  /* 0x0000000114067824 */ /* 0x000fc600078e0206 */
[----:B------:R-:W-:Y:S02]  /*1d870*/  LEA.HI R21, R3, R2, RZ, 0x6 ;  /* 0x0000000203157211 */ /* 0x000fe400078f30ff */
[----:B------:R-:W1:Y:S02]  /*1d880*/  LDC.64 R2, c[0x0][0xad8] ;  /* 0x0002b600ff027b82 */ /* 0x000e640000000a00 */
[----:B------:R-:W-:Y:S02]  /*1d890*/  SHF.R.S32.HI R21, RZ, 0x6, R21 ;  /* 0x00000006ff157819 */ /* 0x000fe40000011415 */
[----:B-1----:R-:W-:Y:S01]  /*1d8a0*/  ISETP.GE.AND P3, PT, R3, 0x1, PT ;  /* 0x000000010300780c */ /* 0x002fe20003f66270 */
        /* <DEDUP_REMOVED lines=8> */
[----:B------:R-:W1:Y:S02]  /*1d930*/  @P0 LDC.64 R4, c[0x0][0xae0] ;  /* 0x0002b800ff040b82 */ /* 0x000e640000000a00 */
[----:B-1----:R-:W-:-:S05]  /*1d940*/  @P0 IMAD.HI.U32 R4, R2, R4, RZ ;  /* 0x0000000402040227 */ /* 0x002fca00078e00ff */
[----:B------:R-:W-:-:S04]  /*1d950*/  @P0 SHF.R.U32.HI R2, RZ, R5, R4 ;  /* 0x00000005ff020219 */ /* 0x000fc80000011604 */
[----:B------:R-:W-:Y:S01]  /*1d960*/  LOP3.LUT R2, RZ, R2, RZ, 0x33, !PT ;  /* 0x00000002ff027212 */ /* 0x000fe200078e33ff */
[----:B------:R-:W-:Y:S06]  /*1d970*/  BRA `(.L_x_3693) ;  /* 0x0000000000107947 */ /* 0x000fec0003800000 */
.L_x_3692:
[----:B------:R-:W-:-:S13]  /*1d980*/  ISETP.NE.AND P0, PT, R3, 0x1, PT ;  /* 0x000000010300780c */ /* 0x000fda0003f05270 */
[----:B------:R-:W1:Y:S02]  /*1d990*/  @P0 LDC.64 R4, c[0x0][0xae0] ;  /* 0x0002b800ff040b82 */ /* 0x000e640000000a00 */
[----:B-1----:R-:W-:-:S05]  /*1d9a0*/  @P0 IMAD.HI.U32 R4, R2, R4, RZ ;  /* 0x0000000402040227 */ /* 0x002fca00078e00ff */
[----:B------:R-:W-:-:S07]  /*1d9b0*/  @P0 SHF.R.U32.HI R2, RZ, R5, R4 ;  /* 0x00000005ff020219 */ /* 0x000fce0000011604 */
.L_x_3693:
[----:B------:R-:W-:Y:S05]  /*1d9c0*/  BSYNC B0 ;  /* 0x0000000000007941 */ /* 0x000fea0003800000 */
.L_x_3691:
[----:B------:R-:W-:-:S05]  /*1d9d0*/  IMAD R2, R2, R3, R3 ;  /* 0x0000000302027224 */ /* 0x000fca00078e0203 */
[----:B------:R-:W-:-:S07]  /*1d9e0*/  VIMNMX R8, R8, R2, PT ;  /* 0x0000000208087248 */ /* 0x000fce0003fe0100 */
.L_x_3690:
[----:B------:R-:W1:Y:S01]  /*1d9f0*/  @P1 LDC R4, c[0x0][0x44c] ;  /* 0x00011300ff041b82 */ /* 0x000e620000000800 */
[----:B------:R-:W-:Y:S01]  /*1da00*/  IMAD.MOV.U32 R2, RZ, RZ, R12 ;  /* 0x000000ffff027224 */ /* 0x000fe200078e000c */
[----:B------:R-:W-:Y:S01]  /*1da10*/  ULDC UR4, c[0x0][0xad4] ;  /* 0x0002b50000047ab9 */ /* 0x000fe20000000800 */
[----:B------:R-:W-:-:S05]  /*1da20*/  IMAD.IADD R17, R7, 0x1, -R11 ;  /* 0x0000000107117824 */ /* 0x000fca00078e0a0b */
[----:B------:R-:W2:Y:S01]  /*1da30*/  @P1 LDC R5, c[0x0][0x450] ;  /* 0x00011400ff051b82 */ /* 0x000ea20000000800 */
[----:B-1----:R-:W-:-:S05]  /*1da40*/  @P1 IMAD.HI.U32 R4, R12, R4, RZ ;  /* 0x000000040c041227 */ /* 0x002fca00078e00ff */
[----:B--2---:R-:W-:-:S05]  /*1da50*/  @P1 SHF.R.U32.HI R2, RZ, R5, R4 ;  /* 0x00000005ff021219 */ /* 0x004fca0000011604 */
        /* <DEDUP_REMOVED lines=13> */
.L_x_3696:
[----:B------:R-:W-:-:S13]  /*1db30*/  ISETP.NE.AND P0, PT, R3, 0x1, PT ;  /* 0x000000010300780c */ /* 0x000fda0003f05270 */
[----:B------:R-:W1:Y:S02]  /*1db40*/  @P0 LDC.64 R4, c[0x0][0xae0] ;  /* 0x0002b800ff040b82 */ /* 0x000e640000000a00 */
[----:B-1----:R-:W-:-:S05]  /*1db50*/  @P0 IMAD.HI.U32 R4, R2, R4, RZ ;  /* 0x0000000402040227 */ /* 0x002fca00078e00ff */
[----:B------:R-:W-:-:S07]  /*1db60*/  @P0 SHF.R.U32.HI R2, RZ, R5, R4 ;  /* 0x00000005ff020219 */ /* 0x000fce0000011604 */
.L_x_3697:
[----:B------:R-:W-:Y:S05]  /*1db70*/  BSYNC B0 ;  /* 0x0000000000007941 */ /* 0x000fea0003800000 */
.L_x_3695:
[----:B------:R-:W-:-:S05]  /*1db80*/  IMAD R2, R2, R3, RZ ;  /* 0x0000000302027224 */ /* 0x000fca00078e02ff */
[----:B------:R-:W-:-:S07]  /*1db90*/  VIMNMX R6, R6, R2, !PT ;  /* 0x0000000206067248 */ /* 0x000fce0007fe0100 */
.L_x_3694:
        /* <DEDUP_REMOVED lines=15> */
[----:B------:R-:W-:-:S05]  /*1dc90*/  SHF.R.U32.HI R3, RZ, 0x6, R3 ;  /* 0x00000006ff037819 */ /* 0x000fca0000011603 */
[----:B------:R-:W-:-:S06]  /*1dca0*/  IMAD.MOV.U32 R8, RZ, RZ, R3 ;  /* 0x000000ffff087224 */ /* 0x000fcc00078e0003 */
[----:B------:R-:W-:-:S05]  /*1dcb0*/  @P0 VIADD R2, R2, 0x3f ;  /* 0x0000003f02020836 */ /* 0x000fca0000000000 */
[----:B------:R-:W-:-:S04]  /*1dcc0*/  @P0 SHF.R.S32.HI R4, RZ, 0x1f, R2 ;  /* 0x0000001fff040819 */ /* 0x000fc80000011402 */
[----:B------:R-:W-:-:S04]  /*1dcd0*/  @P0 LEA.HI R2, R4, R2, RZ, 0x6 ;  /* 0x0000000204020211 */ /* 0x000fc800078f30ff */
[----:B------:R-:W-:Y:S02]  /*1dce0*/  @P0 SHF.R.S32.HI R8, RZ, 0x6, R2 ;  /* 0x00000006ff080819 */ /* 0x000fe40000011402 */
[----:B------:R-:W-:Y:S02]  /*1dcf0*/  PLOP3.LUT P0, PT, PT, PT, PT, 0x80, 0x0 ;  /* 0x000000000000781c */ /* 0x000fe40003f0f070 */
[----:B------:R-:W-:-:S13]  /*1dd00*/  ISETP.GT.AND P1, PT, R8, R3, PT ;  /* 0x000000030800720c */ /* 0x000fda0003f24270 */
[----:B------:R-:W-:Y:S05]  /*1dd10*/  @!P1 BRA `(.L_x_3699) ;  /* 0x0000001800bc9947 */ /* 0x000fea0003800000 */
[----:B------:R-:W-:Y:S01]  /*1dd20*/  UMOV UR4, 0xffffffff ;  /* 0xffffffff00047882 */ /* 0x000fe20000000000 */
[----:B------:R-:W-:Y:S02]  /*1dd30*/  SEL R2, R19, RZ, !P2 ;  /* 0x000000ff13027207 */ /* 0x000fe40005000000 */
[----:B------:R-:W-:Y:S05]  /*1dd40*/  BRA.DIV UR4, `(.L_x_3700) ;  /* 0x0000009a041c7947 */ /* 0x000fea000b800000 */
[----:B------:R-:W1:Y:S02]  /*1dd50*/  S2R R4, SR_TID.X ;  /* 0x0000000000047919 */ /* 0x000e640000002100 */
[----:B-1----:R-:W-:-:S04]  /*1dd60*/  SHF.R.U32.HI R4, RZ, 0x5, R4 ;  /* 0x00000005ff047819 */ /* 0x002fc80000011604 */
[----:B------:R-:W-:-:S05]  /*1dd70*/  LOP3.LUT R4, R4, 0x3, RZ, 0xc0, !PT ;  /* 0x0000000304047812 */ /* 0x000fca00078ec0ff */
[----:B------:R1:W2:Y:S02]  /*1dd80*/  SHFL.IDX PT, R14, R4, RZ, 0x1f ;  /* 0x00001fff040e7589 */ /* 0x0002a400000e0000 */
.L_x_3916:
[----:B--2---:R-:W-:Y:S02]  /*1dd90*/  ISETP.NE.AND P0, PT, R14, RZ, PT ;  /* 0x000000ff0e00720c */ /* 0x004fe40003f05270 */
[----:B------:R-:W-:-:S11]  /*1dda0*/  PLOP3.LUT P6, PT, PT, PT, PT, 0x8, 0x0 ;  /* 0x000000000000781c */ /* 0x000fd60003fce170 */
[----:B------:R-:W-:Y:S05]  /*1ddb0*/  @P0 BRA `(.L_x_3701) ;  /* 0x00000000000c0947 */ /* 0x000fea0003800000 */
[----:B------:R-:W-:-:S03]  /*1ddc0*/  UMOV UR4, 0xffffffff ;  /* 0xffffffff00047882 */ /* 0x000fc60000000000 */
[----:B------:R-:W-:Y:S05]  /*1ddd0*/  BRA.DIV UR4, `(.L_x_3702) ;  /* 0x0000009a042c7947 */ /* 0x000fea000b800000 */
[----:B------:R-:W-:-:S13]  /*1dde0*/  ELECT P6, URZ, PT ;  /* 0x00000000003f782f */ /* 0x000fda00038c0000 */
.L_x_3701:
[----:B-1----:R-:W2:Y:S04]  /*1ddf0*/  LDL R4, [R1+0x68] ;  /* 0x0000680001047983 */ /* 0x002ea80000100800 */
[----:B------:R-:W3:Y:S01]  /*1de00*/  LDL R6, [R1] ;  /* 0x0000000001067983 */ /* 0x000ee20000100800 */
        /* <DEDUP_REMOVED lines=8> */
.L_x_3919:
[----:B------:R-:W-:Y:S05]  /*1de90*/  BSYNC B1 ;  /* 0x0000000000017941 */ /* 0x000fea0003800000 */
.L_x_3703:
[----:B------:R-:W-:Y:S04]  /*1dea0*/  BSSY B1, `(.L_x_3705) ;  /* 0x00000be000017945 */ /* 0x000fe80003800000 */
[----:B------:R-:W-:Y:S05]  /*1deb0*/  @!P6 BRA `(.L_x_3706) ;  /* 0x0000000800f0e947 */ /* 0x000fea0003800000 */
[----:B------:R-:W2:Y:S04]  /*1dec0*/  LDL R9, [R1] ;  /* 0x0000000001097983 */ /* 0x000ea80000100800 */
[----:B-1----:R-:W2:Y:S04]  /*1ded0*/  LDL R5, [R1+0xc] ;  /* 0x00000c0001057983 */ /* 0x002ea80000100800 */
        /* <DEDUP_REMOVED lines=9> */
.L_x_3920:
[----:B------:R-:W-:Y:S05]  /*1df70*/  BSYNC B2 ;  /* 0x0000000000027941 */ /* 0x000fea0003800000 */
.L_x_3707:
        /* <DEDUP_REMOVED lines=9> */
.L_x_3710:
[----:B------:R-:W-:Y:S05]  /*1e010*/  BSYNC B2 ;  /* 0x0000000000027941 */ /* 0x000fea0003800000 */
.L_x_3709:
        /* <DEDUP_REMOVED lines=14> */
.L_x_3711:
        /* <DEDUP_REMOVED lines=13> */
.L_x_3921:
[----:B------:R-:W-:Y:S05]  /*1e1d0*/  BSYNC B2 ;  /* 0x0000000000027941 */ /* 0x000fea0003800000 */
.L_x_3712:
[----:B------:R-:W-:Y:S01]  /*1e1e0*/  BSSY B2, `(.L_x_3714) ;  /* 0x000000b000027945 */ /* 0x000fe20003800000 */
[----:B------:R-:W-:Y:S02]  /*1e1f0*/  IMAD.MOV.U32 R10, RZ, RZ, 0x0 ;  /* 0x00000000ff0a7424 */ /* 0x000fe400078e00ff */
[----:B0-----:R-:W-:Y:S01]  /*1e200*/  IMAD.MOV.U32 R11, RZ, RZ, 0x12f00000 ;  /* 0x12f00000ff0b7424 */ /* 0x001fe200078e00ff */
        /* <DEDUP_REMOVED lines=8> */
.L_x_3715:
[----:B------:R-:W-:Y:S05]  /*1e290*/  BSYNC B2 ;  /* 0x0000000000027941 */ /* 0x000fea0003800000 */
.L_x_3714:
[----:B------:R-:W3:Y:S04]  /*1e2a0*/  LDL R7, [R1] ;  /* 0x0000000001077983 */ /* 0x000ee80000100800 */
        /* <DEDUP_REMOVED lines=10> */
.L_x_3716:
        /* <DEDUP_REMOVED lines=15> */
.L_x_3717:
        /* <DEDUP_REMOVED lines=15> */
.L_x_3718:
        /* <DEDUP_REMOVED lines=15> */
.L_x_3719:
        /* <DEDUP_REMOVED lines=15> */
.L_x_3720:
        /* <DEDUP_REMOVED lines=15> */
.L_x_3721:
        /* <DEDUP_REMOVED lines=15> */
.L_x_3722:
        /* <DEDUP_REMOVED lines=15> */
.L_x_3723:
        /* <DEDUP_REMOVED lines=10> */
.L_x_3706:
[----:B------:R-:W-:Y:S05]  /*1ea80*/  BSYNC B1 ;  /* 0x0000000000017941 */ /* 0x000fea0003800000 */
.L_x_3705:
        /* <DEDUP_REMOVED lines=13> */
.L_x_3743:
[----:B------:R-:W-:Y:S05]  /*1eb60*/  YIELD ;  /* 0x0000000000007946 */ /* 0x000fea0003800000 */
[----:B------:R-:W-:Y:S04]  /*1eb70*/  BSSY B1, `(.L_x_3724) ;  /* 0x00000bd000017945 */ /* 0x000fe80003800000 */
[----:B--2---:R-:W-:Y:S05]  /*1eb80*/  @!P6 BRA `(.L_x_3725) ;  /* 0x0000000800ece947 */ /* 0x004fea0003800000 */
        /* <DEDUP_REMOVED lines=11> */
.L_x_3922:
[----:B------:R-:W-:Y:S05]  /*1ec40*/  BSYNC B2 ;  /* 0x0000000000027941 */ /* 0x000fea0003800000 */
.L_x_3726:
        /* <DEDUP_REMOVED lines=9> */
.L_x_3729:
[----:B------:R-:W-:Y:S05]  /*1ece0*/  BSYNC B2 ;  /* 0x0000000000027941 */ /* 0x000fea0003800000 */
.L_x_3728:
        /* <DEDUP_REMOVED lines=13> */
.L_x_3730:
        /* <DEDUP_REMOVED lines=13> */
.L_x_3923:
[----:B------:R-:W-:Y:S05]  /*1ee90*/  BSYNC B2 ;  /* 0x0000000000027941 */ /* 0x000fea0003800000 */
.L_x_3731:
        /* <DEDUP_REMOVED lines=11> */
.L_x_3734:
[----:B------:R-:W-:Y:S05]  /*1ef50*/  BSYNC B2 ;  /* 0x0000000000027941 */ /* 0x000fea0003800000 */
.L_x_3733:
[----:B------:R-:W3:Y:S04]  /*1ef60*/  LDL R7, [R1] ;  /* 0x0000000001077983 */ /* 0x000ee80000100800 */
        /* <DEDUP_REMOVED lines=10> */
.L_x_3735:
        /* <DEDUP_REMOVED lines=15> */
.L_x_3736:
        /* <DEDUP_REMOVED lines=15> */
.L_x_3737:
        /* <DEDUP_REMOVED lines=15> */
.L_x_3738:
        /* <DEDUP_REMOVED lines=15> */
.L_x_3739:
        /* <DEDUP_REMOVED lines=15> */
.L_x_3740:
        /* <DEDUP_REMOVED lines=15> */
.L_x_3741:
        /* <DEDUP_REMOVED lines=15> */
.L_x_3742:
        /* <DEDUP_REMOVED lines=10> */
.L_x_3725:
[----:B------:R-:W-:Y:S05]  /*1f740*/  BSYNC B1 ;  /* 0x0000000000017941 */ /* 0x000fea0003800000 */
.L_x_3724:
        /* <DEDUP_REMOVED lines=12> */
.L_x_3699:
[----:B------:R-:W-:Y:S05]  /*1f810*/  BSYNC B0 ;  /* 0x0000000000007941 */ /* 0x000fea0003800000 */
.L_x_3698:
[----:B-12---:R-:W2:Y:S01]  /*1f820*/  LDL R7, [R1+0x2c] ;  /* 0x00002c0001077983 */ /* 0x006ea20000100800 */
        /* <DEDUP_REMOVED lines=25> */
.L_x_3746:
[----:B------:R-:W-:-:S13]  /*1f9c0*/  ISETP.NE.AND P0, PT, R3, 0x1, PT ;  /* 0x000000010300780c */ /* 0x000fda0003f05270 */
[----:B------:R-:W1:Y:S02]  /*1f9d0*/  @P0 LDC.64 R4, c[0x0][0xae0] ;  /* 0x0002b800ff040b82 */ /* 0x000e640000000a00 */
[----:B-1----:R-:W-:-:S05]  /*1f9e0*/  @P0 IMAD.HI.U32 R4, R6, R4, RZ ;  /* 0x0000000406040227 */ /* 0x002fca00078e00ff */
[----:B------:R-:W-:-:S07]  /*1f9f0*/  @P0 SHF.R.U32.HI R6, RZ, R5, R4 ;  /* 0x00000005ff060219 */ /* 0x000fce0000011604 */
.L_x_3747:
[----:B------:R-:W-:Y:S05]  /*1fa00*/  BSYNC B0 ;  /* 0x0000000000007941 */ /* 0x000fea0003800000 */
.L_x_3745:
[----:B------:R-:W-:-:S05]  /*1fa10*/  IMAD R6, R6, R3, R3 ;  /* 0x0000000306067224 */ /* 0x000fca00078e0203 */
[----:B------:R-:W-:-:S07]  /*1fa20*/  VIMNMX R2, R2, R6, PT ;  /* 0x0000000602027248 */ /* 0x000fce0003fe0100 */
.L_x_3744:
        /* <DEDUP_REMOVED lines=25> */
.L_x_3750:
[----:B------:R-:W-:-:S13]  /*1fbc0*/  ISETP.NE.AND P0, PT, R3, 0x1, PT ;  /* 0x000000010300780c */ /* 0x000fda0003f05270 */
[----:B------:R-:W1:Y:S02]  /*1fbd0*/  @P0 LDC.64 R4, c[0x0][0xae0] ;  /* 0x0002b800ff040b82 */ /* 0x000e640000000a00 */
[----:B-1----:R-:W-:-:S05]  /*1fbe0*/  @P0 IMAD.HI.U32 R4, R0, R4, RZ ;  /* 0x0000000400040227 */ /* 0x002fca00078e00ff */
[----:B------:R-:W-:-:S07]  /*1fbf0*/  @P0 SHF.R.U32.HI R0, RZ, R5, R4 ;  /* 0x00000005ff000219 */ /* 0x000fce0000011604 */
.L_x_3751:
[----:B------:R-:W-:Y:S05]  /*1fc00*/  BSYNC B0 ;  /* 0x0000000000007941 */ /* 0x000fea0003800000 */
.L_x_3749:
[----:B------:R-:W-:-:S05]  /*1fc10*/  IMAD R0, R0, R3, RZ ;  /* 0x0000000300007224 */ /* 0x000fca00078e02ff */
[----:B------:R-:W-:-:S07]  /*1fc20*/  VIMNMX R2, R2, R0, !PT ;  /* 0x0000000002027248 */ /* 0x000fce0007fe0100 */
.L_x_3748:
        /* <DEDUP_REMOVED lines=12> */
[----:B------:R-:W1:Y:S01]  /*1fcf0*/  S2R R2, SR_LANEID ;  /* 0x0000000000027919 */ /* 0x000e620000000000 */
[----:B------:R-:W-:Y:S01]  /*1fd00*/  VOTEU.ANY UR4, UPT, PT ;  /* 0x0000000000047886 */ /* 0x000fe200038e0100 */
[----:B------:R-:W2:Y:S01]  /*1fd10*/  LDC.64 R4, c[0x0][0xd60] ;  /* 0x00035800ff047b82 */ /* 0x000ea20000000a00 */
[----:B------:R-:W1:Y:S02]  /*1fd20*/  FLO.U32 R0, UR4 ;  /* 0x0000000400007d00 */ /* 0x000e6400080e0000 */
[----:B-1----:R-:W-:-:S06]  /*1fd30*/  ISETP.EQ.U32.AND P0, PT, R0, R2, PT ;  /* 0x000000020000720c */ /* 0x002fcc0003f02070 */
[----:B------:R-:W2:Y:S07]  /*1fd40*/  POPC R2, UR4 ;  /* 0x0000000400027d09 */ /* 0x000eae0008000000 */
[----:B--2---:R-:W2:Y:S04]  /*1fd50*/  @P0 ATOMG.E.ADD.STRONG.GPU PT, R2, desc[UR50][R4.64], R2 ;  /* 0x00000002040209a8 */ /* 0x004ea800081ee1f2 */
[----:B--2---:R1:W2:Y:S02]  /*1fd60*/  SHFL.IDX PT, R2, R2, R0, 0x1f ;  /* 0x00001f0002027589 */ /* 0x0042a400000e0000 */
[----:B-1----:R-:W1:Y:S02]  /*1fd70*/  S2R R0, SR_LTMASK ;  /* 0x0000000000007919 */ /* 0x002e640000003900 */
[----:B-1----:R-:W-:-:S06]  /*1fd80*/  LOP3.LUT R0, R0, UR4, RZ, 0xc0, !PT ;  /* 0x0000000400007c12 */ /* 0x002fcc000f8ec0ff */
[----:B------:R-:W2:Y:S02]  /*1fd90*/  POPC R0, R0 ;  /* 0x0000000000007309 */ /* 0x000ea40000000000 */
[----:B--2---:R-:W-:Y:S01]  /*1fda0*/  IADD3 R16, R2, UR38, R0 ;  /* 0x0000002602107c10 */ /* 0x004fe2000fffe000 */
[----:B------:R-:W-:Y:S06]  /*1fdb0*/  BRA `(.L_x_3754) ;  /* 0x0000005c00047947 */ /* 0x000fec0003800000 */
.L_x_3753:
        /* <DEDUP_REMOVED lines=21> */
.L_x_3756:
[----:B------:R-:W-:Y:S05]  /*1ff10*/  BSYNC B6 ;  /* 0x0000000000067941 */ /* 0x000fea0003800000 */
.L_x_3755:
        /* <DEDUP_REMOVED lines=20> */
.L_x_3759:
        /* <DEDUP_REMOVED lines=15> */
.L_x_3758:
[----:B------:R-:W-:Y:S05]  /*20150*/  BSYNC B6 ;  /* 0x0000000000067941 */ /* 0x000fea0003800000 */
.L_x_3757:
        /* <DEDUP_REMOVED lines=8> */
[----:B------:R1:W3:Y:S02]  /*201e0*/  @P0 LDG.E R7, desc[UR50][R2.64] ;  /* 0x0000003202070981 */ /* 0x0002e4000c1e1900 */
[----:B-1----:R-:W1:Y:S02]  /*201f0*/  LDC.64 R2, c[0x0][0x418] ;  /* 0x00010600ff027b82 */ /* 0x002e640000000a00 */
[----:B-1----:R-:W-:Y:S01]  /*20200*/  LOP3.LUT P0, RZ, R2, UR4, RZ, 0xfc, !PT ;  /* 0x0000000402ff7c12 */ /* 0x002fe2000f80fcff */
[----:B------:R-:W-:-:S03]  /*20210*/  UMOV UR4, 0xffffffff ;  /* 0xffffffff00047882 */ /* 0x000fc60000000000 */
[----:B------:R-:W-:Y:S01]  /*20220*/  LOP3.LUT P0, RZ, R3, UR5, RZ, 0xfc, P0 ;  /* 0x0000000503ff7c12 */ /* 0x000fe2000800fcff */
[----:B--2---:R-:W-:Y:S01]  /*20230*/  VIADD R0, R17, 0xffffffff ;  /* 0xffffffff11007836 */ /* 0x004fe20000000000 */
[----:B---3--:R-:W-:Y:S01]  /*20240*/  SHF.R.S32.HI R8, RZ, 0x1f, R7 ;  /* 0x0000001fff087819 */ /* 0x008fe20000011407 */
[----:B------:R1:W-:Y:S01]  /*20250*/  STL [R1+0x10], R7 ;  /* 0x0000100701007387 */ /* 0x0003e20000100800 */
[----:B------:R-:W-:-:S03]  /*20260*/  SEL R17, R7, RZ, !P0 ;  /* 0x000000ff07117207 */ /* 0x000fc60004000000 */
[----:B------:R1:W-:Y:S01]  /*20270*/  STL [R1+0x20], R8 ;  /* 0x0000200801007387 */ /* 0x0003e20000100800 */
[----:B------:R-:W-:Y:S05]  /*20280*/  BRA.DIV UR4, `(.L_x_3760) ;  /* 0x0000007604887947 */ /* 0x000fea000b800000 */
[----:B------:R-:W2:Y:S02]  /*20290*/  S2R R4, SR_TID.X ;  /* 0x0000000000047919 */ /* 0x000ea40000002100 */
[----:B--2---:R-:W-:-:S04]  /*202a0*/  SHF.R.U32.HI R4, RZ, 0x5, R4 ;  /* 0x00000005ff047819 */ /* 0x004fc80000011604 */
[----:B------:R-:W-:-:S05]  /*202b0*/  LOP3.LUT R4, R4, 0x3, RZ, 0xc0, !PT ;  /* 0x0000000304047812 */ /* 0x000fca00078ec0ff */
[----:B------:R2:W3:Y:S02]  /*202c0*/  SHFL.IDX PT, R14, R4, RZ, 0x1f ;  /* 0x00001fff040e7589 */ /* 0x0004e400000e0000 */
.L_x_3926:
[----:B--2---:R-:W2:Y:S01]  /*202d0*/  LDL.LU R4, [R1+0x4] ;  /* 0x0000040001047983 */ /* 0x004ea20000300800 */
[----:B------:R-:W-:Y:S02]  /*202e0*/  PLOP3.LUT P1, PT, PT, PT, PT, 0x8, 0x0 ;  /* 0x000000000000781c */ /* 0x000fe40003f2e170 */
[----:B---3--:R-:W-:Y:S01]  /*202f0*/  ISETP.NE.AND P0, PT, R14, RZ, PT ;  /* 0x000000ff0e00720c */ /* 0x008fe20003f05270 */
[----:B------:R3:W-:Y:S01]  /*20300*/  STL [R1+0x38], R0 ;  /* 0x0000380001007387 */ /* 0x0007e20000100800 */
[----:B--2---:R-:W-:-:S09]  /*20310*/  LOP3.LUT R4, R4, 0xfffffffe, RZ, 0xc0, !PT ;  /* 0xfffffffe04047812 */ /* 0x004fd200078ec0ff */
[----:B------:R-:W-:-:S05]  /*20320*/  @P1 LOP3.LUT R4, R4, 0x1, RZ, 0xfc, !PT ;  /* 0x0000000104041812 */ /* 0x000fca00078efcff */
[----:B------:R3:W-:Y:S01]  /*20330*/  STL [R1+0x4], R4 ;  /* 0x0000040401007387 */ /* 0x0007e20000100800 */
[----:B------:R-:W-:Y:S05]  /*20340*/  @P0 BRA `(.L_x_3761) ;  /* 0x00000004001c0947 */ /* 0x000fea0003800000 */
[----:B------:R-:W-:-:S03]  /*20350*/  UMOV UR4, 0xffffffff ;  /* 0xffffffff00047882 */ /* 0x000fc60000000000 */
[----:B------:R-:W-:Y:S05]  /*20360*/  BRA.DIV UR4, `(.L_x_3762) ;  /* 0x0000007604847947 */ /* 0x000fea000b800000 */
[----:B------:R-:W-:-:S13]  /*20370*/  ELECT P6, URZ, PT ;  /* 0x00000000003f782f */ /* 0x000fda00038c0000 */
.L_x_3929:
[----:B------:R-:W-:Y:S05]  /*20380*/  @!P6 BRA `(.L_x_3761) ;  /* 0x00000004000ce947 */ /* 0x000fea0003800000 */
[----:B------:R-:W-:-:S04]  /*20390*/  ISETP.NE.U32.AND P0, PT, R2, RZ, PT ;  /* 0x000000ff0200720c */ /* 0x000fc80003f05070 */
[----:B------:R-:W-:-:S13]  /*203a0*/  ISETP.NE.AND.EX P0, PT, R3, RZ, PT, P0 ;  /* 0x000000ff0300720c */ /* 0x000fda0003f05300 */
[----:B------:R-:W-:Y:S05]  /*203b0*/  @!P0 BRA `(.L_x_3763) ;  /* 0x0000000000508947 */ /* 0x000fea0003800000 */
[----:B------:R-:W2:Y:S01]  /*203c0*/  LDC R6, c[0x0][0x43c] ;  /* 0x00010f00ff067b82 */ /* 0x000ea20000000800 */
[----:B------:R-:W-:Y:S01]  /*203d0*/  IMAD.MOV.U32 R9, RZ, RZ, R0 ;  /* 0x000000ffff097224 */ /* 0x000fe200078e0000 */
[----:B------:R-:W-:-:S03]  /*203e0*/  ULDC.64 UR4, c[0x0][0x428] ;  /* 0x00010a0000047ab9 */ /* 0x000fc60000000a00 */
[----:B---3--:R-:W-:Y:S01]  /*203f0*/  IMAD.MOV.U32 R0, RZ, RZ, R9 ;  /* 0x000000ffff007224 */ /* 0x008fe200078e0009 */
[----:B--2---:R-:W-:-:S13]  /*20400*/  ISETP.NE.AND P0, PT, R6, 0x1, PT ;  /* 0x000000010600780c */ /* 0x004fda0003f05270 */
[----:B------:R-:W2:Y:S02]  /*20410*/  @P0 LDC.64 R4, c[0x0][0x440] ;  /* 0x00011000ff040b82 */ /* 0x000ea40000000a00 */
[----:B--2---:R-:W-:-:S05]  /*20420*/  @P0 IMAD.HI.U32 R4, R9, R4, RZ ;  /* 0x0000000409040227 */ /* 0x004fca00078e00ff */
        /* <DEDUP_REMOVED lines=13> */
.L_x_3763:
[----:B-1----:R-:W4:Y:S04]  /*20500*/  LDL R7, [R1] ;  /* 0x0000000001077983 */ /* 0x002f280000100800 */
[----:B---3--:R-:W4:Y:S04]  /*20510*/  LDL R0, [R1+0x8] ;  /* 0x0000080001007983 */ /* 0x008f280000100800 */
[----:B--2---:R-:W2:Y:S01]  /*20520*/  LDL R2, [R1+0x18] ;  /* 0x0000180001027983 */ /* 0x004ea20000100800 */
[----:B----4-:R-:W-:Y:S01]  /*20530*/  IMAD R0, R0, 0x8, R7 ;  /* 0x0000000800007824 */ /* 0x010fe200078e0207 */
[----:B--2---:R-:W-:-:S04]  /*20540*/  SHF.L.U32 R2, R2, 0x1f, RZ ;  /* 0x0000001f02027819 */ /* 0x004fc800000006ff */
[----:B------:R-:W1:Y:S02]  /*20550*/  SYNCS.PHASECHK.TRANS64.TRYWAIT P0, [R0+URZ+0x38840], R2 ;  /* 0x03884002000075a7 */ /* 0x000e64000800017f */
[----:B-1----:R-:W-:Y:S05]  /*20560*/  @!P0 BRA `(.L_x_3764) ;  /* 0x0000007400248947 */ /* 0x002fea0003800000 */
.L_x_3930:
        /* <DEDUP_REMOVED lines=11> */
.L_x_3765:
[----:B------:R-:W2:Y:S04]  /*20620*/  LDL R5, [R1] ;  /* 0x0000000001057983 */ /* 0x000ea80000100800 */
[----:B------:R-:W2:Y:S04]  /*20630*/  LDL R4, [R1+0x8] ;  /* 0x0000080001047983 */ /* 0x000ea80000100800 */
[----:B------:R-:W3:Y:S04]  /*20640*/  LDL R6, [R1+0x38] ;  /* 0x0000380001067983 */ /* 0x000ee80000100800 */
[----:B------:R-:W4:Y:S04]  /*20650*/  LDL R3, [R1+0x24] ;  /* 0x0000240001037983 */ /* 0x000f280000100800 */
[----:B-1----:R-:W4:Y:S01]  /*20660*/  LDL.LU R2, [R1+0x4] ;  /* 0x0000040001027983 */ /* 0x002f220000300800 */
        /* <DEDUP_REMOVED lines=21> */
.L_x_3761:
[----:B---3--:R-:W3:Y:S04]  /*207c0*/  LDL R0, [R1] ;  /* 0x0000000001007983 */ /* 0x008ee80000100800 */
[----:B--2---:R-:W2:Y:S01]  /*207d0*/  LDL R2, [R1+0x3c] ;  /* 0x00003c0001027983 */ /* 0x004ea20000100800 */
[----:B------:R-:W-:Y:S05]  /*207e0*/  WARPSYNC.ALL ;  /* 0x0000000000007948 */ /* 0x000fea0003800000 */
[----:B------:R-:W-:Y:S01]  /*207f0*/  ULDC.64 UR4, c[0x0][0xaf8] ;  /* 0x0002be0000047ab9 */ /* 0x000fe20000000a00 */
[----:B------:R-:W-:Y:S01]  /*20800*/  BSSY B6, `(.L_x_3766) ;  /* 0x0000020000067945 */ /* 0x000fe20003800000 */
[----:B------:R-:W-:Y:S01]  /*20810*/  BAR.SYNC.DEFER_BLOCKING 0x8, 0x100 ;  /* 0x0204000000007b1d */ /* 0x000fe20000010000 */
[----:B------:R-:W-:-:S04]  /*20820*/  ISETP.NE.U32.AND P0, PT, RZ, UR4, PT ;  /* 0x00000004ff007c0c */ /* 0x000fc8000bf05070 */
[----:B------:R-:W-:Y:S01]  /*20830*/  ISETP.NE.AND.EX P0, PT, RZ, UR5, PT, P0 ;  /* 0x00000005ff007c0c */ /* 0x000fe2000bf05300 */
[----:B---3--:R-:W-:Y:S01]  /*20840*/  VIADD R0, R0, 0x20400 ;  /* 0x0002040000007836 */ /* 0x008fe20000000000 */
[----:B--2---:R-:W-:-:S04]  /*20850*/  SHF.R.S32.HI R3, RZ, 0x1f, R2 ;  /* 0x0000001fff037819 */ /* 0x004fc80000011402 */
[----:B------:R-:W-:Y:S02]  /*20860*/  LOP3.LUT P1, RZ, R0, 0x3ff, RZ, 0xc0, !PT ;  /* 0x000003ff00ff7812 */ /* 0x000fe4000782c0ff */
[----:B------:R-:W-:Y:S02]  /*20870*/  SHF.R.S32.HI R0, RZ, 0x1f, R19 ;  /* 0x0000001fff007819 */ /* 0x000fe40000011413 */
[----:B------:R-:W-:Y:S02]  /*20880*/  SHF.R.S32.HI R2, RZ, 0x1f, R18 ;  /* 0x0000001fff027819 */ /* 0x000fe40000011412 */
[----:B------:R-:W-:-:S05]  /*20890*/  SEL R0, R0, RZ, !P0 ;  /* 0x000000ff00007207 */ /* 0x000fca0004000000 */
[----:B------:R2:W-:Y:S04]  /*208a0*/  STL [R1+0x5c], R0 ;  /* 0x00005c0001007387 */ /* 0x0005e80000100800 */
[----:B------:R3:W-:Y:S01]  /*208b0*/  STL [R1+0x50], R3 ;  /* 0x0000500301007387 */ /* 0x0007e20000100800 */
[----:B--2---:R-:W-:-:S05]  /*208c0*/  SEL R0, R19, RZ, !P0 ;  /* 0x000000ff13007207 */ /* 0x004fca0004000000 */
[----:B------:R3:W-:Y:S04]  /*208d0*/  STL [R1+0x44], R0 ;  /* 0x0000440001007387 */ /* 0x0007e80000100800 */
[----:B------:R3:W-:Y:S01]  /*208e0*/  STL [R1+0x58], R2 ;  /* 0x0000580201007387 */ /* 0x0007e20000100800 */
[----:B------:R-:W-:Y:S05]  /*208f0*/  @!P1 BRA `(.L_x_3767) ;  /* 0x0000000000409947 */ /* 0x000fea0003800000 */
[----:B---3--:R-:W-:Y:S01]  /*20900*/  MOV R2, 0x0 ;  /* 0x0000000000027802 */ /* 0x008fe20000000f00 */
        /* <DEDUP_REMOVED lines=9> */
[----:B0-----:R-:W-:Y:S02]  /*209a0*/  IMAD.U32 R11, RZ, RZ, UR9 ;  /* 0x00000009ff0b7e24 */ /* 0x001fe4000f8e00ff */
[----:B------:R-:W-:Y:S02]  /*209b0*/  IMAD.MOV.U32 R8, RZ, RZ, 0x70 ;  /* 0x00000070ff087424 */ /* 0x000fe400078e00ff */
[----:B------:R-:W-:Y:S02]  /*209c0*/  IMAD.MOV.U32 R12, RZ, RZ, 0x1 ;  /* 0x00000001ff0c7424 */ /* 0x000fe400078e00ff */
[----:B------:R-:W-:-:S07]  /*209d0*/  IMAD.MOV.U32 R13, RZ, RZ, RZ ;  /* 0x000000ffff0d7224 */ /* 0x000fce00078e00ff */
[----:B------:R-:W-:-:S07]  /*209e0*/  LEPC R20, `(.L_x_3767) ;  /* 0x000000001014794e */ /* 0x000fce0000000000 */
[----:B--2---:R-:W-:Y:S05]  /*209f0*/  CALL.ABS.NOINC R2 ;  /* 0x0000000002007343 */ /* 0x004fea0003c00000 */
.L_x_3767:
[----:B------:R-:W-:Y:S05]  /*20a00*/  BSYNC B6 ;  /* 0x0000000000067941 */ /* 0x000fea0003800000 */
.L_x_3766:
[----:B0-----:R-:W2:Y:S01]  /*20a10*/  LDL R11, [R1+0x2c] ;  /* 0x00002c00010b7983 */ /* 0x001ea20000100800 */
[----:B-1----:R-:W0:Y:S01]  /*20a20*/  LDC R7, c[0x0][0x448] ;  /* 0x00011200ff077b82 */ /* 0x002e220000000800 */
[----:B------:R-:W-:Y:S01]  /*20a30*/  ULDC.64 UR4, c[0x0][0x298] ;  /* 0x0000a60000047ab9 */ /* 0x000fe20000000a00 */
[----:B------:R-:W-:Y:S01]  /*20a40*/  ULDC.64 UR6, c[0x0][0x280] ;  /* 0x0000a00000067ab9 */ /* 0x000fe20000000a00 */
[----:B------:R-:W4:Y:S04]  /*20a50*/  LDL R4, [R1+0x50] ;  /* 0x0000500001047983 */ /* 0x000f280000100800 */
[----:B------:R-:W4:Y:S04]  /*20a60*/  LDL R10, [R1+0x3c] ;  /* 0x00003c00010a7983 */ /* 0x000f280000100800 */
[----:B------:R-:W4:Y:S01]  /*20a70*/  LDL R9, [R1+0x58] ;  /* 0x0000580001097983 */ /* 0x000f220000100800 */
[----:B---3--:R-:W1:Y:S01]  /*20a80*/  S2R R2, SR_TID.X ;  /* 0x0000000000027919 */ /* 0x008e620000002100 */
[----:B------:R-:W3:Y:S02]  /*20a90*/  S2R R0, SR_TID.X ;  /* 0x0000000000007919 */ /* 0x000ee40000002100 */
[----:B------:R-:W4:Y:S01]  /*20aa0*/  LDL R8, [R1+0x5c] ;  /* 0x00005c0001087983 */ /* 0x000f220000100800 */
[----:B0-----:R-:W-:-:S03]  /*20ab0*/  ISETP.NE.AND P0, PT, R7, 0x1, PT ;  /* 0x000000010700780c */ /* 0x001fc60003f05270 */
[----:B------:R-:W4:Y:S10]  /*20ac0*/  LDL R6, [R1+0x44] ;  /* 0x0000440001067983 */ /* 0x000f340000100800 */
[----:B------:R-:W0:Y:S01]  /*20ad0*/  @P0 LDC R3, c[0x0][0x450] ;  /* 0x00011400ff030b82 */ /* 0x000e220000000800 */
[----:B-1----:R-:W-:-:S04]  /*20ae0*/  LOP3.LUT R2, R2, 0x7f, RZ, 0xc0, !PT ;  /* 0x0000007f02027812 */ /* 0x002fc800078ec0ff */
[----:B------:R-:W-:Y:S01]  /*20af0*/  SHF.R.U32.HI R2, RZ, 0x3, R2 ;  /* 0x00000003ff027819 */ /* 0x000fe20000011602 */
[----:B---3--:R-:W-:-:S05]  /*20b00*/  IMAD.SHL.U32 R0, R0, 0x10, RZ ;  /* 0x0000001000007824 */ /* 0x008fca00078e00ff */
[----:B------:R-:W-:Y:S02]  /*20b10*/  LOP3.LUT R0, R2, 0x70, R0, 0xf8, !PT ;  /* 0x0000007002007812 */ /* 0x000fe400078ef800 */
[----:B------:R-:W1:Y:S03]  /*20b20*/  @P0 LDC R2, c[0x0][0x44c] ;  /* 0x00011300ff020b82 */ /* 0x000e660000000800 */
[----:B--2---:R-:W-:-:S04]  /*20b30*/  IMAD.IADD R5, R0, 0x1, R11 ;  /* 0x0000000100057824 */ /* 0x004fc800078e020b */
[----:B-1----:R-:W-:-:S04]  /*20b40*/  @P0 IMAD.HI.U32 R2, R5, R2, RZ ;  /* 0x0000000205020227 */ /* 0x002fc800078e00ff */
[----:B------:R-:W-:Y:S01]  /*20b50*/  IMAD.MOV.U32 R0, RZ, RZ, R5 ;  /* 0x000000ffff007224 */ /* 0x000fe200078e0005 */
[----:B0-----:R-:W-:Y:S01]  /*20b60*/  @P0 SHF.R.U32.HI R0, RZ, R3, R2 ;  /* 0x00000003ff000219 */ /* 0x001fe20000011602 */
[----:B----4-:R-:W-:-:S04]  /*20b70*/  IMAD R2, R4, UR4, RZ ;  /* 0x0000000404027c24 */ /* 0x010fc8000f8e02ff */
        /* <DEDUP_REMOVED lines=11> */
[----:B------:R-:W-:Y:S01]  /*20c30*/  IMAD R4, R8, UR4, RZ ;  /* 0x0000000408047c24 */ /* 0x000fe2000f8e02ff */
[----:B------:R-:W2:Y:S01]  /*20c40*/  S2R R10, SR_TID.X ;  /* 0x00000000000a7919 */ /* 0x000ea20000002100 */
[----:B------:R-:W-:-:S04]  /*20c50*/  IMAD.WIDE.U32 R2, R6, UR4, R2 ;  /* 0x0000000406027c25 */ /* 0x000fc8000f8e0002 */
[----:B------:R-:W-:Y:S01]  /*20c60*/  IMAD R4, R6, UR5, R4 ;  /* 0x0000000506047c24 */ /* 0x000fe2000f8e0204 */
[----:B------:R-:W-:-:S03]  /*20c70*/  ULDC.64 UR4, c[0x0][0x2d0] ;  /* 0x0000b40000047ab9 */ /* 0x000fc60000000a00 */
[----:B------:R-:W-:Y:S01]  /*20c80*/  IMAD.IADD R3, R3, 0x1, R4 ;  /* 0x0000000103037824 */ /* 0x000fe200078e0204 */
[----:B------:R-:W-:Y:S01]  /*20c90*/  SHF.R.S32.HI R4, RZ, 0x1f, R0 ;  /* 0x0000001fff047819 */ /* 0x000fe20000011400 */
[----:B------:R-:W3:Y:S04]  /*20ca0*/  S2R R8, SR_TID.X ;  /* 0x0000000000087919 */ /* 0x000ee80000002100 */
        /* <DEDUP_REMOVED lines=8> */
[----:B--2---:R-:W-:Y:S02]  /*20d30*/  IMAD.SHL.U32 R10, R10, 0x8, RZ ;  /* 0x000000080a0a7824 */ /* 0x004fe400078e00ff */
        /* <DEDUP_REMOVED lines=9> */
[----:B---3--:R-:W-:Y:S02]  /*20dd0*/  LOP3.LUT R8, R8, 0x7f, RZ, 0xc0, !PT ;  /* 0x0000007f08087812 */ /* 0x008fe400078ec0ff */
        /* <DEDUP_REMOVED lines=41> */
.L_x_3939:
        /* <DEDUP_REMOVED lines=13> */
.L_x_3769:
        /* <DEDUP_REMOVED lines=38> */
.L_x_3771:
[----:B------:R-:W-:Y:S05]  /*213a0*/  BSYNC B6 ;  /* 0x0000000000067941 */ /* 0x000fea0003800000 */
.L_x_3770:
        /* <DEDUP_REMOVED lines=190> */
.L_x_3949:
        /* <DEDUP_REMOVED lines=31> */
.L_x_3774:
[----:B------:R-:W-:Y:S05]  /*22180*/  BSYNC B0 ;  /* 0x0000000000007941 */ /* 0x000fea0003800000 */
.L_x_3773:
[----:B--2---:R2:W5:Y:S01]  /*22190*/  LDL R0, [R1] ;  /* 0x0000000001007983 */ /* 0x0045620000100800 */
[----:B------:R-:W-:Y:S01]  /*221a0*/  PLOP3.LUT P0, PT, PT, PT, PT, 0x80, 0x0 ;  /* 0x000000000000781c */ /* 0x000fe20003f0f070 */
[----:B------:R-:W-:-:S12]  /*221b0*/  NOP ;  /* 0x0000000000007918 */ /* 0x000fd80000000000 */
.L_x_3775:
        /* <DEDUP_REMOVED lines=19> */
.L_x_3950:
[----:B------:R-:W-:Y:S05]  /*222f0*/  BSYNC B0 ;  /* 0x0000000000007941 */ /* 0x000fea0003800000 */
.L_x_3776:
        /* <DEDUP_REMOVED lines=15> */
.L_x_3951:
[----:B------:R-:W-:Y:S05]  /*223f0*/  BSYNC B1 ;  /* 0x0000000000017941 */ /* 0x000fea0003800000 */
.L_x_3780:
        /* <DEDUP_REMOVED lines=9> */
.L_x_3783:
[----:B------:R-:W-:Y:S05]  /*22490*/  BSYNC B1 ;  /* 0x0000000000017941 */ /* 0x000fea0003800000 */
.L_x_3782:
        /* <DEDUP_REMOVED lines=14> */
.L_x_3784:
        /* <DEDUP_REMOVED lines=15> */
.L_x_3785:
        /* <DEDUP_REMOVED lines=15> */
.L_x_3786:
        /* <DEDUP_REMOVED lines=15> */
.L_x_3787:
        /* <DEDUP_REMOVED lines=15> */
.L_x_3788:
        /* <DEDUP_REMOVED lines=15> */
.L_x_3789:
        /* <DEDUP_REMOVED lines=15> */
.L_x_3790:
        /* <DEDUP_REMOVED lines=15> */
.L_x_3791:
        /* <DEDUP_REMOVED lines=10> */
.L_x_3779:
[----:B------:R-:W-:Y:S05]  /*22cb0*/  BSYNC B0 ;  /* 0x0000000000007941 */ /* 0x000fea0003800000 */
.L_x_3778:
        /* <DEDUP_REMOVED lines=50> */
.L_x_3798:
[----:B------:R-:W3:Y:S01]  /*22fe0*/  LDL R2, [R1] ;  /* 0x0000000001027983 */ /* 0x000ee20000100800 */
[----:B-1----:R-:W-:Y:S01]  /*22ff0*/  SHF.L.U32 R5, R7, 0x1f, RZ ;  /* 0x0000001f07057819 */ /* 0x002fe200000006ff */
[----:B------:R-:W-:Y:S01]  /*23000*/  BSSY B3, `(.L_x_3799) ;  /* 0x0000007000037945 */ /* 0x000fe20003800000 */
[----:B------:R-:W1:Y:S02]  /*23010*/  S2R R3, SR_TID.X ;  /* 0x0000000000037919 */ /* 0x000e640000002100 */
[----:B-1----:R-:W-:-:S04]  /*23020*/  LOP3.LUT R3, R3, 0x7f, RZ, 0xc0, !PT ;  /* 0x0000007f03037812 */ /* 0x002fc800078ec0ff */
[----:B------:R-:W-:Y:S01]  /*23030*/  ISETP.NE.AND P1, PT, R3, RZ, PT ;  /* 0x000000ff0300720c */ /* 0x000fe20003f25270 */
[----:B---3--:R-:W-:-:S04]  /*23040*/  IMAD R2, R8, 0x8, R2 ;  /* 0x0000000808027824 */ /* 0x008fc800078e0202 */
[----:B------:R-:W1:Y:S02]  /*23050*/  SYNCS.PHASECHK.TRANS64.TRYWAIT P0, [R2+URZ+0x38840], R5 ;  /* 0x03884005020075a7 */ /* 0x000e64000800017f */
[----:B-1----:R-:W-:Y:S06]  /*23060*/  @!P0 BRA `(.L_x_3800) ;  /* 0x0000005800e08947 */ /* 0x002fec0003800000 */
.L_x_3952:
[----:B------:R-:W-:Y:S05]  /*23070*/  BSYNC B3 ;  /* 0x0000000000037941 */ /* 0x000fea0003800000 */
.L_x_3799:
        /* <DEDUP_REMOVED lines=9> */
.L_x_3802:
[----:B------:R-:W-:Y:S05]  /*23110*/  BSYNC B3 ;  /* 0x0000000000037941 */ /* 0x000fea0003800000 */
.L_x_3801:
        /* <DEDUP_REMOVED lines=14> */
.L_x_3803:
        /* <DEDUP_REMOVED lines=13> */
.L_x_3953:
[----:B------:R-:W-:Y:S05]  /*232d0*/  BSYNC B3 ;  /* 0x0000000000037941 */ /* 0x000fea0003800000 */
.L_x_3804:
[----:B------:R-:W-:Y:S01]  /*232e0*/  BSSY B3, `(.L_x_3806) ;  /* 0x000000b000037945 */ /* 0x000fe20003800000 */
[----:B------:R-:W-:Y:S02]  /*232f0*/  IMAD.MOV.U32 R8, RZ, RZ, 0x0 ;  /* 0x00000000ff087424 */ /* 0x000fe400078e00ff */
[----:B------:R-:W-:Y:S01]  /*23300*/  IMAD.MOV.U32 R9, RZ, RZ, 0x14f00000 ;  /* 0x14f00000ff097424 */ /* 0x000fe200078e00ff */
[----:B------:R-:W-:Y:S06]  /*23310*/  @P1 BRA `(.L_x_3807) ;  /* 0x00000000001c1947 */ /* 0x000fec0003800000 */
[----:B------:R-:W3:Y:S01]  /*23320*/  S2R R4, SR_TID.X ;  /* 0x0000000000047919 */ /* 0x000ee20000002100 */
[----:B------:R-:W-:-:S04]  /*23330*/  IMAD.MOV.U32 R3, RZ, RZ, 0x10000 ;  /* 0x00010000ff037424 */ /* 0x000fc800078e00ff */
[----:B------:R4:W-:Y:S01]  /*23340*/  SYNCS.ARRIVE.TRANS64 RZ, [R2+URZ+0x38850], R3 ;  /* 0x0388500302ff79a7 */ /* 0x0009e2000800003f */
[----:B---3--:R-:W-:-:S04]  /*23350*/  LOP3.LUT R4, R4, 0x1f, RZ, 0xc0, !PT ;  /* 0x0000001f04047812 */ /* 0x008fc800078ec0ff */
[----:B------:R-:W-:-:S13]  /*23360*/  ISETP.NE.AND P0, PT, R4, RZ, PT ;  /* 0x000000ff0400720c */ /* 0x000fda0003f05270 */
[----:B----4-:R-:W-:Y:S05]  /*23370*/  @!P0 BRA `(.L_x_3807) ;  /* 0x0000000000048947 */ /* 0x010fea0003800000 */
[----:B------:R-:W-:Y:S01]  /*23380*/  BPT.TRAP 0x1 ;  /* 0x000000040000795c */ /* 0x000fe20000300000 */
.L_x_3807:
[----:B------:R-:W-:Y:S05]  /*23390*/  BSYNC B3 ;  /* 0x0000000000037941 */ /* 0x000fea0003800000 */
.L_x_3806:
[----:B------:R-:W3:Y:S04]  /*233a0*/  LDL R4, [R1] ;  /* 0x0000000001047983 */ /* 0x000ee80000100800 */
        /* <DEDUP_REMOVED lines=10> */
.L_x_3808:
        /* <DEDUP_REMOVED lines=15> */
.L_x_3809:
        /* <DEDUP_REMOVED lines=15> */
.L_x_3810:
        /* <DEDUP_REMOVED lines=15> */
.L_x_3811:
        /* <DEDUP_REMOVED lines=15> */
.L_x_3812:
        /* <DEDUP_REMOVED lines=15> */
.L_x_3813:
        /* <DEDUP_REMOVED lines=15> */
.L_x_3814:
        /* <DEDUP_REMOVED lines=15> */
.L_x_3815:
        /* <DEDUP_REMOVED lines=10> */
.L_x_3797:
[----:B------:R-:W-:Y:S05]  /*23b80*/  BSYNC B1 ;  /* 0x0000000000017941 */ /* 0x000fea0003800000 */
.L_x_3796:
[----:B------:R-:W3:Y:S02]  /*23b90*/  LDL R4, [R1+0x30] ;  /* 0x0000300001047983 */ /* 0x000ee40000100800 */
[----:B---3--:R-:W-:-:S07]  /*23ba0*/  VIADD R0, R4, 0xfffffffd ;  /* 0xfffffffd04007836 */ /* 0x008fce0000000000 */
.L_x_3795:
[----:B------:R-:W-:Y:S05]  /*23bb0*/  BSYNC B2 ;  /* 0x0000000000027941 */ /* 0x000fea0003800000 */
.L_x_3794:
[----:B------:R-:W3:Y:S01]  /*23bc0*/  LDL.LU R2, [R1+0x30] ;  /* 0x0000300001027983 */ /* 0x000ee20000300800 */
[----:B------:R-:W-:Y:S01]  /*23bd0*/  VIADD R6, R6, 0xfffffffe ;  /* 0xfffffffe06067836 */ /* 0x000fe20000000000 */
[----:B---3--:R-:W-:-:S04]  /*23be0*/  LOP3.LUT R2, RZ, R2, RZ, 0x33, !PT ;  /* 0x00000002ff027212 */ /* 0x008fc800078e33ff */
[----:B------:R-:W-:-:S13]  /*23bf0*/  ISETP.NE.AND P0, PT, R6, R2, PT ;  /* 0x000000020600720c */ /* 0x000fda0003f05270 */
[----:B------:R-:W-:Y:S05]  /*23c00*/  @!P0 BRA `(.L_x_3793) ;  /* 0x0000001c00008947 */ /* 0x000fea0003800000 */
.L_x_3856:
        /* <DEDUP_REMOVED lines=36> */
.L_x_3818:
[----:B------:R-:W3:Y:S01]  /*23e50*/  LDL R2, [R1] ;  /* 0x0000000001027983 */ /* 0x000ee20000100800 */
[----:B------:R-:W-:Y:S01]  /*23e60*/  BSSY B2, `(.L_x_3819) ;  /* 0x0000008000027945 */ /* 0x000fe20003800000 */
[----:B0-----:R-:W0:Y:S02]  /*23e70*/  S2R R4, SR_TID.X ;  /* 0x0000000000047919 */ /* 0x001e240000002100 */
[----:B0-----:R-:W-:-:S04]  /*23e80*/  LOP3.LUT R4, R4, 0x7f, RZ, 0xc0, !PT ;  /* 0x0000007f04047812 */ /* 0x001fc800078ec0ff */
[----:B------:R-:W-:Y:S01]  /*23e90*/  ISETP.NE.AND P1, PT, R4, RZ, PT ;  /* 0x000000ff0400720c */ /* 0x000fe20003f25270 */
[----:B---3--:R-:W-:Y:S01]  /*23ea0*/  IMAD R3, R7, 0x8, R2 ;  /* 0x0000000807037824 */ /* 0x008fe200078e0202 */
[----:B------:R-:W-:-:S04]  /*23eb0*/  SHF.L.U32 R2, R6, 0x1f, RZ ;  /* 0x0000001f06027819 */ /* 0x000fc800000006ff */
[----:B------:R-:W0:Y:S02]  /*23ec0*/  SYNCS.PHASECHK.TRANS64.TRYWAIT P0, [R3+URZ+0x38840], R2 ;  /* 0x03884002030075a7 */ /* 0x000e24000800017f */
[----:B0-----:R-:W-:Y:S05]  /*23ed0*/  @!P0 BRA `(.L_x_3820) ;  /* 0x0000004c006c8947 */ /* 0x001fea0003800000 */
.L_x_3954:
[----:B------:R-:W-:Y:S05]  /*23ee0*/  BSYNC B2 ;  /* 0x0000000000027941 */ /* 0x000fea0003800000 */
.L_x_3819:
        /* <DEDUP_REMOVED lines=9> */
.L_x_3822:
[----:B------:R-:W-:Y:S05]  /*23f80*/  BSYNC B2 ;  /* 0x0000000000027941 */ /* 0x000fea0003800000 */
.L_x_3821:
        /* <DEDUP_REMOVED lines=13> */
.L_x_3823:
        /* <DEDUP_REMOVED lines=13> */
.L_x_3955:
[----:B------:R-:W-:Y:S05]  /*24130*/  BSYNC B2 ;  /* 0x0000000000027941 */ /* 0x000fea0003800000 */
.L_x_3824:
        /* <DEDUP_REMOVED lines=11> */
.L_x_3827:
[----:B------:R-:W-:Y:S05]  /*241f0*/  BSYNC B2 ;  /* 0x0000000000027941 */ /* 0x000fea0003800000 */
.L_x_3826:
[----:B01----:R-:W3:Y:S01]  /*24200*/  LDL R2, [R1] ;  /* 0x0000000001027983 */ /* 0x003ee20000100800 */
        /* <DEDUP_REMOVED lines=9> */
.L_x_3828:
        /* <DEDUP_REMOVED lines=15> */
.L_x_3829:
        /* <DEDUP_REMOVED lines=15> */
.L_x_3830:
        /* <DEDUP_REMOVED lines=15> */
.L_x_3831:
        /* <DEDUP_REMOVED lines=15> */
.L_x_3832:
        /* <DEDUP_REMOVED lines=15> */
.L_x_3833:
        /* <DEDUP_REMOVED lines=15> */
.L_x_3834:
        /* <DEDUP_REMOVED lines=15> */
.L_x_3835:
        /* <DEDUP_REMOVED lines=10> */
.L_x_3817:
[----:B------:R-:W-:Y:S05]  /*249d0*/  BSYNC B1 ;  /* 0x0000000000017941 */ /* 0x000fea0003800000 */
.L_x_3816:
[----:B------:R-:W3:Y:S01]  /*249e0*/  LDL R5, [R1+0x4] ;  /* 0x0000040001057983 */ /* 0x000ee20000100800 */
[----:B------:R-:W-:Y:S01]  /*249f0*/  VIADD R7, R7, 0x1 ;  /* 0x0000000107077836 */ /* 0x000fe20000000000 */
[----:B------:R-:W-:Y:S04]  /*24a00*/  BSSY B1, `(.L_x_3836) ;  /* 0x00000dc000017945 */ /* 0x000fe80003800000 */
[----:B------:R-:W-:-:S04]  /*24a10*/  ISETP.NE.AND P0, PT, R7, 0x2, PT ;  /* 0x000000020700780c */ /* 0x000fc80003f05270 */
[----:B------:R-:W-:Y:S02]  /*24a20*/  SEL R2, RZ, 0x1, P0 ;  /* 0x00000001ff027807 */ /* 0x000fe40000000000 */
[----:B------:R-:W-:Y:S02]  /*24a30*/  SEL R9, R7, RZ, P0 ;  /* 0x000000ff07097207 */ /* 0x000fe40000000000 */
[----:B------:R-:W-:Y:S01]  /*24a40*/  LOP3.LUT R8, R6, R2, RZ, 0x3c, !PT ;  /* 0x0000000206087212 */ /* 0x000fe200078e3cff */
[----:B------:R-:W-:-:S04]  /*24a50*/  VIADD R6, R0, 0xffffffff ;  /* 0xffffffff00067836 */ /* 0x000fc80000000000 */
[----:B------:R0:W-:Y:S04]  /*24a60*/  STL [R1+0x18], R8 ;  /* 0x0000180801007387 */ /* 0x0001e80000100800 */
[----:B------:R0:W-:Y:S01]  /*24a70*/  STL [R1+0x8], R9 ;  /* 0x0000080901007387 */ /* 0x0001e20000100800 */
[----:B---3--:R-:W-:-:S13]  /*24a80*/  LOP3.LUT P2, RZ, R5, 0x1, RZ, 0xc0, !PT ;  /* 0x0000000105ff7812 */ /* 0x008fda000784c0ff */
[----:B0-----:R-:W-:Y:S05]  /*24a90*/  @!P2 BRA `(.L_x_3837) ;  /* 0x0000000c0048a947 */ /* 0x001fea0003800000 */
        /* <DEDUP_REMOVED lines=24> */
.L_x_3838:
        /* <DEDUP_REMOVED lines=9> */
.L_x_3956:
[----:B------:R-:W-:Y:S05]  /*24cb0*/  BSYNC B2 ;  /* 0x0000000000027941 */ /* 0x000fea0003800000 */
.L_x_3839:
        /* <DEDUP_REMOVED lines=9> */
.L_x_3842:
[----:B------:R-:W-:Y:S05]  /*24d50*/  BSYNC B2 ;  /* 0x0000000000027941 */ /* 0x000fea0003800000 */
.L_x_3841:
[----:B------:R-:W3:Y:S04]  /*24d60*/  LDL R8, [R1] ;  /* 0x0000000001087983 */ /* 0x000ee80000100800 */
        /* <DEDUP_REMOVED lines=13> */
.L_x_3843:
        /* <DEDUP_REMOVED lines=13> */
.L_x_3957:
[----:B------:R-:W-:Y:S05]  /*24f10*/  BSYNC B2 ;  /* 0x0000000000027941 */ /* 0x000fea0003800000 */
.L_x_3844:
        /* <DEDUP_REMOVED lines=11> */
.L_x_3847:
[----:B------:R-:W-:Y:S05]  /*24fd0*/  BSYNC B2 ;  /* 0x0000000000027941 */ /* 0x000fea0003800000 */
.L_x_3846:
        /* <DEDUP_REMOVED lines=11> */
.L_x_3848:
        /* <DEDUP_REMOVED lines=15> */
.L_x_3849:
        /* <DEDUP_REMOVED lines=15> */
.L_x_3850:
        /* <DEDUP_REMOVED lines=15> */
.L_x_3851:
        /* <DEDUP_REMOVED lines=15> */
.L_x_3852:
        /* <DEDUP_REMOVED lines=15> */
.L_x_3853:
        /* <DEDUP_REMOVED lines=15> */
.L_x_3854:
        /* <DEDUP_REMOVED lines=15> */
.L_x_3855:
        /* <DEDUP_REMOVED lines=10> */
.L_x_3837:
[----:B------:R-:W-:Y:S05]  /*257c0*/  BSYNC B1 ;  /* 0x0000000000017941 */ /* 0x000fea0003800000 */
.L_x_3836:
[----:B------:R-:W3:Y:S01]  /*257d0*/  LDL R5, [R1+0x28] ;  /* 0x0000280001057983 */ /* 0x000ee20000100800 */
[----:B------:R-:W-:Y:S01]  /*257e0*/  VIADD R0, R0, 0xfffffffe ;  /* 0xfffffffe00007836 */ /* 0x000fe20000000000 */
[----:B---3--:R-:W-:-:S13]  /*257f0*/  ISETP.GT.AND P0, PT, R6, R5, PT ;  /* 0x000000050600720c */ /* 0x008fda0003f04270 */
[----:B------:R-:W-:Y:S05]  /*25800*/  @P0 BRA `(.L_x_3856) ;  /* 0xffffffe400000947 */ /* 0x000fea000383ffff */
.L_x_3793:
[----:B------:R-:W-:Y:S05]  /*25810*/  BSYNC B0 ;  /* 0x0000000000007941 */ /* 0x000fea0003800000 */
.L_x_3792:
        /* <DEDUP_REMOVED lines=24> */
.L_x_3858:
[----:B------:R-:W-:Y:S05]  /*259a0*/  BSYNC B0 ;  /* 0x0000000000007941 */ /* 0x000fea0003800000 */
.L_x_3857:
[----:B------:R-:W-:-:S05]  /*259b0*/  SEL R0, R0, RZ, P0 ;  /* 0x000000ff00007207 */ /* 0x000fca0000000000 */
[----:B------:R3:W-:Y:S02]  /*259c0*/  STL [R1+0x8], R0 ;  /* 0x0000080001007387 */ /* 0x0007e40000100800 */
.L_x_3754:
[----:B------:R-:W-:Y:S05]  /*259d0*/  BSYNC B7 ;  /* 0x0000000000077941 */ /* 0x000fea0003800000 */
.L_x_3752:
        /* <DEDUP_REMOVED lines=13> */
.L_x_3859:
        /* <DEDUP_REMOVED lines=36> */
.L_x_3967:
[----:B------:R-:W-:Y:S02]  /*25cf0*/  ULDC UR4, c[0x0][0xd38] ;  /* 0x00034e0000047ab9 */ /* 0x000fe40000000800 */
[----:B------:R-:W-:-:S04]  /*25d00*/  IMAD.U32 R4, RZ, RZ, UR4 ;  /* 0x00000004ff047e24 */ /* 0x000fc8000f8e00ff */
[----:B---3--:R-:W-:-:S04]  /*25d10*/  IMAD R16, R16, R4, RZ ;  /* 0x0000000410107224 */ /* 0x008fc800078e02ff */
[----:B------:R-:W-:-:S05]  /*25d20*/  IMAD.IADD R5, R5, 0x1, R16 ;  /* 0x0000000105057824 */ /* 0x000fca00078e0210 */
[----:B------:R-:W-:-:S13]  /*25d30*/  ISETP.GT.AND P6, PT, R5, R0, PT ;  /* 0x000000000500720c */ /* 0x000fda0003fc4270 */
[----:B------:R-:W-:Y:S05]  /*25d40*/  @P6 BRA `(.L_x_3862) ;  /* 0x00000000009c6947 */ /* 0x000fea0003800000 */
.L_x_3867:
[----:B-1----:R-:W1:Y:S01]  /*25d50*/  LDC R2, c[0x0][0xd3c] ;  /* 0x00034f00ff027b82 */ /* 0x002e620000000800 */
[----:B------:R-:W-:-:S05]  /*25d60*/  VIADD R19, R19, 0x1f ;  /* 0x0000001f13137836 */ /* 0x000fca0000000000 */
[----:B-1----:R-:W-:-:S13]  /*25d70*/  ISETP.GE.AND P6, PT, R19, R2, PT ;  /* 0x000000021300720c */ /* 0x002fda0003fc6270 */
[----:B------:R-:W-:Y:S05]  /*25d80*/  @P6 BRA `(.L_x_3863) ;  /* 0x0000000400d46947 */ /* 0x000fea0003800000 */
[----:B------:R-:W1:Y:S01]  /*25d90*/  S2R R3, SR_TID.X ;  /* 0x0000000000037919 */ /* 0x000e620000002100 */
[----:B------:R-:W-:Y:S01]  /*25da0*/  BSSY B0, `(.L_x_3864) ;  /* 0x0000009000007945 */ /* 0x000fe20003800000 */
[----:B-1----:R-:W-:-:S05]  /*25db0*/  LOP3.LUT R3, R3, 0x1f, RZ, 0xc0, !PT ;  /* 0x0000001f03037812 */ /* 0x002fca00078ec0ff */
[----:B------:R-:W-:Y:S02]  /*25dc0*/  IMAD.IADD R4, R19, 0x1, R3 ;  /* 0x0000000113047824 */ /* 0x000fe400078e0203 */
[----:B------:R-:W-:-:S03]  /*25dd0*/  IMAD.MOV.U32 R3, RZ, RZ, RZ ;  /* 0x000000ffff037224 */ /* 0x000fc600078e00ff */
[----:B------:R-:W-:-:S13]  /*25de0*/  ISETP.GE.OR P6, PT, R4, R2, !P0 ;  /* 0x000000020400720c */ /* 0x000fda00047c6670 */
[----:B------:R-:W-:Y:S05]  /*25df0*/  @P6 BRA `(.L_x_3865) ;  /* 0x00000000000c6947 */ /* 0x000fea0003800000 */
[----:B------:R-:W1:Y:S02]  /*25e00*/  LDC.64 R2, c[0x0][0xd80] ;  /* 0x00036000ff027b82 */ /* 0x000e640000000a00 */
[----:B-1----:R-:W-:-:S06]  /*25e10*/  IMAD.WIDE R2, R4, 0x4, R2 ;  /* 0x0000000404027825 */ /* 0x002fcc00078e0202 */
[----:B------:R1:W5:Y:S02]  /*25e20*/  LDG.E R3, desc[UR50][R2.64] ;  /* 0x0000003202037981 */ /* 0x000364000c1e1900 */
.L_x_3865:
[----:B------:R-:W-:Y:S05]  /*25e30*/  BSYNC B0 ;  /* 0x0000000000007941 */ /* 0x000fea0003800000 */
.L_x_3864:
        /* <DEDUP_REMOVED lines=18> */
.L_x_3975:
[----:B------:R-:W-:Y:S02]  /*25f60*/  ULDC UR4, c[0x0][0xd38] ;  /* 0x00034e0000047ab9 */ /* 0x000fe40000000800 */
[----:B------:R-:W-:-:S04]  /*25f70*/  IMAD.U32 R4, RZ, RZ, UR4 ;  /* 0x00000004ff047e24 */ /* 0x000fc8000f8e00ff */
[----:B---3--:R-:W-:-:S04]  /*25f80*/  IMAD R16, R16, R4, RZ ;  /* 0x0000000410107224 */ /* 0x008fc800078e02ff */
[----:B------:R-:W-:-:S05]  /*25f90*/  IMAD.IADD R5, R16, 0x1, R5 ;  /* 0x0000000110057824 */ /* 0x000fca00078e0205 */
[----:B------:R-:W-:-:S13]  /*25fa0*/  ISETP.GT.AND P6, PT, R5, R0, PT ;  /* 0x000000000500720c */ /* 0x000fda0003fc4270 */
[----:B------:R-:W-:Y:S05]  /*25fb0*/  @!P6 BRA `(.L_x_3867) ;  /* 0xfffffffc0064e947 */ /* 0x000fea000383ffff */
.L_x_3862:
        /* <DEDUP_REMOVED lines=8> */
.L_x_3979:
[----:B------:R-:W-:Y:S01]  /*26040*/  ISETP.NE.AND P0, PT, R5, RZ, PT ;  /* 0x000000ff0500720c */ /* 0x000fe20003f05270 */
[----:B------:R-:W-:-:S12]  /*26050*/  IMAD.MOV.U32 R5, RZ, RZ, RZ ;  /* 0x000000ffff057224 */ /* 0x000fd800078e00ff */
[----:B------:R-:W-:Y:S05]  /*26060*/  @!P0 BRA `(.L_x_3869) ;  /* 0x0000000000148947 */ /* 0x000fea0003800000 */
[----:B------:R-:W-:Y:S01]  /*26070*/  UMOV UR4, 0xffffffff ;  /* 0xffffffff00047882 */ /* 0x000fe20000000000 */
[----:B------:R-:W-:Y:S02]  /*26080*/  VIADD R12, R6, 0xffffffff ;  /* 0xffffffff060c7836 */ /* 0x000fe40000000000 */
[----:B------:R-:W-:Y:S05]  /*26090*/  BRA.DIV UR4, `(.L_x_3870) ;  /* 0x0000003604a87947 */ /* 0x000fea000b800000 */
[----:B-1----:R1:W0:Y:S02]  /*260a0*/  SHFL.IDX PT, R2, R2, R12, 0x1f ;  /* 0x00001f0c02027589 */ /* 0x00222400000e0000 */
.L_x_3982:
[----:B0-----:R-:W-:-:S07]  /*260b0*/  IMAD.MOV.U32 R5, RZ, RZ, R2 ;  /* 0x000000ffff057224 */ /* 0x001fce00078e0002 */
.L_x_3869:
[----:B-1-3--:R-:W1:Y:S01]  /*260c0*/  LDC.64 R2, c[0x0][0xd90] ;  /* 0x00036400ff027b82 */ /* 0x00ae620000000a00 */
[----:B------:R-:W-:-:S04]  /*260d0*/  IMAD.IADD R19, R6, 0x1, R19 ;  /* 0x0000000106137824 */ /* 0x000fc800078e0213 */
[----:B-1----:R-:W-:-:S05]  /*260e0*/  IMAD.WIDE R2, R19, 0x4, R2 ;  /* 0x0000000413027825 */ /* 0x002fca00078e0202 */
[----:B0-----:R-:W4:Y:S01]  /*260f0*/  LDG.E R7, desc[UR50][R2.64] ;  /* 0x0000003202077981 */ /* 0x001f22000c1e1900 */
        /* <DEDUP_REMOVED lines=62> */
.L_x_3863:
[----:B------:R-:W-:Y:S01]  /*264e0*/  UMOV UR4, URZ ;  /* 0x0000003f00047c82 */ /* 0x000fe20008000000 */
[----:B------:R-:W-:Y:S01]  /*264f0*/  UMOV UR5, URZ ;  /* 0x0000003f00057c82 */ /* 0x000fe20008000000 */
[----:B------:R-:W-:Y:S01]  /*26500*/  ULDC UR6, c[0x0][0xd3c] ;  /* 0x00034f0000067ab9 */ /* 0x000fe20000000800 */
[----:B------:R-:W-:Y:S02]  /*26510*/  IMAD.MOV.U32 R16, RZ, RZ, R0 ;  /* 0x000000ffff107224 */ /* 0x000fe400078e0000 */
[----:B------:R-:W-:Y:S02]  /*26520*/  IMAD.U32 R17, RZ, RZ, UR4 ;  /* 0x00000004ff117e24 */ /* 0x000fe4000f8e00ff */
[----:B------:R-:W-:Y:S02]  /*26530*/  IMAD.U32 R18, RZ, RZ, UR5 ;  /* 0x00000005ff127e24 */ /* 0x000fe4000f8e00ff */
[----:B------:R-:W-:-:S07]  /*26540*/  IMAD.U32 R19, RZ, RZ, UR6 ;  /* 0x00000006ff137e24 */ /* 0x000fce000f8e00ff */
.L_x_3871:
[----:B------:R1:W3:Y:S01]  /*26550*/  LDL R3, [R1] ;  /* 0x0000000001037983 */ /* 0x0002e20000100800 */
        /* <DEDUP_REMOVED lines=11> */
.L_x_3860:
[----:B------:R-:W-:Y:S02]  /*26610*/  ULDC UR4, c[0x0][0xd3c] ;  /* 0x00034f0000047ab9 */ /* 0x000fe40000000800 */
[----:B----4-:R-:W-:-:S13]  /*26620*/  ISETP.GE.AND P0, PT, R19, UR4, PT ;  /* 0x0000000413007c0c */ /* 0x010fda000bf06270 */
[----:B------:R-:W-:Y:S05]  /*26630*/  @!P0 BRA `(.L_x_3872) ;  /* 0xffffff6c00308947 */ /* 0x000fea000383ffff */
[----:B------:R-:W-:Y:S05]  /*26640*/  BSYNC B8 ;  /* 0x0000000000087941 */ /* 0x000fea0003800000 */
.L_x_3686:
        /* <DEDUP_REMOVED lines=12> */
.L_x_3983:
[----:B------:R-:W-:Y:S05]  /*26710*/  BSYNC B0 ;  /* 0x0000000000007941 */ /* 0x000fea0003800000 */
.L_x_3873:
[----:B------:R-:W-:-:S03]  /*26720*/  UMOV UR4, 0xffffffff ;  /* 0xffffffff00047882 */ /* 0x000fc60000000000 */
[----:B------:R-:W-:Y:S05]  /*26730*/  BRA.DIV UR4, `(.L_x_3875) ;  /* 0x00000032043c7947 */ /* 0x000fea000b800000 */
[----:B------:R-:W1:Y:S02]  /*26740*/  S2R R2, SR_TID.X ;  /* 0x0000000000027919 */ /* 0x000e640000002100 */
[----:B-1----:R-:W-:-:S04]  /*26750*/  SHF.R.U32.HI R2, RZ, 0x5, R2 ;  /* 0x00000005ff027819 */ /* 0x002fc80000011602 */
[----:B------:R-:W-:-:S05]  /*26760*/  LOP3.LUT R2, R2, 0x3, RZ, 0xc0, !PT ;  /* 0x0000000302027812 */ /* 0x000fca00078ec0ff */
[----:B------:R1:W3:Y:S02]  /*26770*/  SHFL.IDX PT, R14, R2, RZ, 0x1f ;  /* 0x00001fff020e7589 */ /* 0x0002e400000e0000 */
.L_x_3986:
[----:B---3--:R-:W-:-:S13]  /*26780*/  ISETP.NE.AND P0, PT, R14, RZ, PT ;  /* 0x000000ff0e00720c */ /* 0x008fda0003f05270 */
[----:B------:R-:W-:Y:S05]  /*26790*/  @P0 BRA `(.L_x_3474) ;  /* 0x0000000000940947 */ /* 0x000fea0003800000 */
[----:B------:R-:W-:-:S03]  /*267a0*/  UMOV UR4, 0xffffffff ;  /* 0xffffffff00047882 */ /* 0x000fc60000000000 */
[----:B------:R-:W-:Y:S05]  /*267b0*/  BRA.DIV UR4, `(.L_x_3876) ;  /* 0x0000003204507947 */ /* 0x000fea000b800000 */
[----:B------:R-:W-:-:S13]  /*267c0*/  ELECT P6, URZ, PT ;  /* 0x00000000003f782f */ /* 0x000fda00038c0000 */
.L_x_3989:
[----:B------:R-:W-:Y:S05]  /*267d0*/  @!P6 BRA `(.L_x_3474) ;  /* 0x000000000084e947 */ /* 0x000fea0003800000 */
[----:B------:R-:W-:-:S06]  /*267e0*/  ULOP3.LUT UR4, UR36, 0x2, URZ, 0xfc, !UPT ;  /* 0x0000000224047892 */ /* 0x000fcc000f8efc3f */
[----:B-1----:R-:W-:-:S05]  /*267f0*/  IMAD.U32 R2, RZ, RZ, UR4 ;  /* 0x00000004ff027e24 */ /* 0x002fca000f8e00ff */
[----:B------:R-:W-:-:S13]  /*26800*/  ISETP.NE.AND P2, PT, R2, 0x3, PT ;  /* 0x000000030200780c */ /* 0x000fda0003f45270 */
[----:B------:R-:W-:Y:S05]  /*26810*/  @!P2 BRA `(.L_x_3877) ;  /* 0x000000000004a947 */ /* 0x000fea0003800000 */
[----:B------:R-:W-:Y:S01]  /*26820*/  BPT.TRAP 0x1 ;  /* 0x000000040000795c */ /* 0x000fe20000300000 */
.L_x_3877:
        /* <DEDUP_REMOVED lines=14> */
.L_x_3990:
[----:B------:R-:W1:Y:S02]  /*26910*/  SYNCS.PHASECHK.TRANS64.TRYWAIT P0, [R7+URZ], R2 ;  /* 0x00000002070075a7 */ /* 0x000e64000800017f */
[----:B-1----:R-:W-:Y:S05]  /*26920*/  @!P0 BRA `(.L_x_3879) ;  /* 0x0000003000288947 */ /* 0x002fea0003800000 */
.L_x_3991:
[----:B------:R-:W-:Y:S05]  /*26930*/  @!P2 BRA `(.L_x_3880) ;  /* 0x000000000004a947 */ /* 0x000fea0003800000 */
[----:B------:R-:W-:Y:S01]  /*26940*/  BPT.TRAP 0x1 ;  /* 0x000000040000795c */ /* 0x000fe20000300000 */
.L_x_3880:
[----:B------:R-:W3:Y:S01]  /*26950*/  LDL.LU R4, [R1+0x8] ;  /* 0x0000080001047983 */ /* 0x000ee20000300800 */
[----:B------:R-:W-:-:S04]  /*26960*/  VIADD R0, R0, 0x38860 ;  /* 0x0003886000007836 */ /* 0x000fc80000000000 */
[----:B---3--:R-:W-:-:S04]  /*26970*/  IMAD R4, R4, 0x8, R0 ;  /* 0x0000000804047824 */ /* 0x008fc800078e0200 */
[----:B------:R-:W3:Y:S02]  /*26980*/  SYNCS.PHASECHK.TRANS64.TRYWAIT P0, [R4+URZ], R5 ;  /* 0x00000005040075a7 */ /* 0x000ee4000800017f */
[----:B---3--:R-:W-:Y:S05]  /*26990*/  @!P0 BRA `(.L_x_3881) ;  /* 0x0000003000208947 */ /* 0x008fea0003800000 */
.L_x_3992:
[----:B------:R-:W-:-:S07]  /*269a0*/  IMAD R3, R3, 0x8, R0 ;  /* 0x0000000803037824 */ /* 0x000fce00078e0200 */
.L_x_3882:
[----:B----4-:R4:W0:Y:S02]  /*269b0*/  SYNCS.PHASECHK.TRANS64.TRYWAIT P0, [R3+URZ], R2 ;  /* 0x00000002030075a7 */ /* 0x010824000800017f */
[----:B0-----:R-:W-:Y:S05]  /*269c0*/  @!P0 NANOSLEEP.SYNCS 0x989680 ;  /* 0x009896800000895d */ /* 0x001fea0003900000 */
[----:B------:R-:W0:Y:S02]  /*269d0*/  @!P0 SYNCS.PHASECHK.TRANS64 P0, [R3+URZ], R2 ;  /* 0x00000002030085a7 */ /* 0x000e24000800007f */
[----:B0-----:R-:W-:Y:S05]  /*269e0*/  @!P0 BRA `(.L_x_3882) ;  /* 0xfffffffc00f08947 */ /* 0x001fea000383ffff */
.L_x_3474:
[----:B------:R-:W-:Y:S05]  /*269f0*/  BSYNC B9 ;  /* 0x0000000000097941 */ /* 0x000fea0003800000 */
.L_x_3471:
[----:B------:R-:W-:Y:S05]  /*26a00*/  EXIT ;  /* 0x000000000000794d */ /* 0x000fea0003800000 */
.L_x_3498:
[----:B0-----:R0:W1:Y:S02]  /*26a10*/  SYNCS.PHASECHK.TRANS64.TRYWAIT P5, [R64+URZ+0x38890], R75 ;  /* 0x0388904b400075a7 */ /* 0x00106400080a017f */
[----:B-1----:R-:W-:Y:S05]  /*26a20*/  @!P5 NANOSLEEP.SYNCS 0x989680 ;  /* 0x009896800000d95d */ /* 0x002fea0003900000 */
[----:B------:R-:W1:Y:S02]  /*26a30*/  @!P5 SYNCS.PHASECHK.TRANS64 P5, [R64+URZ+0x38890], R75 ;  /* 0x0388904b4000d5a7 */ /* 0x000e6400080a007f */
[----:B-1----:R-:W-:Y:S05]  /*26a40*/  @!P5 BRA `(.L_x_3498) ;  /* 0xfffffffc00f0d947 */ /* 0x002fea000383ffff */
[----:B------:R-:W-:Y:S05]  /*26a50*/  BRA `(.L_x_3883) ;  /* 0xfffffdc000107947 */ /* 0x000fea000383ffff */
.L_x_3508:
[----:B0-----:R0:W1:Y:S02]  /*26a60*/  SYNCS.PHASECHK.TRANS64.TRYWAIT P5, [R64+URZ+0x38890], R75 ;  /* 0x0388904b400075a7 */ /* 0x00106400080a017f */
[----:B-1----:R-:W-:Y:S05]  /*26a70*/  @!P5 NANOSLEEP.SYNCS 0x989680 ;  /* 0x009896800000d95d */ /* 0x002fea0003900000 */
[----:B------:R-:W1:Y:S02]  /*26a80*/  @!P5 SYNCS.PHASECHK.TRANS64 P5, [R64+URZ+0x38890], R75 ;  /* 0x0388904b4000d5a7 */ /* 0x000e6400080a007f */
[----:B-1----:R-:W-:Y:S05]  /*26a90*/  @!P5 BRA `(.L_x_3508) ;  /* 0xfffffffc00f0d947 */ /* 0x002fea000383ffff */
[----:B------:R-:W-:Y:S05]  /*26aa0*/  BRA `(.L_x_3884) ;  /* 0xfffffdc800887947 */ /* 0x000fea000383ffff */
.L_x_3513:
[----:B0-----:R0:W1:Y:S02]  /*26ab0*/  SYNCS.PHASECHK.TRANS64.TRYWAIT P5, [R64+URZ+0x38890], R75 ;  /* 0x0388904b400075a7 */ /* 0x00106400080a017f */
[----:B-1----:R-:W-:Y:S05]  /*26ac0*/  @!P5 NANOSLEEP.SYNCS 0x989680 ;  /* 0x009896800000d95d */ /* 0x002fea0003900000 */
[----:B------:R-:W1:Y:S02]  /*26ad0*/  @!P5 SYNCS.PHASECHK.TRANS64 P5, [R64+URZ+0x38890], R75 ;  /* 0x0388904b4000d5a7 */ /* 0x000e6400080a007f */
[----:B-1----:R-:W-:Y:S05]  /*26ae0*/  @!P5 BRA `(.L_x_3513) ;  /* 0xfffffffc00f0d947 */ /* 0x002fea000383ffff */
[----:B------:R-:W-:Y:S05]  /*26af0*/  BRA `(.L_x_3885) ;  /* 0xfffffdd000c47947 */ /* 0x000fea000383ffff */
.L_x_3517:
[----:B--2---:R2:W0:Y:S02]  /*26b00*/  SYNCS.PHASECHK.TRANS64.TRYWAIT P5, [R64+URZ+0x388b0], R75 ;  /* 0x0388b04b400075a7 */ /* 0x00442400080a017f */
[----:B0-----:R-:W-:Y:S05]  /*26b10*/  @!P5 NANOSLEEP.SYNCS 0x989680 ;  /* 0x009896800000d95d */ /* 0x001fea0003900000 */
[----:B------:R-:W0:Y:S02]  /*26b20*/  @!P5 SYNCS.PHASECHK.TRANS64 P5, [R64+URZ+0x388b0], R75 ;  /* 0x0388b04b4000d5a7 */ /* 0x000e2400080a007f */
[----:B0-----:R-:W-:Y:S05]  /*26b30*/  @!P5 BRA `(.L_x_3517) ;  /* 0xfffffffc00f0d947 */ /* 0x001fea000383ffff */
[----:B------:R-:W-:Y:S05]  /*26b40*/  BRA `(.L_x_3886) ;  /* 0xfffffdd400407947 */ /* 0x000fea000383ffff */
.L_x_3556:
        /* <DEDUP_REMOVED lines=8> */
.L_x_3888:
[----:B------:R-:W-:Y:S05]  /*26bd0*/  BSYNC B1 ;  /* 0x0000000000017941 */ /* 0x000fea0003800000 */
.L_x_3887:
        /* <DEDUP_REMOVED lines=8> */
.L_x_3889:
[----:B------:R-:W-:Y:S02]  /*26c60*/  IMAD.MOV.U32 R13, RZ, RZ, R7 ;  /* 0x000000ffff0d7224 */ /* 0x000fe400078e0007 */
[----:B------:R-:W-:-:S07]  /*26c70*/  IMAD.MOV.U32 R2, RZ, RZ, R14 ;  /* 0x000000ffff027224 */ /* 0x000fce00078e000e */
[----:B------:R-:W-:Y:S05]  /*26c80*/  WARPSYNC.COLLECTIVE R15, `(.L_x_3890) ;  /* 0x000000000f087348 */ /* 0x000fea0003c00000 */
[----:B------:R0:W1:Y:S02]  /*26c90*/  SHFL.IDX P6, R14, R13, R12, R11 ;  /* 0x0000000c0d0e7389 */ /* 0x00006400000c000b */
[----:B01----:R-:W-:Y:S01]  /*26ca0*/  ENDCOLLECTIVE ;  /* 0x000000000000791b */ /* 0x003fe20003800000 */
.L_x_3890:
[----:B------:R-:W-:Y:S02]  /*26cb0*/  IMAD.MOV.U32 R13, RZ, RZ, R6 ;  /* 0x000000ffff0d7224 */ /* 0x000fe400078e0006 */
[----:B------:R-:W-:-:S07]  /*26cc0*/  IMAD.MOV.U32 R5, RZ, RZ, R14 ;  /* 0x000000ffff057224 */ /* 0x000fce00078e000e */
[----:B------:R-:W-:Y:S05]  /*26cd0*/  WARPSYNC.COLLECTIVE R15, `(.L_x_3891) ;  /* 0x000000000f087348 */ /* 0x000fea0003c00000 */
[----:B------:R0:W1:Y:S02]  /*26ce0*/  SHFL.IDX P6, R14, R13, R12, R11 ;  /* 0x0000000c0d0e7389 */ /* 0x00006400000c000b */
[----:B01----:R-:W-:Y:S01]  /*26cf0*/  ENDCOLLECTIVE ;  /* 0x000000000000791b */ /* 0x003fe20003800000 */
.L_x_3891:
[----:B------:R-:W-:Y:S05]  /*26d00*/  BRA `(.L_x_3892) ;  /* 0xfffffe0800d07947 */ /* 0x000fea000383ffff */
.L_x_3559:
        /* <DEDUP_REMOVED lines=8> */
.L_x_3894:
[----:B------:R-:W-:Y:S05]  /*26d90*/  BSYNC B1 ;  /* 0x0000000000017941 */ /* 0x000fea0003800000 */
.L_x_3893:
        /* <DEDUP_REMOVED lines=8> */
.L_x_3895:
[----:B------:R-:W-:Y:S02]  /*26e20*/  IMAD.MOV.U32 R13, RZ, RZ, R7 ;  /* 0x000000ffff0d7224 */ /* 0x000fe400078e0007 */
[----:B------:R-:W-:-:S07]  /*26e30*/  IMAD.MOV.U32 R2, RZ, RZ, R14 ;  /* 0x000000ffff027224 */ /* 0x000fce00078e000e */
[----:B------:R-:W-:Y:S05]  /*26e40*/  WARPSYNC.COLLECTIVE R15, `(.L_x_3896) ;  /* 0x000000000f087348 */ /* 0x000fea0003c00000 */
[----:B------:R0:W1:Y:S02]  /*26e50*/  SHFL.IDX P6, R14, R13, R12, R11 ;  /* 0x0000000c0d0e7389 */ /* 0x00006400000c000b */
[----:B01----:R-:W-:Y:S01]  /*26e60*/  ENDCOLLECTIVE ;  /* 0x000000000000791b */ /* 0x003fe20003800000 */
.L_x_3896:
[----:B------:R-:W-:Y:S02]  /*26e70*/  IMAD.MOV.U32 R13, RZ, RZ, R6 ;  /* 0x000000ffff0d7224 */ /* 0x000fe400078e0006 */
[----:B------:R-:W-:-:S07]  /*26e80*/  IMAD.MOV.U32 R5, RZ, RZ, R14 ;  /* 0x000000ffff057224 */ /* 0x000fce00078e000e */
[----:B------:R-:W-:Y:S05]  /*26e90*/  WARPSYNC.COLLECTIVE R15, `(.L_x_3897) ;  /* 0x000000000f087348 */ /* 0x000fea0003c00000 */
[----:B------:R0:W1:Y:S02]  /*26ea0*/  SHFL.IDX P6, R14, R13, R12, R11 ;  /* 0x0000000c0d0e7389 */ /* 0x00006400000c000b */
[----:B01----:R-:W-:Y:S01]  /*26eb0*/  ENDCOLLECTIVE ;  /* 0x000000000000791b */ /* 0x003fe20003800000 */
.L_x_3897:
[----:B------:R-:W-:Y:S05]  /*26ec0*/  BRA `(.L_x_3898) ;  /* 0xfffffe0c00247947 */ /* 0x000fea000383ffff */
.L_x_3563:
[----:B0-----:R0:W1:Y:S02]  /*26ed0*/  SYNCS.PHASECHK.TRANS64.TRYWAIT P0, [R18+URZ+0x38800], R21 ;  /* 0x03880015120075a7 */ /* 0x001064000800017f */
[----:B-1----:R-:W-:Y:S05]  /*26ee0*/  @!P0 NANOSLEEP.SYNCS 0x989680 ;  /* 0x009896800000895d */ /* 0x002fea0003900000 */
[----:B------:R-:W1:Y:S02]  /*26ef0*/  @!P0 SYNCS.PHASECHK.TRANS64 P0, [R18+URZ+0x38800], R21 ;  /* 0x03880015120085a7 */ /* 0x000e64000800007f */
[----:B-1----:R-:W-:Y:S05]  /*26f00*/  @!P0 BRA `(.L_x_3563) ;  /* 0xfffffffc00f08947 */ /* 0x002fea000383ffff */
[----:B------:R-:W-:Y:S05]  /*26f10*/  BRA `(.L_x_3899) ;  /* 0xfffffe1000087947 */ /* 0x000fea000383ffff */
.L_x_3571:
        /* <DEDUP_REMOVED lines=8> */
.L_x_3901:
[----:B------:R-:W-:Y:S05]  /*26fa0*/  BSYNC B1 ;  /* 0x0000000000017941 */ /* 0x000fea0003800000 */
.L_x_3900:
        /* <DEDUP_REMOVED lines=8> */
.L_x_3902:
[----:B------:R-:W-:Y:S02]  /*27030*/  IMAD.MOV.U32 R13, RZ, RZ, R7 ;  /* 0x000000ffff0d7224 */ /* 0x000fe400078e0007 */
[----:B------:R-:W-:-:S07]  /*27040*/  IMAD.MOV.U32 R2, RZ, RZ, R14 ;  /* 0x000000ffff027224 */ /* 0x000fce00078e000e */
[----:B------:R-:W-:Y:S05]  /*27050*/  WARPSYNC.COLLECTIVE R15, `(.L_x_3903) ;  /* 0x000000000f087348 */ /* 0x000fea0003c00000 */
[----:B------:R0:W1:Y:S02]  /*27060*/  SHFL.IDX P6, R14, R13, R12, R11 ;  /* 0x0000000c0d0e7389 */ /* 0x00006400000c000b */
[----:B01----:R-:W-:Y:S01]  /*27070*/  ENDCOLLECTIVE ;  /* 0x000000000000791b */ /* 0x003fe20003800000 */
.L_x_3903:
[----:B------:R-:W-:Y:S02]  /*27080*/  IMAD.MOV.U32 R13, RZ, RZ, R8 ;  /* 0x000000ffff0d7224 */ /* 0x000fe400078e0008 */
[----:B------:R-:W-:-:S07]  /*27090*/  IMAD.MOV.U32 R5, RZ, RZ, R14 ;  /* 0x000000ffff057224 */ /* 0x000fce00078e000e */
[----:B------:R-:W-:Y:S05]  /*270a0*/  WARPSYNC.COLLECTIVE R15, `(.L_x_3904) ;  /* 0x000000000f087348 */ /* 0x000fea0003c00000 */
[----:B------:R0:W1:Y:S02]  /*270b0*/  SHFL.IDX P6, R14, R13, R12, R11 ;  /* 0x0000000c0d0e7389 */ /* 0x00006400000c000b */
[----:B01----:R-:W-:Y:S01]  /*270c0*/  ENDCOLLECTIVE ;  /* 0x000000000000791b */ /* 0x003fe20003800000 */
.L_x_3904:
[----:B------:R-:W-:Y:S05]  /*270d0*/  BRA `(.L_x_3905) ;  /* 0xfffffe1c00607947 */ /* 0x000fea000383ffff */
.L_x_3574:
        /* <DEDUP_REMOVED lines=8> */
.L_x_3907:
[----:B------:R-:W-:Y:S05]  /*27160*/  BSYNC B1 ;  /* 0x0000000000017941 */ /* 0x000fea0003800000 */
.L_x_3906:
        /* <DEDUP_REMOVED lines=8> */
.L_x_3908:
[----:B------:R-:W-:Y:S02]  /*271f0*/  IMAD.MOV.U32 R13, RZ, RZ, R7 ;  /* 0x000000ffff0d7224 */ /* 0x000fe400078e0007 */
[----:B------:R-:W-:-:S07]  /*27200*/  IMAD.MOV.U32 R2, RZ, RZ, R14 ;  /* 0x000000ffff027224 */ /* 0x000fce00078e000e */
[----:B------:R-:W-:Y:S05]  /*27210*/  WARPSYNC.COLLECTIVE R15, `(.L_x_3909) ;  /* 0x000000000f087348 */ /* 0x000fea0003c00000 */
[----:B------:R0:W1:Y:S02]  /*27220*/  SHFL.IDX P6, R14, R13, R12, R11 ;  /* 0x0000000c0d0e7389 */ /* 0x00006400000c000b */
[----:B01----:R-:W-:Y:S01]  /*27230*/  ENDCOLLECTIVE ;  /* 0x000000000000791b */ /* 0x003fe20003800000 */
.L_x_3909:
[----:B------:R-:W-:Y:S02]  /*27240*/  IMAD.MOV.U32 R13, RZ, RZ, R8 ;  /* 0x000000ffff0d7224 */ /* 0x000fe400078e0008 */
[----:B------:R-:W-:-:S07]  /*27250*/  IMAD.MOV.U32 R7, RZ, RZ, R14 ;  /* 0x000000ffff077224 */ /* 0x000fce00078e000e */
[----:B------:R-:W-:Y:S05]  /*27260*/  WARPSYNC.COLLECTIVE R15, `(.L_x_3910) ;  /* 0x000000000f087348 */ /* 0x000fea0003c00000 */
[----:B------:R0:W1:Y:S02]  /*27270*/  SHFL.IDX P6, R14, R13, R12, R11 ;  /* 0x0000000c0d0e7389 */ /* 0x00006400000c000b */
[----:B01----:R-:W-:Y:S01]  /*27280*/  ENDCOLLECTIVE ;  /* 0x000000000000791b */ /* 0x003fe20003800000 */
.L_x_3910:
[----:B------:R-:W-:Y:S05]  /*27290*/  BRA `(.L_x_3911) ;  /* 0xfffffe1c00847947 */ /* 0x000fea000383ffff */
.L_x_3578:
[----:B0-----:R0:W1:Y:S02]  /*272a0*/  SYNCS.PHASECHK.TRANS64.TRYWAIT P1, [R18+URZ+0x38800], R13 ;  /* 0x0388000d120075a7 */ /* 0x001064000802017f */
[----:B-1----:R-:W-:Y:S05]  /*272b0*/  @!P1 NANOSLEEP.SYNCS 0x989680 ;  /* 0x009896800000995d */ /* 0x002fea0003900000 */
[----:B------:R-:W1:Y:S02]  /*272c0*/  @!P1 SYNCS.PHASECHK.TRANS64 P1, [R18+URZ+0x38800], R13 ;  /* 0x0388000d120095a7 */ /* 0x000e64000802007f */
[----:B-1----:R-:W-:Y:S05]  /*272d0*/  @!P1 BRA `(.L_x_3578) ;  /* 0xfffffffc00f09947 */ /* 0x002fea000383ffff */
[----:B------:R-:W-:Y:S05]  /*272e0*/  BRA `(.L_x_3912) ;  /* 0xfffffe2000287947 */ /* 0x000fea000383ffff */
.L_x_3584:
[----:B-1----:R1:W2:Y:S02]  /*272f0*/  SYNCS.PHASECHK.TRANS64.TRYWAIT P1, [R0+URZ+0x38830], R9 ;  /* 0x03883009000075a7 */ /* 0x0022a4000802017f */
[----:B--2---:R-:W-:Y:S05]  /*27300*/  @!P1 NANOSLEEP.SYNCS 0x989680 ;  /* 0x009896800000995d */ /* 0x004fea0003900000 */
[----:B------:R-:W2:Y:S02]  /*27310*/  @!P1 SYNCS.PHASECHK.TRANS64 P1, [R0+URZ+0x38830], R9 ;  /* 0x03883009000095a7 */ /* 0x000ea4000802007f */
[----:B--2---:R-:W-:Y:S05]  /*27320*/  @!P1 BRA `(.L_x_3584) ;  /* 0xfffffffc00f09947 */ /* 0x004fea000383ffff */
[----:B------:R-:W-:Y:S05]  /*27330*/  BRA `(.L_x_3583) ;  /* 0xfffffe2c00c47947 */ /* 0x000fea000383ffff */
.L_x_3586:
[----:B--2---:R2:W3:Y:S02]  /*27340*/  SYNCS.PHASECHK.TRANS64.TRYWAIT P1, [R18+URZ+0x38810], R3 ;  /* 0x03881003120075a7 */ /* 0x0044e4000802017f */
[----:B---3--:R-:W-:Y:S05]  /*27350*/  @!P1 NANOSLEEP.SYNCS 0x989680 ;  /* 0x009896800000995d */ /* 0x008fea0003900000 */
[----:B------:R-:W3:Y:S02]  /*27360*/  @!P1 SYNCS.PHASECHK.TRANS64 P1, [R18+URZ+0x38810], R3 ;  /* 0x03881003120095a7 */ /* 0x000ee4000802007f */
[----:B---3--:R-:W-:Y:S05]  /*27370*/  @!P1 BRA `(.L_x_3586) ;  /* 0xfffffffc00f09947 */ /* 0x008fea000383ffff */
[----:B------:R-:W-:Y:S05]  /*27380*/  BRA `(.L_x_3913) ;  /* 0xfffffe3000747947 */ /* 0x000fea000383ffff */
.L_x_3590:
[----:B----4-:R4:W0:Y:S02]  /*27390*/  SYNCS.PHASECHK.TRANS64.TRYWAIT P2, [R0+URZ+0x38850], R9 ;  /* 0x03885009000075a7 */ /* 0x010824000804017f */
[----:B0-----:R-:W-:Y:S05]  /*273a0*/  @!P2 NANOSLEEP.SYNCS 0x989680 ;  /* 0x009896800000a95d */ /* 0x001fea0003900000 */
[----:B------:R-:W0:Y:S02]  /*273b0*/  @!P2 SYNCS.PHASECHK.TRANS64 P2, [R0+URZ+0x38850], R9 ;  /* 0x038850090000a5a7 */ /* 0x000e24000804007f */
[----:B0-----:R-:W-:Y:S05]  /*273c0*/  @!P2 BRA `(.L_x_3590) ;  /* 0xfffffffc00f0a947 */ /* 0x001fea000383ffff */
[----:B------:R-:W-:Y:S05]  /*273d0*/  BRA `(.L_x_3589) ;  /* 0xfffffe3000987947 */ /* 0x000fea000383ffff */
.L_x_3610:
[----:B-1----:R1:W2:Y:S02]  /*273e0*/  SYNCS.PHASECHK.TRANS64.TRYWAIT P3, [R201+URZ+0x38830], R14 ;  /* 0x0388300ec90075a7 */ /* 0x0022a4000806017f */
[----:B--2---:R-:W-:Y:S05]  /*273f0*/  @!P3 NANOSLEEP.SYNCS 0x989680 ;  /* 0x009896800000b95d */ /* 0x004fea0003900000 */
[----:B------:R-:W2:Y:S02]  /*27400*/  @!P3 SYNCS.PHASECHK.TRANS64 P3, [R201+URZ+0x38830], R14 ;  /* 0x0388300ec900b5a7 */ /* 0x000ea4000806007f */
[----:B--2---:R-:W-:Y:S05]  /*27410*/  @!P3 BRA `(.L_x_3610) ;  /* 0xfffffffc00f0b947 */ /* 0x004fea000383ffff */
[----:B------:R-:W-:Y:S05]  /*27420*/  BRA `(.L_x_3609) ;  /* 0xfffffe6800547947 */ /* 0x000fea000383ffff */
.L_x_3615:
[----:B---3--:R3:W4:Y:S02]  /*27430*/  SYNCS.PHASECHK.TRANS64.TRYWAIT P3, [R201+URZ+0x38850], R14 ;  /* 0x0388500ec90075a7 */ /* 0x008724000806017f */
[----:B----4-:R-:W-:Y:S05]  /*27440*/  @!P3 NANOSLEEP.SYNCS 0x989680 ;  /* 0x009896800000b95d */ /* 0x010fea0003900000 */
[----:B------:R-:W4:Y:S02]  /*27450*/  @!P3 SYNCS.PHASECHK.TRANS64 P3, [R201+URZ+0x38850], R14 ;  /* 0x0388500ec900b5a7 */ /* 0x000f24000806007f */
[----:B----4-:R-:W-:Y:S05]  /*27460*/  @!P3 BRA `(.L_x_3615) ;  /* 0xfffffffc00f0b947 */ /* 0x010fea000383ffff */
[----:B------:R-:W-:Y:S05]  /*27470*/  BRA `(.L_x_3614) ;  /* 0xfffffe6800f07947 */ /* 0x000fea000383ffff */
.L_x_3636:
[----:B-1----:R1:W2:Y:S02]  /*27480*/  SYNCS.PHASECHK.TRANS64.TRYWAIT P3, [R15+URZ+0x38830], R9 ;  /* 0x038830090f0075a7 */ /* 0x0022a4000806017f */
[----:B--2---:R-:W-:Y:S05]  /*27490*/  @!P3 NANOSLEEP.SYNCS 0x989680 ;  /* 0x009896800000b95d */ /* 0x004fea0003900000 */
[----:B------:R-:W2:Y:S02]  /*274a0*/  @!P3 SYNCS.PHASECHK.TRANS64 P3, [R15+URZ+0x38830], R9 ;  /* 0x038830090f00b5a7 */ /* 0x000ea4000806007f */
[----:B--2---:R-:W-:Y:S05]  /*274b0*/  @!P3 BRA `(.L_x_3636) ;  /* 0xfffffffc00f0b947 */ /* 0x004fea000383ffff */
[----:B------:R-:W-:Y:S05]  /*274c0*/  BRA `(.L_x_3635) ;  /* 0xfffffea800387947 */ /* 0x000fea000383ffff */
.L_x_3641:
[----:B---3--:R3:W4:Y:S02]  /*274d0*/  SYNCS.PHASECHK.TRANS64.TRYWAIT P3, [R15+URZ+0x38850], R9 ;  /* 0x038850090f0075a7 */ /* 0x008724000806017f */
[----:B----4-:R-:W-:Y:S05]  /*274e0*/  @!P3 NANOSLEEP.SYNCS 0x989680 ;  /* 0x009896800000b95d */ /* 0x010fea0003900000 */
[----:B------:R-:W4:Y:S02]  /*274f0*/  @!P3 SYNCS.PHASECHK.TRANS64 P3, [R15+URZ+0x38850], R9 ;  /* 0x038850090f00b5a7 */ /* 0x000f24000806007f */
[----:B----4-:R-:W-:Y:S05]  /*27500*/  @!P3 BRA `(.L_x_3641) ;  /* 0xfffffffc00f0b947 */ /* 0x010fea000383ffff */
[----:B------:R-:W-:Y:S05]  /*27510*/  BRA `(.L_x_3640) ;  /* 0xfffffea800d47947 */ /* 0x000fea000383ffff */
.L_x_3649:
[----:B-1----:R1:W2:Y:S02]  /*27520*/  SYNCS.PHASECHK.TRANS64.TRYWAIT P2, [R21+URZ+0x38830], R9 ;  /* 0x03883009150075a7 */ /* 0x0022a4000804017f */
[----:B--2---:R-:W-:Y:S05]  /*27530*/  @!P2 NANOSLEEP.SYNCS 0x989680 ;  /* 0x009896800000a95d */ /* 0x004fea0003900000 */
[----:B------:R-:W2:Y:S02]  /*27540*/  @!P2 SYNCS.PHASECHK.TRANS64 P2, [R21+URZ+0x38830], R9 ;  /* 0x038830091500a5a7 */ /* 0x000ea4000804007f */
[----:B--2---:R-:W-:Y:S05]  /*27550*/  @!P2 BRA `(.L_x_3649) ;  /* 0xfffffffc00f0a947 */ /* 0x004fea000383ffff */
[----:B------:R-:W-:Y:S05]  /*27560*/  BRA `(.L_x_3648) ;  /* 0xfffffed800b87947 */ /* 0x000fea000383ffff */
.L_x_3654:
[----:B---3--:R3:W4:Y:S02]  /*27570*/  SYNCS.PHASECHK.TRANS64.TRYWAIT P2, [R21+URZ+0x38850], R9 ;  /* 0x03885009150075a7 */ /* 0x008724000804017f */
[----:B----4-:R-:W-:Y:S05]  /*27580*/  @!P2 NANOSLEEP.SYNCS 0x989680 ;  /* 0x009896800000a95d */ /* 0x010fea0003900000 */
[----:B------:R-:W4:Y:S02]  /*27590*/  @!P2 SYNCS.PHASECHK.TRANS64 P2, [R21+URZ+0x38850], R9 ;  /* 0x038850091500a5a7 */ /* 0x000f24000804007f */
[----:B----4-:R-:W-:Y:S05]  /*275a0*/  @!P2 BRA `(.L_x_3654) ;  /* 0xfffffffc00f0a947 */ /* 0x010fea000383ffff */
[----:B------:R-:W-:Y:S05]  /*275b0*/  BRA `(.L_x_3653) ;  /* 0xfffffedc00547947 */ /* 0x000fea000383ffff */
.L_x_3700:
        /* <DEDUP_REMOVED lines=11> */
.L_x_3915:
[----:B------:R-:W-:Y:S05]  /*27670*/  BSYNC B1 ;  /* 0x0000000000017941 */ /* 0x000fea0003800000 */
.L_x_3914:
[----:B------:R-:W-:Y:S05]  /*27680*/  BRA `(.L_x_3916) ;  /* 0xffffff6400c07947 */ /* 0x000fea000383ffff */
.L_x_3702:
[----:B------:R-:W-:Y:S01]  /*27690*/  BSSY B1, `(.L_x_3917) ;  /* 0x0000006000017945 */ /* 0x000fe20003800000 */
[----:B------:R-:W-:-:S07]  /*276a0*/  IMAD.MOV.U32 R15, RZ, RZ, -0x1 ;  /* 0xffffffffff0f7424 */ /* 0x000fce00078e00ff */
[----:B01----:R-:W-:Y:S05]  /*276b0*/  WARPSYNC.COLLECTIVE R15, `(.L_x_3918) ;  /* 0x000000000f0c7348 */ /* 0x003fea0003c00000 */
[----:B------:R-:W-:Y:S02]  /*276c0*/  ELECT P6, UR62, PT ;  /* 0x00000000003e782f */ /* 0x000fe400038c0000 */
[----:B------:R-:W-:Y:S01]  /*276d0*/  MOV R14, UR62 ;  /* 0x0000003e000e7c02 */ /* 0x000fe20008000f00 */
[----:B01----:R-:W-:Y:S10]  /*276e0*/  ENDCOLLECTIVE ;  /* 0x000000000000791b */ /* 0x003ff40003800000 */
.L_x_3918:
[----:B------:R-:W-:Y:S05]  /*276f0*/  BSYNC B1 ;  /* 0x0000000000017941 */ /* 0x000fea0003800000 */
.L_x_3917:
[----:B------:R-:W-:Y:S05]  /*27700*/  BRA `(.L_x_3701) ;  /* 0xffffff6400b87947 */ /* 0x000fea000383ffff */
.L_x_3704:
[----:B-1----:R-:W2:Y:S02]  /*27710*/  LDL R5, [R1] ;  /* 0x0000000001057983 */ /* 0x002ea40000100800 */
[----:B--2---:R1:W2:Y:S02]  /*27720*/  SYNCS.PHASECHK.TRANS64.TRYWAIT P0, [R5+URZ+0x38820], R4 ;  /* 0x03882004050075a7 */ /* 0x0042a4000800017f */
[----:B--2---:R-:W-:Y:S05]  /*27730*/  @!P0 NANOSLEEP.SYNCS 0x989680 ;  /* 0x009896800000895d */ /* 0x004fea0003900000 */
[----:B------:R-:W2:Y:S02]  /*27740*/  @!P0 SYNCS.PHASECHK.TRANS64 P0, [R5+URZ+0x38820], R4 ;  /* 0x03882004050085a7 */ /* 0x000ea4000800007f */
[----:B--2---:R-:W-:Y:S05]  /*27750*/  @!P0 BRA `(.L_x_3704) ;  /* 0xfffffffc00ec8947 */ /* 0x004fea000383ffff */
[----:B------:R-:W-:Y:S05]  /*27760*/  BRA `(.L_x_3919) ;  /* 0xffffff6400c87947 */ /* 0x000fea000383ffff */
.L_x_3708:
[----:B-1----:R1:W2:Y:S02]  /*27770*/  SYNCS.PHASECHK.TRANS64.TRYWAIT P0, [R5+URZ+0x388a0], R9 ;  /* 0x0388a009050075a7 */ /* 0x0022a4000800017f */
[----:B--2---:R-:W-:Y:S05]  /*27780*/  @!P0 NANOSLEEP.SYNCS 0x989680 ;  /* 0x009896800000895d */ /* 0x004fea0003900000 */
[----:B------:R-:W2:Y:S02]  /*27790*/  @!P0 SYNCS.PHASECHK.TRANS64 P0, [R5+URZ+0x388a0], R9 ;  /* 0x0388a009050085a7 */ /* 0x000ea4000800007f */
[----:B--2---:R-:W-:Y:S05]  /*277a0*/  @!P0 BRA `(.L_x_3708) ;  /* 0xfffffffc00f08947 */ /* 0x004fea000383ffff */
[----:B------:R-:W-:Y:S05]  /*277b0*/  BRA `(.L_x_3920) ;  /* 0xffffff6400ec7947 */ /* 0x000fea000383ffff */
.L_x_3713:
[----:B--2---:R2:W3:Y:S02]  /*277c0*/  SYNCS.PHASECHK.TRANS64.TRYWAIT P0, [R5+URZ+0x388c0], R9 ;  /* 0x0388c009050075a7 */ /* 0x0044e4000800017f */
[----:B---3--:R-:W-:Y:S05]  /*277d0*/  @!P0 NANOSLEEP.SYNCS 0x989680 ;  /* 0x009896800000895d */ /* 0x008fea0003900000 */
[----:B------:R-:W3:Y:S02]  /*277e0*/  @!P0 SYNCS.PHASECHK.TRANS64 P0, [R5+URZ+0x388c0], R9 ;  /* 0x0388c009050085a7 */ /* 0x000ee4000800007f */
[----:B---3--:R-:W-:Y:S05]  /*277f0*/  @!P0 BRA `(.L_x_3713) ;  /* 0xfffffffc00f08947 */ /* 0x008fea000383ffff */
[----:B------:R-:W-:Y:S05]  /*27800*/  BRA `(.L_x_3921) ;  /* 0xffffff6800707947 */ /* 0x000fea000383ffff */
.L_x_3727:
[----:B-1----:R1:W2:Y:S02]  /*27810*/  SYNCS.PHASECHK.TRANS64.TRYWAIT P1, [R5+URZ+0x388a0], R6 ;  /* 0x0388a006050075a7 */ /* 0x0022a4000802017f */
[----:B--2---:R-:W-:Y:S05]  /*27820*/  @!P1 NANOSLEEP.SYNCS 0x989680 ;  /* 0x009896800000995d */ /* 0x004fea0003900000 */
[----:B------:R-:W2:Y:S02]  /*27830*/  @!P1 SYNCS.PHASECHK.TRANS64 P1, [R5+URZ+0x388a0], R6 ;  /* 0x0388a006050095a7 */ /* 0x000ea4000802007f */
[----:B--2---:R-:W-:Y:S05]  /*27840*/  @!P1 BRA `(.L_x_3727) ;  /* 0xfffffffc00f09947 */ /* 0x004fea000383ffff */
[----:B------:R-:W-:Y:S05]  /*27850*/  BRA `(.L_x_3922) ;  /* 0xffffff7000f87947 */ /* 0x000fea000383ffff */
.L_x_3732:
[----:B--2---:R2:W3:Y:S02]  /*27860*/  SYNCS.PHASECHK.TRANS64.TRYWAIT P1, [R5+URZ+0x388c0], R6 ;  /* 0x0388c006050075a7 */ /* 0x0044e4000802017f */
[----:B---3--:R-:W-:Y:S05]  /*27870*/  @!P1 NANOSLEEP.SYNCS 0x989680 ;  /* 0x009896800000995d */ /* 0x008fea0003900000 */
[----:B------:R-:W3:Y:S02]  /*27880*/  @!P1 SYNCS.PHASECHK.TRANS64 P1, [R5+URZ+0x388c0], R6 ;  /* 0x0388c006050095a7 */ /* 0x000ee4000802007f */
[----:B---3--:R-:W-:Y:S05]  /*27890*/  @!P1 BRA `(.L_x_3732) ;  /* 0xfffffffc00f09947 */ /* 0x008fea000383ffff */
[----:B------:R-:W-:Y:S05]  /*278a0*/  BRA `(.L_x_3923) ;  /* 0xffffff7400787947 */ /* 0x000fea000383ffff */
.L_x_3760:
[----:B------:R-:W2:Y:S01]  /*278b0*/  S2R R4, SR_TID.X ;  /* 0x0000000000047919 */ /* 0x000ea20000002100 */
[----:B------:R-:W-:Y:S01]  /*278c0*/  BSSY B0, `(.L_x_3924) ;  /* 0x000000a000007945 */ /* 0x000fe20003800000 */
[----:B------:R-:W-:Y:S02]  /*278d0*/  IMAD.MOV.U32 R12, RZ, RZ, RZ ;  /* 0x000000ffff0c7224 */ /* 0x000fe400078e00ff */
[----:B0-----:R-:W-:Y:S02]  /*278e0*/  IMAD.MOV.U32 R11, RZ, RZ, 0x1f ;  /* 0x0000001fff0b7424 */ /* 0x001fe400078e00ff */
[----:B------:R-:W-:Y:S01]  /*278f0*/  IMAD.MOV.U32 R15, RZ, RZ, -0x1 ;  /* 0xffffffffff0f7424 */ /* 0x000fe200078e00ff */
[----:B--2---:R-:W-:-:S04]  /*27900*/  SHF.R.U32.HI R4, RZ, 0x5, R4 ;  /* 0x00000005ff047819 */ /* 0x004fc80000011604 */
[----:B------:R-:W-:-:S05]  /*27910*/  LOP3.LUT R4, R4, 0x3, RZ, 0xc0, !PT ;  /* 0x0000000304047812 */ /* 0x000fca00078ec0ff */
[----:B------:R-:W-:-:S07]  /*27920*/  IMAD.MOV.U32 R13, RZ, RZ, R4 ;  /* 0x000000ffff0d7224 */ /* 0x000fce00078e0004 */
[----:B-1----:R-:W-:Y:S05]  /*27930*/  WARPSYNC.COLLECTIVE R15, `(.L_x_3925) ;  /* 0x000000000f087348 */ /* 0x002fea0003c00000 */
[----:B------:R0:W2:Y:S02]  /*27940*/  SHFL.IDX P6, R14, R13, R12, R11 ;  /* 0x0000000c0d0e7389 */ /* 0x0000a400000c000b */
[----:B012---:R-:W-:Y:S01]  /*27950*/  ENDCOLLECTIVE ;  /* 0x000000000000791b */ /* 0x007fe20003800000 */
.L_x_3925:
[----:B------:R-:W-:Y:S05]  /*27960*/  BSYNC B0 ;  /* 0x0000000000007941 */ /* 0x000fea0003800000 */
.L_x_3924:
[----:B------:R-:W-:Y:S05]  /*27970*/  BRA `(.L_x_3926) ;  /* 0xffffff8800547947 */ /* 0x000fea000383ffff */
.L_x_3762:
[----:B------:R-:W-:Y:S01]  /*27980*/  BSSY B0, `(.L_x_3927) ;  /* 0x0000006000007945 */ /* 0x000fe20003800000 */
[----:B------:R-:W-:-:S07]  /*27990*/  IMAD.MOV.U32 R15, RZ, RZ, -0x1 ;  /* 0xffffffffff0f7424 */ /* 0x000fce00078e00ff */
[----:B01-3--:R-:W-:Y:S05]  /*279a0*/  WARPSYNC.COLLECTIVE R15, `(.L_x_3928) ;  /* 0x000000000f0c7348 */ /* 0x00bfea0003c00000 */
[----:B------:R-:W-:Y:S02]  /*279b0*/  ELECT P6, UR62, PT ;  /* 0x00000000003e782f */ /* 0x000fe400038c0000 */
[----:B------:R-:W-:Y:S01]  /*279c0*/  MOV R14, UR62 ;  /* 0x0000003e000e7c02 */ /* 0x000fe20008000f00 */
[----:B01-3--:R-:W-:Y:S10]  /*279d0*/  ENDCOLLECTIVE ;  /* 0x000000000000791b */ /* 0x00bff40003800000 */
.L_x_3928:
[----:B------:R-:W-:Y:S05]  /*279e0*/  BSYNC B0 ;  /* 0x0000000000007941 */ /* 0x000fea0003800000 */
.L_x_3927:
[----:B------:R-:W-:Y:S05]  /*279f0*/  BRA `(.L_x_3929) ;  /* 0xffffff8800607947 */ /* 0x000fea000383ffff */
.L_x_3764:
[----:B-1----:R1:W2:Y:S02]  /*27a00*/  SYNCS.PHASECHK.TRANS64.TRYWAIT P0, [R0+URZ+0x38840], R2 ;  /* 0x03884002000075a7 */ /* 0x0022a4000800017f */
[----:B--2---:R-:W-:Y:S05]  /*27a10*/  @!P0 NANOSLEEP.SYNCS 0x989680 ;  /* 0x009896800000895d */ /* 0x004fea0003900000 */
[----:B------:R-:W2:Y:S02]  /*27a20*/  @!P0 SYNCS.PHASECHK.TRANS64 P0, [R0+URZ+0x38840], R2 ;  /* 0x03884002000085a7 */ /* 0x000ea4000800007f */
[----:B--2---:R-:W-:Y:S05]  /*27a30*/  @!P0 BRA `(.L_x_3764) ;  /* 0xfffffffc00f08947 */ /* 0x004fea000383ffff */
[----:B------:R-:W-:Y:S05]  /*27a40*/  BRA `(.L_x_3930) ;  /* 0xffffff8800c87947 */ /* 0x000fea000383ffff */
.L_x_3768:
        /* <DEDUP_REMOVED lines=10> */
.L_x_3931:
[----:B------:R0:W-:Y:S01]  /*27af0*/  STL [R1+0x2c], R8 ;  /* 0x00002c0801007387 */ /* 0x0001e20000100800 */
[----:B------:R-:W-:Y:S02]  /*27b00*/  IMAD.MOV.U32 R13, RZ, RZ, R3 ;  /* 0x000000ffff0d7224 */ /* 0x000fe400078e0003 */
[----:B------:R-:W-:-:S07]  /*27b10*/  IMAD.MOV.U32 R4, RZ, RZ, R14 ;  /* 0x000000ffff047224 */ /* 0x000fce00078e000e */
[----:B0-----:R-:W-:Y:S05]  /*27b20*/  WARPSYNC.COLLECTIVE R15, `(.L_x_3932) ;  /* 0x000000000f087348 */ /* 0x001fea0003c00000 */
[----:B------:R1:W2:Y:S02]  /*27b30*/  SHFL.IDX P6, R14, R13, R12, R11 ;  /* 0x0000000c0d0e7389 */ /* 0x0002a400000c000b */
[----:B012---:R-:W-:Y:S01]  /*27b40*/  ENDCOLLECTIVE ;  /* 0x000000000000791b */ /* 0x007fe20003800000 */
.L_x_3932:
[----:B------:R-:W-:Y:S02]  /*27b50*/  IMAD.MOV.U32 R13, RZ, RZ, R2 ;  /* 0x000000ffff0d7224 */ /* 0x000fe400078e0002 */
[----:B------:R-:W-:Y:S02]  /*27b60*/  IMAD.MOV.U32 R12, RZ, RZ, 0x1 ;  /* 0x00000001ff0c7424 */ /* 0x000fe400078e00ff */
[----:B------:R-:W-:-:S07]  /*27b70*/  IMAD.MOV.U32 R5, RZ, RZ, R14 ;  /* 0x000000ffff057224 */ /* 0x000fce00078e000e */
[----:B------:R-:W-:Y:S05]  /*27b80*/  WARPSYNC.COLLECTIVE R15, `(.L_x_3933) ;  /* 0x000000000f087348 */ /* 0x000fea0003c00000 */
[----:B------:R0:W1:Y:S02]  /*27b90*/  SHFL.IDX P6, R14, R13, R12, R11 ;  /* 0x0000000c0d0e7389 */ /* 0x00006400000c000b */
[----:B01----:R-:W-:Y:S01]  /*27ba0*/  ENDCOLLECTIVE ;  /* 0x000000000000791b */ /* 0x003fe20003800000 */
.L_x_3933:
[----:B------:R-:W-:Y:S02]  /*27bb0*/  IMAD.MOV.U32 R13, RZ, RZ, R3 ;  /* 0x000000ffff0d7224 */ /* 0x000fe400078e0003 */
[----:B------:R-:W-:-:S07]  /*27bc0*/  IMAD.MOV.U32 R6, RZ, RZ, R14 ;  /* 0x000000ffff067224 */ /* 0x000fce00078e000e */
[----:B------:R-:W-:Y:S05]  /*27bd0*/  WARPSYNC.COLLECTIVE R15, `(.L_x_3934) ;  /* 0x000000000f087348 */ /* 0x000fea0003c00000 */
[----:B------:R0:W1:Y:S02]  /*27be0*/  SHFL.IDX P6, R14, R13, R12, R11 ;  /* 0x0000000c0d0e7389 */ /* 0x00006400000c000b */
[----:B01----:R-:W-:Y:S01]  /*27bf0*/  ENDCOLLECTIVE ;  /* 0x000000000000791b */ /* 0x003fe20003800000 */
.L_x_3934:
        /* <DEDUP_REMOVED lines=22> */
.L_x_3935:
        /* <DEDUP_REMOVED lines=10> */
.L_x_3936:
        /* <DEDUP_REMOVED lines=11> */
.L_x_3937:
        /* <DEDUP_REMOVED lines=14> */
.L_x_3938:
[----:B------:R-:W-:Y:S01]  /*27f90*/  IMAD.MOV.U32 R3, RZ, RZ, R14 ;  /* 0x000000ffff037224 */ /* 0x000fe200078e000e */
[----:B------:R-:W-:Y:S06]  /*27fa0*/  BRA `(.L_x_3939) ;  /* 0xffffff9000307947 */ /* 0x000fec000383ffff */
.L_x_3772:
        /* <DEDUP_REMOVED lines=28> */
.L_x_3941:
[----:B------:R-:W-:Y:S05]  /*28170*/  BSYNC B0 ;  /* 0x0000000000007941 */ /* 0x000fea0003800000 */
.L_x_3940:
        /* <DEDUP_REMOVED lines=12> */
.L_x_3942:
        /* <DEDUP_REMOVED lines=43> */
.L_x_3943:
        /* <DEDUP_REMOVED lines=17> */
.L_x_3944:
        /* <DEDUP_REMOVED lines=29> */
.L_x_3945:
        /* <DEDUP_REMOVED lines=13> */
.L_x_3946:
        /* <DEDUP_REMOVED lines=35> */
.L_x_3947:
[----:B------:R-:W-:Y:S02]  /*28ad0*/  IMAD.MOV.U32 R13, RZ, RZ, R0 ;  /* 0x000000ffff0d7224 */ /* 0x000fe400078e0000 */
[----:B------:R-:W-:-:S07]  /*28ae0*/  IMAD.MOV.U32 R4, RZ, RZ, R14 ;  /* 0x000000ffff047224 */ /* 0x000fce00078e000e */
[----:B------:R-:W-:Y:S05]  /*28af0*/  WARPSYNC.COLLECTIVE R15, `(.L_x_3948) ;  /* 0x000000000f087348 */ /* 0x000fea0003c00000 */
[----:B------:R0:W1:Y:S02]  /*28b00*/  SHFL.IDX P6, R14, R13, R12, R11 ;  /* 0x0000000c0d0e7389 */ /* 0x00006400000c000b */
[----:B01----:R-:W-:Y:S01]  /*28b10*/  ENDCOLLECTIVE ;  /* 0x000000000000791b */ /* 0x003fe20003800000 */
.L_x_3948:
[----:B------:R-:W-:Y:S01]  /*28b20*/  IMAD.MOV.U32 R0, RZ, RZ, R14 ;  /* 0x000000ffff007224 */ /* 0x000fe200078e000e */
[----:B------:R-:W-:Y:S06]  /*28b30*/  BRA `(.L_x_3949) ;  /* 0xffffff9400147947 */ /* 0x000fec000383ffff */
.L_x_3777:
[----:B0-----:R-:W3:Y:S02]  /*28b40*/  LDL R2, [R1] ;  /* 0x0000000001027983 */ /* 0x001ee40000100800 */
[----:B---3--:R0:W3:Y:S02]  /*28b50*/  SYNCS.PHASECHK.TRANS64.TRYWAIT P0, [R2+URZ+0x38820], R0 ;  /* 0x03882000020075a7 */ /* 0x0080e4000800017f */
[----:B---3--:R-:W-:Y:S05]  /*28b60*/  @!P0 NANOSLEEP.SYNCS 0x989680 ;  /* 0x009896800000895d */ /* 0x008fea0003900000 */
[----:B------:R-:W3:Y:S02]  /*28b70*/  @!P0 SYNCS.PHASECHK.TRANS64 P0, [R2+URZ+0x38820], R0 ;  /* 0x03882000020085a7 */ /* 0x000ee4000800007f */
[----:B---3--:R-:W-:Y:S05]  /*28b80*/  @!P0 BRA `(.L_x_3777) ;  /* 0xfffffffc00ec8947 */ /* 0x008fea000383ffff */
[----:B------:R-:W-:Y:S05]  /*28b90*/  BRA `(.L_x_3950) ;  /* 0xffffff9400d47947 */ /* 0x000fea000383ffff */
.L_x_3781:
[----:B0-----:R0:W1:Y:S02]  /*28ba0*/  SYNCS.PHASECHK.TRANS64.TRYWAIT P0, [R0+URZ+0x38860], R2 ;  /* 0x03886002000075a7 */ /* 0x001064000800017f */
[----:B-1----:R-:W-:Y:S05]  /*28bb0*/  @!P0 NANOSLEEP.SYNCS 0x989680 ;  /* 0x009896800000895d */ /* 0x002fea0003900000 */
[----:B------:R-:W1:Y:S02]  /*28bc0*/  @!P0 SYNCS.PHASECHK.TRANS64 P0, [R0+URZ+0x38860], R2 ;  /* 0x03886002000085a7 */ /* 0x000e64000800007f */
[----:B-1----:R-:W-:Y:S05]  /*28bd0*/  @!P0 BRA `(.L_x_3781) ;  /* 0xfffffffc00f08947 */ /* 0x002fea000383ffff */
[----:B------:R-:W-:Y:S05]  /*28be0*/  BRA `(.L_x_3951) ;  /* 0xffffff9800007947 */ /* 0x000fea000383ffff */
.L_x_3800:
[----:B-1----:R1:W3:Y:S02]  /*28bf0*/  SYNCS.PHASECHK.TRANS64.TRYWAIT P0, [R2+URZ+0x38840], R5 ;  /* 0x03884005020075a7 */ /* 0x0022e4000800017f */
[----:B---3--:R-:W-:Y:S05]  /*28c00*/  @!P0 NANOSLEEP.SYNCS 0x989680 ;  /* 0x009896800000895d */ /* 0x008fea0003900000 */
[----:B------:R-:W3:Y:S02]  /*28c10*/  @!P0 SYNCS.PHASECHK.TRANS64 P0, [R2+URZ+0x38840], R5 ;  /* 0x03884005020085a7 */ /* 0x000ee4000800007f */
[----:B---3--:R-:W-:Y:S05]  /*28c20*/  @!P0 BRA `(.L_x_3800) ;  /* 0xfffffffc00f08947 */ /* 0x008fea000383ffff */
[----:B------:R-:W-:Y:S05]  /*28c30*/  BRA `(.L_x_3952) ;  /* 0xffffffa4000c7947 */ /* 0x000fea000383ffff */
.L_x_3805:
[----:B0-----:R0:W3:Y:S02]  /*28c40*/  SYNCS.PHASECHK.TRANS64.TRYWAIT P0, [R2+URZ+0x38860], R5 ;  /* 0x03886005020075a7 */ /* 0x0010e4000800017f */
[----:B---3--:R-:W-:Y:S05]  /*28c50*/  @!P0 NANOSLEEP.SYNCS 0x989680 ;  /* 0x009896800000895d */ /* 0x008fea0003900000 */
[----:B------:R-:W3:Y:S02]  /*28c60*/  @!P0 SYNCS.PHASECHK.TRANS64 P0, [R2+URZ+0x38860], R5 ;  /* 0x03886005020085a7 */ /* 0x000ee4000800007f */
[----:B---3--:R-:W-:Y:S05]  /*28c70*/  @!P0 BRA `(.L_x_3805) ;  /* 0xfffffffc00f08947 */ /* 0x008fea000383ffff */
[----:B------:R-:W-:Y:S05]  /*28c80*/  BRA `(.L_x_3953) ;  /* 0xffffffa400907947 */ /* 0x000fea000383ffff */
.L_x_3820:
[----:B0-----:R0:W1:Y:S02]  /*28c90*/  SYNCS.PHASECHK.TRANS64.TRYWAIT P0, [R3+URZ+0x38840], R2 ;  /* 0x03884002030075a7 */ /* 0x001064000800017f */
[----:B-1----:R-:W-:Y:S05]  /*28ca0*/  @!P0 NANOSLEEP.SYNCS 0x989680 ;  /* 0x009896800000895d */ /* 0x002fea0003900000 */
[----:B------:R-:W1:Y:S02]  /*28cb0*/  @!P0 SYNCS.PHASECHK.TRANS64 P0, [R3+URZ+0x38840], R2 ;  /* 0x03884002030085a7 */ /* 0x000e64000800007f */
[----:B-1----:R-:W-:Y:S05]  /*28cc0*/  @!P0 BRA `(.L_x_3820) ;  /* 0xfffffffc00f08947 */ /* 0x002fea000383ffff */
[----:B------:R-:W-:Y:S05]  /*28cd0*/  BRA `(.L_x_3954) ;  /* 0xffffffb000807947 */ /* 0x000fea000383ffff */
.L_x_3825:
[----:B-1----:R1:W3:Y:S02]  /*28ce0*/  SYNCS.PHASECHK.TRANS64.TRYWAIT P0, [R3+URZ+0x38860], R2 ;  /* 0x03886002030075a7 */ /* 0x0022e4000800017f */
[----:B---3--:R-:W-:Y:S05]  /*28cf0*/  @!P0 NANOSLEEP.SYNCS 0x989680 ;  /* 0x009896800000895d */ /* 0x008fea0003900000 */
[----:B------:R-:W3:Y:S02]  /*28d00*/  @!P0 SYNCS.PHASECHK.TRANS64 P0, [R3+URZ+0x38860], R2 ;  /* 0x03886002030085a7 */ /* 0x000ee4000800007f */
[----:B---3--:R-:W-:Y:S05]  /*28d10*/  @!P0 BRA `(.L_x_3825) ;  /* 0xfffffffc00f08947 */ /* 0x008fea000383ffff */
[----:B------:R-:W-:Y:S05]  /*28d20*/  BRA `(.L_x_3955) ;  /* 0xffffffb400007947 */ /* 0x000fea000383ffff */
.L_x_3840:
[----:B0-----:R0:W1:Y:S02]  /*28d30*/  SYNCS.PHASECHK.TRANS64.TRYWAIT P0, [R3+URZ+0x38840], R2 ;  /* 0x03884002030075a7 */ /* 0x001064000800017f */
[----:B-1----:R-:W-:Y:S05]  /*28d40*/  @!P0 NANOSLEEP.SYNCS 0x989680 ;  /* 0x009896800000895d */ /* 0x002fea0003900000 */
[----:B------:R-:W1:Y:S02]  /*28d50*/  @!P0 SYNCS.PHASECHK.TRANS64 P0, [R3+URZ+0x38840], R2 ;  /* 0x03884002030085a7 */ /* 0x000e64000800007f */
[----:B-1----:R-:W-:Y:S05]  /*28d60*/  @!P0 BRA `(.L_x_3840) ;  /* 0xfffffffc00f08947 */ /* 0x002fea000383ffff */
[----:B------:R-:W-:Y:S05]  /*28d70*/  BRA `(.L_x_3956) ;  /* 0xffffffbc00cc7947 */ /* 0x000fea000383ffff */
.L_x_3845:
[----:B-1----:R1:W3:Y:S02]  /*28d80*/  SYNCS.PHASECHK.TRANS64.TRYWAIT P0, [R3+URZ+0x38860], R2 ;  /* 0x03886002030075a7 */ /* 0x0022e4000800017f */
[----:B---3--:R-:W-:Y:S05]  /*28d90*/  @!P0 NANOSLEEP.SYNCS 0x989680 ;  /* 0x009896800000895d */ /* 0x008fea0003900000 */
[----:B------:R-:W3:Y:S02]  /*28da0*/  @!P0 SYNCS.PHASECHK.TRANS64 P0, [R3+URZ+0x38860], R2 ;  /* 0x03886002030085a7 */ /* 0x000ee4000800007f */
[----:B---3--:R-:W-:Y:S05]  /*28db0*/  @!P0 BRA `(.L_x_3845) ;  /* 0xfffffffc00f08947 */ /* 0x008fea000383ffff */
[----:B------:R-:W-:Y:S05]  /*28dc0*/  BRA `(.L_x_3957) ;  /* 0xffffffc000507947 */ /* 0x000fea000383ffff */
.L_x_3861:
[----:B------:R-:W-:Y:S01]  /*28dd0*/  BSSY B0, `(.L_x_3958) ;  /* 0x0000008000007945 */ /* 0x000fe20003800000 */
[----:B------:R-:W-:Y:S02]  /*28de0*/  IMAD.MOV.U32 R13, RZ, RZ, R16 ;  /* 0x000000ffff0d7224 */ /* 0x000fe400078e0010 */
[----:B------:R-:W-:Y:S02]  /*28df0*/  IMAD.MOV.U32 R12, RZ, RZ, RZ ;  /* 0x000000ffff0c7224 */ /* 0x000fe400078e00ff */
[----:B0-----:R-:W-:Y:S02]  /*28e00*/  IMAD.MOV.U32 R11, RZ, RZ, 0x1f ;  /* 0x0000001fff0b7424 */ /* 0x001fe400078e00ff */
[----:B------:R-:W-:-:S07]  /*28e10*/  IMAD.MOV.U32 R15, RZ, RZ, -0x1 ;  /* 0xffffffffff0f7424 */ /* 0x000fce00078e00ff */
[----:B-12---:R-:W-:Y:S05]  /*28e20*/  WARPSYNC.COLLECTIVE R15, `(.L_x_3959) ;  /* 0x000000000f087348 */ /* 0x006fea0003c00000 */
[----:B------:R0:W3:Y:S02]  /*28e30*/  SHFL.IDX P6, R14, R13, R12, R11 ;  /* 0x0000000c0d0e7389 */ /* 0x0000e400000c000b */
[----:B0123--:R-:W-:Y:S01]  /*28e40*/  ENDCOLLECTIVE ;  /* 0x000000000000791b */ /* 0x00ffe20003800000 */
.L_x_3959:
[----:B------:R-:W-:Y:S05]  /*28e50*/  BSYNC B0 ;  /* 0x0000000000007941 */ /* 0x000fea0003800000 */
.L_x_3958:
        /* <DEDUP_REMOVED lines=9> */
.L_x_3960:
        /* <DEDUP_REMOVED lines=18> */
.L_x_3961:
        /* <DEDUP_REMOVED lines=8> */
.L_x_3962:
        /* <DEDUP_REMOVED lines=8> */
.L_x_3963:
        /* <DEDUP_REMOVED lines=8> */
.L_x_3964:
        /* <DEDUP_REMOVED lines=8> */
.L_x_3965:
        /* <DEDUP_REMOVED lines=9> */
.L_x_3966:
[----:B------:R-:W-:Y:S01]  /*292a0*/  IMAD.MOV.U32 R16, RZ, RZ, R14 ;  /* 0x000000ffff107224 */ /* 0x000fe200078e000e */
[----:B------:R-:W-:Y:S06]  /*292b0*/  BRA `(.L_x_3967) ;  /* 0xffffffc8008c7947 */ /* 0x000fec000383ffff */
.L_x_3866:
[----:B------:R-:W-:Y:S01]  /*292c0*/  BSSY B0, `(.L_x_3968) ;  /* 0x0000008000007945 */ /* 0x000fe20003800000 */
[----:B-----5:R-:W-:Y:S02]  /*292d0*/  IMAD.MOV.U32 R13, RZ, RZ, R3 ;  /* 0x000000ffff0d7224 */ /* 0x020fe400078e0003 */
[----:B------:R-:W-:Y:S02]  /*292e0*/  IMAD.MOV.U32 R12, RZ, RZ, 0x1 ;  /* 0x00000001ff0c7424 */ /* 0x000fe400078e00ff */
[----:B0-----:R-:W-:Y:S02]  /*292f0*/  IMAD.MOV.U32 R11, RZ, RZ, RZ ;  /* 0x000000ffff0b7224 */ /* 0x001fe400078e00ff */
[----:B------:R-:W-:-:S07]  /*29300*/  IMAD.MOV.U32 R15, RZ, RZ, -0x1 ;  /* 0xffffffffff0f7424 */ /* 0x000fce00078e00ff */
[----:B-12---:R-:W-:Y:S05]  /*29310*/  WARPSYNC.COLLECTIVE R15, `(.L_x_3969) ;  /* 0x000000000f087348 */ /* 0x006fea0003c00000 */
[----:B------:R0:W3:Y:S02]  /*29320*/  SHFL.UP P6, R14, R13, R12, R11 ;  /* 0x0400000c0d0e7389 */ /* 0x0000e400000c000b */
[----:B0123--:R-:W-:Y:S01]  /*29330*/  ENDCOLLECTIVE ;  /* 0x000000000000791b */ /* 0x00ffe20003800000 */
.L_x_3969:
[----:B------:R-:W-:Y:S05]  /*29340*/  BSYNC B0 ;  /* 0x0000000000007941 */ /* 0x000fea0003800000 */
.L_x_3968:
        /* <DEDUP_REMOVED lines=10> */
.L_x_3970:
        /* <DEDUP_REMOVED lines=8> */
.L_x_3971:
        /* <DEDUP_REMOVED lines=8> */
.L_x_3972:
        /* <DEDUP_REMOVED lines=8> */
.L_x_3973:
        /* <DEDUP_REMOVED lines=9> */
.L_x_3974:
[----:B------:R-:W-:Y:S01]  /*29600*/  IMAD.MOV.U32 R16, RZ, RZ, R14 ;  /* 0x000000ffff107224 */ /* 0x000fe200078e000e */
[----:B------:R-:W-:Y:S06]  /*29610*/  BRA `(.L_x_3975) ;  /* 0xffffffc800507947 */ /* 0x000fec000383ffff */
.L_x_3868:
[----:B------:R-:W-:Y:S01]  /*29620*/  BSSY B0, `(.L_x_3976) ;  /* 0x0000006000007945 */ /* 0x000fe20003800000 */
[----:B------:R-:W-:Y:S01]  /*29630*/  PLOP3.LUT P6, PT, P6, PT, PT, 0x8, 0x0 ;  /* 0x000000000000781c */ /* 0x000fe200037ce170 */
[----:B------:R-:W-:-:S12]  /*29640*/  IMAD.MOV.U32 R15, RZ, RZ, -0x1 ;  /* 0xffffffffff0f7424 */ /* 0x000fd800078e00ff */
[----:B012---:R-:W-:Y:S05]  /*29650*/  WARPSYNC.COLLECTIVE R15, `(.L_x_3977) ;  /* 0x000000000f087348 */ /* 0x007fea0003c00000 */
[----:B------:R-:W-:Y:S01]  /*29660*/  VOTE.ANY R14, PT, P6 ;  /* 0x00000000000e7806 */ /* 0x000fe200030e0100 */
[----:B012---:R-:W-:Y:S06]  /*29670*/  ENDCOLLECTIVE ;  /* 0x000000000000791b */ /* 0x007fec0003800000 */
.L_x_3977:
[----:B------:R-:W-:Y:S05]  /*29680*/  BSYNC B0 ;  /* 0x0000000000007941 */ /* 0x000fea0003800000 */
.L_x_3976:
        /* <DEDUP_REMOVED lines=9> */
.L_x_3978:
[----:B------:R-:W-:Y:S01]  /*29720*/  IMAD.MOV.U32 R17, RZ, RZ, R14 ;  /* 0x000000ffff117224 */ /* 0x000fe200078e000e */
[----:B------:R-:W-:Y:S06]  /*29730*/  BRA `(.L_x_3979) ;  /* 0xffffffc800407947 */ /* 0x000fec000383ffff */
.L_x_3870:
[----:B------:R-:W-:Y:S01]  /*29740*/  BSSY B0, `(.L_x_3980) ;  /* 0x0000007000007945 */ /* 0x000fe20003800000 */
[----:B------:R-:W-:Y:S02]  /*29750*/  IMAD.MOV.U32 R13, RZ, RZ, R2 ;  /* 0x000000ffff0d7224 */ /* 0x000fe400078e0002 */
[----:B0-----:R-:W-:Y:S02]  /*29760*/  IMAD.MOV.U32 R11, RZ, RZ, 0x1f ;  /* 0x0000001fff0b7424 */ /* 0x001fe400078e00ff */
[----:B------:R-:W-:-:S07]  /*29770*/  IMAD.MOV.U32 R15, RZ, RZ, -0x1 ;  /* 0xffffffffff0f7424 */ /* 0x000fce00078e00ff */
[----:B-1234-:R-:W-:Y:S05]  /*29780*/  WARPSYNC.COLLECTIVE R15, `(.L_x_3981) ;  /* 0x000000000f087348 */ /* 0x01efea0003c00000 */
[----:B------:R0:W0:Y:S02]  /*29790*/  SHFL.IDX P6, R14, R13, R12, R11 ;  /* 0x0000000c0d0e7389 */ /* 0x00002400000c000b */
[----:B01234-:R-:W-:Y:S01]  /*297a0*/  ENDCOLLECTIVE ;  /* 0x000000000000791b */ /* 0x01ffe20003800000 */
.L_x_3981:
[----:B------:R-:W-:Y:S05]  /*297b0*/  BSYNC B0 ;  /* 0x0000000000007941 */ /* 0x000fea0003800000 */
.L_x_3980:
[----:B------:R-:W-:Y:S01]  /*297c0*/  IMAD.MOV.U32 R2, RZ, RZ, R14 ;  /* 0x000000ffff027224 */ /* 0x000fe200078e000e */
[----:B------:R-:W-:Y:S06]  /*297d0*/  BRA `(.L_x_3982) ;  /* 0xffffffc800347947 */ /* 0x000fec000383ffff */
.L_x_3874:
[----:B0-----:R0:W1:Y:S02]  /*297e0*/  SYNCS.PHASECHK.TRANS64.TRYWAIT P0, [R0+URZ+0x38820], R3 ;  /* 0x03882003000075a7 */ /* 0x001064000800017f */
[----:B-1----:R-:W-:Y:S05]  /*297f0*/  @!P0 NANOSLEEP.SYNCS 0x989680 ;  /* 0x009896800000895d */ /* 0x002fea0003900000 */
[----:B------:R-:W1:Y:S02]  /*29800*/  @!P0 SYNCS.PHASECHK.TRANS64 P0, [R0+URZ+0x38820], R3 ;  /* 0x03882003000085a7 */ /* 0x000e64000800007f */
[----:B-1----:R-:W-:Y:S05]  /*29810*/  @!P0 BRA `(.L_x_3874) ;  /* 0xfffffffc00f08947 */ /* 0x002fea000383ffff */
[----:B------:R-:W-:Y:S05]  /*29820*/  BRA `(.L_x_3983) ;  /* 0xffffffcc00b87947 */ /* 0x000fea000383ffff */
.L_x_3875:
        /* <DEDUP_REMOVED lines=11> */
.L_x_3985:
[----:B------:R-:W-:Y:S05]  /*298e0*/  BSYNC B0 ;  /* 0x0000000000007941 */ /* 0x000fea0003800000 */
.L_x_3984:
[----:B------:R-:W-:Y:S05]  /*298f0*/  BRA `(.L_x_3986) ;  /* 0xffffffcc00a07947 */ /* 0x000fea000383ffff */
.L_x_3876:
[----:B------:R-:W-:Y:S01]  /*29900*/  BSSY B0, `(.L_x_3987) ;  /* 0x0000006000007945 */ /* 0x000fe20003800000 */
[----:B------:R-:W-:-:S07]  /*29910*/  IMAD.MOV.U32 R15, RZ, RZ, -0x1 ;  /* 0xffffffffff0f7424 */ /* 0x000fce00078e00ff */
[----:B012---:R-:W-:Y:S05]  /*29920*/  WARPSYNC.COLLECTIVE R15, `(.L_x_3988) ;  /* 0x000000000f0c7348 */ /* 0x007fea0003c00000 */
[----:B------:R-:W-:Y:S02]  /*29930*/  ELECT P6, UR62, PT ;  /* 0x00000000003e782f */ /* 0x000fe400038c0000 */
[----:B------:R-:W-:Y:S01]  /*29940*/  MOV R14, UR62 ;  /* 0x0000003e000e7c02 */ /* 0x000fe20008000f00 */
[----:B012---:R-:W-:Y:S10]  /*29950*/  ENDCOLLECTIVE ;  /* 0x000000000000791b */ /* 0x007ff40003800000 */
.L_x_3988:
[----:B------:R-:W-:Y:S05]  /*29960*/  BSYNC B0 ;  /* 0x0000000000007941 */ /* 0x000fea0003800000 */
.L_x_3987:
[----:B------:R-:W-:Y:S05]  /*29970*/  BRA `(.L_x_3989) ;  /* 0xffffffcc00947947 */ /* 0x000fea000383ffff */
.L_x_3878:
[----:B0-----:R0:W1:Y:S02]  /*29980*/  SYNCS.PHASECHK.TRANS64.TRYWAIT P0, [R6+URZ], R5 ;  /* 0x00000005060075a7 */ /* 0x001064000800017f */
[----:B-1----:R-:W-:Y:S05]  /*29990*/  @!P0 NANOSLEEP.SYNCS 0x989680 ;  /* 0x009896800000895d */ /* 0x002fea0003900000 */
[----:B------:R-:W1:Y:S02]  /*299a0*/  @!P0 SYNCS.PHASECHK.TRANS64 P0, [R6+URZ], R5 ;  /* 0x00000005060085a7 */ /* 0x000e64000800007f */
[----:B-1----:R-:W-:Y:S05]  /*299b0*/  @!P0 BRA `(.L_x_3878) ;  /* 0xfffffffc00f08947 */ /* 0x002fea000383ffff */
[----:B------:R-:W-:Y:S05]  /*299c0*/  BRA `(.L_x_3990) ;  /* 0xffffffcc00d07947 */ /* 0x000fea000383ffff */
.L_x_3879:
[----:B-1----:R1:W3:Y:S02]  /*299d0*/  SYNCS.PHASECHK.TRANS64.TRYWAIT P0, [R7+URZ], R2 ;  /* 0x00000002070075a7 */ /* 0x0022e4000800017f */
[----:B---3--:R-:W-:Y:S05]  /*299e0*/  @!P0 NANOSLEEP.SYNCS 0x989680 ;  /* 0x009896800000895d */ /* 0x008fea0003900000 */
[----:B------:R-:W3:Y:S02]  /*299f0*/  @!P0 SYNCS.PHASECHK.TRANS64 P0, [R7+URZ], R2 ;  /* 0x00000002070085a7 */ /* 0x000ee4000800007f */
[----:B---3--:R-:W-:Y:S05]  /*29a00*/  @!P0 BRA `(.L_x_3879) ;  /* 0xfffffffc00f08947 */ /* 0x008fea000383ffff */
[----:B------:R-:W-:Y:S05]  /*29a10*/  BRA `(.L_x_3991) ;  /* 0xffffffcc00c47947 */ /* 0x000fea000383ffff */
.L_x_3881:
[----:B---3--:R3:W4:Y:S02]  /*29a20*/  SYNCS.PHASECHK.TRANS64.TRYWAIT P0, [R4+URZ], R5 ;  /* 0x00000005040075a7 */ /* 0x008724000800017f */
[----:B----4-:R-:W-:Y:S05]  /*29a30*/  @!P0 NANOSLEEP.SYNCS 0x989680 ;  /* 0x009896800000895d */ /* 0x010fea0003900000 */
[----:B------:R-:W4:Y:S02]  /*29a40*/  @!P0 SYNCS.PHASECHK.TRANS64 P0, [R4+URZ], R5 ;  /* 0x00000005040085a7 */ /* 0x000f24000800007f */
[----:B----4-:R-:W-:Y:S05]  /*29a50*/  @!P0 BRA `(.L_x_3881) ;  /* 0xfffffffc00f08947 */ /* 0x010fea000383ffff */
[----:B------:R-:W-:Y:S05]  /*29a60*/  BRA `(.L_x_3992) ;  /* 0xffffffcc00cc7947 */ /* 0x000fea000383ffff */
.L_x_3993:
        /* <DEDUP_REMOVED lines=9> */
.L_x_5878:


//--------------------- .text._ZN7cutlass13device_kernelIN5flash11enable_sm90INS1_16FlashAttnFwdSm90INS1_25CollectiveMainloopFwdSm90ILi2EN4cute5tupleIJNS5_1CILi1EEES8_S8_EEENS6_IJNS7_ILi64EEESA_SA_EEELi512ENS_10bfloat16_tEfNS_4arch4Sm90ELb1ELb0ELb0ELb0ELb0ELb0ELb0ELb0ELb0ELb1ELb0ELb0EEENS1_21CollectiveEpilogueFwdINS6_IJSA_NS7_ILi512EEESA_EEES9_SC_SE_Li256ELb0ELb1ELb0ELb0EEENS1_30DynamicPersistentTileSchedulerILi256ELi128ELb0ELb1ELb1EEEEEEEEEvNT_6ParamsE --------------------------
	.section	.text._ZN7cutlass13device_kernelIN5flash11enable_sm90INS1_16FlashAttnFwdSm90INS1_25CollectiveMainloopFwdSm90ILi2EN4cute5tupleIJNS5_1CILi1EEES8_S8_EEENS6_IJNS7_ILi64EEESA_SA_EEELi512ENS_10bfloat16_tEfNS_4arch4Sm90ELb1ELb0ELb0ELb0ELb0ELb0ELb0ELb0ELb0ELb1ELb0ELb0EEENS1_21CollectiveEpilogueFwdINS6_IJSA_NS7_ILi512EEESA_EEES9_SC_SE_Li256ELb0ELb1ELb0ELb0EEENS1_30DynamicPersistentTileSchedulerILi256ELi128ELb0ELb1ELb1EEEEEEEEEvNT_6ParamsE,"ax",@progbits
	.align	128
.text._ZN7cutlass13device_kernelIN5flash11enable_sm90INS1_16FlashAttnFwdSm90INS1_25CollectiveMainloopFwdSm90ILi2EN4cute5tupleIJNS5_1CILi1EEES8_S8_EEENS6_IJNS7_ILi64EEESA_SA_EEELi512ENS_10bfloat16_tEfNS_4arch4Sm90ELb1ELb0ELb0ELb0ELb0ELb0ELb0ELb0ELb0ELb1ELb0ELb0EEENS1_21CollectiveEpilogueFwdINS6_IJSA_NS7_ILi512EEESA_EEES9_SC_SE_Li256ELb0ELb1ELb0ELb0EEENS1_30DynamicPersistentTileSchedulerILi256ELi128ELb0ELb1ELb1EEEEEEEEEvNT_6ParamsE:
        .type           _ZN7cutlass13device_kernelIN5flash11enable_sm90INS1_16FlashAttnFwdSm90INS1_25CollectiveMainloopFwdSm90ILi2EN4cute5tupleIJNS5_1CILi1EEES8_S8_EEENS6_IJNS7_ILi64EEESA_SA_EEELi512ENS_10bfloat16_tEfNS_4arch4Sm90ELb1ELb0ELb0ELb0ELb0ELb0ELb0ELb0ELb0ELb1ELb0ELb0EEENS1_21CollectiveEpilogueFwdINS6_IJSA_NS7_ILi512EEESA_EEES9_SC_SE_Li256ELb0ELb1ELb0ELb0EEENS1_30DynamicPersistentTileSchedulerILi256ELi128ELb0ELb1ELb1EEEEEEEEEvNT_6ParamsE,@function
        .size           _ZN7cutlass13device_kernelIN5flash11enable_sm90INS1_16FlashAttnFwdSm90INS1_25CollectiveMainloopFwdSm90ILi2EN4cute5tupleIJNS5_1CILi1EEES8_S8_EEENS6_IJNS7_ILi64EEESA_SA_EEELi512ENS_10bfloat16_tEfNS_4arch4Sm90ELb1ELb0ELb0ELb0ELb0ELb0ELb0ELb0ELb0ELb1ELb0ELb0EEENS1_21CollectiveEpilogueFwdINS6_IJSA_NS7_ILi512EEESA_EEES9_SC_SE_Li256ELb0ELb1ELb0ELb0EEENS1_30DynamicPersistentTileSchedulerILi256ELi128ELb0ELb1ELb1EEEEEEEEEvNT_6ParamsE,(.L_x_5879 - _ZN7cutlass13device_kernelIN5flash11enable_sm90INS1_16FlashAttnFwdSm90INS1_25CollectiveMainloopFwdSm90ILi2EN4cute5tupleIJNS5_1CILi1EEES8_S8_EEENS6_IJNS7_ILi64EEESA_SA_EEELi512ENS_10bfloat16_tEfNS_4arch4Sm90ELb1ELb0ELb0ELb0ELb0ELb0ELb0ELb0ELb0ELb1ELb0ELb0EEENS1_21CollectiveEpilogueFwdINS6_IJSA_NS7_ILi512EEESA_EEES9_SC_SE_Li256ELb0ELb1ELb0ELb0EEENS1_30DynamicPersistentTileSchedulerILi256ELi128ELb0ELb1ELb1EEEEEEEEEvNT_6ParamsE)
        .other          _ZN7cutlass13device_kernelIN5flash11enable_sm90INS1_16FlashAttnFwdSm90INS1_25CollectiveMainloopFwdSm90ILi2EN4cute5tupleIJNS5_1CILi1EEES8_S8_EEENS6_IJNS7_ILi64EEESA_SA_EEELi512ENS_10bfloat16_tEfNS_4arch4Sm90ELb1ELb0ELb0ELb0ELb0ELb0ELb0ELb0ELb0ELb1ELb0ELb0EEENS1_21CollectiveEpilogueFwdINS6_IJSA_NS7_ILi512EEESA_EEES9_SC_SE_Li256ELb0ELb1ELb0ELb0EEENS1_30DynamicPersistentTileSchedulerILi256ELi128ELb0ELb1ELb1EEEEEEEEEvNT_6ParamsE,@"STO_CUDA_ENTRY STV_DEFAULT"
_ZN7cutlass13device_kernelIN5flash11enable_sm90INS1_16FlashAttnFwdSm90INS1_25CollectiveMainloopFwdSm90ILi2EN4cute5tupleIJNS5_1CILi1EEES8_S8_EEENS6_IJNS7_ILi64EEESA_SA_EEELi512ENS_10bfloat16_tEfNS_4arch4Sm90ELb1ELb0ELb0ELb0ELb0ELb0ELb0ELb0ELb0ELb1ELb0ELb0EEENS1_21CollectiveEpilogueFwdINS6_IJSA_NS7_ILi512EEESA_EEES9_SC_SE_Li256ELb0ELb1ELb0ELb0EEENS1_30DynamicPersistentTileSchedulerILi256ELi128ELb0ELb1ELb1EEEEEEEEEvNT_6ParamsE:
        /* <DEDUP_REMOVED lines=18> */
.L_x_3995:
[----:B------:R-:W-:Y:S05]  /*0120*/  BSYNC B0 ;  /* 0x0000000000007941 */ /* 0x000fea0003800000 */
.L_x_3994:
        /* <DEDUP_REMOVED lines=37> */
.L_x_3996:
        /* <DEDUP_REMOVED lines=22> */
.L_x_3997:
        /* <DEDUP_REMOVED lines=18> */
.L_x_3998:
        /* <DEDUP_REMOVED lines=22> */
.L_x_3999:
        /* <DEDUP_REMOVED lines=22> */
.L_x_4000:
[----:B------:R-:W-:Y:S01]  /*08c0*/  PLOP3.LUT P0, PT, PT, PT, UP0, 0x80, 0x0 ;  /* 0x000000000000781c */ /* 0x000fe20003f0f008 */
[----:B------:R-:W-:Y:S01]  /*08d0*/  UMOV UR40, 0x1 ;  /* 0x0000000100287882 */ /* 0x000fe20000000000 */
[----:B------:R-:W-:Y:S01]  /*08e0*/  NOP ;  /* 0x0000000000007918 */ /* 0x000fe20000000000 */
[----:B------:R-:W-:Y:S01]  /*08f0*/  USEL UR40, UR40, 0x2, !UP0 ;  /* 0x0000000228287887 */ /* 0x000fe2000c000000 */
[----:B------:R-:W-:Y:S01]  /*0900*/  ULDC.64 UR46, c[0x0][0x208] ;  /* 0x00008200002e7ab9 */ /* 0x000fe20000000a00 */
[----:B012-4-:R-:W-:Y:S08]  /*0910*/  BAR.SYNC.DEFER_BLOCKING 0x0 ;  /* 0x0000000000007b1d */ /* 0x017ff00000010000 */
[----:B------:R-:W-:Y:S05]  /*0920*/  @!P0 BRA `(.L_x_4001) ;  /* 0x000000b000cc8947 */ /* 0x000fea0003800000 */
.L_x_4002:
[----:B------:R-:W-:-:S08]  /*0930*/  NOP ;  /* 0x0000000000007918 */ /* 0x000fd00000000000 */
[----:B------:R-:W0:Y:S02]  /*0940*/  USETMAXREG.TRY_ALLOC.CTAPOOL UP0, 0xf0 ;  /* 0x000000f0000079c8 */ /* 0x000e240008000600 */
[----:B0-----:R-:W-:-:S13]  /*0950*/  PLOP3.LUT P0, PT, PT, PT, UP0, 0x80, 0x0 ;  /* 0x000000000000781c */ /* 0x001fda0003f0f008 */
[----:B------:R-:W-:Y:S05]  /*0960*/  @!P0 BRA `(.L_x_4002) ;  /* 0xfffffffc00f08947 */ /* 0x000fea000383ffff */
[----:B------:R-:W0:Y:S01]  /*0970*/  S2R R2, SR_TID.X ;  /* 0x0000000000027919 */ /* 0x000e220000002100 */
[----:B------:R-:W1:Y:S08]  /*0980*/  S2UR UR4, SR_CTAID.X ;  /* 0x00000000000479c3 */ /* 0x000e700000002500 */
[----:B------:R-:W-:Y:S06]  /*0990*/  BAR.ARV 0x4, 0x180 ;  /* 0x0106000000007b1d */ /* 0x000fec0000002000 */
[----:B0-----:R-:W-:-:S04]  /*09a0*/  LOP3.LUT R0, R2, 0xffffff80, RZ, 0xc0, !PT ;  /* 0xffffff8002007812 */ /* 0x001fc800078ec0ff */
[----:B------:R-:W-:Y:S02]  /*09b0*/  ISETP.NE.AND P0, PT, R0, 0x80, PT ;  /* 0x000000800000780c */ /* 0x000fe40003f05270 */
[----:B------:R-:W1:Y:S11]  /*09c0*/  LDC R0, c[0x0][0xc38] ;  /* 0x00030e00ff007b82 */ /* 0x000e760000000800 */
[----:B------:R-:W-:Y:S06]  /*09d0*/  @!P0 BAR.ARV 0x8, 0x100 ;  /* 0x0204000000008b1d */ /* 0x000fec0000002000 */
[----:B------:R-:W-:-:S13]  /*09e0*/  ISETP.GE.U32.AND P0, PT, R2, 0x100, PT ;  /* 0x000001000200780c */ /* 0x000fda0003f06070 */
[----:B------:R-:W-:Y:S06]  /*09f0*/  @P0 BAR.ARV 0xf, 0x100 ;  /* 0x03c4000000000b1d */ /* 0x000fec0000002000 */
[----:B-1----:R-:W-:-:S13]  /*0a00*/  ISETP.LE.AND P0, PT, R0, UR4, PT ;  /* 0x0000000400007c0c */ /* 0x002fda000bf03270 */
        /* <DEDUP_REMOVED lines=13> */
[-C--:B------:R-:W-:Y:S02]  /*0ae0*/  LEA.HI R5, R3, R216.reuse, RZ, 0x7 ;  /* 0x000000d803057211 */ /* 0x080fe400078f38ff */
[C---:B------:R-:W-:Y:S02]  /*0af0*/  LEA.HI R2, R0.reuse, R7, RZ, 0x1 ;  /* 0x0000000700027211 */ /* 0x040fe400078f08ff */
[----:B------:R-:W-:Y:S02]  /*0b00*/  LOP3.LUT R9, R0, 0xfffffff0, RZ, 0xc0, !PT ;  /* 0xfffffff000097812 */ /* 0x000fe400078ec0ff */
[----:B------:R-:W-:Y:S02]  /*0b10*/  LOP3.LUT R2, R2, 0x1ffffffe, RZ, 0xc0, !PT ;  /* 0x1ffffffe02027812 */ /* 0x000fe400078ec0ff */
[--C-:B------:R-:W-:Y:S01]  /*0b20*/  SHF.R.S32.HI R13, RZ, 0x5, R4.reuse ;  /* 0x00000005ff0d7819 */ /* 0x100fe20000011404 */
[----:B------:R-:W-:Y:S01]  /*0b30*/  IMAD.IADD R9, R216, 0x1, -R9 ;  /* 0x00000001d8097824 */ /* 0x000fe200078e0a09 */
[----:B------:R-:W-:Y:S01]  /*0b40*/  SHF.R.S32.HI R4, RZ, 0x1f, R4 ;  /* 0x0000001fff047819 */ /* 0x000fe20000011404 */
[----:B------:R-:W-:Y:S01]  /*0b50*/  IMAD.IADD R8, R7, 0x1, -R2 ;  /* 0x0000000107087824 */ /* 0x000fe200078e0a02 */
[----:B------:R-:W-:Y:S01]  /*0b60*/  LOP3.LUT R7, R5, 0xffffff80, RZ, 0xc0, !PT ;  /* 0xffffff8005077812 */ /* 0x000fe200078ec0ff */
[----:B0-----:R-:W-:Y:S01]  /*0b70*/  ULEA UR43, UR5, UR43, 0x18 ;  /* 0x0000002b052b7291 */ /* 0x001fe2000f8ec03f */
[----:B------:R-:W-:-:S02]  /*0b80*/  LEA.HI R2, R3, R216, RZ, 0x2 ;  /* 0x000000d803027211 */ /* 0x000fc400078f10ff */
[----:B------:R-:W-:Y:S01]  /*0b90*/  LEA.HI R4, R4, R13, RZ, 0x2 ;  /* 0x0000000d04047211 */ /* 0x000fe200078f10ff */
[----:B------:R-:W-:Y:S01]  /*0ba0*/  IMAD.IADD R7, R216, 0x1, -R7 ;  /* 0x00000001d8077824 */ /* 0x000fe200078e0a07 */
[----:B------:R-:W-:Y:S02]  /*0bb0*/  LOP3.LUT R11, R2, 0xfffffffc, RZ, 0xc0, !PT ;  /* 0xfffffffc020b7812 */ /* 0x000fe400078ec0ff */
[----:B------:R-:W-:Y:S02]  /*0bc0*/  SHF.R.S32.HI R212, RZ, 0x7, R5 ;  /* 0x00000007ffd47819 */ /* 0x000fe40000011405 */
[----:B------:R-:W-:Y:S01]  /*0bd0*/  LOP3.LUT R4, R4, 0x3ffffc, RZ, 0xc0, !PT ;  /* 0x003ffffc04047812 */ /* 0x000fe200078ec0ff */
[----:B------:R-:W-:Y:S01]  /*0be0*/  IMAD.IADD R11, R216, 0x1, -R11 ;  /* 0x00000001d80b7824 */ /* 0x000fe200078e0a0b */
[--C-:B------:R-:W-:Y:S01]  /*0bf0*/  SHF.R.S32.HI R2, RZ, 0x1f, R9.reuse ;  /* 0x0000001fff027819 */ /* 0x100fe20000011409 */
[----:B------:R-:W-:Y:S01]  /*0c00*/  IMAD R15, R212, 0x100, R9 ;  /* 0x00000100d40f7824 */ /* 0x000fe200078e0209 */
[----:B------:R-:W-:Y:S01]  /*0c10*/  SHF.R.S32.HI R0, RZ, 0x1f, R7 ;  /* 0x0000001fff007819 */ /* 0x000fe20000011407 */
[----:B------:R-:W-:Y:S01]  /*0c20*/  IMAD.IADD R10, R13, 0x1, -R4 ;  /* 0x000000010d0a7824 */ /* 0x000fe200078e0a04 */
[----:B------:R-:W-:-:S02]  /*0c30*/  LEA.HI R6, R2, R9, RZ, 0x3 ;  /* 0x0000000902067211 */ /* 0x000fc400078f18ff */
[----:B------:R-:W-:Y:S01]  /*0c40*/  LEA.HI R2, R0, R7, RZ, 0x2 ;  /* 0x0000000700027211 */ /* 0x000fe200078f10ff */
[----:B------:R-:W-:Y:S01]  /*0c50*/  IMAD R14, R10, 0x10, R15 ;  /* 0x000000100a0e7824 */ /* 0x000fe200078e020f */
[C---:B------:R-:W-:Y:S01]  /*0c60*/  LOP3.LUT R4, R6.reuse, 0xfffffff8, RZ, 0xc0, !PT ;  /* 0xfffffff806047812 */ /* 0x040fe200078ec0ff */
[----:B------:R-:W-:Y:S01]  /*0c70*/  IMAD.SHL.U32 R6, R6, 0x40, RZ ;  /* 0x0000004006067824 */ /* 0x000fe200078e00ff */
[----:B------:R-:W-:Y:S02]  /*0c80*/  LOP3.LUT R10, R2, 0x7ffffffc, RZ, 0xc0, !PT ;  /* 0x7ffffffc020a7812 */ /* 0x000fe400078ec0ff */
[----:B------:R-:W-:Y:S01]  /*0c90*/  LEA.HI R12, R11, R11, RZ, 0x1 ;  /* 0x0000000b0b0c7211 */ /* 0x000fe200078f08ff */
[----:B------:R-:W-:Y:S01]  /*0ca0*/  IMAD.IADD R9, R9, 0x1, -R4 ;  /* 0x0000000109097824 */ /* 0x000fe200078e0a04 */
[----:B------:R-:W-:Y:S01]  /*0cb0*/  LEA.HI R4, R0, R7, RZ, 0x5 ;  /* 0x0000000700047211 */ /* 0x000fe200078f28ff */
[----:B------:R-:W-:Y:S01]  /*0cc0*/  IMAD.IADD R10, R7, 0x1, -R10 ;  /* 0x00000001070a7824 */ /* 0x000fe200078e0a0a */
[----:B------:R-:W-:-:S02]  /*0cd0*/  LOP3.LUT R12, R12, 0x1ffffffe, RZ, 0xc0, !PT ;  /* 0x1ffffffe0c0c7812 */ /* 0x000fc400078ec0ff */
[--C-:B------:R-:W-:Y:S02]  /*0ce0*/  SHF.R.S32.HI R0, RZ, 0x2, R2.reuse ;  /* 0x00000002ff007819 */ /* 0x100fe40000011402 */
[----:B------:R-:W-:Y:S01]  /*0cf0*/  SHF.R.S32.HI R7, RZ, 0x1f, R2 ;  /* 0x0000001fff077819 */ /* 0x000fe20000011402 */
[----:B------:R-:W-:Y:S01]  /*0d00*/  IMAD.SHL.U32 R2, R9, 0x40, RZ ;  /* 0x0000004009027824 */ /* 0x000fe200078e00ff */
[----:B------:R-:W-:Y:S01]  /*0d10*/  LOP3.LUT R6, R6, 0x7ffffe00, RZ, 0xc0, !PT ;  /* 0x7ffffe0006067812 */ /* 0x000fe200078ec0ff */
[----:B------:R-:W-:Y:S01]  /*0d20*/  IMAD.IADD R185, R11, 0x1, -R12 ;  /* 0x000000010bb97824 */ /* 0x000fe200078e0a0c */
[----:B------:R-:W-:Y:S01]  /*0d30*/  LEA.HI R7, R7, R0, RZ, 0x3 ;  /* 0x0000000007077211 */ /* 0x000fe200078f18ff */
[----:B------:R-:W-:Y:S01]  /*0d40*/  IMAD.SHL.U32 R11, R8, 0x8, RZ ;  /* 0x00000008080b7824 */ /* 0x000fe200078e00ff */
[----:B------:R-:W-:Y:S01]  /*0d50*/  LOP3.LUT R2, R2, 0x1c0, RZ, 0xc0, !PT ;  /* 0x000001c002027812 */ /* 0x000fe200078ec0ff */
[----:B------:R-:W-:Y:S01]  /*0d60*/  IMAD R6, R13, 0x400, R6 ;  /* 0x000004000d067824 */ /* 0x000fe200078e0206 */
[----:B------:R-:W-:Y:S01]  /*0d70*/  LOP3.LUT R7, R7, 0xfffffff8, RZ, 0xc0, !PT ;  /* 0xfffffff807077812 */ /* 0x000fe200078ec0ff */
[--C-:B------:R-:W-:Y:S01]  /*0d80*/  IMAD.U32 R215, R14, 0x40, R11.reuse ;  /* 0x000000400ed77824 */ /* 0x100fe200078e000b */
[----:B------:R-:W-:-:S02]  /*0d90*/  LOP3.LUT R11, R2, 0x8, R11, 0xf8, !PT ;  /* 0x00000008020b7812 */ /* 0x000fc400078ef80b */
[----:B------:R-:W-:Y:S01]  /*0da0*/  SHF.R.U32.HI R2, RZ, 0x3, R2 ;  /* 0x00000003ff027819 */ /* 0x000fe20000011602 */
[----:B------:R-:W-:Y:S01]  /*0db0*/  IMAD.IADD R7, R0, 0x1, -R7 ;  /* 0x0000000100077824 */ /* 0x000fe200078e0a07 */
[----:B------:R-:W-:Y:S02]  /*0dc0*/  SHF.R.S32.HI R4, RZ, 0x5, R4 ;  /* 0x00000005ff047819 */ /* 0x000fe40000011404 */
[----:B------:R-:W-:Y:S01]  /*0dd0*/  LOP3.LUT R11, R11, R2, RZ, 0x3c, !PT ;  /* 0x000000020b0b7212 */ /* 0x000fe200078e3cff */
[----:B------:R-:W-:Y:S01]  /*0de0*/  IMAD.SHL.U32 R2, R10, 0x2, RZ ;  /* 0x000000020a027824 */ /* 0x000fe200078e00ff */
[----:B------:R-:W-:Y:S01]  /*0df0*/  LEA.HI R3, R3, R216, RZ, 0x3 ;  /* 0x000000d803037211 */ /* 0x000fe200078f18ff */
[----:B------:R-:W-:Y:S01]  /*0e00*/  IMAD R16, R4, 0x10, R7 ;  /* 0x0000001004107824 */ /* 0x000fe200078e0207 */
[----:B------:R-:W-:Y:S01]  /*0e10*/  R2P PR, R9, 0x6 ;  /* 0x0000000609007804 */ /* 0x000fe20000000000 */
[----:B------:R-:W-:Y:S01]  /*0e20*/  IMAD.IADD R6, R6, 0x1, R11 ;  /* 0x0000000106067824 */ /* 0x000fe200078e020b */
[----:B------:R-:W-:Y:S01]  /*0e30*/  LOP3.LUT R7, R3, 0xfffffff8, RZ, 0xc0, !PT ;  /* 0xfffffff803077812 */ /* 0x000fe200078ec0ff */
[----:B------:R-:W-:Y:S01]  /*0e40*/  IMAD R185, R185, 0x8, R16 ;  /* 0x00000008b9b97824 */ /* 0x000fe200078e0210 */
[----:B------:R-:W-:-:S02]  /*0e50*/  LEA.HI R5, R5, R212, RZ, 0x1 ;  /* 0x000000d405057211 */ /* 0x000fc400078f08ff */
[----:B------:R-:W-:Y:S01]  /*0e60*/  LEA R19, R6, UR43, 0x1 ;  /* 0x0000002b06137c11 */ /* 0x000fe2000f8e08ff */
[----:B------:R-:W-:Y:S01]  /*0e70*/  IMAD.IADD R210, R216, 0x1, -R7 ;  /* 0x00000001d8d27824 */ /* 0x000fe200078e0a07 */
[----:B------:R-:W-:Y:S02]  /*0e80*/  LOP3.LUT R5, R5, 0xfffffe, RZ, 0xc0, !PT ;  /* 0x00fffffe05057812 */ /* 0x000fe400078ec0ff */
[----:B------:R-:W-:Y:S01]  /*0e90*/  SEL R23, R23, 0xffffffc0, !P2 ;  /* 0xffffffc017177807 */ /* 0x000fe20005000000 */
[----:B------:R-:W-:Y:S01]  /*0ea0*/  IMAD.SHL.U32 R17, R210, 0x8, RZ ;  /* 0x00000008d2117824 */ /* 0x000fe200078e00ff */
[----:B------:R-:W-:Y:S01]  /*0eb0*/  SHF.R.S32.HI R211, RZ, 0x3, R3 ;  /* 0x00000003ffd37819 */ /* 0x000fe20000011403 */
[----:B------:R-:W-:Y:S02]  /*0ec0*/  VIADD R184, R19, 0x26800 ;  /* 0x0002680013b87836 */ /* 0x000fe40000000000 */
[C---:B------:R-:W-:Y:S02]  /*0ed0*/  VIADD R190, R17.reuse, 0x40 ;  /* 0x0000004011be7836 */ /* 0x040fe40000000000 */
[----:B------:R-:W-:-:S02]  /*0ee0*/  VIADD R189, R17, 0x80 ;  /* 0x0000008011bd7836 */ /* 0x000fc40000000000 */
        /* <DEDUP_REMOVED lines=18> */
.L_x_4055:
        /* <DEDUP_REMOVED lines=12> */
[----:B012345:R-:W-:Y:S05]  /*10d0*/  @!P0 BRA `(.L_x_4003) ;  /* 0x0000000000208947 */ /* 0x03ffea0003800000 */
        /* <DEDUP_REMOVED lines=8> */
.L_x_4003:
[----:B------:R-:W-:Y:S01]  /*1160*/  ULDC UR7, c[0x0][0xc54] ;  /* 0x0003150000077ab9 */ /* 0x000fe20000000800 */
[----:B------:R-:W-:Y:S01]  /*1170*/  UMOV UR6, UR9 ;  /* 0x0000000900067c82 */ /* 0x000fe20008000000 */
[----:B------:R-:W-:-:S11]  /*1180*/  UISETP.NE.AND UP0, UPT, UR7, 0x1, UPT ;  /* 0x000000010700788c */ /* 0x000fd6000bf05270 */
[----:B------:R-:W-:Y:S02]  /*1190*/  @UP0 ULDC.64 UR10, c[0x0][0xc58] ;  /* 0x00031600000a0ab9 */ /* 0x000fe40000000a00 */
[----:B------:R-:W-:-:S04]  /*11a0*/  UIMAD.WIDE.U32 UR4, UR9, UR10, URZ ;  /* 0x0000000a090472a5 */ /* 0x000fc8000f8e003f */
[----:B------:R-:W-:-:S04]  /*11b0*/  @UP0 USHF.R.U32.HI UR6, URZ, UR11, UR5 ;  /* 0x0000000b3f060299 */ /* 0x000fc80008011605 */
[----:B------:R-:W-:-:S12]  /*11c0*/  UIMAD UR4, UR6, UR7, URZ ;  /* 0x00000007060472a4 */ /* 0x000fd8000f8e023f */
.L_x_4004:
[----:B------:R-:W-:Y:S01]  /*11d0*/  ULDC UR39, c[0x0][0xc48] ;  /* 0x0003120000277ab9 */ /* 0x000fe20000000800 */
[----:B------:R-:W-:Y:S01]  /*11e0*/  ULDC.64 UR10, c[0x0][0x418] ;  /* 0x00010600000a7ab9 */ /* 0x000fe20000000a00 */
[----:B------:R-:W-:Y:S02]  /*11f0*/  UISETP.NE.AND UP1, UPT, UR39, 0x1, UPT ;  /* 0x000000012700788c */ /* 0x000fe4000bf25270 */
[----:B------:R-:W-:Y:S02]  /*1200*/  UISETP.NE.U32.AND UP0, UPT, UR10, URZ, UPT ;  /* 0x0000003f0a00728c */ /* 0x000fe4000bf05070 */
[----:B------:R-:W-:Y:S02]  /*1210*/  UIADD3 UR4, UR9, -UR4, URZ ;  /* 0x8000000409047290 */ /* 0x000fe4000fffe03f */
[----:B------:R-:W-:Y:S02]  /*1220*/  ULOP3.LUT UR6, URZ, UR6, URZ, 0x33, !UPT ;  /* 0x000000063f067292 */ /* 0x000fe4000f8e333f */
[----:B------:R-:W-:Y:S01]  /*1230*/  UISETP.NE.AND.EX UP0, UPT, UR11, URZ, UPT, UP0 ;  /* 0x0000003f0b00728c */ /* 0x000fe2000bf05300 */
[----:B------:R-:W-:Y:S01]  /*1240*/  ULDC UR5, c[0x0][0xc3c] ;  /* 0x00030f0000057ab9 */ /* 0x000fe20000000800 */
[----:B------:R-:W-:Y:S01]  /*1250*/  ULDC UR9, c[0x0][0xc54] ;  /* 0x0003150000097ab9 */ /* 0x000fe20000000800 */
[----:B------:R-:W-:Y:S01]  /*1260*/  ULDC UR49, c[0x0][0x424] ;  /* 0x0001090000317ab9 */ /* 0x000fe20000000800 */
[----:B------:R-:W-:-:S02]  /*1270*/  UISETP.NE.AND UP2, UPT, UR45, 0x1, UPT ;  /* 0x000000012d00788c */ /* 0x000fc4000bf45270 */
[----:B------:R-:W-:Y:S02]  /*1280*/  UIADD3 UR6, UR6, UR5, URZ ;  /* 0x0000000506067290 */ /* 0x000fe4000fffe03f */
[----:B------:R-:W-:Y:S02]  /*1290*/  UIMAD UR8, UR8, UR9, UR4 ;  /* 0x00000009080872a4 */ /* 0x000fe4000f8e0204 */
[----:B------:R-:W-:Y:S01]  /*12a0*/  USEL UR49, UR49, 0x1, UP0 ;  /* 0x0000000131317887 */ /* 0x000fe20008000000 */
[----:B------:R-:W-:Y:S01]  /*12b0*/  PLOP3.LUT P0, PT, PT, PT, UP2, 0x80, 0x0 ;  /* 0x000000000000781c */ /* 0x000fe20003f0f028 */
[----:B------:R-:W-:Y:S01]  /*12c0*/  ULDC UR7, c[0x0][0x2f0] ;  /* 0x0000bc0000077ab9 */ /* 0x000fe20000000800 */
[----:B------:R-:W-:Y:S01]  /*12d0*/  @UP1 ULDC UR4, c[0x0][0xc4c] ;  /* 0x0003130000041ab9 */ /* 0x000fe20000000800 */
[----:B------:R-:W-:Y:S02]  /*12e0*/  USHF.L.U32 UR41, UR6, 0x6, URZ ;  /* 0x0000000606297899 */ /* 0x000fe4000800063f */
        /* <DEDUP_REMOVED lines=8> */
[----:B------:R-:W-:-:S02]  /*1370*/  UIMAD UR39, UR39, UR5, UR8 ;  /* 0x00000005272772a4 */ /* 0x000fc4000f8e0208 */
[----:B------:R-:W-:Y:S01]  /*1380*/  USHF.R.S32.HI UR50, URZ, 0x6, UR4 ;  /* 0x000000063f327899 */ /* 0x000fe20008011404 */
[----:B------:R-:W-:Y:S11]  /*1390*/  @!P0 BRA `(.L_x_4005) ;  /* 0x0000001c006c8947 */ /* 0x000ff60003800000 */
[----:B------:R-:W0:Y:S01]  /*13a0*/  LDC R0, c[0x0][0x448] ;  /* 0x00011200ff007b82 */ /* 0x000e220000000800 */
[----:B------:R-:W-:Y:S01]  /*13b0*/  UIADD3 UR5, UR41, 0x3f, URZ ;  /* 0x0000003f29057890 */ /* 0x000fe2000fffe03f */
[----:B------:R-:W-:Y:S01]  /*13c0*/  CS2R R150, SRZ ;  /* 0x0000000000967805 */ /* 0x000fe2000001ff00 */
[----:B------:R-:W-:Y:S01]  /*13d0*/  ULDC UR4, c[0x0][0x288] ;  /* 0x0000a20000047ab9 */ /* 0x000fe20000000800 */
[----:B------:R-:W-:Y:S01]  /*13e0*/  CS2R R148, SRZ ;  /* 0x0000000000947805 */ /* 0x000fe2000001ff00 */
[----:B------:R-:W-:Y:S01]  /*13f0*/  UIADD3 UR4, -UR4, 0x40, URZ ;  /* 0x0000004004047890 */ /* 0x000fe2000fffe13f */
[----:B------:R-:W-:Y:S02]  /*1400*/  CS2R R146, SRZ ;  /* 0x0000000000927805 */ /* 0x000fe4000001ff00 */
[----:B------:R-:W-:Y:S02]  /*1410*/  CS2R R144, SRZ ;  /* 0x0000000000907805 */ /* 0x000fe4000001ff00 */
[----:B------:R-:W-:Y:S01]  /*1420*/  CS2R R168, SRZ ;  /* 0x0000000000a87805 */ /* 0x000fe2000001ff00 */
[----:B------:R-:W-:Y:S01]  /*1430*/  UIMAD UR4, UR49, UR7, UR4 ;  /* 0x00000007310472a4 */ /* 0x000fe2000f8e0204 */
        /* <DEDUP_REMOVED lines=14> */
[----:B0-----:R-:W-:Y:S01]  /*1520*/  ISETP.NE.AND P0, PT, R0, 0x1, PT ;  /* 0x000000010000780c */ /* 0x001fe20003f05270 */
[----:B------:R-:W-:Y:S01]  /*1530*/  IMAD.U32 R0, RZ, RZ, UR5 ;  /* 0x00000005ff007e24 */ /* 0x000fe2000f8e00ff */
        /* <DEDUP_REMOVED lines=11> */
[----:B------:R-:W0:Y:S01]  /*15f0*/  @P0 LDC R3, c[0x0][0x44c] ;  /* 0x00011300ff030b82 */ /* 0x000e220000000800 */
[----:B------:R-:W-:Y:S02]  /*1600*/  CS2R R170, SRZ ;  /* 0x0000000000aa7805 */ /* 0x000fe4000001ff00 */
[----:B------:R-:W-:Y:S02]  /*1610*/  CS2R R90, SRZ ;  /* 0x00000000005a7805 */ /* 0x000fe4000001ff00 */
[----:B------:R-:W-:Y:S02]  /*1620*/  CS2R R172, SRZ ;  /* 0x0000000000ac7805 */ /* 0x000fe4000001ff00 */
[----:B------:R-:W-:Y:S02]  /*1630*/  CS2R R86, SRZ ;  /* 0x0000000000567805 */ /* 0x000fe4000001ff00 */
[----:B------:R-:W-:-:S02]  /*1640*/  CS2R R174, SRZ ;  /* 0x0000000000ae7805 */ /* 0x000fc4000001ff00 */
[----:B------:R-:W-:Y:S02]  /*1650*/  CS2R R82, SRZ ;  /* 0x0000000000527805 */ /* 0x000fe4000001ff00 */
[----:B------:R-:W-:Y:S01]  /*1660*/  CS2R R176, SRZ ;  /* 0x0000000000b07805 */ /* 0x000fe2000001ff00 */
[----:B------:R-:W1:Y:S01]  /*1670*/  @P0 LDC R4, c[0x0][0x450] ;  /* 0x00011400ff040b82 */ /* 0x000e620000000800 */
        /* <DEDUP_REMOVED lines=14> */
[----:B------:R-:W-:Y:S01]  /*1760*/  CS2R R50, SRZ ;  /* 0x0000000000327805 */ /* 0x000fe2000001ff00 */
[----:B0-----:R-:W-:Y:S01]  /*1770*/  @P0 IMAD.HI.U32 R3, R3, UR5, RZ ;  /* 0x0000000503030c27 */ /* 0x001fe2000f8e00ff */
[----:B------:R-:W-:Y:S02]  /*1780*/  CS2R R198, SRZ ;  /* 0x0000000000c67805 */ /* 0x000fe4000001ff00 */
[----:B------:R-:W-:-:S02]  /*1790*/  CS2R R46, SRZ ;  /* 0x00000000002e7805 */ /* 0x000fc4000001ff00 */
[----:B------:R-:W-:Y:S02]  /*17a0*/  CS2R R200, SRZ ;  /* 0x0000000000c87805 */ /* 0x000fe4000001ff00 */
[----:B------:R-:W-:Y:S02]  /*17b0*/  CS2R R42, SRZ ;  /* 0x00000000002a7805 */ /* 0x000fe4000001ff00 */
[----:B------:R-:W-:Y:S02]  /*17c0*/  CS2R R202, SRZ ;  /* 0x0000000000ca7805 */ /* 0x000fe4000001ff00 */
[----:B------:R-:W-:Y:S02]  /*17d0*/  CS2R R38, SRZ ;  /* 0x0000000000267805 */ /* 0x000fe4000001ff00 */
[----:B------:R-:W-:Y:S02]  /*17e0*/  CS2R R204, SRZ ;  /* 0x0000000000cc7805 */ /* 0x000fe4000001ff00 */
[----:B-1----:R-:W-:-:S02]  /*17f0*/  @P0 SHF.R.U32.HI R0, RZ, R4, R3 ;  /* 0x00000004ff000219 */ /* 0x002fc40000011603 */
[----:B------:R-:W-:Y:S02]  /*1800*/  CS2R R34, SRZ ;  /* 0x0000000000227805 */ /* 0x000fe4000001ff00 */
[----:B------:R-:W-:Y:S02]  /*1810*/  PLOP3.LUT P0, PT, PT, PT, PT, 0x80, 0x0 ;  /* 0x000000000000781c */ /* 0x000fe40003f0f070 */
[----:B------:R-:W-:Y:S02]  /*1820*/  CS2R R208, SRZ ;  /* 0x0000000000d07805 */ /* 0x000fe4000001ff00 */
[----:B------:R-:W-:Y:S01]  /*1830*/  CS2R R30, SRZ ;  /* 0x00000000001e7805 */ /* 0x000fe2000001ff00 */
[----:B------:R-:W-:Y:S01]  /*1840*/  VIADD R3, R0, UR4 ;  /* 0x0000000400037c36 */ /* 0x000fe20008000000 */
[----:B------:R-:W-:Y:S01]  /*1850*/  CS2R R206, SRZ ;  /* 0x0000000000ce7805 */ /* 0x000fe2000001ff00 */
[----:B------:R-:W-:Y:S01]  /*1860*/  IMAD.MOV.U32 R0, RZ, RZ, RZ ;  /* 0x000000ffff007224 */ /* 0x000fe200078e00ff */
[----:B------:R-:W-:Y:S01]  /*1870*/  CS2R R26, SRZ ;  /* 0x00000000001a7805 */ /* 0x000fe2000001ff00 */
[----:B------:R-:W-:Y:S01]  /*1880*/  IMAD.MOV.U32 R7, RZ, RZ, RZ ;  /* 0x000000ffff077224 */ /* 0x000fe200078e00ff */
[----:B------:R-:W-:-:S04]  /*1890*/  SHF.R.S32.HI R4, RZ, 0x1f, R3 ;  /* 0x0000001fff047819 */ /* 0x000fc80000011403 */
[----:B------:R-:W-:Y:S01]  /*18a0*/  LEA.HI R4, R4, R3, RZ, 0x6 ;  /* 0x0000000304047211 */ /* 0x000fe200078f30ff */
[----:B------:R-:W-:-:S03]  /*18b0*/  IMAD.MOV.U32 R3, RZ, RZ, RZ ;  /* 0x000000ffff037224 */ /* 0x000fc600078e00ff */
[----:B------:R-:W-:-:S04]  /*18c0*/  SHF.R.S32.HI R4, RZ, 0x6, R4 ;  /* 0x00000006ff047819 */ /* 0x000fc80000011404 */
[----:B------:R-:W-:-:S04]  /*18d0*/  VIMNMX R4, R4, UR50, PT ;  /* 0x0000003204047c48 */ /* 0x000fc8000bfe0100 */
[----:B------:R-:W-:-:S13]  /*18e0*/  ISETP.GE.AND P1, PT, R4, 0x1, PT ;  /* 0x000000010400780c */ /* 0x000fda0003f26270 */
        /* <DEDUP_REMOVED lines=15> */
.L_x_4007:
[----:B------:R-:W-:Y:S01]  /*19e0*/  ULEA UR21, UR36, UR43, 0x3 ;  /* 0x0000002b24157291 */ /* 0x000fe2000f8e183f */
[----:B------:R-:W-:-:S05]  /*19f0*/  IMAD.U32 R0, RZ, RZ, UR37 ;  /* 0x00000025ff007e24 */ /* 0x000fca000f8e00ff */
[----:B------:R-:W-:-:S04]  /*1a00*/  SHF.L.U32 R0, R0, 0x1f, RZ ;  /* 0x0000001f00007819 */ /* 0x000fc800000006ff */
[----:B------:R-:W0:Y:S02]  /*1a10*/  SYNCS.PHASECHK.TRANS64.TRYWAIT P1, [UR21+0x28c50], R0 ;  /* 0x028c5000ff0075a7 */ /* 0x000e240008020155 */
[----:B0-----:R-:W-:Y:S05]  /*1a20*/  @!P1 BRA `(.L_x_4008) ;  /* 0x000000f400a89947 */ /* 0x001fea0003800000 */
.L_x_4175:
[----:B------:R-:W-:Y:S01]  /*1a30*/  BAR.SYNC.DEFER_BLOCKING 0xe, 0x100 ;  /* 0x0384000000007b1d */ /* 0x000fe20000010000 */
[----:B------:R-:W-:Y:S01]  /*1a40*/  UIADD3 UR4, UR43, 0x26800, URZ ;  /* 0x000268002b047890 */ /* 0x000fe2000fffe03f */
[----:B0-----:R-:W-:Y:S01]  /*1a50*/  IMAD.U32 R0, RZ, RZ, UR21 ;  /* 0x00000015ff007e24 */ /* 0x001fe2000f8e00ff */
[----:B------:R-:W-:Y:S01]  /*1a60*/  ULEA UR18, UR36, UR20, 0xc ;  /* 0x0000001424127291 */ /* 0x000fe2000f8e603f */
[----:B------:R-:W-:Y:S01]  /*1a70*/  ISETP.GE.AND P1, PT, R4, 0x2, PT ;  /* 0x000000020400780c */ /* 0x000fe20003f26270 */
[----:B------:R-:W-:Y:S01]  /*1a80*/  USHF.R.U32.HI UR4, URZ, 0x4, UR4 ;  /* 0x000000043f047899 */ /* 0x000fe20008011604 */
[----:B------:R-:W-:Y:S01]  /*1a90*/  UMOV UR19, 0x40000040 ;  /* 0x4000004000137882 */ /* 0x000fe20000000000 */
[----:B------:R-:W-:Y:S02]  /*1aa0*/  UMOV UR17, 0x40000040 ;  /* 0x4000004000117882 */ /* 0x000fe40000000000 */
[----:B------:R-:W-:Y:S01]  /*1ab0*/  ULOP3.LUT UR4, UR4, 0x3fff, URZ, 0xc0, !UPT ;  /* 0x00003fff04047892 */ /* 0x000fe2000f8ec03f */
[----:B------:R-:W0:Y:S01]  /*1ac0*/  S2R R3, SR_TID.X ;  /* 0x0000000000037919 */ /* 0x000e220000002100 */
[----:B------:R-:W-:-:S02]  /*1ad0*/  UIADD3 UR6, UR18, 0x80, URZ ;  /* 0x0000008012067890 */ /* 0x000fc4000fffe03f */
[----:B------:R-:W-:Y:S01]  /*1ae0*/  ULOP3.LUT UR16, UR4, 0x10000, URZ, 0xfc, !UPT ;  /* 0x0001000004107892 */ /* 0x000fe2000f8efc3f */
[----:B------:R-:W-:Y:S01]  /*1af0*/  UMOV UR7, 0x40000040 ;  /* 0x4000004000077882 */ /* 0x000fe20000000000 */
[----:B------:R-:W-:Y:S02]  /*1b00*/  UMOV UR5, 0x40000040 ;  /* 0x4000004000057882 */ /* 0x000fe40000000000 */
[----:B------:R-:W-:Y:S02]  /*1b10*/  UIADD3 UR4, UR16, 0x2, URZ ;  /* 0x0000000210047890 */ /* 0x000fe4000fffe03f */
[----:B------:R-:W-:Y:S02]  /*1b20*/  UIADD3 UR10, UR18, 0x100, URZ ;  /* 0x00000100120a7890 */ /* 0x000fe4000fffe03f */
[----:B------:R-:W-:Y:S01]  /*1b30*/  UIADD3 UR8, UR16, 0x4, URZ ;  /* 0x0000000410087890 */ /* 0x000fe2000fffe03f */
[----:B------:R-:W-:Y:S01]  /*1b40*/  UMOV UR11, 0x40000040 ;  /* 0x40000040000b7882 */ /* 0x000fe20000000000 */
[----:B------:R-:W-:Y:S01]  /*1b50*/  WARPGROUP.ARRIVE ;  /* 0x00000000000079c5 */ /* 0x000fe20000000000 */
[----:B------:R-:W-:Y:S01]  /*1b60*/  UMOV UR9, 0x40000040 ;  /* 0x4000004000097882 */ /* 0x000fe20000000000 */
[----:B------:R-:W-:-:S02]  /*1b70*/  UIADD3 UR14, UR18, 0x180, URZ ;  /* 0x00000180120e7890 */ /* 0x000fc4000fffe03f */
[----:B------:R-:W-:Y:S02]  /*1b80*/  UIADD3 UR12, UR16, 0x6, URZ ;  /* 0x00000006100c7890 */ /* 0x000fe4000fffe03f */
        /* <DEDUP_REMOVED lines=23> */
.L_x_4014:
[----:B------:R-:W-:Y:S01]  /*1d00*/  BAR.SYNC.DEFER_BLOCKING 0xe, 0x100 ;  /* 0x0384000000007b1d */ /* 0x000fe20000010000 */
[----:B------:R-:W-:Y:S01]  /*1d10*/  IMAD.U32 R3, RZ, RZ, UR36 ;  /* 0x00000024ff037e24 */ /* 0x000fe2000f8e00ff */
[----:B------:R-:W-:Y:S01]  /*1d20*/  UIADD3 UR36, UR36, 0x1, URZ ;  /* 0x0000000124247890 */ /* 0x000fe2000fffe03f */
[C---:B------:R-:W-:Y:S01]  /*1d30*/  ISETP.GT.AND P3, PT, R4.reuse, RZ, PT ;  /* 0x000000ff0400720c */ /* 0x040fe20003f64270 */
        /* <DEDUP_REMOVED lines=139> */
.L_x_4010:
[----:B------:R-:W-:Y:S01]  /*25f0*/  ULEA UR21, UR36, UR43, 0x3 ;  /* 0x0000002b24157291 */ /* 0x000fe2000f8e183f */
[----:B------:R-:W-:-:S05]  /*2600*/  IMAD.U32 R0, RZ, RZ, UR37 ;  /* 0x00000025ff007e24 */ /* 0x000fca000f8e00ff */
[----:B------:R-:W-:-:S04]  /*2610*/  SHF.L.U32 R0, R0, 0x1f, RZ ;  /* 0x0000001f00007819 */ /* 0x000fc800000006ff */
[----:B------:R0:W1:Y:S01]  /*2620*/  SYNCS.PHASECHK.TRANS64.TRYWAIT P1, [UR21+0x28c50], R0 ;  /* 0x028c5000ff0075a7 */ /* 0x0000620008020155 */
[----:B------:R-:W-:Y:S05]  /*2630*/  @!P0 BRA `(.L_x_4011) ;  /* 0x0000000000048947 */ /* 0x000fea0003800000 */
[----:B------:R-:W-:Y:S01]  /*2640*/  BPT.TRAP 0x1 ;  /* 0x000000040000795c */ /* 0x000fe20000300000 */
.L_x_4011:
[----:B-1----:R-:W-:Y:S05]  /*2650*/  @P1 BRA `(.L_x_4012) ;  /* 0x0000000000081947 */ /* 0x002fea0003800000 */
[----:B------:R-:W1:Y:S02]  /*2660*/  SYNCS.PHASECHK.TRANS64.TRYWAIT P1, [UR21+0x28c50], R0 ;  /* 0x028c5000ff0075a7 */ /* 0x000e640008020155 */
[----:B-1----:R-:W-:Y:S05]  /*2670*/  @!P1 BRA `(.L_x_4013) ;  /* 0x000000e800ac9947 */ /* 0x002fea0003800000 */
.L_x_4012:
        /* <DEDUP_REMOVED lines=29> */
.L_x_4009:
        /* <DEDUP_REMOVED lines=144> */
.L_x_4005:
[----:B------:R-:W-:Y:S01]  /*3150*/  ULDC UR4, c[0x0][0x448] ;  /* 0x0001120000047ab9 */ /* 0x000fe20000000800 */
[----:B------:R-:W-:Y:S01]  /*3160*/  UIADD3 UR6, UR41, 0x3f, URZ ;  /* 0x0000003f29067890 */ /* 0x000fe2000fffe03f */
[----:B------:R-:W-:Y:S01]  /*3170*/  PLOP3.LUT P0, PT, PT, PT, PT, 0x80, 0x0 ;  /* 0x000000000000781c */ /* 0x000fe20003f0f070 */
[----:B------:R-:W-:Y:S01]  /*3180*/  UISETP.NE.AND UP0, UPT, UR4, 0x1, UPT ;  /* 0x000000010400788c */ /* 0x000fe2000bf05270 */
[----:B------:R-:W-:Y:S01]  /*3190*/  IMAD.MOV.U32 R0, RZ, RZ, RZ ;  /* 0x000000ffff007224 */ /* 0x000fe200078e00ff */
[----:B------:R-:W-:Y:S01]  /*31a0*/  ULDC UR8, c[0x0][0x288] ;  /* 0x0000a20000087ab9 */ /* 0x000fe20000000800 */
[----:B------:R-:W-:Y:S01]  /*31b0*/  IMAD.MOV.U32 R3, RZ, RZ, RZ ;  /* 0x000000ffff037224 */ /* 0x000fe200078e00ff */
[----:B------:R-:W-:Y:S01]  /*31c0*/  UIADD3 UR8, -UR8, 0x40, URZ ;  /* 0x0000004008087890 */ /* 0x000fe2000fffe13f */
[----:B------:R-:W-:Y:S02]  /*31d0*/  CS2R R150, SRZ ;  /* 0x0000000000967805 */ /* 0x000fe4000001ff00 */
[----:B------:R-:W-:-:S02]  /*31e0*/  CS2R R148, SRZ ;  /* 0x0000000000947805 */ /* 0x000fc4000001ff00 */
[----:B------:R-:W-:Y:S01]  /*31f0*/  CS2R R146, SRZ ;  /* 0x0000000000927805 */ /* 0x000fe2000001ff00 */
[----:B------:R-:W-:Y:S01]  /*3200*/  UIMAD UR8, UR49, UR7, UR8 ;  /* 0x00000007310872a4 */ /* 0x000fe2000f8e0208 */
[----:B------:R-:W-:Y:S02]  /*3210*/  CS2R R144, SRZ ;  /* 0x0000000000907805 */ /* 0x000fe4000001ff00 */
[----:B------:R-:W-:Y:S01]  /*3220*/  CS2R R168, SRZ ;  /* 0x0000000000a87805 */ /* 0x000fe2000001ff00 */
[----:B------:R-:W-:Y:S01]  /*3230*/  @UP0 ULDC UR4, c[0x0][0x44c] ;  /* 0x0001130000040ab9 */ /* 0x000fe20000000800 */
[----:B------:R-:W-:Y:S01]  /*3240*/  @UP0 ULDC UR9, c[0x0][0x450] ;  /* 0x0001140000090ab9 */ /* 0x000fe20000000800 */
[----:B------:R-:W-:Y:S01]  /*3250*/  UIMAD.WIDE.U32 UR4, UR6, UR4, URZ ;  /* 0x00000004060472a5 */ /* 0x000fe2000f8e003f */
[----:B------:R-:W-:Y:S02]  /*3260*/  CS2R R140, SRZ ;  /* 0x00000000008c7805 */ /* 0x000fe4000001ff00 */
[----:B------:R-:W-:-:S02]  /*3270*/  CS2R R166, SRZ ;  /* 0x0000000000a67805 */ /* 0x000fc4000001ff00 */
[----:B------:R-:W-:Y:S01]  /*3280*/  CS2R R136, SRZ ;  /* 0x0000000000887805 */ /* 0x000fe2000001ff00 */
[----:B------:R-:W-:Y:S01]  /*3290*/  @UP0 USHF.R.U32.HI UR6, URZ, UR9, UR5 ;  /* 0x000000093f060299 */ /* 0x000fe20008011605 */
[----:B------:R-:W-:Y:S02]  /*32a0*/  CS2R R164, SRZ ;  /* 0x0000000000a47805 */ /* 0x000fe4000001ff00 */
[----:B------:R-:W-:Y:S02]  /*32b0*/  CS2R R132, SRZ ;  /* 0x0000000000847805 */ /* 0x000fe4000001ff00 */
[----:B------:R-:W-:Y:S01]  /*32c0*/  CS2R R162, SRZ ;  /* 0x0000000000a27805 */ /* 0x000fe2000001ff00 */
[----:B------:R-:W-:Y:S01]  /*32d0*/  UIADD3 UR6, UR8, UR6, URZ ;  /* 0x0000000608067290 */ /* 0x000fe2000fffe03f */
[----:B------:R-:W-:Y:S02]  /*32e0*/  CS2R R160, SRZ ;  /* 0x0000000000a07805 */ /* 0x000fe4000001ff00 */
[----:B------:R-:W-:-:S02]  /*32f0*/  CS2R R128, SRZ ;  /* 0x0000000000807805 */ /* 0x000fc4000001ff00 */
[----:B------:R-:W-:Y:S01]  /*3300*/  CS2R R158, SRZ ;  /* 0x00000000009e7805 */ /* 0x000fe2000001ff00 */
[----:B------:R-:W-:Y:S01]  /*3310*/  USHF.R.S32.HI UR4, URZ, 0x1f, UR6 ;  /* 0x0000001f3f047899 */ /* 0x000fe20008011406 */
[----:B------:R-:W-:Y:S02]  /*3320*/  CS2R R156, SRZ ;  /* 0x00000000009c7805 */ /* 0x000fe4000001ff00 */
[----:B------:R-:W-:Y:S02]  /*3330*/  CS2R R124, SRZ ;  /* 0x00000000007c7805 */ /* 0x000fe4000001ff00 */
[----:B------:R-:W-:Y:S01]  /*3340*/  CS2R R154, SRZ ;  /* 0x00000000009a7805 */ /* 0x000fe2000001ff00 */
[----:B------:R-:W-:Y:S01]  /*3350*/  ULEA.HI UR4, UR4, UR6, URZ, 0x6 ;  /* 0x0000000604047291 */ /* 0x000fe2000f8f303f */
[----:B------:R-:W-:Y:S02]  /*3360*/  CS2R R152, SRZ ;  /* 0x0000000000987805 */ /* 0x000fe4000001ff00 */
[----:B------:R-:W-:-:S02]  /*3370*/  CS2R R120, SRZ ;  /* 0x0000000000787805 */ /* 0x000fc4000001ff00 */
[----:B------:R-:W-:Y:S01]  /*3380*/  CS2R R104, SRZ ;  /* 0x0000000000687805 */ /* 0x000fe2000001ff00 */
[----:B------:R-:W-:Y:S01]  /*3390*/  USHF.R.S32.HI UR4, URZ, 0x6, UR4 ;  /* 0x000000063f047899 */ /* 0x000fe20008011404 */
[----:B------:R-:W-:Y:S02]  /*33a0*/  CS2R R100, SRZ ;  /* 0x0000000000647805 */ /* 0x000fe4000001ff00 */
[----:B------:R-:W-:Y:S02]  /*33b0*/  CS2R R116, SRZ ;  /* 0x0000000000747805 */ /* 0x000fe4000001ff00 */
[----:B------:R-:W-:Y:S01]  /*33c0*/  CS2R R114, SRZ ;  /* 0x0000000000727805 */ /* 0x000fe2000001ff00 */
[----:B------:R-:W-:Y:S01]  /*33d0*/  UISETP.LT.AND UP0, UPT, UR50, UR4, UPT ;  /* 0x000000043200728c */ /* 0x000fe2000bf01270 */
[----:B------:R-:W-:Y:S02]  /*33e0*/  CS2R R112, SRZ ;  /* 0x0000000000707805 */ /* 0x000fe4000001ff00 */
[----:B------:R-:W-:-:S02]  /*33f0*/  CS2R R110, SRZ ;  /* 0x00000000006e7805 */ /* 0x000fc4000001ff00 */
[----:B------:R-:W-:Y:S01]  /*3400*/  CS2R R108, SRZ ;  /* 0x00000000006c7805 */ /* 0x000fe2000001ff00 */
[----:B------:R-:W-:Y:S01]  /*3410*/  USEL UR50, UR50, UR4, UP0 ;  /* 0x0000000432327287 */ /* 0x000fe20008000000 */
[----:B------:R-:W-:Y:S02]  /*3420*/  CS2R R106, SRZ ;  /* 0x00000000006a7805 */ /* 0x000fe4000001ff00 */
[----:B------:R-:W-:Y:S02]  /*3430*/  CS2R R102, SRZ ;  /* 0x0000000000667805 */ /* 0x000fe4000001ff00 */
[----:B------:R-:W-:Y:S01]  /*3440*/  CS2R R98, SRZ ;  /* 0x0000000000627805 */ /* 0x000fe2000001ff00 */
[----:B------:R-:W-:Y:S01]  /*3450*/  UISETP.GE.AND UP0, UPT, UR50, 0x1, UPT ;  /* 0x000000013200788c */ /* 0x000fe2000bf06270 */
[----:B------:R-:W-:Y:S02]  /*3460*/  CS2R R94, SRZ ;  /* 0x00000000005e7805 */ /* 0x000fe4000001ff00 */
[----:B------:R-:W-:-:S02]  /*3470*/  CS2R R170, SRZ ;  /* 0x0000000000aa7805 */ /* 0x000fc4000001ff00 */
[----:B------:R-:W-:Y:S02]  /*3480*/  CS2R R90, SRZ ;  /* 0x00000000005a7805 */ /* 0x000fe4000001ff00 */
[----:B------:R-:W-:Y:S02]  /*3490*/  CS2R R172, SRZ ;  /* 0x0000000000ac7805 */ /* 0x000fe4000001ff00 */
[----:B------:R-:W-:Y:S02]  /*34a0*/  CS2R R86, SRZ ;  /* 0x0000000000567805 */ /* 0x000fe4000001ff00 */
[----:B------:R-:W-:Y:S02]  /*34b0*/  PLOP3.LUT P1, PT, PT, PT, UP0, 0x80, 0x0 ;  /* 0x000000000000781c */ /* 0x000fe40003f2f008 */
        /* <DEDUP_REMOVED lines=62> */
.L_x_4015:
        /* <DEDUP_REMOVED lines=9> */
.L_x_4176:
[----:B------:R-:W-:Y:S05]  /*3930*/  @!P0 BRA `(.L_x_4017) ;  /* 0x0000000000048947 */ /* 0x000fea0003800000 */
[----:B------:R-:W-:Y:S01]  /*3940*/  BPT.TRAP 0x1 ;  /* 0x000000040000795c */ /* 0x000fe20000300000 */
.L_x_4017:
[----:B------:R-:W-:Y:S02]  /*3950*/  IMAD.U32 R7, RZ, RZ, UR36 ;  /* 0x00000024ff077e24 */ /* 0x000fe4000f8e00ff */
[----:B------:R-:W-:-:S03]  /*3960*/  IMAD.U32 R8, RZ, RZ, UR37 ;  /* 0x00000025ff087e24 */ /* 0x000fc6000f8e00ff */
[----:B------:R-:W-:Y:S02]  /*3970*/  LEA R7, R7, UR43, 0x3 ;  /* 0x0000002b07077c11 */ /* 0x000fe4000f8e18ff */
[----:B------:R-:W-:-:S04]  /*3980*/  SHF.L.U32 R8, R8, 0x1f, RZ ;  /* 0x0000001f08087819 */ /* 0x000fc800000006ff */
[----:B------:R1:W2:Y:S01]  /*3990*/  SYNCS.PHASECHK.TRANS64.TRYWAIT P1, [R7+URZ+0x28c30], R8 ;  /* 0x028c3008070075a7 */ /* 0x0002a2000802017f */
[----:B------:R-:W-:Y:S05]  /*39a0*/  @!P0 BRA `(.L_x_4018) ;  /* 0x0000000000048947 */ /* 0x000fea0003800000 */
[----:B------:R-:W-:Y:S01]  /*39b0*/  BPT.TRAP 0x1 ;  /* 0x000000040000795c */ /* 0x000fe20000300000 */
.L_x_4018:
[----:B--2---:R-:W-:Y:S05]  /*39c0*/  @P1 BRA `(.L_x_4019) ;  /* 0x0000000000081947 */ /* 0x004fea0003800000 */
[----:B------:R-:W2:Y:S02]  /*39d0*/  SYNCS.PHASECHK.TRANS64.TRYWAIT P1, [R7+URZ+0x28c30], R8 ;  /* 0x028c3008070075a7 */ /* 0x000ea4000802017f */
[----:B--2---:R-:W-:Y:S05]  /*39e0*/  @!P1 BRA `(.L_x_4020) ;  /* 0x000000d800009947 */ /* 0x004fea0003800000 */
.L_x_4019:
        /* <DEDUP_REMOVED lines=34> */
[----:B------:R-:W-:Y:S01]  /*3c10*/  HGMMA.64x64x16.F32.BF16 R24, gdesc[UR4], R24, gsb0 ;  /* 0x00e00000041879f0 */ /* 0x000fe20008001818 */
[----:B------:R-:W-:Y:S02]  /*3c20*/  ULDC UR6, c[0x0][0x448] ;  /* 0x0001120000067ab9 */ /* 0x000fe40000000800 */
[----:B------:R-:W-:-:S06]  /*3c30*/  UISETP.NE.AND UP0, UPT, UR6, 0x1, UPT ;  /* 0x000000010600788c */ /* 0x000fcc000bf05270 */
[----:B------:R-:W-:-:S05]  /*3c40*/  PLOP3.LUT P2, PT, PT, PT, UP0, 0x80, 0x0 ;  /* 0x000000000000781c */ /* 0x000fca0003f4f008 */
[----:B------:R-:W-:-:S08]  /*3c50*/  @UP0 ULDC UR6, c[0x0][0x44c] ;  /* 0x0001130000060ab9 */ /* 0x000fd00000000800 */
[----:B------:R-:W-:Y:S01]  /*3c60*/  @P2 IMAD.HI.U32 R4, R3, UR6, RZ ;  /* 0x0000000603042c27 */ /* 0x000fe2000f8e00ff */
[----:B------:R-:W-:-:S04]  /*3c70*/  @UP0 ULDC UR6, c[0x0][0x450] ;  /* 0x0001140000060ab9 */ /* 0x000fc80000000800 */
[----:B------:R-:W-:Y:S01]  /*3c80*/  @P2 SHF.R.U32.HI R3, RZ, UR6, R4 ;  /* 0x00000006ff032c19 */ /* 0x000fe20008011604 */
[----:B------:R-:W-:Y:S02]  /*3c90*/  UMOV UR6, 0xffffffc0 ;  /* 0xffffffc000067882 */ /* 0x000fe40000000000 */
[----:B------:R-:W-:Y:S02]  /*3ca0*/  UIMAD UR7, UR50, UR6, 0x41 ;  /* 0x00000041320774a4 */ /* 0x000fe4000f8e0206 */
[----:B------:R-:W0:Y:S01]  /*3cb0*/  SHFL.IDX PT, R6, R3, 0x1, 0x1c1f ;  /* 0x003c1f0003067f89 */ /* 0x000e2200000e0000 */
[----:B------:R-:W-:-:S03]  /*3cc0*/  UIMAD UR6, UR50, UR6, 0x40 ;  /* 0x00000040320674a4 */ /* 0x000fc6000f8e0206 */
[----:B------:R-:W3:Y:S01]  /*3cd0*/  SHFL.IDX PT, R3, R3, RZ, 0x1c1f ;  /* 0x001c1fff03037589 */ /* 0x000ee200000e0000 */
[----:B------:R-:W-:Y:S02]  /*3ce0*/  WARPGROUP.DEPBAR.LE gsb0, 0x0 ;  /* 0x00008000000079c5 */ /* 0x000fe40000010000 */
[----:B------:R-:W-:-:S06]  /*3cf0*/  WARPGROUP.ARRIVE ;  /* 0x00000000000079c5 */ /* 0x000fcc0000000000 */
[----:B------:R-:W-:Y:S01]  /*3d00*/  HGMMA.64x64x16.F32.BF16 R24, gdesc[UR8], R24, gsb0 ;  /* 0x00e00000081879f0 */ /* 0x000fe20008001818 */
[----:B------:R-:W-:Y:S02]  /*3d10*/  ULDC UR10, c[0x0][0x988] ;  /* 0x00026200000a7ab9 */ /* 0x000fe40000000800 */
[----:B------:R-:W-:Y:S02]  /*3d20*/  WARPGROUP.DEPBAR.LE gsb0, 0x0 ;  /* 0x00008000000079c5 */ /* 0x000fe40000010000 */
[----:B------:R-:W-:-:S06]  /*3d30*/  WARPGROUP.ARRIVE ;  /* 0x00000000000079c5 */ /* 0x000fcc0000000000 */
[----:B------:R-:W-:Y:S01]  /*3d40*/  HGMMA.64x64x16.F32.BF16 R24, gdesc[UR12], R24, gsb0 ;  /* 0x00e000000c1879f0 */ /* 0x000fe20008001818 */
[----:B------:R-:W-:Y:S01]  /*3d50*/  ULDC UR14, c[0x0][0x2f0] ;  /* 0x0000bc00000e7ab9 */ /* 0x000fe20000000800 */
[----:B------:R-:W-:Y:S01]  /*3d60*/  ULDC UR15, c[0x0][0x288] ;  /* 0x0000a200000f7ab9 */ /* 0x000fe20000000800 */
[----:B------:R-:W-:Y:S02]  /*3d70*/  UIMAD UR7, UR49, UR14, UR7 ;  /* 0x0000000e310772a4 */ /* 0x000fe4000f8e0207 */
[----:B------:R-:W-:-:S04]  /*3d80*/  UIMAD UR6, UR49, UR14, UR6 ;  /* 0x0000000e310672a4 */ /* 0x000fc8000f8e0206 */
[----:B------:R-:W-:Y:S02]  /*3d90*/  IMAD.U32 R5, RZ, RZ, UR7 ;  /* 0x00000007ff057e24 */ /* 0x000fe4000f8e00ff */
[----:B------:R-:W-:-:S03]  /*3da0*/  IADD3 R4, -R2, UR6, RZ ;  /* 0x0000000602047c10 */ /* 0x000fc6000fffe1ff */
[----:B------:R-:W-:-:S04]  /*3db0*/  IADD3 R5, R5, -UR15, -R2 ;  /* 0x8000000f05057c10 */ /* 0x000fc8000fffe802 */
[-CC-:B0-----:R-:W-:Y:S02]  /*3dc0*/  VIADDMNMX R6, R6, R5.reuse, R4.reuse, PT ;  /* 0x0000000506067246 */ /* 0x181fe40003800104 */
[----:B---3--:R-:W-:Y:S02]  /*3dd0*/  VIADDMNMX R4, R3, R5, R4, PT ;  /* 0x0000000503047246 */ /* 0x008fe40003800104 */
[C---:B------:R-:W-:Y:S02]  /*3de0*/  ISETP.GT.AND P3, PT, R6.reuse, RZ, PT ;  /* 0x000000ff0600720c */ /* 0x040fe40003f64270 */
[C---:B------:R-:W-:Y:S02]  /*3df0*/  ISETP.GT.AND P4, PT, R6.reuse, 0x1, PT ;  /* 0x000000010600780c */ /* 0x040fe40003f84270 */
[----:B------:R-:W-:Y:S01]  /*3e00*/  ISETP.GT.AND P5, PT, R6, 0x8, PT ;  /* 0x000000080600780c */ /* 0x000fe20003fa4270 */
[----:B------:R-:W-:Y:S02]  /*3e10*/  WARPGROUP.DEPBAR.LE gsb0, 0x0 ;  /* 0x00008000000079c5 */ /* 0x000fe40000010000 */
[----:B------:R-:W-:-:S02]  /*3e20*/  FSEL R26, R26, -INF , P3 ;  /* 0xff8000001a1a7808 */ /* 0x000fc40001800000 */
[----:B------:R-:W-:Y:S02]  /*3e30*/  FSEL R27, R27, -INF , P4 ;  /* 0xff8000001b1b7808 */ /* 0x000fe40002000000 */
[----:B------:R-:W-:Y:S02]  /*3e40*/  ISETP.GT.AND P3, PT, R6, 0x9, PT ;  /* 0x000000090600780c */ /* 0x000fe40003f64270 */
[----:B------:R-:W-:Y:S02]  /*3e50*/  FSEL R30, R30, -INF , P5 ;  /* 0xff8000001e1e7808 */ /* 0x000fe40002800000 */
[----:B------:R-:W-:Y:S02]  /*3e60*/  FMNMX.FTZ R9, R26, R27, !PT ;  /* 0x0000001b1a097209 */ /* 0x000fe40007810000 */
[----:B------:R-:W-:Y:S02]  /*3e70*/  ISETP.GT.AND P4, PT, R6, 0x10, PT ;  /* 0x000000100600780c */ /* 0x000fe40003f84270 */
[----:B------:R-:W-:-:S02]  /*3e80*/  FSEL R31, R31, -INF , P3 ;  /* 0xff8000001f1f7808 */ /* 0x000fc40001800000 */
[----:B------:R-:W-:Y:S02]  /*3e90*/  FMNMX.FTZ R10, R30, R9, !PT ;  /* 0x000000091e0a7209 */ /* 0x000fe40007810000 */
        /* <DEDUP_REMOVED lines=33> */
[----:B------:R-:W-:Y:S02]  /*40b0*/  FSEL R55, R55, -INF , P3 ;  /* 0xff80000037377808 */ /* 0x000fe40001800000 */
[----:B------:R-:W-:-:S02]  /*40c0*/  FMNMX.FTZ R6, R54, R9, !PT ;  /* 0x0000000936067209 */ /* 0x000fc40007810000 */
[C---:B------:R-:W-:Y:S02]  /*40d0*/  ISETP.GT.AND P3, PT, R4.reuse, RZ, PT ;  /* 0x000000ff0400720c */ /* 0x040fe40003f64270 */
[----:B------:R-:W-:Y:S02]  /*40e0*/  FMNMX.FTZ R6, R55, R6, !PT ;  /* 0x0000000637067209 */ /* 0x000fe40007810000 */
[C---:B------:R-:W-:Y:S02]  /*40f0*/  ISETP.GT.AND P4, PT, R4.reuse, 0x1, PT ;  /* 0x000000010400780c */ /* 0x040fe40003f84270 */
[----:B------:R-:W-:Y:S01]  /*4100*/  ISETP.GT.AND P5, PT, R4, 0x8, PT ;  /* 0x000000080400780c */ /* 0x000fe20003fa4270 */
[----:B------:R-:W0:Y:S01]  /*4110*/  SHFL.BFLY PT, R9, R6, 0x2, 0x1f ;  /* 0x0c401f0006097f89 */ /* 0x000e2200000e0000 */
[----:B------:R-:W-:Y:S02]  /*4120*/  FSEL R24, R24, -INF , P3 ;  /* 0xff80000018187808 */ /* 0x000fe40001800000 */
[----:B------:R-:W-:-:S02]  /*4130*/  FSEL R25, R25, -INF , P4 ;  /* 0xff80000019197808 */ /* 0x000fc40002000000 */
[----:B------:R-:W-:Y:S02]  /*4140*/  ISETP.GT.AND P3, PT, R4, 0x9, PT ;  /* 0x000000090400780c */ /* 0x000fe40003f64270 */
[----:B------:R-:W-:Y:S02]  /*4150*/  FSEL R28, R28, -INF , P5 ;  /* 0xff8000001c1c7808 */ /* 0x000fe40002800000 */
[----:B------:R-:W-:Y:S02]  /*4160*/  FMNMX.FTZ R3, R24, R25, !PT ;  /* 0x0000001918037209 */ /* 0x000fe40007810000 */
[C---:B------:R-:W-:Y:S02]  /*4170*/  ISETP.GT.AND P4, PT, R4.reuse, 0x10, PT ;  /* 0x000000100400780c */ /* 0x040fe40003f84270 */
[----:B------:R-:W-:Y:S02]  /*4180*/  FSEL R29, R29, -INF , P3 ;  /* 0xff8000001d1d7808 */ /* 0x000fe40001800000 */
[----:B------:R-:W-:-:S02]  /*4190*/  ISETP.GT.AND P3, PT, R4, 0x11, PT ;  /* 0x000000110400780c */ /* 0x000fc40003f64270 */
[----:B------:R-:W-:Y:S02]  /*41a0*/  FSEL R32, R32, -INF , P4 ;  /* 0xff80000020207808 */ /* 0x000fe40002000000 */
[C---:B------:R-:W-:Y:S02]  /*41b0*/  ISETP.GT.AND P4, PT, R4.reuse, 0x18, PT ;  /* 0x000000180400780c */ /* 0x040fe40003f84270 */
[----:B------:R-:W-:Y:S02]  /*41c0*/  FSEL R33, R33, -INF , P3 ;  /* 0xff80000021217808 */ /* 0x000fe40001800000 */
[----:B------:R-:W-:Y:S02]  /*41d0*/  ISETP.GT.AND P3, PT, R4, 0x19, PT ;  /* 0x000000190400780c */ /* 0x000fe40003f64270 */
[----:B0-----:R-:W-:Y:S02]  /*41e0*/  FMNMX.FTZ R9, R6, R9, !PT ;  /* 0x0000000906097209 */ /* 0x001fe40007810000 */
[----:B------:R-:W-:-:S02]  /*41f0*/  FMNMX.FTZ R6, R28, R3, !PT ;  /* 0x000000031c067209 */ /* 0x000fc40007810000 */
[----:B------:R-:W-:Y:S01]  /*4200*/  FSEL R36, R36, -INF , P4 ;  /* 0xff80000024247808 */ /* 0x000fe20002000000 */
[----:B------:R-:W0:Y:S01]  /*4210*/  SHFL.BFLY PT, R10, R9, 0x1, 0x1f ;  /* 0x0c201f00090a7f89 */ /* 0x000e2200000e0000 */
[----:B------:R-:W-:Y:S02]  /*4220*/  FMNMX.FTZ R3, R29, R6, !PT ;  /* 0x000000061d037209 */ /* 0x000fe40007810000 */
[----:B------:R-:W-:Y:S02]  /*4230*/  ISETP.GT.AND P4, PT, R4, 0x20, PT ;  /* 0x000000200400780c */ /* 0x000fe40003f84270 */
[----:B------:R-:W-:Y:S02]  /*4240*/  FMNMX.FTZ R6, R32, R3, !PT ;  /* 0x0000000320067209 */ /* 0x000fe40007810000 */
[----:B------:R-:W-:Y:S02]  /*4250*/  FSEL R37, R37, -INF , P3 ;  /* 0xff80000025257808 */ /* 0x000fe40001800000 */
[----:B------:R-:W-:-:S02]  /*4260*/  FMNMX.FTZ R3, R33, R6, !PT ;  /* 0x0000000621037209 */ /* 0x000fc40007810000 */
[----:B------:R-:W-:Y:S02]  /*4270*/  ISETP.GT.AND P5, PT, R4, 0x21, PT ;  /* 0x000000210400780c */ /* 0x000fe40003fa4270 */
[----:B------:R-:W-:Y:S02]  /*4280*/  FSEL R40, R40, -INF , P4 ;  /* 0xff80000028287808 */ /* 0x000fe40002000000 */
[C---:B------:R-:W-:Y:S02]  /*4290*/  ISETP.GT.AND P4, PT, R4.reuse, 0x28, PT ;  /* 0x000000280400780c */ /* 0x040fe40003f84270 */
[----:B------:R-:W-:Y:S02]  /*42a0*/  FSEL R41, R41, -INF , P5 ;  /* 0xff80000029297808 */ /* 0x000fe40002800000 */
[----:B------:R-:W-:Y:S02]  /*42b0*/  ISETP.GT.AND P3, PT, R4, 0x29, PT ;  /* 0x000000290400780c */ /* 0x000fe40003f64270 */
[----:B------:R-:W-:-:S02]  /*42c0*/  FSEL R44, R44, -INF , P4 ;  /* 0xff8000002c2c7808 */ /* 0x000fc40002000000 */
[----:B------:R-:W-:Y:S02]  /*42d0*/  ISETP.GT.AND P4, PT, R4, 0x30, PT ;  /* 0x000000300400780c */ /* 0x000fe40003f84270 */
[----:B0-----:R-:W-:Y:S02]  /*42e0*/  FMNMX.FTZ R6, R9, R10, !PT ;  /* 0x0000000a09067209 */ /* 0x001fe40007810000 */
[----:B------:R-:W-:Y:S02]  /*42f0*/  FMNMX.FTZ R10, R36, R3, !PT ;  /* 0x00000003240a7209 */ /* 0x000fe40007810000 */
[----:B------:R-:W-:Y:S01]  /*4300*/  FSEL R45, R45, -INF , P3 ;  /* 0xff8000002d2d7808 */ /* 0x000fe20001800000 */
[----:B------:R-:W-:Y:S01]  /*4310*/  FMUL.FTZ R5, R6, UR10 ;  /* 0x0000000a06057c20 */ /* 0x000fe20008410000 */
[----:B------:R-:W-:Y:S02]  /*4320*/  FMNMX.FTZ R3, R37, R10, !PT ;  /* 0x0000000a25037209 */ /* 0x000fe40007810000 */
[----:B------:R-:W-:-:S02]  /*4330*/  ISETP.GT.AND P3, PT, R4, 0x31, PT ;  /* 0x000000310400780c */ /* 0x000fc40003f64270 */
[----:B------:R-:W-:Y:S02]  /*4340*/  FMNMX.FTZ R10, R40, R3, !PT ;  /* 0x00000003280a7209 */ /* 0x000fe40007810000 */
[----:B------:R-:W-:Y:S02]  /*4350*/  FSEL R48, R48, -INF , P4 ;  /* 0xff80000030307808 */ /* 0x000fe40002000000 */
[----:B------:R-:W-:Y:S02]  /*4360*/  FMNMX.FTZ R3, R41, R10, !PT ;  /* 0x0000000a29037209 */ /* 0x000fe40007810000 */
[----:B------:R-:W-:Y:S02]  /*4370*/  ISETP.GT.AND P4, PT, R4, 0x38, PT ;  /* 0x000000380400780c */ /* 0x000fe40003f84270 */
[----:B------:R-:W-:Y:S02]  /*4380*/  FMNMX.FTZ R10, R44, R3, !PT ;  /* 0x000000032c0a7209 */ /* 0x000fe40007810000 */
[----:B------:R-:W-:-:S02]  /*4390*/  FSEL R49, R49, -INF , P3 ;  /* 0xff80000031317808 */ /* 0x000fc40001800000 */
[----:B------:R-:W-:Y:S02]  /*43a0*/  FMNMX.FTZ R3, R45, R10, !PT ;  /* 0x0000000a2d037209 */ /* 0x000fe40007810000 */
[----:B------:R-:W-:Y:S02]  /*43b0*/  ISETP.GT.AND P3, PT, R4, 0x39, PT ;  /* 0x000000390400780c */ /* 0x000fe40003f64270 */
[----:B------:R-:W-:Y:S02]  /*43c0*/  FMNMX.FTZ R10, R48, R3, !PT ;  /* 0x00000003300a7209 */ /* 0x000fe40007810000 */
[----:B------:R-:W-:Y:S02]  /*43d0*/  FSEL R52, R52, -INF , P4 ;  /* 0xff80000034347808 */ /* 0x000fe40002000000 */
[----:B------:R-:W-:Y:S02]  /*43e0*/  FMNMX.FTZ R3, R49, R10, !PT ;  /* 0x0000000a31037209 */ /* 0x000fe40007810000 */
[----:B------:R-:W-:-:S02]  /*43f0*/  FSEL R53, R53, -INF , P3 ;  /* 0xff80000035357808 */ /* 0x000fc40001800000 */
[----:B------:R-:W-:Y:S02]  /*4400*/  FMNMX.FTZ R4, R52, R3, !PT ;  /* 0x0000000334047209 */ /* 0x000fe40007810000 */
[----:B------:R-:W-:Y:S02]  /*4410*/  FSETP.NEU.FTZ.AND P5, PT, R6, -INF , PT ;  /* 0xff8000000600780b */ /* 0x000fe40003fbd000 */
[----:B------:R-:W-:Y:S02]  /*4420*/  FMNMX.FTZ R4, R53, R4, !PT ;  /* 0x0000000435047209 */ /* 0x000fe40007810000 */
[----:B------:R-:W-:-:S03]  /*4430*/  FSEL R9, R5, RZ, P5 ;  /* 0x000000ff05097208 */ /* 0x000fc60002800000 */
[----:B------:R-:W0:Y:S02]  /*4440*/  SHFL.BFLY PT, R3, R4, 0x2, 0x1f ;  /* 0x0c401f0004037f89 */ /* 0x000e2400000e0000 */
        /* <DEDUP_REMOVED lines=16> */
[--C-:B------:R-:W-:Y:S01]  /*4550*/  FFMA.FTZ R54, R54, UR10, -R9.reuse ;  /* 0x0000000a36367c23 */ /* 0x100fe20008010809 */
[----:B------:R-:W-:Y:S01]  /*4560*/  FFMA.FTZ R9, R55, UR10, -R9 ;  /* 0x0000000a37097c23 */ /* 0x000fe20008010809 */
[----:B0-----:R-:W-:-:S04]  /*4570*/  FMNMX.FTZ R3, R4, R3, !PT ;  /* 0x0000000304037209 */ /* 0x001fc80007810000 */
[----:B------:R-:W-:Y:S01]  /*4580*/  MUFU.EX2 R30, R30 ;  /* 0x0000001e001e7308 */ /* 0x000fe20000000800 */
[----:B------:R-:W0:Y:S07]  /*4590*/  SHFL.BFLY PT, R4, R3, 0x1, 0x1f ;  /* 0x0c201f0003047f89 */ /* 0x000e2e00000e0000 */
[----:B------:R-:W4:Y:S01]  /*45a0*/  MUFU.EX2 R31, R31 ;  /* 0x0000001f001f7308 */ /* 0x000f220000000800 */
[----:B---3--:R-:W-:-:S07]  /*45b0*/  F2FP.BF16.F32.PACK_AB R153, R27, R26 ;  /* 0x0000001a1b99723e */ /* 0x008fce00000010ff */
[----:B------:R-:W-:Y:S08]  /*45c0*/  MUFU.EX2 R34, R34 ;  /* 0x0000002200227308 */ /* 0x000ff00000000800 */
[----:B------:R-:W3:Y:S01]  /*45d0*/  MUFU.EX2 R35, R35 ;  /* 0x0000002300237308 */ /* 0x000ee20000000800 */
[----:B----4-:R-:W-:Y:S02]  /*45e0*/  F2FP.BF16.F32.PACK_AB R155, R31, R30 ;  /* 0x0000001e1f9b723e */ /* 0x010fe400000010ff */
[----:B0-----:R-:W-:-:S04]  /*45f0*/  FMNMX.FTZ R5, R3, R4, !PT ;  /* 0x0000000403057209 */ /* 0x001fc80007810000 */
[C---:B------:R-:W-:Y:S01]  /*4600*/  FSETP.NEU.FTZ.AND P3, PT, R5.reuse, -INF , PT ;  /* 0xff8000000500780b */ /* 0x040fe20003f7d000 */
[----:B------:R-:W-:Y:S01]  /*4610*/  FMUL.FTZ R3, R5, UR10 ;  /* 0x0000000a05037c20 */ /* 0x000fe20008410000 */
[----:B------:R-:W-:Y:S04]  /*4620*/  MUFU.EX2 R38, R38 ;  /* 0x0000002600267308 */ /* 0x000fe80000000800 */
[----:B------:R-:W-:Y:S01]  /*4630*/  FSEL R4, R3, RZ, P3 ;  /* 0x000000ff03047208 */ /* 0x000fe20001800000 */
[----:B------:R-:W-:Y:S01]  /*4640*/  FADD.FTZ R3, R26, R27 ;  /* 0x0000001b1a037221 */ /* 0x000fe20000010000 */
[----:B---3--:R-:W-:Y:S02]  /*4650*/  F2FP.BF16.F32.PACK_AB R157, R35, R34 ;  /* 0x00000022239d723e */ /* 0x008fe400000010ff */
[----:B------:R-:W0:Y:S01]  /*4660*/  MUFU.EX2 R39, R39 ;  /* 0x0000002700277308 */ /* 0x000e220000000800 */
        /* <DEDUP_REMOVED lines=8> */
[----:B------:R-:W-:Y:S01]  /*46f0*/  FADD.FTZ R10, R30, R3 ;  /* 0x000000031e0a7221 */ /* 0x000fe20000010000 */
[----:B------:R-:W-:-:S02]  /*4700*/  @!P1 VIADD R3, R7, 0x28c40 ;  /* 0x00028c4007039836 */ /* 0x000fc40000000000 */
[--C-:B------:R-:W-:Y:S01]  /*4710*/  FFMA.FTZ R37, R37, UR10, -R4.reuse ;  /* 0x0000000a25257c23 */ /* 0x100fe20008010804 */
[----:B------:R-:W-:Y:S01]  /*4720*/  FFMA.FTZ R40, R40, UR10, -R4 ;  /* 0x0000000a28287c23 */ /* 0x000fe20008010804 */
[----:B------:R-:W-:Y:S01]  /*4730*/  FADD.FTZ R13, R31, R10 ;  /* 0x0000000a1f0d7221 */ /* 0x000fe20000010000 */
[--C-:B------:R-:W-:Y:S01]  /*4740*/  FFMA.FTZ R41, R41, UR10, -R4.reuse ;  /* 0x0000000a29297c23 */ /* 0x100fe20008010804 */
[----:B------:R-:W-:Y:S01]  /*4750*/  @!P1 PRMT R3, RZ, 0x654, R3 ;  /* 0x00000654ff039816 */ /* 0x000fe20000000003 */
[----:B------:R-:W3:Y:S01]  /*4760*/  MUFU.EX2 R25, R25 ;  /* 0x0000001900197308 */ /* 0x000ee20000000800 */
[----:B------:R-:W-:Y:S01]  /*4770*/  FADD.FTZ R12, R34, R13 ;  /* 0x0000000d220c7221 */ /* 0x000fe20000010000 */
[--C-:B------:R-:W-:Y:S01]  /*4780*/  FFMA.FTZ R44, R44, UR10, -R4.reuse ;  /* 0x0000000a2c2c7c23 */ /* 0x100fe20008010804 */
[----:B------:R4:W-:Y:S01]  /*4790*/  @!P1 SYNCS.ARRIVE.TRANS64.RED.A1T0 RZ, [R3+URZ], RZ ;  /* 0x000000ff03ff99a7 */ /* 0x0009e2000810043f */
[--C-:B------:R-:W-:Y:S01]  /*47a0*/  FFMA.FTZ R45, R45, UR10, -R4.reuse ;  /* 0x0000000a2d2d7c23 */ /* 0x100fe20008010804 */
[--C-:B------:R-:W-:Y:S01]  /*47b0*/  FFMA.FTZ R48, R48, UR10, -R4.reuse ;  /* 0x0000000a30307c23 */ /* 0x100fe20008010804 */
[--C-:B------:R-:W-:Y:S01]  /*47c0*/  FFMA.FTZ R49, R49, UR10, -R4.reuse ;  /* 0x0000000a31317c23 */ /* 0x100fe20008010804 */
[--C-:B------:R-:W-:Y:S01]  /*47d0*/  FFMA.FTZ R52, R52, UR10, -R4.reuse ;  /* 0x0000000a34347c23 */ /* 0x100fe20008010804 */
[----:B------:R-:W5:Y:S01]  /*47e0*/  MUFU.EX2 R28, R28 ;  /* 0x0000001c001c7308 */ /* 0x000f620000000800 */
[----:B------:R-:W-:Y:S01]  /*47f0*/  FFMA.FTZ R4, R53, UR10, -R4 ;  /* 0x0000000a35047c23 */ /* 0x000fe20008010804 */
[----:B0-----:R-:W-:-:S06]  /*4800*/  F2FP.BF16.F32.PACK_AB R159, R39, R38 ;  /* 0x00000026279f723e */ /* 0x001fcc00000010ff */
        /* <DEDUP_REMOVED lines=11> */
[----:B------:R-:W-:Y:S01]  /*48c0*/  BAR.SYNC.DEFER_BLOCKING 0xf, 0x100 ;  /* 0x03c4000000007b1d */ /* 0x000fe20000010000 */
[----:B0-----:R-:W-:-:S05]  /*48d0*/  FADD.FTZ R10, R32, R3 ;  /* 0x00000003200a7221 */ /* 0x001fca0000010000 */
        /* <DEDUP_REMOVED lines=8> */
[----:B---3--:R-:W-:-:S07]  /*4960*/  FADD.FTZ R12, R42, R11 ;  /* 0x0000000b2a0c7221 */ /* 0x008fce0000010000 */
[----:B------:R-:W3:Y:S01]  /*4970*/  MUFU.EX2 R43, R43 ;  /* 0x0000002b002b7308 */ /* 0x000ee20000000800 */
[C---:B----4-:R-:W-:Y:S01]  /*4980*/  FADD.FTZ R11, R37.reuse, R10 ;  /* 0x0000000a250b7221 */ /* 0x050fe20000010000 */
[----:B------:R-:W-:-:S05]  /*4990*/  F2FP.BF16.F32.PACK_AB R158, R37, R36 ;  /* 0x00000024259e723e */ /* 0x000fca00000010ff */
[----:B------:R0:W-:Y:S01]  /*49a0*/  STSM.16.M88.4 [R22], R156 ;  /* 0x0000009c16007844 */ /* 0x0001e20000000200 */
[----:B------:R-:W4:Y:S01]  /*49b0*/  MUFU.EX2 R41, R41 ;  /* 0x0000002900297308 */ /* 0x000f220000000800 */
[----:B-----5:R-:W-:-:S07]  /*49c0*/  FADD.FTZ R10, R40, R11 ;  /* 0x0000000b280a7221 */ /* 0x020fce0000010000 */
[----:B------:R-:W5:Y:S01]  /*49d0*/  MUFU.EX2 R46, R46 ;  /* 0x0000002e002e7308 */ /* 0x000f620000000800 */
[C---:B---3--:R-:W-:Y:S01]  /*49e0*/  FADD.FTZ R13, R43.reuse, R12 ;  /* 0x0000000c2b0d7221 */ /* 0x048fe20000010000 */
[----:B------:R-:W-:-:S06]  /*49f0*/  F2FP.BF16.F32.PACK_AB R161, R43, R42 ;  /* 0x0000002a2ba1723e */ /* 0x000fcc00000010ff */
[----:B------:R-:W-:Y:S01]  /*4a00*/  MUFU.EX2 R44, R44 ;  /* 0x0000002c002c7308 */ /* 0x000fe20000000800 */
[C---:B----4-:R-:W-:Y:S01]  /*4a10*/  FADD.FTZ R11, R41.reuse, R10 ;  /* 0x0000000a290b7221 */ /* 0x050fe20000010000 */
[----:B------:R-:W-:-:S06]  /*4a20*/  F2FP.BF16.F32.PACK_AB R160, R41, R40 ;  /* 0x0000002829a0723e */ /* 0x000fcc00000010ff */
[----:B------:R-:W3:Y:S01]  /*4a30*/  MUFU.EX2 R47, R47 ;  /* 0x0000002f002f7308 */ /* 0x000ee20000000800 */
[----:B-----5:R-:W-:-:S07]  /*4a40*/  FADD.FTZ R10, R46, R13 ;  /* 0x0000000d2e0a7221 */ /* 0x020fce0000010000 */
        /* <DEDUP_REMOVED lines=12> */
[----:B------:R-:W-:Y:S08]  /*4b10*/  MUFU.EX2 R54, R54 ;  /* 0x0000003600367308 */ /* 0x000ff00000000800 */
[----:B------:R-:W3:Y:S01]  /*4b20*/  MUFU.EX2 R9, R9 ;  /* 0x0000000900097308 */ /* 0x000ee20000000800 */
[----:B----4-:R-:W-:-:S07]  /*4b30*/  F2FP.BF16.F32.PACK_AB R164, R49, R48 ;  /* 0x0000003031a4723e */ /* 0x010fce00000010ff */
[----:B------:R-:W-:Y:S08]  /*4b40*/  MUFU.EX2 R52, R52 ;  /* 0x0000003400347308 */ /* 0x000ff00000000800 */
[----:B------:R4:W5:Y:S01]  /*4b50*/  MUFU.EX2 R3, R4 ;  /* 0x0000000400037308 */ /* 0x0009620000000800 */
[----:B---3--:R-:W-:Y:S01]  /*4b60*/  F2FP.BF16.F32.PACK_AB R167, R9, R54 ;  /* 0x0000003609a7723e */ /* 0x008fe200000010ff */
[----:B----4-:R-:W-:-:S04]  /*4b70*/  FADD.FTZ R4, R44, R11 ;  /* 0x0000000b2c047221 */ /* 0x010fc80000010000 */
[----:B------:R-:W-:Y:S01]  /*4b80*/  FADD.FTZ R45, R45, R4 ;  /* 0x000000042d2d7221 */ /* 0x000fe20000010000 */
[----:B------:R-:W-:-:S03]  /*4b90*/  FADD.FTZ R4, R54, R51 ;  /* 0x0000003336047221 */ /* 0x000fc60000010000 */
[----:B------:R-:W-:Y:S01]  /*4ba0*/  FADD.FTZ R48, R48, R45 ;  /* 0x0000002d30307221 */ /* 0x000fe20000010000 */
[----:B-----5:R-:W-:Y:S01]  /*4bb0*/  F2FP.BF16.F32.PACK_AB R166, R3, R52 ;  /* 0x0000003403a6723e */ /* 0x020fe200000010ff */
[----:B------:R-:W-:Y:S02]  /*4bc0*/  FADD.FTZ R4, R9, R4 ;  /* 0x0000000409047221 */ /* 0x000fe40000010000 */
[----:B------:R-:W-:Y:S02]  /*4bd0*/  FADD.FTZ R49, R49, R48 ;  /* 0x0000003031317221 */ /* 0x000fe40000010000 */
[----:B------:R0:W-:Y:S02]  /*4be0*/  STSM.16.M88.4 [R23], R164 ;  /* 0x000000a417007844 */ /* 0x0001e40000000200 */
[----:B------:R-:W-:-:S04]  /*4bf0*/  FADD.FTZ R52, R52, R49 ;  /* 0x0000003134347221 */ /* 0x000fc80000010000 */
[----:B------:R-:W-:Y:S01]  /*4c00*/  FADD.FTZ R3, R3, R52 ;  /* 0x0000003403037221 */ /* 0x000fe20000010000 */
[----:B------:R-:W-:Y:S06]  /*4c10*/  @!P0 BRA `(.L_x_4021) ;  /* 0x0000000000048947 */ /* 0x000fec0003800000 */
[----:B------:R-:W-:Y:S01]  /*4c20*/  BPT.TRAP 0x1 ;  /* 0x000000040000795c */ /* 0x000fe20000300000 */
.L_x_4021:
[----:B------:R3:W4:Y:S01]  /*4c30*/  SYNCS.PHASECHK.TRANS64.TRYWAIT P3, [R7+URZ+0x28c50], R8 ;  /* 0x028c5008070075a7 */ /* 0x000722000806017f */
[----:B------:R-:W-:Y:S05]  /*4c40*/  @!P0 BRA `(.L_x_4022) ;  /* 0x0000000000048947 */ /* 0x000fea0003800000 */
[----:B------:R-:W-:Y:S01]  /*4c50*/  BPT.TRAP 0x1 ;  /* 0x000000040000795c */ /* 0x000fe20000300000 */
.L_x_4022:
[----:B----4-:R-:W-:Y:S05]  /*4c60*/  @P3 BRA `(.L_x_4023) ;  /* 0x0000000000083947 */ /* 0x010fea0003800000 */
[----:B------:R-:W4:Y:S02]  /*4c70*/  SYNCS.PHASECHK.TRANS64.TRYWAIT P3, [R7+URZ+0x28c50], R8 ;  /* 0x028c5008070075a7 */ /* 0x000f24000806017f */
[----:B----4-:R-:W-:Y:S05]  /*4c80*/  @!P3 BRA `(.L_x_4024) ;  /* 0x000000c4006cb947 */ /* 0x010fea0003800000 */
.L_x_4023:
[----:B------:R-:W-:Y:S01]  /*4c90*/  ULEA UR11, UR36, UR48, 0xc ;  /* 0x00000030240b7291 */ /* 0x000fe2000f8e603f */
[----:B------:R-:W-:Y:S01]  /*4ca0*/  WARPGROUP.ARRIVE ;  /* 0x00000000000079c5 */ /* 0x000fe20000000000 */
[----:B------:R-:W-:Y:S01]  /*4cb0*/  UMOV UR7, 0x40000040 ;  /* 0x4000004000077882 */ /* 0x000fe20000000000 */
[----:B------:R-:W-:Y:S01]  /*4cc0*/  @UP0 ULDC UR18, c[0x0][0x450] ;  /* 0x0001140000120ab9 */ /* 0x000fe20000000800 */
[----:B------:R-:W-:Y:S01]  /*4cd0*/  UIMAD UR14, UR49, UR14, -UR15 ;  /* 0x0000000e310e72a4 */ /* 0x000fe2000f8e0a0f */
[----:B-1234-:R-:W-:Y:S01]  /*4ce0*/  @!P1 VIADD R7, R7, 0x28c60 ;  /* 0x00028c6007079836 */ /* 0x01efe20000000000 */
[----:B------:R-:W-:Y:S01]  /*4cf0*/  UIADD3 UR21, UR50, -0x2, URZ ;  /* 0xfffffffe32157890 */ /* 0x000fe2000fffe03f */
        /* <DEDUP_REMOVED lines=25> */
[----:B------:R-:W-:-:S04]  /*4e90*/  UIADD3 UR14, UR14, UR11, URZ ;  /* 0x0000000b0e0e7290 */ /* 0x000fc8000fffe03f */
[----:B------:R-:W-:-:S04]  /*4ea0*/  USHF.R.S32.HI UR6, URZ, 0x1f, UR14 ;  /* 0x0000001f3f067899 */ /* 0x000fc8000801140e */
[----:B------:R-:W-:-:S04]  /*4eb0*/  ULEA.HI UR6, UR6, UR14, URZ, 0x6 ;  /* 0x0000000e06067291 */ /* 0x000fc8000f8f303f */
[----:B------:R-:W-:-:S04]  /*4ec0*/  USHF.R.S32.HI UR6, URZ, 0x6, UR6 ;  /* 0x000000063f067899 */ /* 0x000fc80008011406 */
[----:B------:R-:W-:-:S04]  /*4ed0*/  UISETP.LT.AND UP1, UPT, URZ, UR6, UPT ;  /* 0x000000063f00728c */ /* 0x000fc8000bf21270 */
[----:B------:R-:W-:-:S04]  /*4ee0*/  USEL UR20, URZ, UR6, !UP1 ;  /* 0x000000063f147287 */ /* 0x000fc8000c800000 */
[----:B------:R-:W-:-:S06]  /*4ef0*/  UISETP.GE.AND UP1, UPT, UR21, UR20, UPT ;  /* 0x000000141500728c */ /* 0x000fcc000bf26270 */
[----:B------:R-:W-:Y:S01]  /*4f00*/  PLOP3.LUT P3, PT, PT, PT, UP1, 0x80, 0x0 ;  /* 0x000000000000781c */ /* 0x000fe20003f6f018 */
        /* <DEDUP_REMOVED lines=12> */
[----:B------:R-:W-:Y:S01]  /*4fd0*/  UMOV UR23, UR36 ;  /* 0x0000002400177c82 */ /* 0x000fe20008000000 */
[----:B------:R-:W-:Y:S01]  /*4fe0*/  IMAD.MOV.U32 R9, RZ, RZ, R5 ;  /* 0x000000ffff097224 */ /* 0x000fe200078e0005 */
[----:B------:R-:W-:Y:S01]  /*4ff0*/  ULDC UR24, c[0x0][0x288] ;  /* 0x0000a20000187ab9 */ /* 0x000fe20000000800 */
[----:B------:R-:W-:-:S05]  /*5000*/  ULDC UR22, c[0x0][0x988] ;  /* 0x0002620000167ab9 */ /* 0x000fca0000000800 */
.L_x_4034:
[----:B------:R-:W-:-:S04]  /*5010*/  UIADD3 UR36, UR23, 0x1, URZ ;  /* 0x0000000117247890 */ /* 0x000fc8000fffe03f */
[----:B------:R-:W-:-:S04]  /*5020*/  UISETP.NE.AND UP1, UPT, UR36, 0x2, UPT ;  /* 0x000000022400788c */ /* 0x000fc8000bf25270 */
[----:B------:R-:W-:Y:S02]  /*5030*/  USEL UR6, URZ, 0x1, UP1 ;  /* 0x000000013f067887 */ /* 0x000fe40008800000 */
[----:B------:R-:W-:Y:S02]  /*5040*/  USEL UR36, UR36, URZ, UP1 ;  /* 0x0000003f24247287 */ /* 0x000fe40008800000 */
[----:B------:R-:W-:Y:S01]  /*5050*/  ULOP3.LUT UR37, UR37, UR6, URZ, 0x3c, !UPT ;  /* 0x0000000625257292 */ /* 0x000fe2000f8e3c3f */
[----:B--23--:R-:W-:Y:S11]  /*5060*/  @!P0 BRA `(.L_x_4026) ;  /* 0x0000000000048947 */ /* 0x00cff60003800000 */
[----:B------:R-:W-:Y:S01]  /*5070*/  BPT.TRAP 0x1 ;  /* 0x000000040000795c */ /* 0x000fe20000300000 */
.L_x_4026:
[----:B------:R-:W-:Y:S01]  /*5080*/  ULEA UR25, UR36, UR43, 0x3 ;  /* 0x0000002b24197291 */ /* 0x000fe2000f8e183f */
[----:B-1----:R-:W-:-:S05]  /*5090*/  IMAD.U32 R7, RZ, RZ, UR37 ;  /* 0x00000025ff077e24 */ /* 0x002fca000f8e00ff */
[----:B------:R-:W-:-:S04]  /*50a0*/  SHF.L.U32 R7, R7, 0x1f, RZ ;  /* 0x0000001f07077819 */ /* 0x000fc800000006ff */
[----:B------:R1:W2:Y:S01]  /*50b0*/  SYNCS.PHASECHK.TRANS64.TRYWAIT P3, [UR25+0x28c30], R7 ;  /* 0x028c3007ff0075a7 */ /* 0x0002a20008060159 */
[----:B------:R-:W-:Y:S05]  /*50c0*/  @!P0 BRA `(.L_x_4027) ;  /* 0x0000000000048947 */ /* 0x000fea0003800000 */
[----:B------:R-:W-:Y:S01]  /*50d0*/  BPT.TRAP 0x1 ;  /* 0x000000040000795c */ /* 0x000fe20000300000 */
.L_x_4027:
[----:B--2---:R-:W-:Y:S05]  /*50e0*/  @P3 BRA `(.L_x_4028) ;  /* 0x0000000000083947 */ /* 0x004fea0003800000 */
[----:B------:R-:W2:Y:S02]  /*50f0*/  SYNCS.PHASECHK.TRANS64.TRYWAIT P3, [UR25+0x28c30], R7 ;  /* 0x028c3007ff0075a7 */ /* 0x000ea40008060159 */
[----:B--2---:R-:W-:Y:S05]  /*5100*/  @!P3 BRA `(.L_x_4029) ;  /* 0x000000c00060b947 */ /* 0x004fea0003800000 */
.L_x_4028:
[----:B------:R-:W-:Y:S01]  /*5110*/  R2UR UR18, R0 ;  /* 0x00000000001272ca */ /* 0x000fe200000e0000 */
[----:B0-----:R-:W-:Y:S01]  /*5120*/  WARPGROUP.ARRIVE ;  /* 0x00000000000079c5 */ /* 0x001fe20000000000 */
[----:B------:R-:W-:Y:S01]  /*5130*/  UMOV UR19, 0x40000040 ;  /* 0x4000004000137882 */ /* 0x000fe20000000000 */
[----:B------:R-:W-:Y:S01]  /*5140*/  UMOV UR7, 0x40000040 ;  /* 0x4000004000077882 */ /* 0x000fe20000000000 */
[----:B------:R-:W-:Y:S01]  /*5150*/  UMOV UR11, 0x40000040 ;  /* 0x40000040000b7882 */ /* 0x000fe20000000000 */
[----:B------:R-:W-:Y:S01]  /*5160*/  UMOV UR15, 0x40000040 ;  /* 0x40000040000f7882 */ /* 0x000fe20000000000 */
[----:B------:R-:W-:Y:S01]  /*5170*/  VIADD R5, R185, UR41 ;  /* 0x00000029b9057c36 */ /* 0x000fe20008000000 */
[----:B------:R-:W0:Y:S06]  /*5180*/  LDC R13, c[0x0][0x2f0] ;  /* 0x0000bc00ff0d7b82 */ /* 0x000e2c0000000800 */
        /* <DEDUP_REMOVED lines=9> */
[----:B--2---:R-:W-:Y:S01]  /*5220*/  @P2 IMAD.HI.U32 R6, R5, UR6, RZ ;  /* 0x0000000605062c27 */ /* 0x004fe2000f8e00ff */
[----:B------:R-:W-:-:S04]  /*5230*/  @UP0 ULDC UR6, c[0x0][0x450] ;  /* 0x0001140000060ab9 */ /* 0x000fc80000000800 */
[----:B------:R-:W-:Y:S01]  /*5240*/  @P2 SHF.R.U32.HI R5, RZ, UR6, R6 ;  /* 0x00000006ff052c19 */ /* 0x000fe20008011606 */
[----:B------:R-:W-:Y:S02]  /*5250*/  UMOV UR6, 0xffffffc0 ;  /* 0xffffffc000067882 */ /* 0x000fe40000000000 */
[----:B------:R-:W-:Y:S02]  /*5260*/  UIMAD UR6, UR21, UR6, 0x1 ;  /* 0x00000001150674a4 */ /* 0x000fe4000f8e0206 */
[----:B------:R-:W2:Y:S04]  /*5270*/  SHFL.IDX PT, R11, R5, RZ, 0x1c1f ;  /* 0x001c1fff050b7589 */ /* 0x000ea800000e0000 */
[----:B------:R-:W-:Y:S01]  /*5280*/  IADD3 R6, -R2, UR6, RZ ;  /* 0x0000000602067c10 */ /* 0x000fe2000fffe1ff */
[----:B------:R-:W3:Y:S04]  /*5290*/  SHFL.IDX PT, R5, R5, 0x1, 0x1c1f ;  /* 0x003c1f0005057f89 */ /* 0x000ee800000e0000 */
[----:B0-----:R-:W-:-:S05]  /*52a0*/  IMAD R6, R13, UR49, R6 ;  /* 0x000000310d067c24 */ /* 0x001fca000f8e0206 */
[----:B--2---:R-:W-:-:S04]  /*52b0*/  IADD3 R11, R11, -UR24, R6 ;  /* 0x800000180b0b7c10 */ /* 0x004fc8000fffe006 */
[C---:B------:R-:W-:Y:S02]  /*52c0*/  ISETP.GT.AND P3, PT, R11.reuse, RZ, PT ;  /* 0x000000ff0b00720c */ /* 0x040fe40003f64270 */
[----:B------:R-:W-:Y:S02]  /*52d0*/  ISETP.GT.AND P4, PT, R11, 0x1, PT ;  /* 0x000000010b00780c */ /* 0x000fe40003f84270 */
[----:B---3--:R-:W-:-:S04]  /*52e0*/  IADD3 R6, R5, -UR24, R6 ;  /* 0x8000001805067c10 */ /* 0x008fc8000fffe006 */
[----:B------:R-:W-:Y:S01]  /*52f0*/  ISETP.GT.AND P5, PT, R6, 0x28, PT ;  /* 0x000000280600780c */ /* 0x000fe20003fa4270 */
        /* <DEDUP_REMOVED lines=8> */
[----:B------:R-:W-:Y:S02]  /*5380*/  FSEL R152, R152, -INF , P3 ;  /* 0xff80000098987808 */ /* 0x000fe40001800000 */
[----:B------:R-:W-:Y:S02]  /*5390*/  ISETP.GT.AND P3, PT, R11, 0x8, PT ;  /* 0x000000080b00780c */ /* 0x000fe40003f64270 */
[----:B------:R-:W-:Y:S02]  /*53a0*/  FSEL R153, R153, -INF , P4 ;  /* 0xff80000099997808 */ /* 0x000fe40002000000 */
[----:B------:R-:W-:-:S02]  /*53b0*/  FMNMX.FTZ R10, R152, R9, !PT ;  /* 0x00000009980a7209 */ /* 0x000fc40007810000 */
[----:B------:R-:W-:Y:S02]  /*53c0*/  ISETP.GT.AND P4, PT, R11, 0x9, PT ;  /* 0x000000090b00780c */ /* 0x000fe40003f84270 */
[----:B------:R-:W-:Y:S02]  /*53d0*/  FSEL R156, R156, -INF , P3 ;  /* 0xff8000009c9c7808 */ /* 0x000fe40001800000 */
[----:B------:R-:W-:Y:S02]  /*53e0*/  FMNMX.FTZ R13, R153, R10, !PT ;  /* 0x0000000a990d7209 */ /* 0x000fe40007810000 */
        /* <DEDUP_REMOVED lines=36> */
[----:B------:R-:W-:Y:S02]  /*5630*/  FSEL R181, R181, -INF , P4 ;  /* 0xff800000b5b57808 */ /* 0x000fe40002000000 */
[----:B------:R-:W-:Y:S02]  /*5640*/  FMNMX.FTZ R10, R180, R11, !PT ;  /* 0x0000000bb40a7209 */ /* 0x000fe40007810000 */
[----:B------:R-:W-:-:S02]  /*5650*/  ISETP.GT.AND P3, PT, R6, RZ, PT ;  /* 0x000000ff0600720c */ /* 0x000fc40003f64270 */
[----:B------:R-:W-:Y:S02]  /*5660*/  FMNMX.FTZ R12, R181, R10, !PT ;  /* 0x0000000ab50c7209 */ /* 0x000fe40007810000 */
[----:B------:R-:W-:Y:S02]  /*5670*/  ISETP.GT.AND P4, PT, R6, 0x1, PT ;  /* 0x000000010600780c */ /* 0x000fe40003f84270 */
[----:B------:R-:W-:Y:S01]  /*5680*/  FSEL R174, R174, -INF , P5 ;  /* 0xff800000aeae7808 */ /* 0x000fe20002800000 */
[----:B------:R-:W0:Y:S01]  /*5690*/  SHFL.BFLY PT, R11, R12, 0x2, 0x1f ;  /* 0x0c401f000c0b7f89 */ /* 0x000e2200000e0000 */
[----:B------:R-:W-:Y:S02]  /*56a0*/  FSEL R155, R155, -INF , P4 ;  /* 0xff8000009b9b7808 */ /* 0x000fe40002000000 */
[C---:B------:R-:W-:Y:S02]  /*56b0*/  ISETP.GT.AND P4, PT, R6.reuse, 0x9, PT ;  /* 0x000000090600780c */ /* 0x040fe40003f84270 */
[----:B------:R-:W-:-:S02]  /*56c0*/  ISETP.GT.AND P5, PT, R6, 0x30, PT ;  /* 0x000000300600780c */ /* 0x000fc40003fa4270 */
[----:B------:R-:W-:Y:S02]  /*56d0*/  FSEL R159, R159, -INF , P4 ;  /* 0xff8000009f9f7808 */ /* 0x000fe40002000000 */
[----:B------:R-:W-:Y:S02]  /*56e0*/  ISETP.GT.AND P4, PT, R6, 0x11, PT ;  /* 0x000000110600780c */ /* 0x000fe40003f84270 */
[----:B------:R-:W-:Y:S02]  /*56f0*/  FSEL R178, R178, -INF , P5 ;  /* 0xff800000b2b27808 */ /* 0x000fe40002800000 */
[----:B------:R-:W-:Y:S02]  /*5700*/  FSEL R163, R163, -INF , P4 ;  /* 0xff800000a3a37808 */ /* 0x000fe40002000000 */
[C---:B------:R-:W-:Y:S02]  /*5710*/  ISETP.GT.AND P4, PT, R6.reuse, 0x19, PT ;  /* 0x000000190600780c */ /* 0x040fe40003f84270 */
[----:B------:R-:W-:-:S02]  /*5720*/  ISETP.GT.AND P5, PT, R6, 0x38, PT ;  /* 0x000000380600780c */ /* 0x000fc40003fa4270 */
[----:B------:R-:W-:Y:S02]  /*5730*/  FSEL R167, R167, -INF , P4 ;  /* 0xff800000a7a77808 */ /* 0x000fe40002000000 */
[----:B------:R-:W-:Y:S02]  /*5740*/  ISETP.GT.AND P4, PT, R6, 0x21, PT ;  /* 0x000000210600780c */ /* 0x000fe40003f84270 */
[----:B------:R-:W-:Y:S02]  /*5750*/  FSEL R182, R182, -INF , P5 ;  /* 0xff800000b6b67808 */ /* 0x000fe40002800000 */
[----:B0-----:R-:W-:Y:S02]  /*5760*/  FMNMX.FTZ R14, R12, R11, !PT ;  /* 0x0000000b0c0e7209 */ /* 0x001fe40007810000 */
[----:B------:R-:W-:Y:S02]  /*5770*/  FSEL R11, R154, -INF , P3 ;  /* 0xff8000009a0b7808 */ /* 0x000fe40001800000 */
[----:B------:R-:W-:Y:S01]  /*5780*/  ISETP.GT.AND P3, PT, R6, 0x8, PT ;  /* 0x000000080600780c */ /* 0x000fe20003f64270 */
[----:B------:R-:W0:Y:S01]  /*5790*/  SHFL.BFLY PT, R15, R14, 0x1, 0x1f ;  /* 0x0c201f000e0f7f89 */ /* 0x000e2200000e0000 */
[----:B------:R-:W-:-:S02]  /*57a0*/  FMNMX.FTZ R10, R11, R8, !PT ;  /* 0x000000080b0a7209 */ /* 0x000fc40007810000 */
[----:B------:R-:W-:Y:S02]  /*57b0*/  FSEL R158, R158, -INF , P3 ;  /* 0xff8000009e9e7808 */ /* 0x000fe40001800000 */
[----:B------:R-:W-:Y:S02]  /*57c0*/  FMNMX.FTZ R5, R155, R10, !PT ;  /* 0x0000000a9b057209 */ /* 0x000fe40007810000 */
[----:B------:R-:W-:Y:S02]  /*57d0*/  ISETP.GT.AND P3, PT, R6, 0x10, PT ;  /* 0x000000100600780c */ /* 0x000fe40003f64270 */
[----:B------:R-:W-:Y:S02]  /*57e0*/  FMNMX.FTZ R10, R158, R5, !PT ;  /* 0x000000059e0a7209 */ /* 0x000fe40007810000 */
[----:B------:R-:W-:Y:S02]  /*57f0*/  FSEL R162, R162, -INF , P3 ;  /* 0xff800000a2a27808 */ /* 0x000fe40001800000 */
[----:B------:R-:W-:-:S02]  /*5800*/  FMNMX.FTZ R5, R159, R10, !PT ;  /* 0x0000000a9f057209 */ /* 0x000fc40007810000 */
[----:B------:R-:W-:Y:S02]  /*5810*/  ISETP.GT.AND P3, PT, R6, 0x18, PT ;  /* 0x000000180600780c */ /* 0x000fe40003f64270 */
[----:B------:R-:W-:Y:S02]  /*5820*/  FMNMX.FTZ R10, R162, R5, !PT ;  /* 0x00000005a20a7209 */ /* 0x000fe40007810000 */
[----:B------:R-:W-:Y:S02]  /*5830*/  FSEL R166, R166, -INF , P3 ;  /* 0xff800000a6a67808 */ /* 0x000fe40001800000 */
[----:B------:R-:W-:Y:S02]  /*5840*/  FMNMX.FTZ R13, R163, R10, !PT ;  /* 0x0000000aa30d7209 */ /* 0x000fe40007810000 */
[----:B------:R-:W-:Y:S02]  /*5850*/  ISETP.GT.AND P3, PT, R6, 0x20, PT ;  /* 0x000000200600780c */ /* 0x000fe40003f64270 */
[----:B------:R-:W-:-:S02]  /*5860*/  FMNMX.FTZ R10, R166, R13, !PT ;  /* 0x0000000da60a7209 */ /* 0x000fc40007810000 */
[----:B------:R-:W-:Y:S02]  /*5870*/  FSEL R170, R170, -INF , P3 ;  /* 0xff800000aaaa7808 */ /* 0x000fe40001800000 */
[----:B------:R-:W-:Y:S02]  /*5880*/  FMNMX.FTZ R13, R167, R10, !PT ;  /* 0x0000000aa70d7209 */ /* 0x000fe40007810000 */
[----:B------:R-:W-:Y:S02]  /*5890*/  FSEL R171, R171, -INF , P4 ;  /* 0xff800000abab7808 */ /* 0x000fe40002000000 */
[----:B------:R-:W-:Y:S02]  /*58a0*/  FMNMX.FTZ R10, R170, R13, !PT ;  /* 0x0000000daa0a7209 */ /* 0x000fe40007810000 */
[----:B------:R-:W-:Y:S02]  /*58b0*/  ISETP.GT.AND P3, PT, R6, 0x29, PT ;  /* 0x000000290600780c */ /* 0x000fe40003f64270 */
[----:B------:R-:W-:-:S02]  /*58c0*/  FMNMX.FTZ R13, R171, R10, !PT ;  /* 0x0000000aab0d7209 */ /* 0x000fc40007810000 */
[----:B------:R-:W-:Y:S02]  /*58d0*/  FSEL R175, R175, -INF , P3 ;  /* 0xff800000afaf7808 */ /* 0x000fe40001800000 */
[----:B------:R-:W-:Y:S02]  /*58e0*/  FMNMX.FTZ R10, R174, R13, !PT ;  /* 0x0000000dae0a7209 */ /* 0x000fe40007810000 */
[----:B------:R-:W-:Y:S02]  /*58f0*/  ISETP.GT.AND P3, PT, R6, 0x31, PT ;  /* 0x000000310600780c */ /* 0x000fe40003f64270 */
[----:B------:R-:W-:Y:S02]  /*5900*/  FMNMX.FTZ R13, R175, R10, !PT ;  /* 0x0000000aaf0d7209 */ /* 0x000fe40007810000 */
[----:B------:R-:W-:Y:S02]  /*5910*/  FSEL R179, R179, -INF , P3 ;  /* 0xff800000b3b37808 */ /* 0x000fe40001800000 */
[----:B------:R-:W-:-:S02]  /*5920*/  FMNMX.FTZ R10, R178, R13, !PT ;  /* 0x0000000db20a7209 */ /* 0x000fc40007810000 */
[----:B0-----:R-:W-:Y:S02]  /*5930*/  FMNMX.FTZ R5, R14, R15, !PT ;  /* 0x0000000f0e057209 */ /* 0x001fe40007810000 */
[----:B------:R-:W-:Y:S02]  /*5940*/  ISETP.GT.AND P3, PT, R6, 0x39, PT ;  /* 0x000000390600780c */ /* 0x000fe40003f64270 */
[----:B------:R-:W-:Y:S01]  /*5950*/  FMNMX.FTZ R15, R179, R10, !PT ;  /* 0x0000000ab30f7209 */ /* 0x000fe20007810000 */
[C---:B------:R-:W-:Y:S01]  /*5960*/  FMUL.FTZ R20, R5.reuse, UR10 ;  /* 0x0000000a05147c20 */ /* 0x040fe20008410000 */
[----:B------:R-:W-:Y:S02]  /*5970*/  FSETP.NEU.FTZ.AND P4, PT, R5, -INF , PT ;  /* 0xff8000000500780b */ /* 0x000fe40003f9d000 */
[----:B------:R-:W-:Y:S02]  /*5980*/  FSEL R183, R183, -INF , P3 ;  /* 0xff800000b7b77808 */ /* 0x000fe40001800000 */
[----:B------:R-:W-:-:S02]  /*5990*/  FMNMX.FTZ R6, R182, R15, !PT ;  /* 0x0000000fb6067209 */ /* 0x000fc40007810000 */
        /* <DEDUP_REMOVED lines=19> */
[----:B------:R-:W-:Y:S01]  /*5ad0*/  FSEL R172, R5, RZ, P4 ;  /* 0x000000ff05ac7208 */ /* 0x000fe20002000000 */
[----:B------:R-:W-:Y:S04]  /*5ae0*/  MUFU.EX2 R152, R152 ;  /* 0x0000009800987308 */ /* 0x000fe80000000800 */
[----:B------:R-:W-:Y:S01]  /*5af0*/  FADD.FTZ R172, -R172, R9 ;  /* 0x00000009acac7221 */ /* 0x000fe20000010100 */
[----:B0-----:R-:W-:-:S03]  /*5b00*/  FMNMX.FTZ R153, R6, R153, !PT ;  /* 0x0000009906997209 */ /* 0x001fc60007810000 */
[----:B------:R-:W-:Y:S01]  /*5b10*/  FMUL.FTZ R9, R172, UR10 ;  /* 0x0000000aac097c20 */ /* 0x000fe20008410000 */
[----:B------:R-:W-:Y:S01]  /*5b20*/  MUFU.EX2 R13, R13 ;  /* 0x0000000d000d7308 */ /* 0x000fe20000000800 */
[----:B------:R-:W0:Y:S07]  /*5b30*/  SHFL.BFLY PT, R6, R153, 0x1, 0x1f ;  /* 0x0c201f0099067f89 */ /* 0x000e2e00000e0000 */
[----:B------:R-:W2:Y:S08]  /*5b40*/  MUFU.EX2 R9, R9 ;  /* 0x0000000900097308 */ /* 0x000eb00000000800 */
[----:B------:R-:W-:Y:S08]  /*5b50*/  MUFU.EX2 R154, R154 ;  /* 0x0000009a009a7308 */ /* 0x000ff00000000800 */
[----:B------:R-:W-:Y:S01]  /*5b60*/  MUFU.EX2 R21, R21 ;  /* 0x0000001500157308 */ /* 0x000fe20000000800 */
[----:B--2---:R-:W-:Y:S01]  /*5b70*/  FFMA.FTZ R176, R9, R3, R152 ;  /* 0x0000000309b07223 */ /* 0x004fe20000010098 */
[----:B------:R-:W-:Y:S01]  /*5b80*/  F2FP.BF16.F32.PACK_AB R152, R13, R152 ;  /* 0x000000980d98723e */ /* 0x000fe200000010ff */
[-C--:B------:R-:W-:Y:S01]  /*5b90*/  FMUL.FTZ R24, R24, R9.reuse ;  /* 0x0000000918187220 */ /* 0x080fe20000410000 */
[----:B0-----:R-:W-:Y:S01]  /*5ba0*/  FMNMX.FTZ R6, R153, R6, !PT ;  /* 0x0000000699067209 */ /* 0x001fe20007810000 */
[-C--:B------:R-:W-:Y:S01]  /*5bb0*/  FMUL.FTZ R25, R25, R9.reuse ;  /* 0x0000000919197220 */ /* 0x080fe20000410000 */
[-C--:B------:R-:W-:Y:S01]  /*5bc0*/  FMUL.FTZ R28, R28, R9.reuse ;  /* 0x000000091c1c7220 */ /* 0x080fe20000410000 */
[-C--:B------:R-:W-:Y:S01]  /*5bd0*/  FMUL.FTZ R29, R29, R9.reuse ;  /* 0x000000091d1d7220 */ /* 0x080fe20000410000 */
[C---:B------:R-:W-:Y:S01]  /*5be0*/  FSETP.NEU.FTZ.AND P3, PT, R6.reuse, -INF , PT ;  /* 0xff8000000600780b */ /* 0x040fe20003f7d000 */
[----:B------:R-:W-:Y:S01]  /*5bf0*/  FMUL.FTZ R153, R6, UR10 ;  /* 0x0000000a06997c20 */ /* 0x000fe20008410000 */
[----:B------:R-:W-:Y:S01]  /*5c00*/  MUFU.EX2 R156, R156 ;  /* 0x0000009c009c7308 */ /* 0x000fe20000000800 */
[-C--:B------:R-:W-:Y:S01]  /*5c10*/  FMUL.FTZ R32, R32, R9.reuse ;  /* 0x0000000920207220 */ /* 0x080fe20000410000 */
[-C--:B------:R-:W-:Y:S01]  /*5c20*/  FMUL.FTZ R33, R33, R9.reuse ;  /* 0x0000000921217220 */ /* 0x080fe20000410000 */
[-C--:B------:R-:W-:Y:S01]  /*5c30*/  FMUL.FTZ R36, R36, R9.reuse ;  /* 0x0000000924247220 */ /* 0x080fe20000410000 */
[----:B------:R-:W-:Y:S01]  /*5c40*/  FSEL R20, R153, RZ, P3 ;  /* 0x000000ff99147208 */ /* 0x000fe20001800000 */
[-C--:B------:R-:W-:Y:S01]  /*5c50*/  FMUL.FTZ R37, R37, R9.reuse ;  /* 0x0000000925257220 */ /* 0x080fe20000410000 */
[-C--:B------:R-:W-:Y:S01]  /*5c60*/  FMUL.FTZ R40, R40, R9.reuse ;  /* 0x0000000928287220 */ /* 0x080fe20000410000 */
[----:B------:R-:W-:Y:S01]  /*5c70*/  FMUL.FTZ R41, R41, R9 ;  /* 0x0000000929297220 */ /* 0x000fe20000410000 */
[----:B------:R-:W-:Y:S01]  /*5c80*/  MUFU.EX2 R157, R157 ;  /* 0x0000009d009d7308 */ /* 0x000fe20000000800 */
[--C-:B------:R-:W-:Y:S01]  /*5c90*/  FFMA.FTZ R153, R11, UR10, -R20.reuse ;  /* 0x0000000a0b997c23 */ /* 0x100fe20008010814 */
[--C-:B------:R-:W-:Y:S01]  /*5ca0*/  FFMA.FTZ R11, R162, UR10, -R20.reuse ;  /* 0x0000000aa20b7c23 */ /* 0x100fe20008010814 */
[--C-:B------:R-:W-:Y:S01]  /*5cb0*/  FFMA.FTZ R162, R163, UR10, -R20.reuse ;  /* 0x0000000aa3a27c23 */ /* 0x100fe20008010814 */
[----:B------:R-:W-:Y:S01]  /*5cc0*/  FSEL R163, R6, RZ, P3 ;  /* 0x000000ff06a37208 */ /* 0x000fe20001800000 */
[--C-:B------:R-:W-:Y:S01]  /*5cd0*/  FFMA.FTZ R168, R155, UR10, -R20.reuse ;  /* 0x0000000a9ba87c23 */ /* 0x100fe20008010814 */
[--C-:B------:R-:W-:Y:S01]  /*5ce0*/  FFMA.FTZ R155, R158, UR10, -R20.reuse ;  /* 0x0000000a9e9b7c23 */ /* 0x100fe20008010814 */
[--C-:B------:R-:W-:Y:S01]  /*5cf0*/  FFMA.FTZ R158, R159, UR10, -R20.reuse ;  /* 0x0000000a9f9e7c23 */ /* 0x100fe20008010814 */
[----:B------:R-:W-:Y:S01]  /*5d00*/  FFMA.FTZ R159, R166, UR10, -R20 ;  /* 0x0000000aa69f7c23 */ /* 0x000fe20008010814 */
[----:B------:R-:W-:Y:S01]  /*5d10*/  FADD.FTZ R163, -R163, R8 ;  /* 0x00000008a3a37221 */ /* 0x000fe20000010100 */
[----:B------:R-:W-:Y:S01]  /*5d20*/  MUFU.EX2 R153, R153 ;  /* 0x0000009900997308 */ /* 0x000fe20000000800 */
[----:B------:R-:W-:Y:S01]  /*5d30*/  FFMA.FTZ R166, R167, UR10, -R20 ;  /* 0x0000000aa7a67c23 */ /* 0x000fe20008010814 */
[----:B------:R-:W-:-:S02]  /*5d40*/  IMAD.MOV R167, RZ, RZ, -R18 ;  /* 0x000000ffffa77224 */ /* 0x000fc400078e0a12 */
[----:B------:R-:W-:Y:S01]  /*5d50*/  FMUL.FTZ R8, R163, UR10 ;  /* 0x0000000aa3087c20 */ /* 0x000fe20008410000 */
[--C-:B------:R-:W-:Y:S01]  /*5d60*/  FFMA.FTZ R163, R170, UR10, -R20.reuse ;  /* 0x0000000aaaa37c23 */ /* 0x100fe20008010814 */
[----:B------:R-:W-:Y:S02]  /*5d70*/  IMAD.U32 R170, RZ, RZ, UR25 ;  /* 0x00000019ffaa7e24 */ /* 0x000fe4000f8e00ff */
[--C-:B------:R-:W-:Y:S01]  /*5d80*/  FFMA.FTZ R172, R171, UR10, -R20.reuse ;  /* 0x0000000aabac7c23 */ /* 0x100fe20008010814 */
[----:B------:R-:W-:Y:S01]  /*5d90*/  ISETP.NE.AND P3, PT, R2, R167, PT ;  /* 0x000000a70200720c */ /* 0x000fe20003f65270 */
[----:B------:R-:W-:Y:S01]  /*5da0*/  MUFU.EX2 R168, R168 ;  /* 0x000000a800a87308 */ /* 0x000fe20000000800 */
[----:B------:R-:W-:Y:S02]  /*5db0*/  @!P1 VIADD R167, R170, 0x28c40 ;  /* 0x00028c40aaa79836 */ /* 0x000fe40000000000 */
[----:B------:R-:W-:Y:S01]  /*5dc0*/  FFMA.FTZ R3, R174, UR10, -R20 ;  /* 0x0000000aae037c23 */ /* 0x000fe20008010814 */
[----:B------:R-:W-:-:S02]  /*5dd0*/  IMAD.U32 R171, RZ, RZ, UR23 ;  /* 0x00000017ffab7e24 */ /* 0x000fc4000f8e00ff */
[--C-:B------:R-:W-:Y:S01]  /*5de0*/  FFMA.FTZ R178, R178, UR10, -R20.reuse ;  /* 0x0000000ab2b27c23 */ /* 0x100fe20008010814 */
[--C-:B------:R-:W-:Y:S01]  /*5df0*/  FFMA.FTZ R179, R179, UR10, -R20.reuse ;  /* 0x0000000ab3b37c23 */ /* 0x100fe20008010814 */
[----:B------:R-:W-:Y:S01]  /*5e00*/  @!P1 PRMT R167, RZ, 0x654, R167 ;  /* 0x00000654ffa79816 */ /* 0x000fe200000000a7 */
[----:B------:R-:W-:Y:S01]  /*5e10*/  FFMA.FTZ R182, R182, UR10, -R20 ;  /* 0x0000000ab6b67c23 */ /* 0x000fe20008010814 */
[----:B------:R-:W0:Y:S01]  /*5e20*/  MUFU.EX2 R8, R8 ;  /* 0x0000000800087308 */ /* 0x000e220000000800 */
[-C--:B------:R-:W-:Y:S01]  /*5e30*/  FMUL.FTZ R44, R44, R9.reuse ;  /* 0x000000092c2c7220 */ /* 0x080fe20000410000 */
[----:B------:R0:W-:Y:S01]  /*5e40*/  @!P1 SYNCS.ARRIVE.TRANS64.RED.A1T0 RZ, [R167+URZ], RZ ;  /* 0x000000ffa7ff99a7 */ /* 0x0001e2000810043f */
        /* <DEDUP_REMOVED lines=14> */
[----:B0-----:R-:W-:Y:S01]  /*5f30*/  FFMA.FTZ R167, R8, R4, R153 ;  /* 0x0000000408a77223 */ /* 0x001fe20000010099 */
[----:B------:R-:W-:-:S02]  /*5f40*/  @!P3 IMAD R4, R171, 0x40, R16 ;  /* 0x00000040ab04b824 */ /* 0x000fc400078e0210 */
[----:B------:R-:W-:Y:S01]  /*5f50*/  FADD.FTZ R171, R13, R176 ;  /* 0x000000b00dab7221 */ /* 0x000fe20000010000 */
[C---:B------:R-:W-:Y:S01]  /*5f60*/  F2FP.BF16.F32.PACK_AB R153, R168.reuse, R153 ;  /* 0x00000099a899723e */ /* 0x040fe200000010ff */
[----:B------:R-:W-:Y:S01]  /*5f70*/  FADD.FTZ R174, R168, R167 ;  /* 0x000000a7a8ae7221 */ /* 0x000fe20000010000 */
[----:B------:R-:W-:Y:S01]  /*5f80*/  FMUL.FTZ R69, R69, R9 ;  /* 0x0000000945457220 */ /* 0x000fe20000410000 */
[----:B------:R-:W-:Y:S01]  /*5f90*/  FADD.FTZ R176, R154, R171 ;  /* 0x000000ab9ab07221 */ /* 0x000fe20000010000 */
[----:B------:R-:W0:Y:S01]  /*5fa0*/  MUFU.EX2 R11, R11 ;  /* 0x0000000b000b7308 */ /* 0x000e220000000800 */
[----:B--2---:R-:W-:Y:S01]  /*5fb0*/  FADD.FTZ R171, R155, R174 ;  /* 0x000000ae9bab7221 */ /* 0x004fe20000010000 */
[----:B------:R-:W-:Y:S01]  /*5fc0*/  @!P3 LEA R167, R4, UR43, 0x2 ;  /* 0x0000002b04a7bc11 */ /* 0x000fe2000f8e10ff */
[----:B------:R-:W-:Y:S01]  /*5fd0*/  FFMA.FTZ R4, R175, UR10, -R20 ;  /* 0x0000000aaf047c23 */ /* 0x000fe20008010814 */
[----:B------:R-:W-:Y:S01]  /*5fe0*/  FADD.FTZ R175, R21, R176 ;  /* 0x000000b015af7221 */ /* 0x000fe20000010000 */
[----:B------:R-:W-:Y:S01]  /*5ff0*/  FFMA.FTZ R20, R183, UR10, -R20 ;  /* 0x0000000ab7147c23 */ /* 0x000fe20008010814 */
[----:B------:R-:W-:Y:S01]  /*6000*/  F2FP.BF16.F32.PACK_AB R154, R21, R154 ;  /* 0x0000009a159a723e */ /* 0x000fe200000010ff */
[----:B------:R-:W-:Y:S01]  /*6010*/  @!P3 STS [R167+0x28800], R9 ;  /* 0x02880009a700b388 */ /* 0x000fe20000000800 */
[----:B------:R-:W2:Y:S01]  /*6020*/  MUFU.EX2 R162, R162 ;  /* 0x000000a200a27308 */ /* 0x000ea20000000800 */
[----:B---3--:R-:W-:Y:S01]  /*6030*/  FADD.FTZ R174, R158, R171 ;  /* 0x000000ab9eae7221 */ /* 0x008fe20000010000 */
[----:B------:R-:W-:Y:S01]  /*6040*/  FADD.FTZ R176, R156, R175 ;  /* 0x000000af9cb07221 */ /* 0x000fe20000010000 */
[----:B------:R3:W-:Y:S01]  /*6050*/  @!P3 STS [R167+0x28820], R8 ;  /* 0x02882008a700b388 */ /* 0x0007e20000000800 */
[----:B------:R-:W-:Y:S01]  /*6060*/  F2FP.BF16.F32.PACK_AB R155, R158, R155 ;  /* 0x0000009b9e9b723e */ /* 0x000fe200000010ff */
[-C--:B------:R-:W-:Y:S01]  /*6070*/  FMUL.FTZ R72, R72, R9.reuse ;  /* 0x0000000948487220 */ /* 0x080fe20000410000 */
[C---:B------:R-:W-:Y:S01]  /*6080*/  FADD.FTZ R175, R157.reuse, R176 ;  /* 0x000000b09daf7221 */ /* 0x040fe20000010000 */
[----:B------:R-:W-:Y:S01]  /*6090*/  BAR.SYNC.DEFER_BLOCKING 0xf, 0x100 ;  /* 0x03c4000000007b1d */ /* 0x000fe20000010000 */
[----:B------:R-:W-:Y:S01]  /*60a0*/  F2FP.BF16.F32.PACK_AB R156, R157, R156 ;  /* 0x0000009c9d9c723e */ /* 0x000fe200000010ff */
[----:B0-----:R-:W-:Y:S01]  /*60b0*/  FADD.FTZ R171, R11, R174 ;  /* 0x000000ae0bab7221 */ /* 0x001fe20000010000 */
[-C--:B------:R-:W-:Y:S01]  /*60c0*/  FMUL.FTZ R73, R73, R9.reuse ;  /* 0x0000000949497220 */ /* 0x080fe20000410000 */
[-C--:B------:R-:W-:Y:S01]  /*60d0*/  FMUL.FTZ R76, R76, R9.reuse ;  /* 0x000000094c4c7220 */ /* 0x080fe20000410000 */
[-C--:B------:R-:W-:Y:S01]  /*60e0*/  FMUL.FTZ R77, R77, R9.reuse ;  /* 0x000000094d4d7220 */ /* 0x080fe20000410000 */
[----:B------:R-:W0:Y:S01]  /*60f0*/  MUFU.EX2 R10, R10 ;  /* 0x0000000a000a7308 */ /* 0x000e220000000800 */
[-C--:B------:R-:W-:Y:S01]  /*6100*/  FMUL.FTZ R80, R80, R9.reuse ;  /* 0x0000000950507220 */ /* 0x080fe20000410000 */
[-C--:B------:R-:W-:Y:S01]  /*6110*/  FMUL.FTZ R81, R81, R9.reuse ;  /* 0x0000000951517220 */ /* 0x080fe20000410000 */
[----:B------:R-:W-:Y:S01]  /*6120*/  FMUL.FTZ R84, R84, R9 ;  /* 0x0000000954547220 */ /* 0x000fe20000410000 */
[C---:B--2---:R-:W-:Y:S01]  /*6130*/  FADD.FTZ R174, R162.reuse, R171 ;  /* 0x000000aba2ae7221 */ /* 0x044fe20000010000 */
[----:B------:R-:W-:Y:S01]  /*6140*/  F2FP.BF16.F32.PACK_AB R157, R162, R11 ;  /* 0x0000000ba29d723e */ /* 0x000fe200000010ff */
        /* <DEDUP_REMOVED lines=11> */
[----:B0-----:R-:W-:Y:S01]  /*6200*/  FADD.FTZ R176, R10, R175 ;  /* 0x000000af0ab07221 */ /* 0x001fe20000010000 */
[----:B------:R0:W-:Y:S01]  /*6210*/  STSM.16.M88.4 [R19+0x26800], R152 ;  /* 0x0268009813007844 */ /* 0x0001e20000000200 */
[-C--:B------:R-:W-:Y:S01]  /*6220*/  FMUL.FTZ R104, R104, R9.reuse ;  /* 0x0000000968687220 */ /* 0x080fe20000410000 */
[-C--:B------:R-:W-:Y:S01]  /*6230*/  FMUL.FTZ R105, R105, R9.reuse ;  /* 0x0000000969697220 */ /* 0x080fe20000410000 */
[-C--:B------:R-:W-:Y:S01]  /*6240*/  FMUL.FTZ R108, R108, R9.reuse ;  /* 0x000000096c6c7220 */ /* 0x080fe20000410000 */
[-C--:B------:R-:W-:Y:S01]  /*6250*/  FMUL.FTZ R109, R109, R9.reuse ;  /* 0x000000096d6d7220 */ /* 0x080fe20000410000 */
[-C--:B------:R-:W-:Y:S01]  /*6260*/  FMUL.FTZ R112, R112, R9.reuse ;  /* 0x0000000970707220 */ /* 0x080fe20000410000 */
[----:B------:R-:W5:Y:S01]  /*6270*/  MUFU.EX2 R166, R166 ;  /* 0x000000a600a67308 */ /* 0x000f620000000800 */
        /* <DEDUP_REMOVED lines=17> */
[----:B------:R-:W-:Y:S01]  /*6390*/  F2FP.BF16.F32.PACK_AB R159, R166, R159 ;  /* 0x0000009fa69f723e */ /* 0x000fe200000010ff */
        /* <DEDUP_REMOVED lines=8> */
[----:B------:R-:W-:Y:S01]  /*6420*/  FMUL.FTZ R149, R149, R9 ;  /* 0x0000000995957220 */ /* 0x000fe20000410000 */
        /* <DEDUP_REMOVED lines=37> */
[----:B-----5:R-:W-:Y:S01]  /*6680*/  FADD.FTZ R11, R3, R158 ;  /* 0x0000009e030b7221 */ /* 0x020fe20000010000 */
[----:B------:R-:W-:Y:S01]  /*6690*/  F2FP.BF16.F32.PACK_AB R158, R15, R10 ;  /* 0x0000000a0f9e723e */ /* 0x000fe200000010ff */
[-C--:B------:R-:W-:Y:S01]  /*66a0*/  FMUL.FTZ R78, R78, R8.reuse ;  /* 0x000000084e4e7220 */ /* 0x080fe20000410000 */
[-C--:B------:R-:W-:Y:S01]  /*66b0*/  FMUL.FTZ R79, R79, R8.reuse ;  /* 0x000000084f4f7220 */ /* 0x080fe20000410000 */
[-C--:B------:R-:W-:Y:S01]  /*66c0*/  FMUL.FTZ R82, R82, R8.reuse ;  /* 0x0000000852527220 */ /* 0x080fe20000410000 */
[----:B------:R-:W-:Y:S01]  /*66d0*/  FMUL.FTZ R83, R83, R8 ;  /* 0x0000000853537220 */ /* 0x000fe20000410000 */
[----:B------:R0:W-:Y:S01]  /*66e0*/  STSM.16.M88.4 [R22], R156 ;  /* 0x0000009c16007844 */ /* 0x0001e20000000200 */
        /* <DEDUP_REMOVED lines=9> */
[C---:B----4-:R-:W-:Y:S01]  /*6780*/  FADD.FTZ R11, R4.reuse, R11 ;  /* 0x0000000b040b7221 */ /* 0x050fe20000010000 */
[----:B------:R-:W-:Y:S01]  /*6790*/  F2FP.BF16.F32.PACK_AB R163, R4, R3 ;  /* 0x0000000304a3723e */ /* 0x000fe200000010ff */
[-C--:B------:R-:W-:Y:S01]  /*67a0*/  FMUL.FTZ R95, R95, R8.reuse ;  /* 0x000000085f5f7220 */ /* 0x080fe20000410000 */
[-C--:B------:R-:W-:Y:S01]  /*67b0*/  FMUL.FTZ R98, R98, R8.reuse ;  /* 0x0000000862627220 */ /* 0x080fe20000410000 */
[-C--:B------:R-:W-:Y:S01]  /*67c0*/  FMUL.FTZ R99, R99, R8.reuse ;  /* 0x0000000863637220 */ /* 0x080fe20000410000 */
[-C--:B------:R-:W-:Y:S01]  /*67d0*/  FMUL.FTZ R102, R102, R8.reuse ;  /* 0x0000000866667220 */ /* 0x080fe20000410000 */
[----:B------:R0:W-:Y:S01]  /*67e0*/  STSM.16.M88.4 [R184], R160 ;  /* 0x000000a0b8007844 */ /* 0x0001e20000000200 */
[----:B------:R-:W4:Y:S01]  /*67f0*/  MUFU.EX2 R169, R169 ;  /* 0x000000a900a97308 */ /* 0x000f220000000800 */
[----:B-----5:R-:W-:Y:S01]  /*6800*/  FADD.FTZ R10, R164, R13 ;  /* 0x0000000da40a7221 */ /* 0x020fe20000010000 */
[-C--:B------:R-:W-:Y:S01]  /*6810*/  FMUL.FTZ R103, R103, R8.reuse ;  /* 0x0000000867677220 */ /* 0x080fe20000410000 */
        /* <DEDUP_REMOVED lines=16> */
[-C--:B------:R-:W-:Y:S01]  /*6920*/  FMUL.FTZ R127, R127, R8.reuse ;  /* 0x000000087f7f7220 */ /* 0x080fe20000410000 */
[-C--:B------:R-:W-:Y:S01]  /*6930*/  FMUL.FTZ R130, R130, R8.reuse ;  /* 0x0000000882827220 */ /* 0x080fe20000410000 */
[-C--:B------:R-:W-:Y:S01]  /*6940*/  FMUL.FTZ R131, R131, R8.reuse ;  /* 0x0000000883837220 */ /* 0x080fe20000410000 */
[-C--:B------:R-:W-:Y:S01]  /*6950*/  FMUL.FTZ R134, R134, R8.reuse ;  /* 0x0000000886867220 */ /* 0x080fe20000410000 */
[----:B------:R-:W-:Y:S01]  /*6960*/  FMUL.FTZ R135, R135, R8 ;  /* 0x0000000887877220 */ /* 0x000fe20000410000 */
[----:B---3--:R-:W3:Y:S01]  /*6970*/  MUFU.EX2 R167, R182 ;  /* 0x000000b600a77308 */ /* 0x008ee20000000800 */
[C---:B-----5:R-:W-:Y:S01]  /*6980*/  FADD.FTZ R166, R179.reuse, R166 ;  /* 0x000000a6b3a67221 */ /* 0x060fe20000010000 */
[----:B------:R-:W-:Y:S01]  /*6990*/  F2FP.BF16.F32.PACK_AB R165, R179, R178 ;  /* 0x000000b2b3a5723e */ /* 0x000fe200000010ff */
        /* <DEDUP_REMOVED lines=9> */
[----:B------:R-:W-:-:S04]  /*6a30*/  FMUL.FTZ R151, R151, R8 ;  /* 0x0000000897977220 */ /* 0x000fc80000410000 */
[----:B------:R-:W2:Y:S01]  /*6a40*/  MUFU.EX2 R20, R20 ;  /* 0x0000001400147308 */ /* 0x000ea20000000800 */
[----:B---3--:R-:W-:Y:S01]  /*6a50*/  FADD.FTZ R11, R167, R166 ;  /* 0x000000a6a70b7221 */ /* 0x008fe20000010000 */
[C---:B----4-:R-:W-:Y:S01]  /*6a60*/  F2FP.BF16.F32.PACK_AB R166, R173.reuse, R14 ;  /* 0x0000000eada6723e */ /* 0x050fe200000010ff */
[----:B------:R-:W-:Y:S01]  /*6a70*/  FADD.FTZ R3, R173, R4 ;  /* 0x00000004ad037221 */ /* 0x000fe20000010000 */
[C---:B--2---:R-:W-:Y:S01]  /*6a80*/  F2FP.BF16.F32.PACK_AB R167, R20.reuse, R167 ;  /* 0x000000a714a7723e */ /* 0x044fe200000010ff */
[----:B------:R-:W-:-:S04]  /*6a90*/  FADD.FTZ R4, R20, R11 ;  /* 0x0000000b14047221 */ /* 0x000fc80000010000 */
[----:B------:R0:W-:Y:S01]  /*6aa0*/  STSM.16.M88.4 [R23], R164 ;  /* 0x000000a417007844 */ /* 0x0001e20000000200 */
[----:B------:R-:W-:Y:S05]  /*6ab0*/  @!P0 BRA `(.L_x_4030) ;  /* 0x0000000000048947 */ /* 0x000fea0003800000 */
[----:B------:R-:W-:Y:S01]  /*6ac0*/  BPT.TRAP 0x1 ;  /* 0x000000040000795c */ /* 0x000fe20000300000 */
.L_x_4030:
[----:B------:R2:W3:Y:S01]  /*6ad0*/  SYNCS.PHASECHK.TRANS64.TRYWAIT P3, [UR25+0x28c50], R7 ;  /* 0x028c5007ff0075a7 */ /* 0x0004e20008060159 */
[----:B------:R-:W-:Y:S05]  /*6ae0*/  @!P0 BRA `(.L_x_4031) ;  /* 0x0000000000048947 */ /* 0x000fea0003800000 */
[----:B------:R-:W-:Y:S01]  /*6af0*/  BPT.TRAP 0x1 ;  /* 0x000000040000795c */ /* 0x000fe20000300000 */
.L_x_4031:
[----:B---3--:R-:W-:Y:S05]  /*6b00*/  @P3 BRA `(.L_x_4032) ;  /* 0x0000000000083947 */ /* 0x008fea0003800000 */
[----:B------:R-:W3:Y:S02]  /*6b10*/  SYNCS.PHASECHK.TRANS64.TRYWAIT P3, [UR25+0x28c50], R7 ;  /* 0x028c5007ff0075a7 */ /* 0x000ee40008060159 */
[----:B---3--:R-:W-:Y:S05]  /*6b20*/  @!P3 BRA `(.L_x_4033) ;  /* 0x000000a400f0b947 */ /* 0x008fea0003800000 */
.L_x_4032:
[----:B------:R-:W-:Y:S01]  /*6b30*/  ULEA UR11, UR36, UR48, 0xc ;  /* 0x00000030240b7291 */ /* 0x000fe2000f8e603f */
[----:B------:R-:W-:Y:S01]  /*6b40*/  WARPGROUP.ARRIVE ;  /* 0x00000000000079c5 */ /* 0x000fe20000000000 */
[----:B------:R-:W-:Y:S01]  /*6b50*/  UMOV UR7, 0x40000040 ;  /* 0x4000004000077882 */ /* 0x000fe20000000000 */
[----:B------:R-:W-:Y:S01]  /*6b60*/  UISETP.GT.AND UP1, UPT, UR21, UR20, UPT ;  /* 0x000000141500728c */ /* 0x000fe2000bf24270 */
[----:B---3--:R-:W-:Y:S01]  /*6b70*/  @!P1 VIADD R170, R170, 0x28c60 ;  /* 0x00028c60aaaa9836 */ /* 0x008fe20000000000 */
[----:B------:R-:W-:Y:S01]  /*6b80*/  UIADD3 UR21, UR21, -0x1, URZ ;  /* 0xffffffff15157890 */ /* 0x000fe2000fffe03f */
[----:B------:R-:W-:Y:S01]  /*6b90*/  IMAD.MOV.U32 R8, RZ, RZ, R6 ;  /* 0x000000ffff087224 */ /* 0x000fe200078e0006 */
[----:B------:R-:W-:Y:S01]  /*6ba0*/  UMOV UR6, UR11 ;  /* 0x0000000b00067c82 */ /* 0x000fe20008000000 */
[----:B------:R-:W-:Y:S01]  /*6bb0*/  UMOV UR23, UR36 ;  /* 0x0000002400177c82 */ /* 0x000fe20008000000 */
[----:B------:R-:W-:Y:S01]  /*6bc0*/  HGMMA.64x256x16.F32.BF16 R24, R152, gdesc[UR4].tnspB, R24, gsb0 ;  /* 0x43e0000498187df0 */ /* 0x000fe20008001818 */
[----:B------:R-:W-:Y:S01]  /*6bd0*/  UIADD3 UR6, UR11, 0x80, URZ ;  /* 0x000000800b067890 */ /* 0x000fe2000fffe03f */
[----:B------:R-:W-:Y:S01]  /*6be0*/  PLOP3.LUT P3, PT, PT, PT, UP1, 0x80, 0x0 ;  /* 0x000000000000781c */ /* 0x000fe20003f6f018 */
[----:B------:R-:W-:Y:S01]  /*6bf0*/  UMOV UR7, 0x40000040 ;  /* 0x4000004000077882 */ /* 0x000fe20000000000 */
[----:B------:R-:W-:Y:S01]  /*6c00*/  @!P1 PRMT R170, RZ, 0x654, R170 ;  /* 0x00000654ffaa9816 */ /* 0x000fe200000000aa */
[----:B------:R-:W-:Y:S01]  /*6c10*/  IMAD.MOV.U32 R9, RZ, RZ, R5 ;  /* 0x000000ffff097224 */ /* 0x000fe200078e0005 */
        /* <DEDUP_REMOVED lines=27> */
.L_x_4025:
[----:B------:R-:W-:-:S13]  /*6dd0*/  ISETP.LE.AND P2, PT, RZ, UR21, PT ;  /* 0x00000015ff007c0c */ /* 0x000fda000bf43270 */
[----:B------:R-:W-:Y:S05]  /*6de0*/  @!P2 BRA `(.L_x_4035) ;  /* 0x00000018002ca947 */ /* 0x000fea0003800000 */
[----:B------:R-:W-:Y:S01]  /*6df0*/  IMAD.MOV.U32 R9, RZ, RZ, R6 ;  /* 0x000000ffff097224 */ /* 0x000fe200078e0006 */
[----:B------:R-:W-:Y:S01]  /*6e00*/  UMOV UR22, UR36 ;  /* 0x0000002400167c82 */ /* 0x000fe20008000000 */
[----:B------:R-:W-:Y:S01]  /*6e10*/  IMAD.MOV.U32 R8, RZ, RZ, R5 ;  /* 0x000000ffff087224 */ /* 0x000fe200078e0005 */
[----:B------:R-:W-:-:S06]  /*6e20*/  ULDC UR20, c[0x0][0x988] ;  /* 0x0002620000147ab9 */ /* 0x000fcc0000000800 */
.L_x_4044:
[----:B------:R-:W-:-:S04]  /*6e30*/  UIADD3 UR36, UR22, 0x1, URZ ;  /* 0x0000000116247890 */ /* 0x000fc8000fffe03f */
[----:B------:R-:W-:-:S04]  /*6e40*/  UISETP.NE.AND UP0, UPT, UR36, 0x2, UPT ;  /* 0x000000022400788c */ /* 0x000fc8000bf05270 */
[----:B------:R-:W-:Y:S02]  /*6e50*/  USEL UR6, URZ, 0x1, UP0 ;  /* 0x000000013f067887 */ /* 0x000fe40008000000 */
[----:B------:R-:W-:Y:S02]  /*6e60*/  USEL UR36, UR36, URZ, UP0 ;  /* 0x0000003f24247287 */ /* 0x000fe40008000000 */
[----:B------:R-:W-:Y:S01]  /*6e70*/  ULOP3.LUT UR37, UR37, UR6, URZ, 0x3c, !UPT ;  /* 0x0000000625257292 */ /* 0x000fe2000f8e3c3f */
[----:B----4-:R-:W-:Y:S11]  /*6e80*/  @!P0 BRA `(.L_x_4036) ;  /* 0x0000000000048947 */ /* 0x010ff60003800000 */
[----:B------:R-:W-:Y:S01]  /*6e90*/  BPT.TRAP 0x1 ;  /* 0x000000040000795c */ /* 0x000fe20000300000 */
.L_x_4036:
[----:B------:R-:W-:Y:S01]  /*6ea0*/  ULEA UR23, UR36, UR43, 0x3 ;  /* 0x0000002b24177291 */ /* 0x000fe2000f8e183f */
[----:B-12---:R-:W-:-:S05]  /*6eb0*/  IMAD.U32 R7, RZ, RZ, UR37 ;  /* 0x00000025ff077e24 */ /* 0x006fca000f8e00ff */
[----:B------:R-:W-:-:S04]  /*6ec0*/  SHF.L.U32 R7, R7, 0x1f, RZ ;  /* 0x0000001f07077819 */ /* 0x000fc800000006ff */
[----:B------:R1:W2:Y:S01]  /*6ed0*/  SYNCS.PHASECHK.TRANS64.TRYWAIT P2, [UR23+0x28c30], R7 ;  /* 0x028c3007ff0075a7 */ /* 0x0002a20008040157 */
[----:B------:R-:W-:Y:S05]  /*6ee0*/  @!P0 BRA `(.L_x_4037) ;  /* 0x0000000000048947 */ /* 0x000fea0003800000 */
[----:B------:R-:W-:Y:S01]  /*6ef0*/  BPT.TRAP 0x1 ;  /* 0x000000040000795c */ /* 0x000fe20000300000 */
.L_x_4037:
[----:B--2---:R-:W-:Y:S05]  /*6f00*/  @P2 BRA `(.L_x_4038) ;  /* 0x0000000000082947 */ /* 0x004fea0003800000 */
[----:B------:R-:W2:Y:S02]  /*6f10*/  SYNCS.PHASECHK.TRANS64.TRYWAIT P2, [UR23+0x28c30], R7 ;  /* 0x028c3007ff0075a7 */ /* 0x000ea40008040157 */
[----:B--2---:R-:W-:Y:S05]  /*6f20*/  @!P2 BRA `(.L_x_4039) ;  /* 0x000000a40004a947 */ /* 0x004fea0003800000 */
.L_x_4038:
[----:B------:R-:W-:Y:S01]  /*6f30*/  R2UR UR18, R0 ;  /* 0x00000000001272ca */ /* 0x000fe200000e0000 */
[----:B0--3--:R-:W-:Y:S01]  /*6f40*/  WARPGROUP.ARRIVE ;  /* 0x00000000000079c5 */ /* 0x009fe20000000000 */
        /* <DEDUP_REMOVED lines=65> */
[----:B------:R-:W2:Y:S01]  /*7360*/  MUFU.EX2 R11, R11 ;  /* 0x0000000b000b7308 */ /* 0x000ea20000000800 */
[----:B------:R-:W-:Y:S01]  /*7370*/  FMNMX.FTZ R13, R175, R6, !PT ;  /* 0x00000006af0d7209 */ /* 0x000fe20007810000 */
[--C-:B------:R-:W-:Y:S01]  /*7380*/  FFMA.FTZ R12, R164, UR10, -R14.reuse ;  /* 0x0000000aa40c7c23 */ /* 0x100fe2000801080e */
[----:B------:R-:W-:-:S02]  /*7390*/  FFMA.FTZ R164, R176, UR10, -R14 ;  /* 0x0000000ab0a47c23 */ /* 0x000fc4000801080e */
[----:B------:R-:W-:-:S03]  /*73a0*/  FMNMX.FTZ R6, R178, R13, !PT ;  /* 0x0000000db2067209 */ /* 0x000fc60007810000 */
[----:B------:R-:W3:Y:S01]  /*73b0*/  MUFU.EX2 R152, R152 ;  /* 0x0000009800987308 */ /* 0x000ee20000000800 */
[----:B------:R-:W-:Y:S01]  /*73c0*/  FMNMX.FTZ R13, R179, R6, !PT ;  /* 0x00000006b30d7209 */ /* 0x000fe20007810000 */
[-C--:B0-----:R-:W-:Y:S01]  /*73d0*/  FMUL.FTZ R24, R24, R8.reuse ;  /* 0x0000000818187220 */ /* 0x081fe20000410000 */
[-C--:B------:R-:W-:Y:S01]  /*73e0*/  FMUL.FTZ R25, R25, R8.reuse ;  /* 0x0000000819197220 */ /* 0x080fe20000410000 */
[----:B------:R-:W-:Y:S01]  /*73f0*/  FMUL.FTZ R28, R28, R8 ;  /* 0x000000081c1c7220 */ /* 0x000fe20000410000 */
[----:B------:R-:W-:Y:S01]  /*7400*/  FMNMX.FTZ R6, R182, R13, !PT ;  /* 0x0000000db6067209 */ /* 0x000fe20007810000 */
[--C-:B------:R-:W-:Y:S01]  /*7410*/  FFMA.FTZ R13, R157, UR10, -R14.reuse ;  /* 0x0000000a9d0d7c23 */ /* 0x100fe2000801080e */
[----:B------:R-:W-:Y:S01]  /*7420*/  FFMA.FTZ R157, R173, UR10, -R14 ;  /* 0x0000000aad9d7c23 */ /* 0x000fe2000801080e */
[----:B------:R-:W0:Y:S01]  /*7430*/  MUFU.EX2 R10, R10 ;  /* 0x0000000a000a7308 */ /* 0x000e220000000800 */
[----:B------:R-:W-:Y:S01]  /*7440*/  FMNMX.FTZ R6, R183, R6, !PT ;  /* 0x00000006b7067209 */ /* 0x000fe20007810000 */
[----:B--2---:R-:W-:Y:S01]  /*7450*/  FFMA.FTZ R3, R8, R3, R11 ;  /* 0x0000000308037223 */ /* 0x004fe2000001000b */
[----:B------:R-:W-:-:S02]  /*7460*/  IMAD.MOV R173, RZ, RZ, -R18 ;  /* 0x000000ffffad7224 */ /* 0x000fc400078e0a12 */
[-C--:B------:R-:W-:Y:S01]  /*7470*/  FMUL.FTZ R29, R29, R8.reuse ;  /* 0x000000081d1d7220 */ /* 0x080fe20000410000 */
[-C--:B------:R-:W-:Y:S01]  /*7480*/  FMUL.FTZ R32, R32, R8.reuse ;  /* 0x0000000820207220 */ /* 0x080fe20000410000 */
[----:B------:R-:W2:Y:S01]  /*7490*/  SHFL.BFLY PT, R153, R6, 0x2, 0x1f ;  /* 0x0c401f0006997f89 */ /* 0x000ea200000e0000 */
[-C--:B------:R-:W-:Y:S01]  /*74a0*/  FMUL.FTZ R33, R33, R8.reuse ;  /* 0x0000000821217220 */ /* 0x080fe20000410000 */
[----:B------:R-:W-:Y:S01]  /*74b0*/  MUFU.EX2 R13, R13 ;  /* 0x0000000d000d7308 */ /* 0x000fe20000000800 */
[----:B---3--:R-:W-:Y:S01]  /*74c0*/  FADD.FTZ R3, R152, R3 ;  /* 0x0000000398037221 */ /* 0x008fe20000010000 */
[----:B------:R-:W-:Y:S01]  /*74d0*/  ISETP.NE.AND P2, PT, R2, R173, PT ;  /* 0x000000ad0200720c */ /* 0x000fe20003f45270 */
[-C--:B------:R-:W-:Y:S01]  /*74e0*/  FMUL.FTZ R36, R36, R8.reuse ;  /* 0x0000000824247220 */ /* 0x080fe20000410000 */
[----:B------:R-:W-:Y:S01]  /*74f0*/  F2FP.BF16.F32.PACK_AB R152, R152, R11 ;  /* 0x0000000b9898723e */ /* 0x000fe200000010ff */
        /* <DEDUP_REMOVED lines=17> */
[----:B--2---:R-:W-:Y:S01]  /*7610*/  FMNMX.FTZ R165, R6, R153, !PT ;  /* 0x0000009906a57209 */ /* 0x004fe20007810000 */
        /* <DEDUP_REMOVED lines=44> */
[--C-:B--2---:R-:W-:Y:S01]  /*78e0*/  FFMA.FTZ R180, R167, UR10, -R177.reuse ;  /* 0x0000000aa7b47c23 */ /* 0x104fe200080108b1 */
[----:B------:R-:W-:Y:S01]  /*78f0*/  FFMA.FTZ R167, R170, UR10, -R177 ;  /* 0x0000000aaaa77c23 */ /* 0x000fe200080108b1 */
[----:B------:R-:W-:-:S02]  /*7900*/  IMAD.U32 R170, RZ, RZ, UR23 ;  /* 0x00000017ffaa7e24 */ /* 0x000fc4000f8e00ff */
[--C-:B------:R-:W-:Y:S01]  /*7910*/  FFMA.FTZ R176, R163, UR10, -R177.reuse ;  /* 0x0000000aa3b07c23 */ /* 0x100fe200080108b1 */
[--C-:B------:R-:W-:Y:S01]  /*7920*/  FFMA.FTZ R163, R166, UR10, -R177.reuse ;  /* 0x0000000aa6a37c23 */ /* 0x100fe200080108b1 */
[--C-:B------:R-:W-:Y:S01]  /*7930*/  FFMA.FTZ R192, R171, UR10, -R177.reuse ;  /* 0x0000000aabc07c23 */ /* 0x100fe200080108b1 */
[----:B------:R-:W-:Y:S01]  /*7940*/  @!P1 VIADD R154, R170, 0x28c40 ;  /* 0x00028c40aa9a9836 */ /* 0x000fe20000000000 */
[----:B------:R-:W2:Y:S01]  /*7950*/  MUFU.EX2 R168, R168 ;  /* 0x000000a800a87308 */ /* 0x000ea20000000800 */
[--C-:B------:R-:W-:Y:S01]  /*7960*/  FFMA.FTZ R171, R174, UR10, -R177.reuse ;  /* 0x0000000aaeab7c23 */ /* 0x100fe200080108b1 */
[--C-:B------:R-:W-:Y:S01]  /*7970*/  FFMA.FTZ R174, R175, UR10, -R177.reuse ;  /* 0x0000000aafae7c23 */ /* 0x100fe200080108b1 */
[----:B------:R-:W-:Y:S01]  /*7980*/  IMAD.U32 R175, RZ, RZ, UR22 ;  /* 0x00000016ffaf7e24 */ /* 0x000fe2000f8e00ff */
[----:B------:R-:W-:Y:S01]  /*7990*/  @!P1 PRMT R154, RZ, 0x654, R154 ;  /* 0x00000654ff9a9816 */ /* 0x000fe2000000009a */
[--C-:B------:R-:W-:Y:S01]  /*79a0*/  FFMA.FTZ R173, R178, UR10, -R177.reuse ;  /* 0x0000000ab2ad7c23 */ /* 0x100fe200080108b1 */
[--C-:B------:R-:W-:Y:S01]  /*79b0*/  FFMA.FTZ R178, R179, UR10, -R177.reuse ;  /* 0x0000000ab3b27c23 */ /* 0x100fe200080108b1 */
[----:B------:R-:W-:Y:S01]  /*79c0*/  @!P2 IMAD R158, R175, 0x40, R16 ;  /* 0x00000040af9ea824 */ /* 0x000fe200078e0210 */
[----:B------:R-:W3:Y:S01]  /*79d0*/  MUFU.EX2 R155, R155 ;  /* 0x0000009b009b7308 */ /* 0x000ee20000000800 */
[----:B------:R0:W-:Y:S01]  /*79e0*/  @!P1 SYNCS.ARRIVE.TRANS64.RED.A1T0 RZ, [R154+URZ], RZ ;  /* 0x000000ff9aff99a7 */ /* 0x0001e2000810043f */
[--C-:B------:R-:W-:Y:S01]  /*79f0*/  FFMA.FTZ R182, R182, UR10, -R177.reuse ;  /* 0x0000000ab6b67c23 */ /* 0x100fe200080108b1 */
[----:B------:R-:W-:Y:S01]  /*7a00*/  FFMA.FTZ R183, R183, UR10, -R177 ;  /* 0x0000000ab7b77c23 */ /* 0x000fe200080108b1 */
[----:B------:R-:W-:Y:S01]  /*7a10*/  @!P2 LEA R158, R158, UR43, 0x2 ;  /* 0x0000002b9e9eac11 */ /* 0x000fe2000f8e10ff */
[-C--:B------:R-:W-:Y:S01]  /*7a20*/  FMUL.FTZ R120, R120, R8.reuse ;  /* 0x0000000878787220 */ /* 0x080fe20000410000 */
[-C--:B------:R-:W-:Y:S01]  /*7a30*/  FMUL.FTZ R121, R121, R8.reuse ;  /* 0x0000000879797220 */ /* 0x080fe20000410000 */
[----:B------:R-:W-:Y:S01]  /*7a40*/  FMUL.FTZ R124, R124, R8 ;  /* 0x000000087c7c7220 */ /* 0x000fe20000410000 */
[----:B------:R-:W4:Y:S01]  /*7a50*/  MUFU.EX2 R169, R169 ;  /* 0x000000a900a97308 */ /* 0x000f220000000800 */
[----:B0-----:R-:W-:Y:S01]  /*7a60*/  FADD.FTZ R154, R10, R3 ;  /* 0x000000030a9a7221 */ /* 0x001fe20000010000 */
[----:B--2---:R-:W-:Y:S01]  /*7a70*/  FFMA.FTZ R4, R9, R4, R168 ;  /* 0x0000000409047223 */ /* 0x004fe200000100a8 */
[----:B------:R-:W-:Y:S01]  /*7a80*/  @!P2 STS [R158+0x28800], R8 ;  /* 0x028800089e00a388 */ /* 0x000fe20000000800 */
[-C--:B------:R-:W-:Y:S01]  /*7a90*/  FMUL.FTZ R125, R125, R8.reuse ;  /* 0x000000087d7d7220 */ /* 0x080fe20000410000 */
[----:B------:R-:W-:Y:S01]  /*7aa0*/  FADD.FTZ R3, R13, R154 ;  /* 0x0000009a0d037221 */ /* 0x000fe20000010000 */
[-C--:B------:R-:W-:Y:S01]  /*7ab0*/  FMUL.FTZ R128, R128, R8.reuse ;  /* 0x0000000880807220 */ /* 0x080fe20000410000 */
[----:B------:R0:W-:Y:S01]  /*7ac0*/  @!P2 STS [R158+0x28820], R9 ;  /* 0x028820099e00a388 */ /* 0x0001e20000000800 */
[----:B------:R-:W2:Y:S01]  /*7ad0*/  MUFU.EX2 R172, R172 ;  /* 0x000000ac00ac7308 */ /* 0x000ea20000000800 */
[----:B---3--:R-:W-:Y:S01]  /*7ae0*/  FADD.FTZ R4, R155, R4 ;  /* 0x000000049b047221 */ /* 0x008fe20000010000 */
[----:B------:R-:W-:Y:S01]  /*7af0*/  FADD.FTZ R154, R156, R3 ;  /* 0x000000039c9a7221 */ /* 0x000fe20000010000 */
[-C--:B------:R-:W-:Y:S01]  /*7b00*/  FMUL.FTZ R129, R129, R8.reuse ;  /* 0x0000000881817220 */ /* 0x080fe20000410000 */
[-C--:B------:R-:W-:Y:S01]  /*7b10*/  FMUL.FTZ R132, R132, R8.reuse ;  /* 0x0000000884847220 */ /* 0x080fe20000410000 */
[-C--:B------:R-:W-:Y:S01]  /*7b20*/  FMUL.FTZ R133, R133, R8.reuse ;  /* 0x0000000885857220 */ /* 0x080fe20000410000 */
[----:B------:R-:W-:Y:S01]  /*7b30*/  FADD.FTZ R175, R15, R154 ;  /* 0x0000009a0faf7221 */ /* 0x000fe20000010000 */
[-C--:B------:R-:W-:Y:S01]  /*7b40*/  FMUL.FTZ R136, R136, R8.reuse ;  /* 0x0000000888887220 */ /* 0x080fe20000410000 */
[----:B------:R-:W3:Y:S01]  /*7b50*/  MUFU.EX2 R159, R159 ;  /* 0x0000009f009f7308 */ /* 0x000ee20000000800 */
        /* <DEDUP_REMOVED lines=8> */
[----:B--2---:R-:W-:Y:S01]  /*7be0*/  FADD.FTZ R4, R172, R3 ;  /* 0x00000003ac047221 */ /* 0x004fe20000010000 */
[----:B------:R-:W-:Y:S01]  /*7bf0*/  FADD.FTZ R154, R160, R175 ;  /* 0x000000afa09a7221 */ /* 0x000fe20000010000 */
[-C--:B------:R-:W-:Y:S01]  /*7c00*/  FMUL.FTZ R145, R145, R8.reuse ;  /* 0x0000000891917220 */ /* 0x080fe20000410000 */
[-C--:B------:R-:W-:Y:S01]  /*7c10*/  FMUL.FTZ R148, R148, R8.reuse ;  /* 0x0000000894947220 */ /* 0x080fe20000410000 */
[----:B------:R-:W-:Y:S01]  /*7c20*/  FMUL.FTZ R149, R149, R8 ;  /* 0x0000000895957220 */ /* 0x000fe20000410000 */
[C---:B------:R-:W-:Y:S01]  /*7c30*/  FADD.FTZ R175, R153.reuse, R154 ;  /* 0x0000009a99af7221 */ /* 0x040fe20000010000 */
[----:B------:R-:W-:Y:S01]  /*7c40*/  F2FP.BF16.F32.PACK_AB R160, R153, R160 ;  /* 0x000000a099a0723e */ /* 0x000fe200000010ff */
[----:B------:R-:W2:Y:S01]  /*7c50*/  MUFU.EX2 R163, R163 ;  /* 0x000000a300a37308 */ /* 0x000ea20000000800 */
[----:B---3--:R-:W-:Y:S01]  /*7c60*/  FADD.FTZ R3, R159, R4 ;  /* 0x000000049f037221 */ /* 0x008fe20000010000 */
[----:B------:R-:W-:Y:S01]  /*7c70*/  F2FP.BF16.F32.PACK_AB R153, R155, R168 ;  /* 0x000000a89b99723e */ /* 0x000fe200000010ff */
[----:B------:R-:W-:Y:S01]  /*7c80*/  FMUL.FTZ R26, R26, R9 ;  /* 0x000000091a1a7220 */ /* 0x000fe20000410000 */
[----:B------:R-:W-:Y:S01]  /*7c90*/  F2FP.BF16.F32.PACK_AB R155, R172, R169 ;  /* 0x000000a9ac9b723e */ /* 0x000fe200000010ff */
[-C--:B------:R-:W-:Y:S01]  /*7ca0*/  FMUL.FTZ R27, R27, R9.reuse ;  /* 0x000000091b1b7220 */ /* 0x080fe20000410000 */
[----:B------:R-:W-:Y:S01]  /*7cb0*/  F2FP.BF16.F32.PACK_AB R156, R15, R156 ;  /* 0x0000009c0f9c723e */ /* 0x000fe200000010ff */
[-C--:B------:R-:W-:Y:S01]  /*7cc0*/  FMUL.FTZ R30, R30, R9.reuse ;  /* 0x000000091e1e7220 */ /* 0x080fe20000410000 */
[----:B------:R-:W3:Y:S01]  /*7cd0*/  MUFU.EX2 R180, R180 ;  /* 0x000000b400b47308 */ /* 0x000ee20000000800 */
[----:B----4-:R-:W-:Y:S01]  /*7ce0*/  FADD.FTZ R4, R176, R3 ;  /* 0x00000003b0047221 */ /* 0x010fe20000010000 */
[----:B0-----:R-:W-:Y:S01]  /*7cf0*/  F2FP.BF16.F32.PACK_AB R158, R21, R12 ;  /* 0x0000000c159e723e */ /* 0x001fe200000010ff */
        /* <DEDUP_REMOVED lines=46> */
[C---:B0-----:R-:W-:Y:S01]  /*7fe0*/  FADD.FTZ R11, R157.reuse, R154 ;  /* 0x0000009a9d0b7221 */ /* 0x041fe20000010000 */
[----:B------:R-:W-:Y:S01]  /*7ff0*/  F2FP.BF16.F32.PACK_AB R162, R157, R20 ;  /* 0x000000149da2723e */ /* 0x000fe200000010ff */
[----:B------:R-:W-:Y:S01]  /*8000*/  FMUL.FTZ R102, R102, R9 ;  /* 0x0000000966667220 */ /* 0x000fe20000410000 */
[----:B------:R-:W-:Y:S01]  /*8010*/  F2FP.BF16.F32.PACK_AB R154, R13, R10 ;  /* 0x0000000a0d9a723e */ /* 0x000fe200000010ff */
[----:B------:R-:W-:Y:S01]  /*8020*/  BAR.SYNC.DEFER_BLOCKING 0xf, 0x100 ;  /* 0x03c4000000007b1d */ /* 0x000fe20000010000 */
[----:B------:R-:W-:Y:S01]  /*8030*/  F2FP.BF16.F32.PACK_AB R157, R176, R159 ;  /* 0x0000009fb09d723e */ /* 0x000fe200000010ff */
[----:B------:R-:W-:Y:S01]  /*8040*/  FMUL.FTZ R103, R103, R9 ;  /* 0x0000000967677220 */ /* 0x000fe20000410000 */
[----:B------:R-:W-:Y:S01]  /*8050*/  F2FP.BF16.F32.PACK_AB R159, R180, R163 ;  /* 0x000000a3b49f723e */ /* 0x000fe200000010ff */
[----:B--2---:R-:W-:Y:S01]  /*8060*/  FADD.FTZ R3, R171, R4 ;  /* 0x00000004ab037221 */ /* 0x004fe20000010000 */
[-C--:B------:R-:W-:Y:S01]  /*8070*/  FMUL.FTZ R106, R106, R9.reuse ;  /* 0x000000096a6a7220 */ /* 0x080fe20000410000 */
[----:B------:R-:W0:Y:S01]  /*8080*/  MUFU.EX2 R174, R174 ;  /* 0x000000ae00ae7308 */ /* 0x000e220000000800 */
[-C--:B------:R-:W-:Y:S01]  /*8090*/  FMUL.FTZ R107, R107, R9.reuse ;  /* 0x000000096b6b7220 */ /* 0x080fe20000410000 */
[-C--:B------:R-:W-:Y:S01]  /*80a0*/  FMUL.FTZ R110, R110, R9.reuse ;  /* 0x000000096e6e7220 */ /* 0x080fe20000410000 */
[-C--:B------:R-:W-:Y:S01]  /*80b0*/  FMUL.FTZ R111, R111, R9.reuse ;  /* 0x000000096f6f7220 */ /* 0x080fe20000410000 */
[-C--:B------:R-:W-:Y:S01]  /*80c0*/  FMUL.FTZ R114, R114, R9.reuse ;  /* 0x0000000972727220 */ /* 0x080fe20000410000 */
[-C--:B------:R-:W-:Y:S01]  /*80d0*/  FMUL.FTZ R115, R115, R9.reuse ;  /* 0x0000000973737220 */ /* 0x080fe20000410000 */
[----:B---3--:R-:W-:Y:S01]  /*80e0*/  FADD.FTZ R8, R164, R11 ;  /* 0x0000000ba4087221 */ /* 0x008fe20000010000 */
        /* <DEDUP_REMOVED lines=10> */
[C---:B0-----:R-:W-:Y:S01]  /*8190*/  FADD.FTZ R4, R174.reuse, R3 ;  /* 0x00000003ae047221 */ /* 0x041fe20000010000 */
[----:B------:R-:W-:Y:S01]  /*81a0*/  F2FP.BF16.F32.PACK_AB R163, R174, R171 ;  /* 0x000000abaea3723e */ /* 0x000fe200000010ff */
[----:B------:R0:W-:Y:S01]  /*81b0*/  STSM.16.M88.4 [R19+0x26800], R152 ;  /* 0x0268009813007844 */ /* 0x0001e20000000200 */
[-C--:B------:R-:W-:Y:S01]  /*81c0*/  FMUL.FTZ R134, R134, R9.reuse ;  /* 0x0000000986867220 */ /* 0x080fe20000410000 */
[-C--:B------:R-:W-:Y:S01]  /*81d0*/  FMUL.FTZ R135, R135, R9.reuse ;  /* 0x0000000987877220 */ /* 0x080fe20000410000 */
[-C--:B------:R-:W-:Y:S01]  /*81e0*/  FMUL.FTZ R138, R138, R9.reuse ;  /* 0x000000098a8a7220 */ /* 0x080fe20000410000 */
[----:B------:R0:W-:Y:S01]  /*81f0*/  STSM.16.M88.4 [R22], R156 ;  /* 0x0000009c16007844 */ /* 0x0001e20000000200 */
[----:B------:R-:W4:Y:S01]  /*8200*/  MUFU.EX2 R14, R14 ;  /* 0x0000000e000e7308 */ /* 0x000f220000000800 */
[C---:B--2---:R-:W-:Y:S01]  /*8210*/  FADD.FTZ R8, R161.reuse, R8 ;  /* 0x00000008a1087221 */ /* 0x044fe20000010000 */
[----:B------:R-:W-:Y:S01]  /*8220*/  F2FP.BF16.F32.PACK_AB R164, R161, R164 ;  /* 0x000000a4a1a4723e */ /* 0x000fe200000010ff */
[----:B------:R-:W-:Y:S01]  /*8230*/  FMUL.FTZ R139, R139, R9 ;  /* 0x000000098b8b7220 */ /* 0x000fe20000410000 */
[----:B------:R-:W-:Y:S01]  /*8240*/  F2FP.BF16.F32.PACK_AB R161, R192, R167 ;  /* 0x000000a7c0a1723e */ /* 0x000fe200000010ff */
[----:B------:R-:W-:Y:S01]  /*8250*/  FADD.FTZ R3, R165, R8 ;  /* 0x00000008a5037221 */ /* 0x000fe20000010000 */
[-C--:B------:R-:W-:Y:S01]  /*8260*/  FMUL.FTZ R142, R142, R9.reuse ;  /* 0x000000098e8e7220 */ /* 0x080fe20000410000 */
[-C--:B------:R-:W-:Y:S01]  /*8270*/  FMUL.FTZ R143, R143, R9.reuse ;  /* 0x000000098f8f7220 */ /* 0x080fe20000410000 */
[----:B------:R-:W2:Y:S01]  /*8280*/  MUFU.EX2 R178, R178 ;  /* 0x000000b200b27308 */ /* 0x000ea20000000800 */
[----:B---3--:R-:W-:Y:S01]  /*8290*/  FADD.FTZ R11, R173, R4 ;  /* 0x00000004ad0b7221 */ /* 0x008fe20000010000 */
[----:B------:R0:W-:Y:S01]  /*82a0*/  STSM.16.M88.4 [R184], R160 ;  /* 0x000000a0b8007844 */ /* 0x0001e20000000200 */
[-C--:B------:R-:W-:Y:S01]  /*82b0*/  FMUL.FTZ R146, R146, R9.reuse ;  /* 0x0000000992927220 */ /* 0x080fe20000410000 */
[-C--:B------:R-:W-:Y:S01]  /*82c0*/  FMUL.FTZ R147, R147, R9.reuse ;  /* 0x0000000993937220 */ /* 0x080fe20000410000 */
[-C--:B------:R-:W-:Y:S01]  /*82d0*/  FMUL.FTZ R150, R150, R9.reuse ;  /* 0x0000000996967220 */ /* 0x080fe20000410000 */
[----:B------:R-:W-:-:S02]  /*82e0*/  FMUL.FTZ R151, R151, R9 ;  /* 0x0000000997977220 */ /* 0x000fc40000410000 */
[----:B------:R-:W3:Y:S01]  /*82f0*/  MUFU.EX2 R182, R182 ;  /* 0x000000b600b67308 */ /* 0x000ee20000000800 */
[C---:B----4-:R-:W-:Y:S01]  /*8300*/  F2FP.BF16.F32.PACK_AB R166, R14.reuse, R165 ;  /* 0x000000a50ea6723e */ /* 0x050fe200000010ff */
[----:B------:R-:W-:-:S06]  /*8310*/  FADD.FTZ R3, R14, R3 ;  /* 0x000000030e037221 */ /* 0x000fcc0000010000 */
[----:B------:R-:W4:Y:S01]  /*8320*/  MUFU.EX2 R183, R183 ;  /* 0x000000b700b77308 */ /* 0x000f220000000800 */
[C---:B--2---:R-:W-:Y:S01]  /*8330*/  FADD.FTZ R11, R178.reuse, R11 ;  /* 0x0000000bb20b7221 */ /* 0x044fe20000010000 */
[----:B------:R-:W-:-:S03]  /*8340*/  F2FP.BF16.F32.PACK_AB R165, R178, R173 ;  /* 0x000000adb2a5723e */ /* 0x000fc600000010ff */
[----:B---3--:R-:W-:Y:S01]  /*8350*/  FADD.FTZ R4, R182, R11 ;  /* 0x0000000bb6047221 */ /* 0x008fe20000010000 */
[----:B----4-:R-:W-:-:S03]  /*8360*/  F2FP.BF16.F32.PACK_AB R167, R183, R182 ;  /* 0x000000b6b7a7723e */ /* 0x010fc600000010ff */
[----:B------:R-:W-:Y:S02]  /*8370*/  FADD.FTZ R4, R183, R4 ;  /* 0x00000004b7047221 */ /* 0x000fe40000010000 */
[----:B------:R0:W-:Y:S01]  /*8380*/  STSM.16.M88.4 [R23], R164 ;  /* 0x000000a417007844 */ /* 0x0001e20000000200 */
[----:B------:R-:W-:Y:S05]  /*8390*/  @!P0 BRA `(.L_x_4040) ;  /* 0x0000000000048947 */ /* 0x000fea0003800000 */
[----:B------:R-:W-:Y:S01]  /*83a0*/  BPT.TRAP 0x1 ;  /* 0x000000040000795c */ /* 0x000fe20000300000 */
.L_x_4040:
[----:B------:R2:W3:Y:S01]  /*83b0*/  SYNCS.PHASECHK.TRANS64.TRYWAIT P2, [UR23+0x28c50], R7 ;  /* 0x028c5007ff0075a7 */ /* 0x0004e20008040157 */
[----:B------:R-:W-:Y:S05]  /*83c0*/  @!P0 BRA `(.L_x_4041) ;  /* 0x0000000000048947 */ /* 0x000fea0003800000 */
[----:B------:R-:W-:Y:S01]  /*83d0*/  BPT.TRAP 0x1 ;  /* 0x000000040000795c */ /* 0x000fe20000300000 */
.L_x_4041:
[----:B---3--:R-:W-:Y:S05]  /*83e0*/  @P2 BRA `(.L_x_4042) ;  /* 0x0000000000082947 */ /* 0x008fea0003800000 */
[----:B------:R-:W3:Y:S02]  /*83f0*/  SYNCS.PHASECHK.TRANS64.TRYWAIT P2, [UR23+0x28c50], R7 ;  /* 0x028c5007ff0075a7 */ /* 0x000ee40008040157 */
[----:B---3--:R-:W-:Y:S05]  /*8400*/  @!P2 BRA `(.L_x_4043) ;  /* 0x0000008c00e4a947 */ /* 0x008fea0003800000 */
.L_x_4042:
[----:B------:R-:W-:Y:S01]  /*8410*/  ULEA UR11, UR36, UR48, 0xc ;  /* 0x00000030240b7291 */ /* 0x000fe2000f8e603f */
[----:B------:R-:W-:Y:S01]  /*8420*/  WARPGROUP.ARRIVE ;  /* 0x00000000000079c5 */ /* 0x000fe20000000000 */
[----:B------:R-:W-:Y:S01]  /*8430*/  UMOV UR7, 0x40000040 ;  /* 0x4000004000077882 */ /* 0x000fe20000000000 */
[----:B------:R-:W-:Y:S01]  /*8440*/  ISETP.LT.AND P2, PT, RZ, UR21, PT ;  /* 0x00000015ff007c0c */ /* 0x000fe2000bf41270 */
[----:B---3--:R-:W-:Y:S01]  /*8450*/  @!P1 VIADD R170, R170, 0x28c60 ;  /* 0x00028c60aaaa9836 */ /* 0x008fe20000000000 */
        /* <DEDUP_REMOVED lines=36> */
.L_x_4035:
[----:B------:R-:W5:Y:S01]  /*86a0*/  SHFL.BFLY PT, R0, R3, 0x2, 0x1f ;  /* 0x0c401f0003007f89 */ /* 0x000f6200000e0000 */
[----:B------:R-:W-:Y:S01]  /*86b0*/  IMAD.MOV.U32 R10, RZ, RZ, RZ ;  /* 0x000000ffff0a7224 */ /* 0x000fe200078e00ff */
        /* <DEDUP_REMOVED lines=9> */
[----:B-12---:R-:W0:Y:S01]  /*8750*/  SHFL.BFLY PT, R7, R0, 0x1, 0x1f ;  /* 0x0c201f0000077f89 */ /* 0x006e2200000e0000 */
[----:B------:R-:W-:Y:S01]  /*8760*/  IMAD.MOV.U32 R4, RZ, RZ, RZ ;  /* 0x000000ffff047224 */ /* 0x000fe200078e00ff */
[----:B------:R-:W-:Y:S02]  /*8770*/  UISETP.NE.AND UP0, UPT, UR36, 0x2, UPT ;  /* 0x000000022400788c */ /* 0x000fe4000bf05270 */
[----:B------:R-:W1:Y:S02]  /*8780*/  SHFL.BFLY PT, R8, R9, 0x1, 0x1f ;  /* 0x0c201f0009087f89 */ /* 0x000e6400000e0000 */
[----:B------:R-:W-:Y:S02]  /*8790*/  USEL UR4, URZ, 0x1, UP0 ;  /* 0x000000013f047887 */ /* 0x000fe40008000000 */
[----:B------:R-:W-:Y:S02]  /*87a0*/  USEL UR36, UR36, URZ, UP0 ;  /* 0x0000003f24247287 */ /* 0x000fe40008000000 */
[----:B------:R-:W-:Y:S01]  /*87b0*/  ULOP3.LUT UR37, UR37, UR4, URZ, 0x3c, !UPT ;  /* 0x0000000425257292 */ /* 0x000fe2000f8e3c3f */
[----:B0-----:R-:W-:Y:S01]  /*87c0*/  FADD.FTZ R12, R0, R7 ;  /* 0x00000007000c7221 */ /* 0x001fe20000010000 */
[----:B------:R-:W-:-:S02]  /*87d0*/  IMAD.MOV R7, RZ, RZ, -R18 ;  /* 0x000000ffff077224 */ /* 0x000fc400078e0a12 */
[----:B-1----:R-:W-:Y:S02]  /*87e0*/  FADD.FTZ R13, R9, R8 ;  /* 0x00000008090d7221 */ /* 0x002fe40000010000 */
        /* <DEDUP_REMOVED lines=12> */
[----:B------:R-:W1:Y:S01]  /*88b0*/  @P1 MUFU.LG2 R9, R12 ;  /* 0x0000000c00091308 */ /* 0x000e620000000c00 */
        /* <DEDUP_REMOVED lines=34> */
[-C--:B---34-:R-:W-:Y:S01]  /*8ae0*/  FMUL.FTZ R170, R92, R10.reuse ;  /* 0x0000000a5caa7220 */ /* 0x098fe20000410000 */
        /* <DEDUP_REMOVED lines=30> */
[----:B-1----:R-:W-:Y:S01]  /*8cd0*/  @P1 FMUL.FTZ R9, R9, 0.69314718246459960938 ;  /* 0x3f31721809091820 */ /* 0x002fe20000410000 */
        /* <DEDUP_REMOVED lines=71> */
.L_x_4006:
        /* <DEDUP_REMOVED lines=29> */
[----:B------:R-:W-:Y:S02]  /*9320*/  IMAD.U32 R96, RZ, RZ, UR6 ;  /* 0x00000006ff607e24 */ /* 0x000fe4000f8e00ff */
[----:B------:R-:W-:-:S02]  /*9330*/  IMAD.U32 R97, RZ, RZ, UR7 ;  /* 0x00000007ff617e24 */ /* 0x000fc4000f8e00ff */
[----:B------:R-:W-:-:S04]  /*9340*/  IMAD.WIDE R4, R215, 0x2, R96 ;  /* 0x00000002d7047825 */ /* 0x000fc800078e0260 */
[----:B------:R-:W-:Y:S01]  /*9350*/  IMAD.WIDE R96, R9, 0x2, R96 ;  /* 0x0000000209607825 */ /* 0x000fe200078e0260 */
[C---:B------:R-:W-:Y:S02]  /*9360*/  IADD3 R25, P2, R4.reuse, 0x60, RZ ;  /* 0x0000006004197810 */ /* 0x040fe40007f5e0ff */
[----:B------:R-:W-:Y:S02]  /*9370*/  IADD3 R29, P1, R4, 0x2000, RZ ;  /* 0x00002000041d7810 */ /* 0x000fe40007f3e0ff */
[----:B------:R-:W-:Y:S02]  /*9380*/  LOP3.LUT R24, R25, 0x380, RZ, 0xc0, !PT ;  /* 0x0000038019187812 */ /* 0x000fe400078ec0ff */
[----:B------:R-:W-:Y:S02]  /*9390*/  LOP3.LUT R28, R29, 0x380, RZ, 0xc0, !PT ;  /* 0x000003801d1c7812 */ /* 0x000fe400078ec0ff */
[----:B------:R-:W-:Y:S02]  /*93a0*/  SHF.R.U64 R24, R24, 0x3, RZ ;  /* 0x0000000318187819 */ /* 0x000fe400000012ff */
[----:B------:R-:W-:-:S02]  /*93b0*/  IADD3 R13, P4, R4, 0x20, RZ ;  /* 0x00000020040d7810 */ /* 0x000fc40007f9e0ff */
[----:B------:R-:W-:Y:S01]  /*93c0*/  LOP3.LUT R24, R24, R25, RZ, 0x3c, !PT ;  /* 0x0000001918187212 */ /* 0x000fe200078e3cff */
[----:B------:R-:W-:Y:S01]  /*93d0*/  IMAD.X R25, RZ, RZ, R5, P2 ;  /* 0x000000ffff197224 */ /* 0x000fe200010e0605 */
[C---:B------:R-:W-:Y:S02]  /*93e0*/  IADD3 R131, P2, R4.reuse, 0x4040, RZ ;  /* 0x0000404004837810 */ /* 0x040fe40007f5e0ff */
[----:B------:R-:W-:Y:S02]  /*93f0*/  IADD3 R15, P3, R4, 0x40, RZ ;  /* 0x00000040040f7810 */ /* 0x000fe40007f7e0ff */
[----:B------:R-:W-:Y:S02]  /*9400*/  LOP3.LUT R130, R131, 0x380, RZ, 0xc0, !PT ;  /* 0x0000038083827812 */ /* 0x000fe400078ec0ff */
[----:B------:R-:W-:Y:S02]  /*9410*/  SHF.R.U64 R28, R28, 0x3, RZ ;  /* 0x000000031c1c7819 */ /* 0x000fe400000012ff */
[----:B------:R-:W-:-:S02]  /*9420*/  SHF.R.U64 R130, R130, 0x3, RZ ;  /* 0x0000000382827819 */ /* 0x000fc400000012ff */
[----:B------:R-:W-:Y:S02]  /*9430*/  LOP3.LUT R12, R13, 0x380, RZ, 0xc0, !PT ;  /* 0x000003800d0c7812 */ /* 0x000fe400078ec0ff */
[----:B------:R-:W-:Y:S01]  /*9440*/  LOP3.LUT R130, R130, R131, RZ, 0x3c, !PT ;  /* 0x0000008382827212 */ /* 0x000fe200078e3cff */
[--C-:B------:R-:W-:Y:S01]  /*9450*/  IMAD.X R131, RZ, RZ, R5.reuse, P2 ;  /* 0x000000ffff837224 */ /* 0x100fe200010e0605 */
[----:B------:R-:W-:Y:S02]  /*9460*/  LOP3.LUT R14, R15, 0x380, RZ, 0xc0, !PT ;  /* 0x000003800f0e7812 */ /* 0x000fe400078ec0ff */
[----:B------:R-:W-:Y:S02]  /*9470*/  IADD3 R33, P2, R96, 0x2000, RZ ;  /* 0x0000200060217810 */ /* 0x000fe40007f5e0ff */
[----:B------:R-:W-:Y:S01]  /*9480*/  LOP3.LUT R28, R28, R29, RZ, 0x3c, !PT ;  /* 0x0000001d1c1c7212 */ /* 0x000fe200078e3cff */
[----:B------:R-:W-:Y:S01]  /*9490*/  IMAD.X R29, RZ, RZ, R5, P1 ;  /* 0x000000ffff1d7224 */ /* 0x000fe200008e0605 */
[----:B------:R-:W-:-:S02]  /*94a0*/  SHF.R.U64 R12, R12, 0x3, RZ ;  /* 0x000000030c0c7819 */ /* 0x000fc400000012ff */
[----:B------:R-:W-:Y:S02]  /*94b0*/  SHF.R.U64 R14, R14, 0x3, RZ ;  /* 0x000000030e0e7819 */ /* 0x000fe400000012ff */
[----:B------:R-:W-:Y:S02]  /*94c0*/  IADD3 R135, P1, R4, 0x4060, RZ ;  /* 0x0000406004877810 */ /* 0x000fe40007f3e0ff */
[----:B------:R-:W-:Y:S02]  /*94d0*/  LOP3.LUT R32, R33, 0x380, RZ, 0xc0, !PT ;  /* 0x0000038021207812 */ /* 0x000fe400078ec0ff */
[----:B------:R-:W-:Y:S01]  /*94e0*/  LOP3.LUT R12, R12, R13, RZ, 0x3c, !PT ;  /* 0x0000000d0c0c7212 */ /* 0x000fe200078e3cff */
[--C-:B------:R-:W-:Y:S01]  /*94f0*/  IMAD.X R13, RZ, RZ, R5.reuse, P4 ;  /* 0x000000ffff0d7224 */ /* 0x100fe200020e0605 */
[----:B------:R-:W-:Y:S01]  /*9500*/  LOP3.LUT R14, R14, R15, RZ, 0x3c, !PT ;  /* 0x0000000f0e0e7212 */ /* 0x000fe200078e3cff */
[----:B------:R-:W-:Y:S01]  /*9510*/  IMAD.X R15, RZ, RZ, R5, P3 ;  /* 0x000000ffff0f7224 */ /* 0x000fe200018e0605 */
[----:B------:R-:W-:-:S02]  /*9520*/  LOP3.LUT R134, R135, 0x380, RZ, 0xc0, !PT ;  /* 0x0000038087867812 */ /* 0x000fc400078ec0ff */
[----:B------:R-:W-:Y:S02]  /*9530*/  SHF.R.U64 R32, R32, 0x3, RZ ;  /* 0x0000000320207819 */ /* 0x000fe400000012ff */
[C---:B------:R-:W-:Y:S02]  /*9540*/  IADD3 R45, P0, R4.reuse, 0x2020, RZ ;  /* 0x00002020042d7810 */ /* 0x040fe40007f1e0ff */
[C---:B------:R-:W-:Y:S02]  /*9550*/  IADD3 R61, P6, R4.reuse, 0x2040, RZ ;  /* 0x00002040043d7810 */ /* 0x040fe40007fde0ff */
[C---:B------:R-:W-:Y:S02]  /*9560*/  IADD3 R119, P5, R4.reuse, 0x2060, RZ ;  /* 0x0000206004777810 */ /* 0x040fe40007fbe0ff */
[C---:B------:R-:W-:Y:S02]  /*9570*/  IADD3 R123, P4, R4.reuse, 0x4000, RZ ;  /* 0x00004000047b7810 */ /* 0x040fe40007f9e0ff */
[----:B------:R-:W-:-:S02]  /*9580*/  IADD3 R127, P3, R4, 0x4020, RZ ;  /* 0x00004020047f7810 */ /* 0x000fc40007f7e0ff */
[----:B------:R-:W-:Y:S02]  /*9590*/  SHF.R.U64 R134, R134, 0x3, RZ ;  /* 0x0000000386867819 */ /* 0x000fe400000012ff */
[----:B------:R-:W-:Y:S01]  /*95a0*/  LOP3.LUT R32, R32, R33, RZ, 0x3c, !PT ;  /* 0x0000002120207212 */ /* 0x000fe200078e3cff */
[----:B------:R-:W-:Y:S01]  /*95b0*/  IMAD.X R33, RZ, RZ, R97, P2 ;  /* 0x000000ffff217224 */ /* 0x000fe200010e0661 */
[----:B------:R-:W-:Y:S02]  /*95c0*/  LOP3.LUT R44, R45, 0x380, RZ, 0xc0, !PT ;  /* 0x000003802d2c7812 */ /* 0x000fe400078ec0ff */
[----:B------:R-:W-:Y:S02]  /*95d0*/  LOP3.LUT R60, R61, 0x380, RZ, 0xc0, !PT ;  /* 0x000003803d3c7812 */ /* 0x000fe400078ec0ff */
[----:B------:R-:W-:Y:S02]  /*95e0*/  LOP3.LUT R118, R119, 0x380, RZ, 0xc0, !PT ;  /* 0x0000038077767812 */ /* 0x000fe400078ec0ff */
[----:B------:R-:W-:-:S02]  /*95f0*/  LOP3.LUT R122, R123, 0x380, RZ, 0xc0, !PT ;  /* 0x000003807b7a7812 */ /* 0x000fc400078ec0ff */
[----:B------:R-:W-:Y:S02]  /*9600*/  LOP3.LUT R126, R127, 0x380, RZ, 0xc0, !PT ;  /* 0x000003807f7e7812 */ /* 0x000fe400078ec0ff */
[----:B------:R-:W-:Y:S02]  /*9610*/  IADD3 R69, P2, R96, 0x9000, RZ ;  /* 0x0000900060457810 */ /* 0x000fe40007f5e0ff */
[----:B------:R-:W-:Y:S01]  /*9620*/  LOP3.LUT R134, R134, R135, RZ, 0x3c, !PT ;  /* 0x0000008786867212 */ /* 0x000fe200078e3cff */
[----:B------:R-:W-:Y:S01]  /*9630*/  IMAD.X R135, RZ, RZ, R5, P1 ;  /* 0x000000ffff877224 */ /* 0x000fe200008e0605 */
[----:B------:R-:W-:Y:S02]  /*9640*/  SHF.R.U64 R44, R44, 0x3, RZ ;  /* 0x000000032c2c7819 */ /* 0x000fe400000012ff */
[----:B------:R-:W-:Y:S02]  /*9650*/  SHF.R.U64 R60, R60, 0x3, RZ ;  /* 0x000000033c3c7819 */ /* 0x000fe400000012ff */
[----:B------:R-:W-:-:S02]  /*9660*/  SHF.R.U64 R118, R118, 0x3, RZ ;  /* 0x0000000376767819 */ /* 0x000fc400000012ff */
[----:B------:R-:W-:Y:S02]  /*9670*/  SHF.R.U64 R122, R122, 0x3, RZ ;  /* 0x000000037a7a7819 */ /* 0x000fe400000012ff */
[----:B------:R-:W-:Y:S02]  /*9680*/  SHF.R.U64 R126, R126, 0x3, RZ ;  /* 0x000000037e7e7819 */ /* 0x000fe400000012ff */
[----:B------:R-:W-:Y:S02]  /*9690*/  IADD3 R37, P1, R96, 0x3000, RZ ;  /* 0x0000300060257810 */ /* 0x000fe40007f3e0ff */
[----:B------:R-:W-:Y:S02]  /*96a0*/  LOP3.LUT R68, R69, 0x380, RZ, 0xc0, !PT ;  /* 0x0000038045447812 */ /* 0x000fe400078ec0ff */
        /* <DEDUP_REMOVED lines=15> */
[----:B------:R-:W-:Y:S02]  /*97a0*/  IADD3 R11, P4, R4, 0x6060, RZ ;  /* 0x00006060040b7810 */ /* 0x000fe40007f9e0ff */
[----:B------:R-:W-:-:S02]  /*97b0*/  IADD3 R21, P3, R96, 0x1000, RZ ;  /* 0x0000100060157810 */ /* 0x000fc40007f7e0ff */
[----:B------:R-:W-:Y:S02]  /*97c0*/  SHF.R.U64 R36, R36, 0x3, RZ ;  /* 0x0000000324247819 */ /* 0x000fe400000012ff */
[----:B------:R-:W-:Y:S02]  /*97d0*/  LOP3.LUT R68, R68, R69, RZ, 0x3c, !PT ;  /* 0x0000004544447212 */ /* 0x000fe400078e3cff */
[----:B------:R-:W-:Y:S02]  /*97e0*/  LOP3.LUT R138, R139, 0x380, RZ, 0xc0, !PT ;  /* 0x000003808b8a7812 */ /* 0x000fe400078ec0ff */
[----:B------:R-:W-:Y:S02]  /*97f0*/  LOP3.LUT R142, R143, 0x380, RZ, 0xc0, !PT ;  /* 0x000003808f8e7812 */ /* 0x000fe400078ec0ff */
[----:B------:R-:W-:Y:S02]  /*9800*/  LOP3.LUT R8, R9, 0x380, RZ, 0xc0, !PT ;  /* 0x0000038009087812 */ /* 0x000fe400078ec0ff */
[----:B------:R-:W-:-:S02]  /*9810*/  LOP3.LUT R10, R11, 0x380, RZ, 0xc0, !PT ;  /* 0x000003800b0a7812 */ /* 0x000fc400078ec0ff */
[----:B------:R-:W-:Y:S02]  /*9820*/  LOP3.LUT R20, R21, 0x380, RZ, 0xc0, !PT ;  /* 0x0000038015147812 */ /* 0x000fe400078ec0ff */
[----:B------:R-:W-:Y:S02]  /*9830*/  LOP3.LUT R69, R4, 0x380, RZ, 0xc0, !PT ;  /* 0x0000038004457812 */ /* 0x000fe400078ec0ff */
        /* <DEDUP_REMOVED lines=18> */
[----:B------:R-:W-:Y:S01]  /*9960*/  IMAD.X R21, RZ, RZ, R97, P3 ;  /* 0x000000ffff157224 */ /* 0x000fe200018e0661 */
[----:B------:R-:W-:-:S02]  /*9970*/  LOP3.LUT R72, R73, 0x380, RZ, 0xc0, !PT ;  /* 0x0000038049487812 */ /* 0x000fc400078ec0ff */
[----:B------:R-:W-:Y:S01]  /*9980*/  LOP3.LUT R4, R69, R4, RZ, 0x3c, !PT ;  /* 0x0000000445047212 */ /* 0x000fe200078e3cff */
[----:B------:R-:W-:Y:S01]  /*9990*/  IMAD.X R69, RZ, RZ, R97, P2 ;  /* 0x000000ffff457224 */ /* 0x000fe200010e0661 */
[C---:B------:R-:W-:Y:S02]  /*99a0*/  IADD3 R41, P0, R96.reuse, 0x4000, RZ ;  /* 0x0000400060297810 */ /* 0x040fe40007f1e0ff */
[C---:B------:R-:W-:Y:S02]  /*99b0*/  IADD3 R49, P6, R96.reuse, 0x5000, RZ ;  /* 0x0000500060317810 */ /* 0x040fe40007fde0ff */
[C---:B------:R-:W-:Y:S02]  /*99c0*/  IADD3 R53, P5, R96.reuse, 0x6000, RZ ;  /* 0x0000600060357810 */ /* 0x040fe40007fbe0ff */
[C---:B------:R-:W-:Y:S02]  /*99d0*/  IADD3 R57, P4, R96.reuse, 0x7000, RZ ;  /* 0x0000700060397810 */ /* 0x040fe40007f9e0ff */
[----:B------:R-:W-:-:S02]  /*99e0*/  IADD3 R65, P3, R96, 0x8000, RZ ;  /* 0x0000800060417810 */ /* 0x000fc40007f7e0ff */
[----:B-1----:R-:W-:Y:S02]  /*99f0*/  ISETP.NE.AND P2, PT, R6, RZ, PT ;  /* 0x000000ff0600720c */ /* 0x002fe40003f45270 */
[----:B------:R-:W-:Y:S02]  /*9a00*/  SHF.R.U64 R72, R72, 0x3, RZ ;  /* 0x0000000348487819 */ /* 0x000fe400000012ff */
[----:B------:R-:W-:Y:S02]  /*9a10*/  MOV R224, R4 ;  /* 0x0000000400e07202 */ /* 0x000fe40000000f00 */
        /* <DEDUP_REMOVED lines=10> */
[----:B------:R-:W-:Y:S02]  /*9ac0*/  LOP3.LUT R72, R72, R73, RZ, 0x3c, !PT ;  /* 0x0000004948487212 */ /* 0x000fe400078e3cff */
[----:B------:R-:W-:Y:S02]  /*9ad0*/  LOP3.LUT R73, R96, 0x380, RZ, 0xc0, !PT ;  /* 0x0000038060497812 */ /* 0x000fe400078ec0ff */
[----:B------:R-:W-:Y:S02]  /*9ae0*/  SHF.R.U64 R40, R40, 0x3, RZ ;  /* 0x0000000328287819 */ /* 0x000fe400000012ff */
[----:B------:R-:W-:Y:S02]  /*9af0*/  SHF.R.U64 R48, R48, 0x3, RZ ;  /* 0x0000000330307819 */ /* 0x000fe400000012ff */
[----:B------:R-:W-:Y:S02]  /*9b00*/  SHF.R.U64 R52, R52, 0x3, RZ ;  /* 0x0000000334347819 */ /* 0x000fe400000012ff */
[----:B------:R-:W-:-:S02]  /*9b10*/  SHF.R.U64 R56, R56, 0x3, RZ ;  /* 0x0000000338387819 */ /* 0x000fc400000012ff */
[----:B------:R-:W-:Y:S02]  /*9b20*/  SHF.R.U64 R64, R64, 0x3, RZ ;  /* 0x0000000340407819 */ /* 0x000fe400000012ff */
[----:B------:R-:W-:Y:S02]  /*9b30*/  MOV R26, R12 ;  /* 0x0000000c001a7202 */ /* 0x000fe40000000f00 */
[----:B0-----:R-:W-:Y:S02]  /*9b40*/  F2FP.BF16.F32.PACK_AB R4, R204, R208 ;  /* 0x000000d0cc04723e */ /* 0x001fe400000010ff */
[----:B------:R-:W-:Y:S02]  /*9b50*/  F2FP.BF16.F32.PACK_AB R5, R35, R34 ;  /* 0x000000222305723e */ /* 0x000fe400000010ff */
[----:B------:R-:W-:Y:S02]  /*9b60*/  F2FP.BF16.F32.PACK_AB R6, R202, R205 ;  /* 0x000000cdca06723e */ /* 0x000fe400000010ff */
[----:B------:R-:W-:-:S02]  /*9b70*/  F2FP.BF16.F32.PACK_AB R7, R39, R38 ;  /* 0x000000262707723e */ /* 0x000fc400000010ff */
        /* <DEDUP_REMOVED lines=12> */
[----:B------:R-:W-:Y:S01]  /*9c40*/  MOV R34, R8 ;  /* 0x0000000800227202 */ /* 0x000fe20000000f00 */
[----:B------:R0:W-:Y:S01]  /*9c50*/  STSM.16.M88.4 [R26], R4 ;  /* 0x000000041a007844 */ /* 0x0001e20000000200 */
[----:B------:R-:W-:-:S02]  /*9c60*/  MOV R35, R10 ;  /* 0x0000000a00237202 */ /* 0x000fc40000000f00 */
[----:B------:R-:W-:Y:S02]  /*9c70*/  MOV R206, R14 ;  /* 0x0000000e00ce7202 */ /* 0x000fe40000000f00 */
[----:B------:R-:W-:Y:S02]  /*9c80*/  F2FP.BF16.F32.PACK_AB R8, R200, R203 ;  /* 0x000000cbc808723e */ /* 0x000fe400000010ff */
[----:B------:R-:W-:Y:S02]  /*9c90*/  F2FP.BF16.F32.PACK_AB R9, R43, R42 ;  /* 0x0000002a2b09723e */ /* 0x000fe400000010ff */
[----:B------:R-:W-:Y:S02]  /*9ca0*/  F2FP.BF16.F32.PACK_AB R10, R198, R201 ;  /* 0x000000c9c60a723e */ /* 0x000fe400000010ff */
[----:B------:R-:W-:Y:S02]  /*9cb0*/  F2FP.BF16.F32.PACK_AB R11, R47, R46 ;  /* 0x0000002e2f0b723e */ /* 0x000fe400000010ff */
[----:B------:R-:W-:-:S02]  /*9cc0*/  IADD3 R77, P0, R96, 0xb000, RZ ;  /* 0x0000b000604d7810 */ /* 0x000fc40007f1e0ff */
[C---:B------:R-:W-:Y:S01]  /*9cd0*/  IADD3 R81, P6, R96.reuse, 0xc000, RZ ;  /* 0x0000c00060517810 */ /* 0x040fe20007fde0ff */
[----:B------:R-:W-:Y:S01]  /*9ce0*/  STSM.16.M88.4 [R206], R8 ;  /* 0x00000008ce007844 */ /* 0x000fe20000000200 */
[C---:B------:R-:W-:Y:S02]  /*9cf0*/  IADD3 R85, P5, R96.reuse, 0xd000, RZ ;  /* 0x0000d00060557810 */ /* 0x040fe40007fbe0ff */
[C---:B------:R-:W-:Y:S02]  /*9d00*/  IADD3 R89, P4, R96.reuse, 0xe000, RZ ;  /* 0x0000e00060597810 */ /* 0x040fe40007f9e0ff */
[----:B------:R-:W-:Y:S02]  /*9d10*/  IADD3 R93, P3, R96, 0xf000, RZ ;  /* 0x0000f000605d7810 */ /* 0x000fe40007f7e0ff */
[----:B------:R-:W-:Y:S02]  /*9d20*/  MOV R207, R24 ;  /* 0x0000001800cf7202 */ /* 0x000fe40000000f00 */
[----:B------:R-:W-:-:S02]  /*9d30*/  F2FP.BF16.F32.PACK_AB R12, R196, R199 ;  /* 0x000000c7c40c723e */ /* 0x000fc400000010ff */
[----:B------:R-:W-:Y:S02]  /*9d40*/  F2FP.BF16.F32.PACK_AB R13, R51, R50 ;  /* 0x00000032330d723e */ /* 0x000fe400000010ff */
[----:B------:R-:W-:Y:S02]  /*9d50*/  F2FP.BF16.F32.PACK_AB R14, R194, R197 ;  /* 0x000000c5c20e723e */ /* 0x000fe400000010ff */
[----:B------:R-:W-:Y:S02]  /*9d60*/  F2FP.BF16.F32.PACK_AB R15, R55, R54 ;  /* 0x00000036370f723e */ /* 0x000fe400000010ff */
[----:B------:R-:W-:Y:S02]  /*9d70*/  LOP3.LUT R96, R27, R96, RZ, 0x3c, !PT ;  /* 0x000000601b607212 */ /* 0x000fe400078e3cff */
[----:B------:R-:W-:Y:S01]  /*9d80*/  MOV R209, R28 ;  /* 0x0000001c00d17202 */ /* 0x000fe20000000f00 */
[----:B------:R-:W-:Y:S01]  /*9d90*/  STSM.16.M88.4 [R207], R12 ;  /* 0x0000000ccf007844 */ /* 0x000fe20000000200 */
[----:B0-----:R-:W-:-:S02]  /*9da0*/  F2FP.BF16.F32.PACK_AB R4, R192, R195 ;  /* 0x000000c3c004723e */ /* 0x001fc400000010ff */
        /* <DEDUP_REMOVED lines=17> */
[----:B------:R1:W-:Y:S01]  /*9ec0*/  STSM.16.M88.4 [R60], R28 ;  /* 0x0000001c3c007844 */ /* 0x0003e20000000200 */
[----:B------:R-:W-:Y:S02]  /*9ed0*/  F2FP.BF16.F32.PACK_AB R46, R171, R174 ;  /* 0x000000aeab2e723e */ /* 0x000fe400000010ff */
[----:B------:R-:W-:Y:S02]  /*9ee0*/  F2FP.BF16.F32.PACK_AB R47, R87, R86 ;  /* 0x00000056572f723e */ /* 0x000fe400000010ff */
[----:B------:R-:W-:-:S02]  /*9ef0*/  MOV R122, R122 ;  /* 0x0000007a007a7202 */ /* 0x000fc40000000f00 */
[----:B0-----:R-:W-:Y:S02]  /*9f00*/  F2FP.BF16.F32.PACK_AB R44, R173, R176 ;  /* 0x000000b0ad2c723e */ /* 0x001fe400000010ff */
[----:B------:R-:W-:Y:S02]  /*9f10*/  F2FP.BF16.F32.PACK_AB R61, R91, R90 ;  /* 0x0000005a5b3d723e */ /* 0x000fe400000010ff */
[----:B------:R-:W-:Y:S01]  /*9f20*/  F2FP.BF16.F32.PACK_AB R62, R159, R170 ;  /* 0x000000aa9f3e723e */ /* 0x000fe200000010ff */
[----:B------:R-:W-:Y:S01]  /*9f30*/  STSM.16.M88.4 [R118], R44 ;  /* 0x0000002c76007844 */ /* 0x000fe20000000200 */
[----:B------:R-:W-:Y:S02]  /*9f40*/  F2FP.BF16.F32.PACK_AB R63, R95, R94 ;  /* 0x0000005e5f3f723e */ /* 0x000fe400000010ff */
[----:B------:R-:W-:Y:S02]  /*9f50*/  MOV R126, R126 ;  /* 0x0000007e007e7202 */ /* 0x000fe40000000f00 */
[----:B-1----:R-:W-:-:S02]  /*9f60*/  F2FP.BF16.F32.PACK_AB R60, R163, R172 ;  /* 0x000000aca33c723e */ /* 0x002fc400000010ff */
[----:B------:R-:W-:Y:S02]  /*9f70*/  F2FP.BF16.F32.PACK_AB R4, R155, R161 ;  /* 0x000000a19b04723e */ /* 0x000fe400000010ff */
[----:B------:R-:W-:Y:S01]  /*9f80*/  F2FP.BF16.F32.PACK_AB R5, R99, R98 ;  /* 0x000000626305723e */ /* 0x000fe200000010ff */
[----:B------:R0:W-:Y:S01]  /*9f90*/  STSM.16.M88.4 [R122], R60 ;  /* 0x0000003c7a007844 */ /* 0x0001e20000000200 */
        /* <DEDUP_REMOVED lines=9> */
[----:B------:R-:W-:Y:S01]  /*a030*/  MOV R138, R138 ;  /* 0x0000008a008a7202 */ /* 0x000fe20000000f00 */
[----:B------:R2:W-:Y:S01]  /*a040*/  STSM.16.M88.4 [R130], R8 ;  /* 0x0000000882007844 */ /* 0x0005e20000000200 */
[----:B0-----:R-:W-:Y:S02]  /*a050*/  F2FP.BF16.F32.PACK_AB R122, R125, R124 ;  /* 0x0000007c7d7a723e */ /* 0x001fe400000010ff */
[----:B------:R-:W-:Y:S01]  /*a060*/  F2FP.BF16.F32.PACK_AB R123, R158, R156 ;  /* 0x0000009c9e7b723e */ /* 0x000fe200000010ff */
[----:B------:R0:W-:Y:S01]  /*a070*/  STSM.16.M88.4 [R134], R112 ;  /* 0x0000007086007844 */ /* 0x0001e20000000200 */
[----:B------:R-:W-:-:S02]  /*a080*/  MOV R142, R142 ;  /* 0x0000008e008e7202 */ /* 0x000fc40000000f00 */
[----:B------:R-:W-:Y:S01]  /*a090*/  F2FP.BF16.F32.PACK_AB R131, R165, R164 ;  /* 0x000000a4a583723e */ /* 0x000fe200000010ff */
[----:B------:R0:W-:Y:S01]  /*a0a0*/  STSM.16.M88.4 [R138], R120 ;  /* 0x000000788a007844 */ /* 0x0001e20000000200 */
[----:B-1----:R-:W-:Y:S02]  /*a0b0*/  F2FP.BF16.F32.PACK_AB R4, R137, R136 ;  /* 0x000000888904723e */ /* 0x002fe400000010ff */
[----:B------:R-:W-:Y:S02]  /*a0c0*/  F2FP.BF16.F32.PACK_AB R5, R167, R166 ;  /* 0x000000a6a705723e */ /* 0x000fe400000010ff */
[----:B------:R-:W-:Y:S02]  /*a0d0*/  F2FP.BF16.F32.PACK_AB R6, R141, R140 ;  /* 0x0000008c8d06723e */ /* 0x000fe400000010ff */
[----:B------:R-:W-:Y:S02]  /*a0e0*/  F2FP.BF16.F32.PACK_AB R7, R169, R168 ;  /* 0x000000a8a907723e */ /* 0x000fe400000010ff */
[----:B--2---:R-:W-:-:S02]  /*a0f0*/  F2FP.BF16.F32.PACK_AB R130, R133, R132 ;  /* 0x000000848582723e */ /* 0x004fc400000010ff */
[----:B------:R-:W-:Y:S02]  /*a100*/  LOP3.LUT R76, R77, 0x380, RZ, 0xc0, !PT ;  /* 0x000003804d4c7812 */ /* 0x000fe400078ec0ff */
[----:B------:R-:W-:Y:S01]  /*a110*/  LOP3.LUT R80, R81, 0x380, RZ, 0xc0, !PT ;  /* 0x0000038051507812 */ /* 0x000fe200078ec0ff */
[----:B------:R0:W-:Y:S01]  /*a120*/  STSM.16.M88.4 [R142], R128 ;  /* 0x000000808e007844 */ /* 0x0001e20000000200 */
[----:B------:R-:W-:Y:S02]  /*a130*/  LOP3.LUT R84, R85, 0x380, RZ, 0xc0, !PT ;  /* 0x0000038055547812 */ /* 0x000fe400078ec0ff */
[----:B------:R-:W-:Y:S01]  /*a140*/  LOP3.LUT R88, R89, 0x380, RZ, 0xc0, !PT ;  /* 0x0000038059587812 */ /* 0x000fe200078ec0ff */
[----:B------:R0:W-:Y:S01]  /*a150*/  STSM.16.M88.4 [R34], R4 ;  /* 0x0000000422007844 */ /* 0x0001e20000000200 */
[----:B------:R-:W-:Y:S02]  /*a160*/  LOP3.LUT R92, R93, 0x380, RZ, 0xc0, !PT ;  /* 0x000003805d5c7812 */ /* 0x000fe400078ec0ff */
[----:B------:R-:W-:Y:S01]  /*a170*/  SHF.R.U64 R76, R76, 0x3, RZ ;  /* 0x000000034c4c7819 */ /* 0x000fe200000012ff */
[----:B------:R0:W-:Y:S01]  /*a180*/  STSM.16.M88.4 [R35], R144 ;  /* 0x0000009023007844 */ /* 0x0001e20000000200 */
        /* <DEDUP_REMOVED lines=62> */
.L_x_4047:
[----:B------:R-:W1:Y:S01]  /*a570*/  LDC R15, c[0x0][0xbe8] ;  /* 0x0002fa00ff0f7b82 */ /* 0x000e620000000800 */
[----:B------:R-:W-:Y:S01]  /*a580*/  ULDC UR10, c[0x0][0xac8] ;  /* 0x0002b200000a7ab9 */ /* 0x000fe20000000800 */
[----:B------:R-:W-:Y:S01]  /*a590*/  ULDC.64 UR8, c[0x0][0xae8] ;  /* 0x0002ba0000087ab9 */ /* 0x000fe20000000a00 */
[----:B------:R-:W-:Y:S01]  /*a5a0*/  ISETP.GE.AND P0, PT, R190, UR10, PT ;  /* 0x0000000abe007c0c */ /* 0x000fe2000bf06270 */
[----:B------:R-:W5:Y:S01]  /*a5b0*/  LD.E.128 R96, desc[UR46][R96.64] ;  /* 0x0000002e60607980 */ /* 0x000f62000c101d00 */
[----:B------:R-:W-:Y:S02]  /*a5c0*/  ISETP.GE.AND P1, PT, R17, UR10, PT ;  /* 0x0000000a11007c0c */ /* 0x000fe4000bf26270 */
[----:B0-----:R-:W-:Y:S01]  /*a5d0*/  SEL R3, RZ, 0xffffffff, P0 ;  /* 0xffffffffff037807 */ /* 0x001fe20000000000 */
[----:B------:R0:W5:Y:S01]  /*a5e0*/  LD.E.128 R4, desc[UR46][R20.64] ;  /* 0x0000002e14047980 */ /* 0x000162000c101d00 */
        /* <DEDUP_REMOVED lines=33> */
[----:B-1----:R-:W-:Y:S01]  /*a800*/  @P2 IMAD.HI.U32 R0, R14, R9, RZ ;  /* 0x000000090e002227 */ /* 0x002fe200078e00ff */
[----:B------:R-:W-:Y:S01]  /*a810*/  UIADD3 UR7, UR7, UR5, URZ ;  /* 0x0000000507077290 */ /* 0x000fe2000fffe03f */
[----:B------:R-:W-:Y:S01]  /*a820*/  LOP3.LUT R8, R8, 0x8, R3, 0xe2, !PT ;  /* 0x0000000808087812 */ /* 0x000fe200078ee203 */
[----:B------:R-:W-:Y:S01]  /*a830*/  UIMAD UR5, UR13, UR8, URZ ;  /* 0x000000080d0572a4 */ /* 0x000fe2000f8e023f */
[----:B------:R-:W-:Y:S01]  /*a840*/  IMAD.MOV.U32 R3, RZ, RZ, R14 ;  /* 0x000000ffff037224 */ /* 0x000fe200078e000e */
[----:B------:R-:W-:Y:S01]  /*a850*/  UIMAD.WIDE.U32 UR6, UR42, UR8, UR6 ;  /* 0x000000082a0672a5 */ /* 0x000fe2000f8e0006 */
[----:B------:R-:W5:Y:S01]  /*a860*/  LD.E.128 R84, desc[UR46][R84.64] ;  /* 0x0000002e54547980 */ /* 0x000f62000c101d00 */
[----:B--2---:R-:W-:Y:S01]  /*a870*/  @P2 SHF.R.U32.HI R3, RZ, R11, R0 ;  /* 0x0000000bff032219 */ /* 0x004fe20000011600 */
[----:B------:R-:W-:Y:S01]  /*a880*/  UIMAD UR5, UR42, UR9, UR5 ;  /* 0x000000092a0572a4 */ /* 0x000fe2000f8e0205 */
[----:B------:R-:W-:Y:S01]  /*a890*/  LOP3.LUT R10, R13, 0x10, R8, 0xe2, !PT ;  /* 0x000000100d0a7812 */ /* 0x000fe200078ee208 */
[----:B------:R-:W5:Y:S01]  /*a8a0*/  LD.E.128 R88, desc[UR46][R88.64] ;  /* 0x0000002e58587980 */ /* 0x000f62000c101d00 */
        /* <DEDUP_REMOVED lines=80> */
.L_x_4049:
[----:B------:R-:W-:Y:S05]  /*adb0*/  BSYNC B1 ;  /* 0x0000000000017941 */ /* 0x000fea0003800000 */
.L_x_4048:
[----:B---3--:R-:W-:Y:S01]  /*adc0*/  VIADD R8, R28, 0x20 ;  /* 0x000000201c087836 */ /* 0x008fe20000000000 */
[----:B--2---:R4:W2:Y:S04]  /*add0*/  SHFL.IDX PT, R11, R27, 0x1, 0x181f ;  /* 0x00381f001b0b7f89 */ /* 0x0048a800000e0000 */
[----:B------:R-:W-:Y:S01]  /*ade0*/  ISETP.GE.AND P0, PT, R8, R29, PT ;  /* 0x0000001d0800720c */ /* 0x000fe20003f06270 */
[----:B-1----:R4:W1:-:S12]  /*adf0*/  SHFL.IDX PT, R10, R26, 0x1, 0x181f ;  /* 0x00381f001a0a7f89 */ /* 0x00285800000e0000 */
[----:B----4-:R-:W-:Y:S05]  /*ae00*/  @P0 BRA `(.L_x_4050) ;  /* 0x0000000c007c0947 */ /* 0x010fea0003800000 */
[----:B------:R-:W-:Y:S02]  /*ae10*/  ISETP.GE.AND P0, PT, R17, UR10, PT ;  /* 0x0000000a11007c0c */ /* 0x000fe4000bf06270 */
[----:B------:R-:W-:Y:S02]  /*ae20*/  ISETP.GE.AND P5, PT, R190, UR10, PT ;  /* 0x0000000abe007c0c */ /* 0x000fe4000bfa6270 */
[----:B------:R-:W-:Y:S02]  /*ae30*/  ISETP.GE.AND P3, PT, R189, UR10, PT ;  /* 0x0000000abd007c0c */ /* 0x000fe4000bf66270 */
[----:B------:R-:W-:Y:S02]  /*ae40*/  ISETP.GE.AND P2, PT, R188, UR10, PT ;  /* 0x0000000abc007c0c */ /* 0x000fe4000bf46270 */
[----:B------:R-:W-:-:S05]  /*ae50*/  ISETP.GE.AND P1, PT, R187, UR10, PT ;  /* 0x0000000abb007c0c */ /* 0x000fca000bf26270 */
[----:B-12---:R-:W-:Y:S02]  /*ae60*/  @!P0 IMAD.WIDE R8, R17, 0x2, R10 ;  /* 0x0000000211088825 */ /* 0x006fe400078e020a */
[-C--:B------:R-:W-:Y:S02]  /*ae70*/  @!P5 LEA R12, P4, R190, R10.reuse, 0x1 ;  /* 0x0000000abe0cd211 */ /* 0x080fe400078808ff */
[----:B------:R-:W-:Y:S01]  /*ae80*/  @!P3 LEA R14, P6, R189, R10, 0x1 ;  /* 0x0000000abd0eb211 */ /* 0x000fe200078c08ff */
[----:B-----5:R1:W-:Y:S01]  /*ae90*/  @!P0 ST.E.128 desc[UR46][R8.64], R4 ;  /* 0x0000000408008985 */ /* 0x0203e2000c101d2e */
        /* <DEDUP_REMOVED lines=8> */
[----:B-1----:R-:W-:-:S03]  /*af20*/  @!P1 LEA R4, P6, R187, R10, 0x1 ;  /* 0x0000000abb049211 */ /* 0x002fc600078c08ff */
        /* <DEDUP_REMOVED lines=15> */
.L_x_4046:
        /* <DEDUP_REMOVED lines=57> */
.L_x_4052:
[----:B------:R-:W-:Y:S05]  /*b3b0*/  BSYNC B1 ;  /* 0x0000000000017941 */ /* 0x000fea0003800000 */
.L_x_4051:
        /* <DEDUP_REMOVED lines=95> */
.L_x_4054:
[----:B------:R-:W-:Y:S05]  /*b9b0*/  BSYNC B1 ;  /* 0x0000000000017941 */ /* 0x000fea0003800000 */
.L_x_4053:
        /* <DEDUP_REMOVED lines=36> */
.L_x_4050:
[----:B------:R-:W-:Y:S05]  /*bc00*/  BSYNC B0 ;  /* 0x0000000000007941 */ /* 0x000fea0003800000 */
.L_x_4045:
[----:B------:R-:W-:Y:S02]  /*bc10*/  ULDC UR5, c[0x0][0xc38] ;  /* 0x00030e0000057ab9 */ /* 0x000fe40000000800 */
[----:B------:R-:W-:-:S06]  /*bc20*/  UISETP.GE.AND UP0, UPT, UR4, UR5, UPT ;  /* 0x000000050400728c */ /* 0x000fcc000bf06270 */
[----:B------:R-:W-:-:S13]  /*bc30*/  PLOP3.LUT P0, PT, PT, PT, UP0, 0x80, 0x0 ;  /* 0x000000000000781c */ /* 0x000fda0003f0f008 */
[----:B------:R-:W-:Y:S05]  /*bc40*/  @!P0 BRA `(.L_x_4055) ;  /* 0xffffff5000f08947 */ /* 0x000fea000383ffff */
[----:B------:R-:W-:Y:S05]  /*bc50*/  EXIT ;  /* 0x000000000000794d */ /* 0x000fea0003800000 */
.L_x_4001:
        /* <DEDUP_REMOVED lines=16> */
[----:B------:R-:W0:Y:S01]  /*bd60*/  S2R R5, SR_TID.X ;  /* 0x0000000000057919 */ /* 0x000e220000002100 */
[----:B------:R-:W2:Y:S01]  /*bd70*/  S2UR UR5, SR_CgaCtaId ;  /* 0x00000000000579c3 */ /* 0x000ea20000008800 */
[----:B------:R-:W-:Y:S01]  /*bd80*/  UMOV UR4, 0x400 ;  /* 0x0000040000047882 */ /* 0x000fe20000000000 */
[----:B------:R-:W-:Y:S01]  /*bd90*/  IMAD.MOV.U32 R18, RZ, RZ, RZ ;  /* 0x000000ffff127224 */ /* 0x000fe200078e00ff */
[----:B------:R-:W-:Y:S01]  /*bda0*/  ULDC UR41, c[0x0][0xc] ;  /* 0x0000030000297ab9 */ /* 0x000fe20000000800 */
[----:B------:R-:W-:Y:S01]  /*bdb0*/  ULDC.64 UR44, c[0x0][0x198] ;  /* 0x00006600002c7ab9 */ /* 0x000fe20000000a00 */
[----:B--2---:R-:W-:-:S06]  /*bdc0*/  ULEA UR4, UR5, UR4, 0x18 ;  /* 0x0000000405047291 */ /* 0x004fcc000f8ec03f */
[----:B------:R-:W-:Y:S01]  /*bdd0*/  IMAD.U32 R17, RZ, RZ, UR4 ;  /* 0x00000004ff117e24 */ /* 0x000fe2000f8e00ff */
[C---:B0-----:R-:W-:Y:S01]  /*bde0*/  LOP3.LUT R4, R5.reuse, 0x7f, RZ, 0xc0, !PT ;  /* 0x0000007f05047812 */ /* 0x041fe200078ec0ff */
[----:B-1----:R-:W-:-:S05]  /*bdf0*/  IMAD.SHL.U32 R0, R5, 0x8, RZ ;  /* 0x0000000805007824 */ /* 0x002fca00078e00ff */
[----:B------:R-:W-:-:S04]  /*be00*/  LOP3.LUT R2, R0, 0x1f8, RZ, 0xc0, !PT ;  /* 0x000001f800027812 */ /* 0x000fc800078ec0ff */
[----:B------:R-:W-:Y:S01]  /*be10*/  LOP3.LUT R3, R2, 0x38, R5, 0x78, !PT ;  /* 0x0000003802037812 */ /* 0x000fe200078e7805 */
[----:B------:R-:W-:Y:S01]  /*be20*/  IMAD.SHL.U32 R2, R4, 0x8, RZ ;  /* 0x0000000804027824 */ /* 0x000fe200078e00ff */
[----:B------:R-:W-:-:S04]  /*be30*/  SHF.R.U32.HI R4, RZ, 0x3, R4 ;  /* 0x00000003ff047819 */ /* 0x000fc80000011604 */
[----:B------:R-:W-:Y:S01]  /*be40*/  LOP3.LUT R2, R3, 0x200, R2, 0xf8, !PT ;  /* 0x0000020003027812 */ /* 0x000fe200078ef802 */
[----:B------:R-:W-:-:S05]  /*be50*/  IMAD.SHL.U32 R3, R5, 0x10, RZ ;  /* 0x0000001005037824 */ /* 0x000fca00078e00ff */
[----:B------:R-:W-:Y:S01]  /*be60*/  LOP3.LUT R0, R4, 0x70, R3, 0xf8, !PT ;  /* 0x0000007004007812 */ /* 0x000fe200078ef803 */
[----:B------:R-:W-:Y:S02]  /*be70*/  IMAD R3, R2, 0x2, R17 ;  /* 0x0000000202037824 */ /* 0x000fe400078e0211 */
[----:B------:R-:W-:Y:S02]  /*be80*/  IMAD.U32 R2, RZ, RZ, UR6 ;  /* 0x00000006ff027e24 */ /* 0x000fe4000f8e00ff */
[----:B------:R-:W-:Y:S01]  /*be90*/  IMAD.MOV.U32 R0, RZ, RZ, 0x1 ;  /* 0x00000001ff007424 */ /* 0x000fe200078e00ff */
[----:B------:R0:W-:Y:S04]  /*bea0*/  STL [R1+0x1c], R3 ;  /* 0x00001c0301007387 */ /* 0x0001e80000100800 */
[----:B------:R0:W-:Y:S04]  /*beb0*/  STL [R1+0x10], R2 ;  /* 0x0000100201007387 */ /* 0x0001e80000100800 */
[----:B------:R0:W-:Y:S04]  /*bec0*/  STL [R1], R0 ;  /* 0x0000000001007387 */ /* 0x0001e80000100800 */
[----:B------:R0:W-:Y:S02]  /*bed0*/  STL [R1+0x18], RZ ;  /* 0x000018ff01007387 */ /* 0x0001e40000100800 */
.L_x_4162:
        /* <DEDUP_REMOVED lines=23> */
.L_x_4057:
[----:B------:R-:W-:Y:S01]  /*c050*/  ULDC UR8, c[0x0][0xc54] ;  /* 0x0003150000087ab9 */ /* 0x000fe20000000800 */
[----:B------:R-:W-:Y:S01]  /*c060*/  UMOV UR7, UR9 ;  /* 0x0000000900077c82 */ /* 0x000fe20008000000 */
[----:B------:R-:W-:-:S11]  /*c070*/  UISETP.NE.AND UP0, UPT, UR8, 0x1, UPT ;  /* 0x000000010800788c */ /* 0x000fd6000bf05270 */
[----:B------:R-:W-:Y:S02]  /*c080*/  @UP0 ULDC.64 UR10, c[0x0][0xc58] ;  /* 0x00031600000a0ab9 */ /* 0x000fe40000000a00 */
[----:B------:R-:W-:-:S04]  /*c090*/  UIMAD.WIDE.U32 UR4, UR9, UR10, URZ ;  /* 0x0000000a090472a5 */ /* 0x000fc8000f8e003f */
[----:B------:R-:W-:-:S04]  /*c0a0*/  @UP0 USHF.R.U32.HI UR7, URZ, UR11, UR5 ;  /* 0x0000000b3f070299 */ /* 0x000fc80008011605 */
[----:B------:R-:W-:-:S12]  /*c0b0*/  UIMAD UR8, UR7, UR8, URZ ;  /* 0x00000008070872a4 */ /* 0x000fd8000f8e023f */
.L_x_4058:
[----:B------:R-:W-:Y:S01]  /*c0c0*/  ULOP3.LUT UR39, URZ, UR7, URZ, 0x33, !UPT ;  /* 0x000000073f277292 */ /* 0x000fe2000f8e333f */
[----:B------:R-:W-:Y:S01]  /*c0d0*/  BSSY B7, `(.L_x_4059) ;  /* 0x00004a7000077945 */ /* 0x000fe20003800000 */
[----:B------:R-:W-:Y:S01]  /*c0e0*/  ULDC UR5, c[0x0][0x448] ;  /* 0x0001120000057ab9 */ /* 0x000fe20000000800 */
[----:B------:R-:W-:Y:S01]  /*c0f0*/  ULDC UR4, c[0x0][0xc3c] ;  /* 0x00030f0000047ab9 */ /* 0x000fe20000000800 */
[----:B------:R-:W-:Y:S02]  /*c100*/  UISETP.NE.AND UP1, UPT, UR5, 0x1, UPT ;  /* 0x000000010500788c */ /* 0x000fe4000bf25270 */
[----:B------:R-:W-:Y:S01]  /*c110*/  UIADD3 UR39, UR39, UR4, URZ ;  /* 0x0000000427277290 */ /* 0x000fe2000fffe03f */
[----:B------:R-:W-:Y:S01]  /*c120*/  ULDC.64 UR10, c[0x0][0x418] ;  /* 0x00010600000a7ab9 */ /* 0x000fe20000000a00 */
[----:B------:R-:W-:Y:S01]  /*c130*/  ULDC UR5, c[0x0][0x288] ;  /* 0x0000a20000057ab9 */ /* 0x000fe20000000800 */
[----:B------:R-:W-:Y:S02]  /*c140*/  UISETP.NE.U32.AND UP0, UPT, UR10, URZ, UPT ;  /* 0x0000003f0a00728c */ /* 0x000fe4000bf05070 */
[----:B------:R-:W-:-:S02]  /*c150*/  USHF.L.U32 UR7, UR39, 0x6, URZ ;  /* 0x0000000627077899 */ /* 0x000fc4000800063f */
[----:B------:R-:W-:Y:S02]  /*c160*/  UISETP.NE.AND.EX UP0, UPT, UR11, URZ, UPT, UP0 ;  /* 0x0000003f0b00728c */ /* 0x000fe4000bf05300 */
[----:B------:R-:W-:Y:S01]  /*c170*/  UIADD3 UR7, UR7, 0x3f, URZ ;  /* 0x0000003f07077890 */ /* 0x000fe2000fffe03f */
[----:B------:R-:W-:Y:S01]  /*c180*/  ULDC UR4, c[0x0][0x424] ;  /* 0x0001090000047ab9 */ /* 0x000fe20000000800 */
[----:B------:R-:W-:Y:S02]  /*c190*/  UIADD3 UR13, -UR5, 0x40, URZ ;  /* 0x00000040050d7890 */ /* 0x000fe4000fffe13f */
[----:B------:R-:W-:Y:S01]  /*c1a0*/  USEL UR11, UR4, 0x1, UP0 ;  /* 0x00000001040b7887 */ /* 0x000fe20008000000 */
[----:B------:R-:W-:Y:S01]  /*c1b0*/  @UP1 ULDC UR5, c[0x0][0x44c] ;  /* 0x0001130000051ab9 */ /* 0x000fe20000000800 */
[----:B------:R-:W-:Y:S01]  /*c1c0*/  ULDC UR12, c[0x0][0x2f0] ;  /* 0x0000bc00000c7ab9 */ /* 0x000fe20000000800 */
[----:B------:R-:W-:Y:S01]  /*c1d0*/  UIMAD.WIDE.U32 UR4, UR7, UR5, URZ ;  /* 0x00000005070472a5 */ /* 0x000fe2000f8e003f */
[----:B------:R-:W-:Y:S01]  /*c1e0*/  @UP1 ULDC UR14, c[0x0][0x450] ;  /* 0x00011400000e1ab9 */ /* 0x000fe20000000800 */
[----:B------:R-:W-:-:S02]  /*c1f0*/  UIMAD UR13, UR11, UR12, UR13 ;  /* 0x0000000c0b0d72a4 */ /* 0x000fc4000f8e020d */
[----:B------:R-:W-:Y:S02]  /*c200*/  @UP1 USHF.R.U32.HI UR7, URZ, UR14, UR5 ;  /* 0x0000000e3f071299 */ /* 0x000fe40008011605 */
[----:B------:R-:W-:Y:S02]  /*c210*/  UIMAD UR11, UR11, UR12, 0x3f ;  /* 0x0000003f0b0b74a4 */ /* 0x000fe4000f8e020c */
[----:B------:R-:W-:Y:S02]  /*c220*/  UIADD3 UR7, UR13, UR7, URZ ;  /* 0x000000070d077290 */ /* 0x000fe4000fffe03f */
[----:B------:R-:W-:Y:S02]  /*c230*/  UIADD3 UR8, UR9, -UR8, URZ ;  /* 0x8000000809087290 */ /* 0x000fe4000fffe03f */
[----:B------:R-:W-:Y:S02]  /*c240*/  USHF.R.S32.HI UR9, URZ, 0x1f, UR11 ;  /* 0x0000001f3f097899 */ /* 0x000fe4000801140b */
[----:B------:R-:W-:-:S02]  /*c250*/  USHF.R.S32.HI UR4, URZ, 0x1f, UR7 ;  /* 0x0000001f3f047899 */ /* 0x000fc40008011407 */
[----:B------:R-:W-:Y:S02]  /*c260*/  ULEA.HI UR9, UR9, UR11, URZ, 0x6 ;  /* 0x0000000b09097291 */ /* 0x000fe4000f8f303f */
[----:B------:R-:W-:Y:S01]  /*c270*/  ULEA.HI UR7, UR4, UR7, URZ, 0x6 ;  /* 0x0000000704077291 */ /* 0x000fe2000f8f303f */
[----:B------:R-:W-:Y:S01]  /*c280*/  ULDC UR10, c[0x0][0xc48] ;  /* 0x00031200000a7ab9 */ /* 0x000fe20000000800 */
[----:B------:R-:W-:Y:S02]  /*c290*/  USHF.R.S32.HI UR9, URZ, 0x6, UR9 ;  /* 0x000000063f097899 */ /* 0x000fe40008011409 */
[----:B------:R-:W-:Y:S02]  /*c2a0*/  USHF.R.S32.HI UR7, URZ, 0x6, UR7 ;  /* 0x000000063f077899 */ /* 0x000fe40008011407 */
[----:B------:R-:W-:Y:S02]  /*c2b0*/  UISETP.NE.AND UP0, UPT, UR10, 0x1, UPT ;  /* 0x000000010a00788c */ /* 0x000fe4000bf05270 */
[----:B------:R-:W-:Y:S01]  /*c2c0*/  UISETP.LT.AND UP1, UPT, UR9, UR7, UPT ;  /* 0x000000070900728c */ /* 0x000fe2000bf21270 */
[----:B------:R-:W-:-:S03]  /*c2d0*/  ULDC UR5, c[0x0][0xc54] ;  /* 0x0003150000057ab9 */ /* 0x000fc60000000800 */
[----:B------:R-:W-:Y:S02]  /*c2e0*/  USEL UR38, UR9, UR7, UP1 ;  /* 0x0000000709267287 */ /* 0x000fe40008800000 */
[----:B------:R-:W-:-:S03]  /*c2f0*/  UIMAD UR8, UR6, UR5, UR8 ;  /* 0x00000005060872a4 */ /* 0x000fc6000f8e0208 */
[----:B------:R-:W-:Y:S01]  /*c300*/  @UP0 ULDC UR5, c[0x0][0xc4c] ;  /* 0x0003130000050ab9 */ /* 0x000fe20000000800 */
[----:B------:R-:W-:Y:S01]  /*c310*/  ISETP.LT.AND P0, PT, RZ, UR38, PT ;  /* 0x00000026ff007c0c */ /* 0x000fe2000bf01270 */
[----:B------:R-:W-:Y:S01]  /*c320*/  UIMAD.WIDE.U32 UR4, UR8, UR5, URZ ;  /* 0x00000005080472a5 */ /* 0x000fe2000f8e003f */
[----:B------:R-:W-:Y:S01]  /*c330*/  @UP0 ULDC UR6, c[0x0][0xc50] ;  /* 0x0003140000060ab9 */ /* 0x000fe20000000800 */
[----:B------:R-:W-:Y:S02]  /*c340*/  UMOV UR42, UR8 ;  /* 0x00000008002a7c82 */ /* 0x000fe40008000000 */
[----:B------:R-:W-:-:S04]  /*c350*/  @UP0 USHF.R.U32.HI UR42, URZ, UR6, UR5 ;  /* 0x000000063f2a0299 */ /* 0x000fc80008011605 */
[----:B------:R-:W-:-:S04]  /*c360*/  UIADD3 UR36, -UR42, URZ, URZ ;  /* 0x0000003f2a247290 */ /* 0x000fc8000fffe13f */
[----:B------:R-:W-:Y:S01]  /*c370*/  UIMAD UR36, UR10, UR36, UR8 ;  /* 0x000000240a2472a4 */ /* 0x000fe2000f8e0208 */
[----:B------:R-:W-:Y:S11]  /*c380*/  @P0 BRA `(.L_x_4060) ;  /* 0x0000000000480947 */ /* 0x000ff60003800000 */
        /* <DEDUP_REMOVED lines=18> */
.L_x_4060:
        /* <DEDUP_REMOVED lines=20> */
.L_x_4063:
[----:B------:R-:W-:Y:S05]  /*c5f0*/  BSYNC B6 ;  /* 0x0000000000067941 */ /* 0x000fea0003800000 */
.L_x_4062:
        /* <DEDUP_REMOVED lines=20> */
.L_x_4066:
        /* <DEDUP_REMOVED lines=15> */
.L_x_4065:
[----:B------:R-:W-:Y:S05]  /*c830*/  BSYNC B6 ;  /* 0x0000000000067941 */ /* 0x000fea0003800000 */
.L_x_4064:
        /* <DEDUP_REMOVED lines=26> */
.L_x_4178:
        /* <DEDUP_REMOVED lines=9> */
.L_x_4181:
        /* <DEDUP_REMOVED lines=22> */
.L_x_4070:
        /* <DEDUP_REMOVED lines=8> */
.L_x_4182:
        /* <DEDUP_REMOVED lines=8> */
.L_x_4072:
        /* <DEDUP_REMOVED lines=19> */
.L_x_4068:
        /* <DEDUP_REMOVED lines=22> */
.L_x_4074:
[----:B------:R-:W-:Y:S05]  /*cf60*/  BSYNC B6 ;  /* 0x0000000000067941 */ /* 0x000fea0003800000 */
.L_x_4073:
[----:B------:R1:W5:Y:S01]  /*cf70*/  LDL R8, [R1+0x1c] ;  /* 0x00001c0001087983 */ /* 0x0003620000100800 */
[----:B0-----:R-:W0:Y:S01]  /*cf80*/  LDC R7, c[0x0][0x448] ;  /* 0x00011200ff077b82 */ /* 0x001e220000000800 */
[----:B------:R-:W2:Y:S01]  /*cf90*/  S2R R0, SR_TID.X ;  /* 0x0000000000007919 */ /* 0x000ea20000002100 */
[----:B------:R-:W3:Y:S01]  /*cfa0*/  S2R R2, SR_TID.X ;  /* 0x0000000000027919 */ /* 0x000ee20000002100 */
[----:B------:R-:W-:Y:S01]  /*cfb0*/  USHF.R.S32.HI UR4, URZ, 0x1f, UR36 ;  /* 0x0000001f3f047899 */ /* 0x000fe20008011424 */
[----:B------:R-:W-:Y:S01]  /*cfc0*/  ULDC.64 UR8, c[0x0][0x2d8] ;  /* 0x0000b60000087ab9 */ /* 0x000fe20000000a00 */
[----:B0-----:R-:W-:Y:S01]  /*cfd0*/  ISETP.NE.AND P0, PT, R7, 0x1, PT ;  /* 0x000000010700780c */ /* 0x001fe20003f05270 */
[----:B--2---:R-:W-:-:S12]  /*cfe0*/  IMAD.SHL.U32 R4, R0, 0x10, RZ ;  /* 0x0000001000047824 */ /* 0x004fd800078e00ff */
[----:B------:R-:W0:Y:S01]  /*cff0*/  @P0 LDC R3, c[0x0][0x44c] ;  /* 0x00011300ff030b82 */ /* 0x000e220000000800 */
[----:B---3--:R-:W-:-:S04]  /*d000*/  LOP3.LUT R2, R2, 0x7f, RZ, 0xc0, !PT ;  /* 0x0000007f02027812 */ /* 0x008fc800078ec0ff */
[----:B------:R-:W-:-:S03]  /*d010*/  SHF.R.U32.HI R2, RZ, 0x3, R2 ;  /* 0x00000003ff027819 */ /* 0x000fc60000011602 */
[----:B------:R-:W2:Y:S01]  /*d020*/  @P0 LDC R0, c[0x0][0x450] ;  /* 0x00011400ff000b82 */ /* 0x000ea20000000800 */
[----:B------:R-:W-:Y:S01]  /*d030*/  LOP3.LUT R4, R2, 0x70, R4, 0xf8, !PT ;  /* 0x0000007002047812 */ /* 0x000fe200078ef804 */
[----:B------:R-:W-:Y:S01]  /*d040*/  IMAD.U32 R2, RZ, RZ, UR39 ;  /* 0x00000027ff027e24 */ /* 0x000fe2000f8e00ff */
[----:B------:R-:W-:Y:S02]  /*d050*/  UIMAD UR6, UR4, UR8, URZ ;  /* 0x00000008040672a4 */ /* 0x000fe4000f8e023f */
[----:B------:R-:W-:Y:S01]  /*d060*/  UIMAD.WIDE.U32 UR4, UR36, UR8, URZ ;  /* 0x00000008240472a5 */ /* 0x000fe2000f8e003f */
[----:B------:R-:W-:Y:S01]  /*d070*/  IMAD R2, R2, 0x40, R4 ;  /* 0x0000004002027824 */ /* 0x000fe200078e0204 */
[----:B------:R-:W-:Y:S02]  /*d080*/  UIMAD UR6, UR36, UR9, UR6 ;  /* 0x00000009240672a4 */ /* 0x000fe4000f8e0206 */
[----:B------:R-:W-:Y:S02]  /*d090*/  USHF.R.S32.HI UR7, URZ, 0x1f, UR42 ;  /* 0x0000001f3f077899 */ /* 0x000fe4000801142a */
[----:B------:R-:W-:Y:S01]  /*d0a0*/  UIADD3 UR5, UR5, UR6, URZ ;  /* 0x0000000605057290 */ /* 0x000fe2000fffe03f */
[----:B------:R-:W-:Y:S01]  /*d0b0*/  IMAD.MOV.U32 R6, RZ, RZ, R2 ;  /* 0x000000ffff067224 */ /* 0x000fe200078e0002 */
[----:B------:R-:W-:Y:S01]  /*d0c0*/  ULDC.64 UR8, c[0x0][0x2e0] ;  /* 0x0000b80000087ab9 */ /* 0x000fe20000000a00 */
[----:B0-----:R-:W-:Y:S01]  /*d0d0*/  @P0 IMAD.HI.U32 R3, R2, R3, RZ ;  /* 0x0000000302030227 */ /* 0x001fe200078e00ff */
[----:B------:R-:W-:Y:S01]  /*d0e0*/  UIMAD.WIDE.U32 UR4, UR42, UR8, UR4 ;  /* 0x000000082a0472a5 */ /* 0x000fe2000f8e0004 */
[----:B------:R-:W0:Y:S01]  /*d0f0*/  S2R R10, SR_TID.X ;  /* 0x00000000000a7919 */ /* 0x000e220000002100 */
[----:B------:R-:W-:-:S02]  /*d100*/  UIMAD UR6, UR7, UR8, URZ ;  /* 0x00000008070672a4 */ /* 0x000fc4000f8e023f */
[----:B--2---:R-:W-:Y:S02]  /*d110*/  @P0 SHF.R.U32.HI R6, RZ, R0, R3 ;  /* 0x00000000ff060219 */ /* 0x004fe40000011603 */
[----:B------:R-:W-:Y:S01]  /*d120*/  UIMAD UR6, UR42, UR9, UR6 ;  /* 0x000000092a0672a4 */ /* 0x000fe2000f8e0206 */
[----:B------:R-:W-:Y:S02]  /*d130*/  IMAD.U32 R4, RZ, RZ, UR4 ;  /* 0x00000004ff047e24 */ /* 0x000fe4000f8e00ff */
        /* <DEDUP_REMOVED lines=24> */
[----:B------:R-:W-:Y:S02]  /*d2c0*/  LOP3.LUT R10, R10, 0x7f, RZ, 0xc0, !PT ;  /* 0x0000007f0a0a7812 */ /* 0x000fe400078ec0ff */
[----:B------:R-:W-:Y:S02]  /*d2d0*/  ISETP.GE.AND P0, PT, R9, UR6, PT ;  /* 0x0000000609007c0c */ /* 0x000fe4000bf06270 */
[----:B------:R-:W-:-:S02]  /*d2e0*/  LEA.HI.X R2, R2, UR5, R3, 0x1, P1 ;  /* 0x0000000502027c11 */ /* 0x000fc400088f0c03 */
[----:B------:R-:W-:Y:S01]  /*d2f0*/  SHF.R.U32.HI R10, RZ, 0x3, R10 ;  /* 0x00000003ff0a7819 */ /* 0x000fe2000001160a */
[----:B-1----:R-:W-:Y:S08]  /*d300*/  BRA.DIV UR4, `(.L_x_4075) ;  /* 0x00000042048c7947 */ /* 0x002ff0000b800000 */
[----:B------:R-:W0:Y:S01]  /*d310*/  SHFL.IDX PT, R6, R0, RZ, 0x181f ;  /* 0x00181fff00067589 */ /* 0x000e2200000e0000 */
[----:B------:R-:W-:Y:S01]  /*d320*/  IMAD.U32 R4, RZ, RZ, UR39 ;  /* 0x00000027ff047e24 */ /* 0x000fe2000f8e00ff */
[----:B------:R-:W-:Y:S02]  /*d330*/  ULDC UR4, c[0x0][0x288] ;  /* 0x0000a20000047ab9 */ /* 0x000fe40000000800 */
[----:B------:R-:W1:Y:S01]  /*d340*/  SHFL.IDX PT, R5, R2, RZ, 0x181f ;  /* 0x00181fff02057589 */ /* 0x000e6200000e0000 */
[----:B------:R-:W-:Y:S02]  /*d350*/  IMAD R3, R7, UR4, RZ ;  /* 0x0000000407037c24 */ /* 0x000fe4000f8e02ff */
[----:B------:R-:W-:-:S05]  /*d360*/  IMAD R4, R4, 0x40, R10 ;  /* 0x0000004004047824 */ /* 0x000fca00078e020a */
[----:B------:R-:W-:-:S13]  /*d370*/  ISETP.GE.AND P1, PT, R4, R3, PT ;  /* 0x000000030400720c */ /* 0x000fda0003f26270 */
[----:B0-----:R-:W-:-:S05]  /*d380*/  @!P1 LEA R6, P2, R9, R6, 0x1 ;  /* 0x0000000609069211 */ /* 0x001fca00078408ff */
[----:B-1----:R-:W-:-:S04]  /*d390*/  @!P1 IMAD.X R5, RZ, RZ, R5, P2 ;  /* 0x000000ffff059224 */ /* 0x002fc800010e0605 */
        /* <DEDUP_REMOVED lines=21> */
.L_x_4191:
        /* <DEDUP_REMOVED lines=10> */
.L_x_4076:
        /* <DEDUP_REMOVED lines=18> */
.L_x_4192:
[----:B------:R-:W-:Y:S05]  /*d6b0*/  BSYNC B0 ;  /* 0x0000000000007941 */ /* 0x000fea0003800000 */
.L_x_4077:
[----:B------:R-:W2:Y:S01]  /*d6c0*/  LDL R2, [R1+0x8] ;  /* 0x0000080001027983 */ /* 0x000ea20000100800 */
[----:B------:R-:W-:Y:S01]  /*d6d0*/  BSSY B0, `(.L_x_4079) ;  /* 0x0000095000007945 */ /* 0x000fe20003800000 */
[----:B--2---:R-:W-:-:S13]  /*d6e0*/  ISETP.NE.AND P0, PT, R2, RZ, PT ;  /* 0x000000ff0200720c */ /* 0x004fda0003f05270 */
[----:B------:R-:W-:Y:S05]  /*d6f0*/  @!P0 BRA `(.L_x_4080) ;  /* 0x0000000800488947 */ /* 0x000fea0003800000 */
[----:B------:R-:W2:Y:S01]  /*d700*/  LDL R3, [R1] ;  /* 0x0000000001037983 */ /* 0x000ea20000100800 */
[----:B0-----:R-:W-:Y:S01]  /*d710*/  IMAD R0, R18, 0x8, R17 ;  /* 0x0000000812007824 */ /* 0x001fe200078e0211 */
[----:B------:R-:W0:Y:S01]  /*d720*/  S2R R2, SR_TID.X ;  /* 0x0000000000027919 */ /* 0x000e220000002100 */
[----:B------:R-:W-:Y:S01]  /*d730*/  BSSY B1, `(.L_x_4081) ;  /* 0x0000006000017945 */ /* 0x000fe20003800000 */
[----:B0-----:R-:W-:-:S04]  /*d740*/  LOP3.LUT R2, R2, 0x7f, RZ, 0xc0, !PT ;  /* 0x0000007f02027812 */ /* 0x001fc800078ec0ff */
[----:B------:R-:W-:Y:S02]  /*d750*/  ISETP.NE.AND P1, PT, R2, RZ, PT ;  /* 0x000000ff0200720c */ /* 0x000fe40003f25270 */
[----:B--2---:R-:W-:-:S04]  /*d760*/  SHF.L.U32 R3, R3, 0x1f, RZ ;  /* 0x0000001f03037819 */ /* 0x004fc800000006ff */
[----:B------:R-:W0:Y:S02]  /*d770*/  SYNCS.PHASECHK.TRANS64.TRYWAIT P0, [R0+URZ+0x28c60], R3 ;  /* 0x028c6003000075a7 */ /* 0x000e24000800017f */
[----:B0-----:R-:W-:Y:S05]  /*d780*/  @!P0 BRA `(.L_x_4082) ;  /* 0x0000004000b48947 */ /* 0x001fea0003800000 */
.L_x_4193:
[----:B------:R-:W-:Y:S05]  /*d790*/  BSYNC B1 ;  /* 0x0000000000017941 */ /* 0x000fea0003800000 */
.L_x_4081:
        /* <DEDUP_REMOVED lines=9> */
.L_x_4084:
[----:B------:R-:W-:Y:S05]  /*d830*/  BSYNC B1 ;  /* 0x0000000000017941 */ /* 0x000fea0003800000 */
.L_x_4083:
        /* <DEDUP_REMOVED lines=11> */
.L_x_4085:
        /* <DEDUP_REMOVED lines=15> */
.L_x_4086:
        /* <DEDUP_REMOVED lines=15> */
.L_x_4087:
        /* <DEDUP_REMOVED lines=15> */
.L_x_4088:
        /* <DEDUP_REMOVED lines=15> */
.L_x_4089:
        /* <DEDUP_REMOVED lines=15> */
.L_x_4090:
        /* <DEDUP_REMOVED lines=15> */
.L_x_4091:
        /* <DEDUP_REMOVED lines=15> */
.L_x_4092:
        /* <DEDUP_REMOVED lines=10> */
.L_x_4080:
[----:B------:R-:W-:Y:S05]  /*e020*/  BSYNC B0 ;  /* 0x0000000000007941 */ /* 0x000fea0003800000 */
.L_x_4079:
[----:B------:R-:W-:-:S06]  /*e030*/  UISETP.GE.AND UP0, UPT, UR38, 0x2, UPT ;  /* 0x000000022600788c */ /* 0x000fcc000bf06270 */
[----:B------:R-:W-:-:S13]  /*e040*/  PLOP3.LUT P0, PT, PT, PT, UP0, 0x80, 0x0 ;  /* 0x000000000000781c */ /* 0x000fda0003f0f008 */
[----:B------:R-:W-:Y:S05]  /*e050*/  @!P0 BRA `(.L_x_4093) ;  /* 0x0000002800508947 */ /* 0x000fea0003800000 */
[----:B------:R-:W-:Y:S02]  /*e060*/  ULOP3.LUT UR4, UR38, 0x1, URZ, 0xc0, !UPT ;  /* 0x0000000126047892 */ /* 0x000fe4000f8ec03f */
[----:B------:R-:W-:Y:S02]  /*e070*/  IMAD.U32 R6, RZ, RZ, UR38 ;  /* 0x00000026ff067e24 */ /* 0x000fe4000f8e00ff */
[----:B------:R-:W-:Y:S02]  /*e080*/  UISETP.NE.U32.AND UP0, UPT, UR4, 0x1, UPT ;  /* 0x000000010400788c */ /* 0x000fe4000bf05070 */
[----:B------:R-:W-:-:S04]  /*e090*/  VIADD R6, R6, 0xfffffffe ;  /* 0xfffffffe06067836 */ /* 0x000fc80000000000 */
[----:B0-----:R-:W-:Y:S01]  /*e0a0*/  IMAD.MOV.U32 R0, RZ, RZ, R6 ;  /* 0x000000ffff007224 */ /* 0x001fe200078e0006 */
[----:B------:R-:W-:-:S13]  /*e0b0*/  PLOP3.LUT P0, PT, PT, PT, UP0, 0x80, 0x0 ;  /* 0x000000000000781c */ /* 0x000fda0003f0f008 */
[----:B------:R-:W-:Y:S05]  /*e0c0*/  @!P0 BRA `(.L_x_4094) ;  /* 0x0000000c00648947 */ /* 0x000fea0003800000 */
        /* <DEDUP_REMOVED lines=11> */
[----:B------:R-:W2:Y:S01]  /*e180*/  LDL R4, [R1+0xc] ;  /* 0x00000c0001047983 */ /* 0x000ea20000100800 */
[----:B------:R-:W-:Y:S01]  /*e190*/  IMAD.MOV.U32 R0, RZ, RZ, R6 ;  /* 0x000000ffff007224 */ /* 0x000fe200078e0006 */
        /* <DEDUP_REMOVED lines=9> */
[----:B------:R-:W-:Y:S02]  /*e230*/  @P0 SHF.R.U32.HI R2, RZ, R3, R4 ;  /* 0x00000003ff020219 */ /* 0x000fe40000011604 */
[----:B------:R-:W1:Y:S03]  /*e240*/  LDC.64 R4, c[0x0][0x418] ;  /* 0x00010600ff047b82 */ /* 0x000e660000000a00 */
[----:B------:R-:W-:-:S04]  /*e250*/  IMAD.MOV R3, RZ, RZ, -R2 ;  /* 0x000000ffff037224 */ /* 0x000fc800078e0a02 */
[----:B------:R-:W-:Y:S01]  /*e260*/  IMAD R0, R0, R3, R6 ;  /* 0x0000000300007224 */ /* 0x000fe200078e0206 */
[----:B------:R-:W-:-:S03]  /*e270*/  SHF.R.S32.HI R3, RZ, 0x1f, R2 ;  /* 0x0000001fff037819 */ /* 0x000fc60000011402 */
[----:B------:R-:W-:-:S03]  /*e280*/  IMAD.WIDE.U32 R2, R19, UR4, R2 ;  /* 0x0000000413027c25 */ /* 0x000fc6000f8e0002 */
[----:B-1----:R-:W-:Y:S01]  /*e290*/  LEA R4, P0, R2, R4, 0x2 ;  /* 0x0000000402047211 */ /* 0x002fe200078010ff */
[----:B--2---:R-:W-:-:S04]  /*e2a0*/  IMAD R7, R7, UR4, RZ ;  /* 0x0000000407077c24 */ /* 0x004fc8000f8e02ff */
[----:B------:R-:W-:-:S04]  /*e2b0*/  IMAD R7, R19, UR5, R7 ;  /* 0x0000000513077c24 */ /* 0x000fc8000f8e0207 */
[----:B------:R-:W-:-:S05]  /*e2c0*/  IMAD.IADD R7, R7, 0x1, R3 ;  /* 0x0000000107077824 */ /* 0x000fca00078e0203 */
[----:B------:R-:W-:-:S05]  /*e2d0*/  LEA.HI.X R5, R2, R5, R7, 0x2, P0 ;  /* 0x0000000502057211 */ /* 0x000fca00000f1407 */
[----:B------:R1:W5:Y:S02]  /*e2e0*/  LDG.E R16, desc[UR46][R4.64] ;  /* 0x0000002e04107981 */ /* 0x000364000c1e1900 */
.L_x_4097:
[----:B------:R-:W2:Y:S01]  /*e2f0*/  S2R R2, SR_TID.X ;  /* 0x0000000000027919 */ /* 0x000ea20000002100 */
[----:B-1----:R-:W-:Y:S01]  /*e300*/  SHF.L.U32 R4, R8, 0x1f, RZ ;  /* 0x0000001f08047819 */ /* 0x002fe200000006ff */
[----:B------:R-:W-:Y:S01]  /*e310*/  BSSY B1, `(.L_x_4098) ;  /* 0x0000006000017945 */ /* 0x000fe20003800000 */
[----:B--2---:R-:W-:Y:S01]  /*e320*/  LOP3.LUT R3, R2, 0x7f, RZ, 0xc0, !PT ;  /* 0x0000007f02037812 */ /* 0x004fe200078ec0ff */
[----:B------:R-:W-:-:S03]  /*e330*/  IMAD R2, R18, 0x8, R17 ;  /* 0x0000000812027824 */ /* 0x000fc600078e0211 */
[----:B------:R-:W-:Y:S01]  /*e340*/  ISETP.NE.AND P1, PT, R3, RZ, PT ;  /* 0x000000ff0300720c */ /* 0x000fe20003f25270 */
[----:B------:R-:W1:Y:S02]  /*e350*/  SYNCS.PHASECHK.TRANS64.TRYWAIT P0, [R2+URZ+0x28c40], R4 ;  /* 0x028c4004020075a7 */ /* 0x000e64000800017f */
[----:B-1----:R-:W-:Y:S10]  /*e360*/  @!P0 BRA `(.L_x_4099) ;  /* 0x0000003400d08947 */ /* 0x002ff40003800000 */
.L_x_4194:
[----:B------:R-:W-:Y:S05]  /*e370*/  BSYNC B1 ;  /* 0x0000000000017941 */ /* 0x000fea0003800000 */
.L_x_4098:
        /* <DEDUP_REMOVED lines=9> */
.L_x_4101:
[----:B------:R-:W-:Y:S05]  /*e410*/  BSYNC B1 ;  /* 0x0000000000017941 */ /* 0x000fea0003800000 */
.L_x_4100:
[----:B------:R-:W-:Y:S01]  /*e420*/  IMAD.SHL.U32 R3, R0, 0x40, RZ ;  /* 0x0000004000037824 */ /* 0x000fe200078e00ff */
[----:B------:R-:W-:Y:S01]  /*e430*/  UIADD3 UR4, UP0, UR44, 0x370, URZ ;  /* 0x000003702c047890 */ /* 0x000fe2000ff1e03f */
[----:B------:R-:W-:Y:S01]  /*e440*/  IMAD.MOV.U32 R7, RZ, RZ, RZ ;  /* 0x000000ffff077224 */ /* 0x000fe200078e00ff */
[----:B------:R-:W-:Y:S01]  /*e450*/  PLOP3.LUT P0, PT, PT, PT, PT, 0x80, 0x0 ;  /* 0x000000000000781c */ /* 0x000fe20003f0f070 */
[----:B------:R-:W-:Y:S01]  /*e460*/  IMAD R0, R18, 0x2000, R17 ;  /* 0x0000200012007824 */ /* 0x000fe200078e0211 */
[----:B------:R-:W-:Y:S01]  /*e470*/  R2UR UR11, R3 ;  /* 0x00000000030b72ca */ /* 0x000fe200000e0000 */
[----:B------:R-:W-:Y:S01]  /*e480*/  VIADD R5, R2, 0x28c30 ;  /* 0x00028c3002057836 */ /* 0x000fe20000000000 */
[----:B------:R-:W-:Y:S01]  /*e490*/  R2UR UR10, R7 ;  /* 0x00000000070a72ca */ /* 0x000fe200000e0000 */
[----:B------:R-:W-:Y:S01]  /*e4a0*/  VIADD R0, R0, 0x22400 ;  /* 0x0002240000007836 */ /* 0x000fe20000000000 */
[----:B------:R-:W-:Y:S01]  /*e4b0*/  UIADD3.X UR5, URZ, UR45, URZ, UP0, !UPT ;  /* 0x0000002d3f057290 */ /* 0x000fe200087fe43f */
[----:B------:R-:W-:Y:S01]  /*e4c0*/  UMOV UR6, 0x0 ;  /* 0x0000000000067882 */ /* 0x000fe20000000000 */
[----:B------:R-:W-:-:S11]  /*e4d0*/  UMOV UR7, 0x14f00000 ;  /* 0x14f0000000077882 */ /* 0x000fd60000000000 */
.L_x_4102:
[----:B------:R-:W-:-:S13]  /*e4e0*/  @P0 ELECT P2, URZ, PT ;  /* 0x00000000003f082f */ /* 0x000fda0003840000 */
[----:B-----5:R-:W-:Y:S01]  /*e4f0*/  @P2 R2UR UR13, R16 ;  /* 0x00000000100d22ca */ /* 0x020fe200000e0000 */
[----:B------:R-:W-:Y:S01]  /*e500*/  UMOV UR12, UR36 ;  /* 0x00000024000c7c82 */ /* 0x000fe20008000000 */
        /* <DEDUP_REMOVED lines=9> */
.L_x_4195:
[----:B------:R-:W-:Y:S05]  /*e5a0*/  BSYNC B1 ;  /* 0x0000000000017941 */ /* 0x000fea0003800000 */
.L_x_4103:
[----:B------:R-:W-:Y:S01]  /*e5b0*/  BSSY B1, `(.L_x_4105) ;  /* 0x000000b000017945 */ /* 0x000fe20003800000 */
[----:B0-----:R-:W-:Y:S02]  /*e5c0*/  IMAD.MOV.U32 R8, RZ, RZ, 0x0 ;  /* 0x00000000ff087424 */ /* 0x001fe400078e00ff */
        /* <DEDUP_REMOVED lines=9> */
.L_x_4106:
[----:B------:R-:W-:Y:S05]  /*e660*/  BSYNC B1 ;  /* 0x0000000000017941 */ /* 0x000fea0003800000 */
.L_x_4105:
[----:B------:R-:W-:Y:S01]  /*e670*/  R2UR UR10, R7 ;  /* 0x00000000070a72ca */ /* 0x000fe200000e0000 */
[----:B------:R-:W-:Y:S01]  /*e680*/  IMAD R0, R18, 0x10000, R17 ;  /* 0x0001000012007824 */ /* 0x000fe200078e0211 */
[----:B------:R-:W-:Y:S01]  /*e690*/  R2UR UR6, R8 ;  /* 0x00000000080672ca */ /* 0x000fe200000e0000 */
[----:B------:R-:W-:Y:S01]  /*e6a0*/  UIADD3 UR4, UP0, UR44, 0x470, URZ ;  /* 0x000004702c047890 */ /* 0x000fe2000ff1e03f */
[----:B------:R-:W-:Y:S01]  /*e6b0*/  R2UR UR7, R9 ;  /* 0x00000000090772ca */ /* 0x000fe200000e0000 */
[----:B-12---:R-:W-:Y:S01]  /*e6c0*/  VIADD R2, R2, 0x28c50 ;  /* 0x00028c5002027836 */ /* 0x006fe20000000000 */
[----:B------:R-:W-:Y:S01]  /*e6d0*/  R2UR UR11, R3 ;  /* 0x00000000030b72ca */ /* 0x000fe200000e0000 */
[----:B------:R-:W-:Y:S01]  /*e6e0*/  VIADD R4, R0, 0x400 ;  /* 0x0000040000047836 */ /* 0x000fe20000000000 */
[----:B------:R-:W-:Y:S01]  /*e6f0*/  PLOP3.LUT P0, PT, PT, PT, PT, 0x80, 0x0 ;  /* 0x000000000000781c */ /* 0x000fe20003f0f070 */
[----:B------:R-:W-:-:S12]  /*e700*/  UIADD3.X UR5, URZ, UR45, URZ, UP0, !UPT ;  /* 0x0000002d3f057290 */ /* 0x000fd800087fe43f */
.L_x_4107:
[----:B------:R-:W-:-:S13]  /*e710*/  @P0 ELECT P1, URZ, PT ;  /* 0x00000000003f082f */ /* 0x000fda0003820000 */
[----:B------:R-:W-:Y:S01]  /*e720*/  @P1 R2UR UR13, R16 ;  /* 0x00000000100d12ca */ /* 0x000fe200000e0000 */
[----:B------:R-:W-:Y:S01]  /*e730*/  UMOV UR12, UR36 ;  /* 0x00000024000c7c82 */ /* 0x000fe20008000000 */
        /* <DEDUP_REMOVED lines=10> */
[----:B------:R-:W-:Y:S02]  /*e7e0*/  R2UR UR11, R3 ;  /* 0x00000000030b72ca */ /* 0x000fe400000e0000 */
[----:B------:R-:W-:-:S13]  /*e7f0*/  PLOP3.LUT P0, PT, PT, PT, PT, 0x80, 0x0 ;  /* 0x000000000000781c */ /* 0x000fda0003f0f070 */
.L_x_4108:
        /* <DEDUP_REMOVED lines=15> */
.L_x_4109:
        /* <DEDUP_REMOVED lines=15> */
.L_x_4110:
        /* <DEDUP_REMOVED lines=15> */
.L_x_4111:
        /* <DEDUP_REMOVED lines=15> */
.L_x_4112:
        /* <DEDUP_REMOVED lines=15> */
.L_x_4113:
        /* <DEDUP_REMOVED lines=15> */
.L_x_4114:
        /* <DEDUP_REMOVED lines=8> */
[----:B-1----:R-:W-:Y:S05]  /*ee20*/  @P0 BRA.U.ANY `(.L_x_4114) ;  /* 0xfffffffd00dc0947 */ /* 0x002fea000393ffff */
.L_x_4096:
[----:B------:R-:W-:Y:S05]  /*ee30*/  BSYNC B0 ;  /* 0x0000000000007941 */ /* 0x000fea0003800000 */
.L_x_4095:
[----:B------:R-:W-:-:S06]  /*ee40*/  UIADD3 UR4, UR38, -0x3, URZ ;  /* 0xfffffffd26047890 */ /* 0x000fcc000fffe03f */
[----:B------:R-:W-:-:S07]  /*ee50*/  IMAD.U32 R0, RZ, RZ, UR4 ;  /* 0x00000004ff007e24 */ /* 0x000fce000f8e00ff */
.L_x_4094:
[----:B------:R-:W-:Y:S01]  /*ee60*/  ISETP.NE.AND P0, PT, R6, RZ, PT ;  /* 0x000000ff0600720c */ /* 0x000fe20003f05270 */
[----:B------:R-:W-:-:S12]  /*ee70*/  BSSY B0, `(.L_x_4093) ;  /* 0x00001b2000007945 */ /* 0x000fd80003800000 */
[----:B------:R-:W-:Y:S05]  /*ee80*/  @!P0 BRA `(.L_x_4115) ;  /* 0x0000001800c08947 */ /* 0x000fea0003800000 */
.L_x_4156:
        /* <DEDUP_REMOVED lines=34> */
.L_x_4118:
[----:B------:R-:W1:Y:S01]  /*f0b0*/  S2R R2, SR_TID.X ;  /* 0x0000000000027919 */ /* 0x000e620000002100 */
[----:B0-----:R-:W-:Y:S01]  /*f0c0*/  IMAD R4, R7, 0x8, R17 ;  /* 0x0000000807047824 */ /* 0x001fe200078e0211 */
[----:B------:R-:W-:Y:S01]  /*f0d0*/  BSSY B2, `(.L_x_4119) ;  /* 0x0000006000027945 */ /* 0x000fe20003800000 */
[----:B-1----:R-:W-:Y:S02]  /*f0e0*/  LOP3.LUT R3, R2, 0x7f, RZ, 0xc0, !PT ;  /* 0x0000007f02037812 */ /* 0x002fe400078ec0ff */
[----:B------:R-:W-:Y:S02]  /*f0f0*/  SHF.L.U32 R2, R6, 0x1f, RZ ;  /* 0x0000001f06027819 */ /* 0x000fe400000006ff */
[----:B------:R-:W-:Y:S02]  /*f100*/  ISETP.NE.AND P1, PT, R3, RZ, PT ;  /* 0x000000ff0300720c */ /* 0x000fe40003f25270 */
[----:B------:R-:W0:Y:S02]  /*f110*/  SYNCS.PHASECHK.TRANS64.TRYWAIT P0, [R4+URZ+0x28c40], R2 ;  /* 0x028c4002040075a7 */ /* 0x000e24000800017f */
[----:B0-----:R-:W-:Y:S09]  /*f120*/  @!P0 BRA `(.L_x_4120) ;  /* 0x0000002800888947 */ /* 0x001ff20003800000 */
.L_x_4196:
[----:B------:R-:W-:Y:S05]  /*f130*/  BSYNC B2 ;  /* 0x0000000000027941 */ /* 0x000fea0003800000 */
.L_x_4119:
        /* <DEDUP_REMOVED lines=9> */
.L_x_4122:
[----:B------:R-:W-:Y:S05]  /*f1d0*/  BSYNC B2 ;  /* 0x0000000000027941 */ /* 0x000fea0003800000 */
.L_x_4121:
        /* <DEDUP_REMOVED lines=11> */
.L_x_4123:
        /* <DEDUP_REMOVED lines=13> */
.L_x_4197:
[----:B------:R-:W-:Y:S05]  /*f360*/  BSYNC B2 ;  /* 0x0000000000027941 */ /* 0x000fea0003800000 */
.L_x_4124:
        /* <DEDUP_REMOVED lines=11> */
.L_x_4127:
[----:B------:R-:W-:Y:S05]  /*f420*/  BSYNC B2 ;  /* 0x0000000000027941 */ /* 0x000fea0003800000 */
.L_x_4126:
        /* <DEDUP_REMOVED lines=9> */
.L_x_4128:
        /* <DEDUP_REMOVED lines=15> */
.L_x_4129:
        /* <DEDUP_REMOVED lines=15> */
.L_x_4130:
        /* <DEDUP_REMOVED lines=15> */
.L_x_4131:
        /* <DEDUP_REMOVED lines=15> */
.L_x_4132:
        /* <DEDUP_REMOVED lines=15> */
.L_x_4133:
        /* <DEDUP_REMOVED lines=15> */
.L_x_4134:
        /* <DEDUP_REMOVED lines=15> */
.L_x_4135:
        /* <DEDUP_REMOVED lines=10> */
.L_x_4117:
[----:B------:R-:W-:Y:S05]  /*fbf0*/  BSYNC B1 ;  /* 0x0000000000017941 */ /* 0x000fea0003800000 */
.L_x_4116:
[----:B------:R-:W2:Y:S01]  /*fc00*/  LDL R2, [R1+0x8] ;  /* 0x0000080001027983 */ /* 0x000ea20000100800 */
[----:B------:R-:W-:Y:S01]  /*fc10*/  VIADD R7, R7, 0x1 ;  /* 0x0000000107077836 */ /* 0x000fe20000000000 */
[----:B------:R-:W-:Y:S04]  /*fc20*/  BSSY B1, `(.L_x_4136) ;  /* 0x00000d3000017945 */ /* 0x000fe80003800000 */
[----:B------:R-:W-:-:S04]  /*fc30*/  ISETP.NE.AND P0, PT, R7, 0x2, PT ;  /* 0x000000020700780c */ /* 0x000fc80003f05270 */
[----:B------:R-:W-:Y:S02]  /*fc40*/  SEL R3, RZ, 0x1, P0 ;  /* 0x00000001ff037807 */ /* 0x000fe40000000000 */
[----:B------:R-:W-:Y:S02]  /*fc50*/  SEL R18, R7, RZ, P0 ;  /* 0x000000ff07127207 */ /* 0x000fe40000000000 */
[----:B0-----:R-:W-:-:S05]  /*fc60*/  LOP3.LUT R8, R6, R3, RZ, 0x3c, !PT ;  /* 0x0000000306087212 */ /* 0x001fca00078e3cff */
[----:B------:R0:W-:Y:S01]  /*fc70*/  STL [R1], R8 ;  /* 0x0000000801007387 */ /* 0x0001e20000100800 */
[----:B--2---:R-:W-:-:S13]  /*fc80*/  ISETP.NE.AND P2, PT, R2, RZ, PT ;  /* 0x000000ff0200720c */ /* 0x004fda0003f45270 */
[----:B0-----:R-:W-:Y:S05]  /*fc90*/  @!P2 BRA `(.L_x_4137) ;  /* 0x0000000c002ca947 */ /* 0x001fea0003800000 */
        /* <DEDUP_REMOVED lines=23> */
.L_x_4138:
        /* <DEDUP_REMOVED lines=8> */
.L_x_4198:
[----:B------:R-:W-:Y:S05]  /*fe90*/  BSYNC B2 ;  /* 0x0000000000027941 */ /* 0x000fea0003800000 */
.L_x_4139:
        /* <DEDUP_REMOVED lines=9> */
.L_x_4142:
[----:B------:R-:W-:Y:S05]  /*ff30*/  BSYNC B2 ;  /* 0x0000000000027941 */ /* 0x000fea0003800000 */
.L_x_4141:
        /* <DEDUP_REMOVED lines=11> */
.L_x_4143:
        /* <DEDUP_REMOVED lines=13> */
.L_x_4199:
[----:B------:R-:W-:Y:S05]  /*100c0*/  BSYNC B2 ;  /* 0x0000000000027941 */ /* 0x000fea0003800000 */
.L_x_4144:
        /* <DEDUP_REMOVED lines=11> */
.L_x_4147:
[----:B------:R-:W-:Y:S05]  /*10180*/  BSYNC B2 ;  /* 0x0000000000027941 */ /* 0x000fea0003800000 */
.L_x_4146:
        /* <DEDUP_REMOVED lines=9> */
.L_x_4148:
        /* <DEDUP_REMOVED lines=15> */
.L_x_4149:
        /* <DEDUP_REMOVED lines=15> */
.L_x_4150:
        /* <DEDUP_REMOVED lines=15> */
.L_x_4151:
        /* <DEDUP_REMOVED lines=15> */
.L_x_4152:
        /* <DEDUP_REMOVED lines=15> */
.L_x_4153:
        /* <DEDUP_REMOVED lines=15> */
.L_x_4154:
        /* <DEDUP_REMOVED lines=15> */
.L_x_4155:
        /* <DEDUP_REMOVED lines=10> */
.L_x_4137:
[----:B------:R-:W-:Y:S05]  /*10950*/  BSYNC B1 ;  /* 0x0000000000017941 */ /* 0x000fea0003800000 */
.L_x_4136:
[C---:B------:R-:W-:Y:S01]  /*10960*/  ISETP.GT.AND P0, PT, R0.reuse, 0x1, PT ;  /* 0x000000010000780c */ /* 0x040fe20003f04270 */
[----:B------:R-:W-:-:S12]  /*10970*/  VIADD R0, R0, 0xfffffffe ;  /* 0xfffffffe00007836 */ /* 0x000fd80000000000 */
[----:B------:R-:W-:Y:S05]  /*10980*/  @P0 BRA `(.L_x_4156) ;  /* 0xffffffe400400947 */ /* 0x000fea000383ffff */
.L_x_4115:
[----:B------:R-:W-:Y:S05]  /*10990*/  BSYNC B0 ;  /* 0x0000000000007941 */ /* 0x000fea0003800000 */
.L_x_4093:
        /* <DEDUP_REMOVED lines=24> */
.L_x_4158:
[----:B------:R-:W-:Y:S05]  /*10b20*/  BSYNC B0 ;  /* 0x0000000000007941 */ /* 0x000fea0003800000 */
.L_x_4157:
[----:B------:R-:W-:-:S07]  /*10b30*/  SEL R18, R18, RZ, P0 ;  /* 0x000000ff12127207 */ /* 0x000fce0000000000 */
.L_x_4061:
[----:B------:R-:W-:Y:S05]  /*10b40*/  BSYNC B7 ;  /* 0x0000000000077941 */ /* 0x000fea0003800000 */
.L_x_4059:
[----:B-12---:R-:W2:Y:S04]  /*10b50*/  LDL R0, [R1+0x20] ;  /* 0x0000200001007983 */ /* 0x006ea80000100800 */
[----:B0-----:R0:W5:Y:S01]  /*10b60*/  LDL R2, [R1+0x10] ;  /* 0x0000100001027983 */ /* 0x0011620000100800 */
        /* <DEDUP_REMOVED lines=12> */
.L_x_4159:
[----:B------:R-:W-:-:S03]  /*10c30*/  UMOV UR4, 0xffffffff ;  /* 0xffffffff00047882 */ /* 0x000fc60000000000 */
[----:B------:R-:W-:Y:S05]  /*10c40*/  BRA.DIV UR4, `(.L_x_4161) ;  /* 0x0000001204107947 */ /* 0x000fea000b800000 */
[----:B-----5:R0:W1:Y:S02]  /*10c50*/  SHFL.IDX PT, R14, R2, RZ, 0x1f ;  /* 0x00001fff020e7589 */ /* 0x02006400000e0000 */
.L_x_4202:
        /* <DEDUP_REMOVED lines=8> */
.L_x_4160:
[----:B------:R-:W3:Y:S01]  /*10ce0*/  LDL R0, [R1+0x10] ;  /* 0x0000100001007983 */ /* 0x000ee20000100800 */
[----:B------:R-:W-:Y:S02]  /*10cf0*/  ULDC UR4, c[0x0][0xc38] ;  /* 0x00030e0000047ab9 */ /* 0x000fe40000000800 */
[----:B---3--:R-:W-:-:S13]  /*10d00*/  ISETP.GE.AND P0, PT, R0, UR4, PT ;  /* 0x0000000400007c0c */ /* 0x008fda000bf06270 */
[----:B------:R-:W-:Y:S05]  /*10d10*/  @!P0 BRA `(.L_x_4162) ;  /* 0xffffffb000708947 */ /* 0x000fea000383ffff */
.L_x_4056:
[----:B-1----:R-:W3:Y:S01]  /*10d20*/  LDL.LU R0, [R1+0x18] ;  /* 0x0000180001007983 */ /* 0x002ee20000300800 */
[----:B------:R-:W-:Y:S01]  /*10d30*/  BSSY B0, `(.L_x_4163) ;  /* 0x000000b000007945 */ /* 0x000fe20003800000 */
[----:B------:R-:W1:Y:S01]  /*10d40*/  S2R R5, SR_CgaCtaId ;  /* 0x0000000000057919 */ /* 0x000e620000008800 */
[----:B---3--:R-:W-:-:S05]  /*10d50*/  VIADD R0, R0, 0x1 ;  /* 0x0000000100007836 */ /* 0x008fca0000000000 */
[----:B0-2---:R-:W-:-:S04]  /*10d60*/  LEA.HI R2, R0, R0, RZ, 0x1 ;  /* 0x0000000000027211 */ /* 0x005fc800078f08ff */
[----:B------:R-:W-:-:S05]  /*10d70*/  LOP3.LUT R3, R2, 0xfffffffe, RZ, 0xc0, !PT ;  /* 0xfffffffe02037812 */ /* 0x000fca00078ec0ff */
[----:B------:R-:W-:Y:S01]  /*10d80*/  IMAD.IADD R3, R0, 0x1, -R3 ;  /* 0x0000000100037824 */ /* 0x000fe200078e0a03 */
[----:B------:R-:W-:-:S04]  /*10d90*/  MOV R0, 0x400 ;  /* 0x0000040000007802 */ /* 0x000fc80000000f00 */
[----:B-1----:R-:W-:Y:S02]  /*10da0*/  LEA R0, R5, R0, 0x18 ;  /* 0x0000000005007211 */ /* 0x002fe400078ec0ff */
[----:B------:R-:W-:-:S04]  /*10db0*/  SHF.L.U32 R3, R3, 0x1f, RZ ;  /* 0x0000001f03037819 */ /* 0x000fc800000006ff */
[----:B------:R-:W0:Y:S02]  /*10dc0*/  SYNCS.PHASECHK.TRANS64.TRYWAIT P0, [R0+URZ+0x28c20], R3 ;  /* 0x028c2003000075a7 */ /* 0x000e24000800017f */
[----:B0-----:R-:W-:Y:S05]  /*10dd0*/  @!P0 BRA `(.L_x_4164) ;  /* 0x0000000c00d48947 */ /* 0x001fea0003800000 */
.L_x_4203:
[----:B------:R-:W-:Y:S05]  /*10de0*/  BSYNC B0 ;  /* 0x0000000000007941 */ /* 0x000fea0003800000 */
.L_x_4163:
[----:B------:R-:W-:-:S03]  /*10df0*/  UMOV UR4, 0xffffffff ;  /* 0xffffffff00047882 */ /* 0x000fc60000000000 */
[----:B------:R-:W-:Y:S05]  /*10e00*/  BRA.DIV UR4, `(.L_x_4165) ;  /* 0x0000000e04dc7947 */ /* 0x000fea000b800000 */
[----:B------:R-:W1:Y:S02]  /*10e10*/  S2R R2, SR_TID.X ;  /* 0x0000000000027919 */ /* 0x000e640000002100 */
[----:B-1----:R-:W-:-:S04]  /*10e20*/  SHF.R.U32.HI R2, RZ, 0x5, R2 ;  /* 0x00000005ff027819 */ /* 0x002fc80000011602 */
[----:B------:R-:W-:-:S05]  /*10e30*/  LOP3.LUT R2, R2, 0x3, RZ, 0xc0, !PT ;  /* 0x0000000302027812 */ /* 0x000fca00078ec0ff */
[----:B------:R1:W2:Y:S02]  /*10e40*/  SHFL.IDX PT, R14, R2, RZ, 0x1f ;  /* 0x00001fff020e7589 */ /* 0x0002a400000e0000 */
.L_x_4206:
[----:B--2---:R-:W-:Y:S01]  /*10e50*/  ISETP.NE.AND P0, PT, R14, RZ, PT ;  /* 0x000000ff0e00720c */ /* 0x004fe20003f05270 */
[----:B------:R-:W-:-:S12]  /*10e60*/  BSSY B0, `(.L_x_4166) ;  /* 0x0000025000007945 */ /* 0x000fd80003800000 */
[----:B------:R-:W-:Y:S05]  /*10e70*/  @P0 BRA `(.L_x_4167) ;  /* 0x00000000008c0947 */ /* 0x000fea0003800000 */
[----:B------:R-:W-:-:S03]  /*10e80*/  UMOV UR4, 0xffffffff ;  /* 0xffffffff00047882 */ /* 0x000fc60000000000 */
[----:B------:R-:W-:Y:S05]  /*10e90*/  BRA.DIV UR4, `(.L_x_4168) ;  /* 0x0000000e04ec7947 */ /* 0x000fea000b800000 */
[----:B------:R-:W-:-:S13]  /*10ea0*/  ELECT P6, URZ, PT ;  /* 0x00000000003f782f */ /* 0x000fda00038c0000 */
.L_x_4209:
[----:B------:R-:W-:Y:S05]  /*10eb0*/  @!P6 BRA `(.L_x_4167) ;  /* 0x00000000007ce947 */ /* 0x000fea0003800000 */
[----:B------:R-:W-:-:S06]  /*10ec0*/  ULOP3.LUT UR4, UR40, 0x2, URZ, 0xfc, !UPT ;  /* 0x0000000228047892 */ /* 0x000fcc000f8efc3f */
[----:B-1----:R-:W-:-:S05]  /*10ed0*/  IMAD.U32 R2, RZ, RZ, UR4 ;  /* 0x00000004ff027e24 */ /* 0x002fca000f8e00ff */
[----:B------:R-:W-:-:S13]  /*10ee0*/  ISETP.NE.AND P2, PT, R2, 0x3, PT ;  /* 0x000000030200780c */ /* 0x000fda0003f45270 */
[----:B------:R-:W-:Y:S05]  /*10ef0*/  @!P2 BRA `(.L_x_4169) ;  /* 0x000000000004a947 */ /* 0x000fea0003800000 */
[----:B------:R-:W-:Y:S01]  /*10f00*/  BPT.TRAP 0x1 ;  /* 0x000000040000795c */ /* 0x000fe20000300000 */
.L_x_4169:
        /* <DEDUP_REMOVED lines=13> */
.L_x_4210:
[----:B------:R-:W1:Y:S02]  /*10fe0*/  SYNCS.PHASECHK.TRANS64.TRYWAIT P0, [R3+URZ], R2 ;  /* 0x00000002030075a7 */ /* 0x000e64000800017f */
[----:B-1----:R-:W-:Y:S05]  /*10ff0*/  @!P0 BRA `(.L_x_4171) ;  /* 0x0000000c00c88947 */ /* 0x002fea0003800000 */
.L_x_4211:
[----:B------:R-:W-:Y:S05]  /*11000*/  @!P2 BRA `(.L_x_4172) ;  /* 0x000000000004a947 */ /* 0x000fea0003800000 */
[----:B------:R-:W-:Y:S01]  /*11010*/  BPT.TRAP 0x1 ;  /* 0x000000040000795c */ /* 0x000fe20000300000 */
.L_x_4172:
[----:B-1----:R-:W-:-:S04]  /*11020*/  VIADD R3, R0, 0x28c60 ;  /* 0x00028c6000037836 */ /* 0x002fc80000000000 */
[----:B------:R-:W-:-:S04]  /*11030*/  IMAD R18, R18, 0x8, R3 ;  /* 0x0000000812127824 */ /* 0x000fc800078e0203 */
[----:B------:R-:W1:Y:S02]  /*11040*/  SYNCS.PHASECHK.TRANS64.TRYWAIT P0, [R18+URZ], R5 ;  /* 0x00000005120075a7 */ /* 0x000e64000800017f */
[----:B-1----:R-:W-:Y:S05]  /*11050*/  @!P0 BRA `(.L_x_4173) ;  /* 0x0000000c00c48947 */ /* 0x002fea0003800000 */
.L_x_4212:
[----:B------:R-:W-:-:S07]  /*11060*/  IMAD R3, R4, 0x8, R3 ;  /* 0x0000000804037824 */ /* 0x000fce00078e0203 */
.L_x_4174:
[----:B--2---:R2:W3:Y:S02]  /*11070*/  SYNCS.PHASECHK.TRANS64.TRYWAIT P0, [R3+URZ], R2 ;  /* 0x00000002030075a7 */ /* 0x0044e4000800017f */
[----:B---3--:R-:W-:Y:S05]  /*11080*/  @!P0 NANOSLEEP.SYNCS 0x989680 ;  /* 0x009896800000895d */ /* 0x008fea0003900000 */
[----:B------:R-:W3:Y:S02]  /*11090*/  @!P0 SYNCS.PHASECHK.TRANS64 P0, [R3+URZ], R2 ;  /* 0x00000002030085a7 */ /* 0x000ee4000800007f */
[----:B---3--:R-:W-:Y:S05]  /*110a0*/  @!P0 BRA `(.L_x_4174) ;  /* 0xfffffffc00f08947 */ /* 0x008fea000383ffff */
.L_x_4167:
[----:B------:R-:W-:Y:S05]  /*110b0*/  BSYNC B0 ;  /* 0x0000000000007941 */ /* 0x000fea0003800000 */
.L_x_4166:
[----:B------:R-:W-:Y:S05]  /*110c0*/  EXIT ;  /* 0x000000000000794d */ /* 0x000fea0003800000 */
.L_x_4008:
[----:B0-----:R-:W-:-:S04]  /*110d0*/  IMAD.U32 R3, RZ, RZ, UR21 ;  /* 0x00000015ff037e24 */ /* 0x001fc8000f8e00ff */
[----:B------:R0:W1:Y:S03]  /*110e0*/  SYNCS.PHASECHK.TRANS64.TRYWAIT P1, [R3+URZ+0x28c50], R0 ;  /* 0x028c5000030075a7 */ /* 0x000066000802017f */
[----:B-1----:R-:W-:Y:S05]  /*110f0*/  @!P1 NANOSLEEP.SYNCS 0x989680 ;  /* 0x009896800000995d */ /* 0x002fea0003900000 */
[----:B------:R-:W1:Y:S02]  /*11100*/  @!P1 SYNCS.PHASECHK.TRANS64 P1, [R3+URZ+0x28c50], R0 ;  /* 0x028c5000030095a7 */ /* 0x000e64000802007f */
[----:B-1----:R-:W-:Y:S05]  /*11110*/  @!P1 BRA `(.L_x_4008) ;  /* 0xfffffffc00ec9947 */ /* 0x002fea000383ffff */
[----:B------:R-:W-:Y:S05]  /*11120*/  BRA `(.L_x_4175) ;  /* 0xffffff0800407947 */ /* 0x000fea000383ffff */
.L_x_4013:
[----:B-1----:R-:W-:-:S04]  /*11130*/  IMAD.U32 R3, RZ, RZ, UR21 ;  /* 0x00000015ff037e24 */ /* 0x002fc8000f8e00ff */
[----:B------:R1:W2:Y:S03]  /*11140*/  SYNCS.PHASECHK.TRANS64.TRYWAIT P1, [R3+URZ+0x28c50], R0 ;  /* 0x028c5000030075a7 */ /* 0x0002a6000802017f */
[----:B--2---:R-:W-:Y:S05]  /*11150*/  @!P1 NANOSLEEP.SYNCS 0x989680 ;  /* 0x009896800000995d */ /* 0x004fea0003900000 */
[----:B------:R-:W2:Y:S02]  /*11160*/  @!P1 SYNCS.PHASECHK.TRANS64 P1, [R3+URZ+0x28c50], R0 ;  /* 0x028c5000030095a7 */ /* 0x000ea4000802007f */
[----:B--2---:R-:W-:Y:S05]  /*11170*/  @!P1 BRA `(.L_x_4013) ;  /* 0xfffffffc00ec9947 */ /* 0x004fea000383ffff */
[----:B------:R-:W-:Y:S05]  /*11180*/  BRA `(.L_x_4012) ;  /* 0xffffff14003c7947 */ /* 0x000fea000383ffff */
.L_x_4016:
[----:B0-----:R-:W-:-:S04]  /*11190*/  IMAD.U32 R3, RZ, RZ, UR43 ;  /* 0x0000002bff037e24 */ /* 0x001fc8000f8e00ff */
[----:B------:R0:W1:Y:S03]  /*111a0*/  SYNCS.PHASECHK.TRANS64.TRYWAIT P1, [R3+URZ+0x28c00], R0 ;  /* 0x028c0000030075a7 */ /* 0x000066000802017f */
[----:B-1----:R-:W-:Y:S05]  /*111b0*/  @!P1 NANOSLEEP.SYNCS 0x989680 ;  /* 0x009896800000995d */ /* 0x002fea0003900000 */
[----:B------:R-:W1:Y:S02]  /*111c0*/  @!P1 SYNCS.PHASECHK.TRANS64 P1, [R3+URZ+0x28c00], R0 ;  /* 0x028c0000030095a7 */ /* 0x000e64000802007f */
[----:B-1----:R-:W-:Y:S05]  /*111d0*/  @!P1 BRA `(.L_x_4016) ;  /* 0xfffffffc00ec9947 */ /* 0x002fea000383ffff */
[----:B------:R-:W-:Y:S05]  /*111e0*/  BRA `(.L_x_4176) ;  /* 0xffffff2400d07947 */ /* 0x000fea000383ffff */
.L_x_4020:
[----:B--2---:R2:W3:Y:S02]  /*111f0*/  SYNCS.PHASECHK.TRANS64.TRYWAIT P1, [R7+URZ+0x28c30], R8 ;  /* 0x028c3008070075a7 */ /* 0x0044e4000802017f */
[----:B---3--:R-:W-:Y:S05]  /*11200*/  @!P1 NANOSLEEP.SYNCS 0x989680 ;  /* 0x009896800000995d */ /* 0x008fea0003900000 */
[----:B------:R-:W3:Y:S02]  /*11210*/  @!P1 SYNCS.PHASECHK.TRANS64 P1, [R7+URZ+0x28c30], R8 ;  /* 0x028c3008070095a7 */ /* 0x000ee4000802007f */
[----:B---3--:R-:W-:Y:S05]  /*11220*/  @!P1 BRA `(.L_x_4020) ;  /* 0xfffffffc00f09947 */ /* 0x008fea000383ffff */
[----:B------:R-:W-:Y:S05]  /*11230*/  BRA `(.L_x_4019) ;  /* 0xffffff2400ec7947 */ /* 0x000fea000383ffff */
.L_x_4024:
[----:B----4-:R4:W0:Y:S02]  /*11240*/  SYNCS.PHASECHK.TRANS64.TRYWAIT P3, [R7+URZ+0x28c50], R8 ;  /* 0x028c5008070075a7 */ /* 0x010824000806017f */
[----:B0-----:R-:W-:Y:S05]  /*11250*/  @!P3 NANOSLEEP.SYNCS 0x989680 ;  /* 0x009896800000b95d */ /* 0x001fea0003900000 */
[----:B------:R-:W0:Y:S02]  /*11260*/  @!P3 SYNCS.PHASECHK.TRANS64 P3, [R7+URZ+0x28c50], R8 ;  /* 0x028c50080700b5a7 */ /* 0x000e24000806007f */
[----:B0-----:R-:W-:Y:S05]  /*11270*/  @!P3 BRA `(.L_x_4024) ;  /* 0xfffffffc00f0b947 */ /* 0x001fea000383ffff */
[----:B------:R-:W-:Y:S05]  /*11280*/  BRA `(.L_x_4023) ;  /* 0xffffff3800807947 */ /* 0x000fea000383ffff */
.L_x_4029:
[----:B--2---:R-:W-:-:S04]  /*11290*/  IMAD.U32 R6, RZ, RZ, UR25 ;  /* 0x00000019ff067e24 */ /* 0x004fc8000f8e00ff */
[----:B------:R2:W3:Y:S03]  /*112a0*/  SYNCS.PHASECHK.TRANS64.TRYWAIT P3, [R6+URZ+0x28c30], R7 ;  /* 0x028c3007060075a7 */ /* 0x0004e6000806017f */
[----:B---3--:R-:W-:Y:S05]  /*112b0*/  @!P3 NANOSLEEP.SYNCS 0x989680 ;  /* 0x009896800000b95d */ /* 0x008fea0003900000 */
[----:B------:R-:W3:Y:S02]  /*112c0*/  @!P3 SYNCS.PHASECHK.TRANS64 P3, [R6+URZ+0x28c30], R7 ;  /* 0x028c30070600b5a7 */ /* 0x000ee4000806007f */
[----:B---3--:R-:W-:Y:S05]  /*112d0*/  @!P3 BRA `(.L_x_4029) ;  /* 0xfffffffc00ecb947 */ /* 0x008fea000383ffff */
[----:B------:R-:W-:Y:S05]  /*112e0*/  BRA `(.L_x_4028) ;  /* 0xffffff3c00887947 */ /* 0x000fea000383ffff */
.L_x_4033:
[----:B---3--:R3:W4:Y:S02]  /*112f0*/  SYNCS.PHASECHK.TRANS64.TRYWAIT P3, [R170+URZ+0x28c50], R7 ;  /* 0x028c5007aa0075a7 */ /* 0x008724000806017f */
[----:B----4-:R-:W-:Y:S05]  /*11300*/  @!P3 NANOSLEEP.SYNCS 0x989680 ;  /* 0x009896800000b95d */ /* 0x010fea0003900000 */
[----:B------:R-:W4:Y:S02]  /*11310*/  @!P3 SYNCS.PHASECHK.TRANS64 P3, [R170+URZ+0x28c50], R7 ;  /* 0x028c5007aa00b5a7 */ /* 0x000f24000806007f */
[----:B----4-:R-:W-:Y:S05]  /*11320*/  @!P3 BRA `(.L_x_4033) ;  /* 0xfffffffc00f0b947 */ /* 0x010fea000383ffff */
[----:B------:R-:W-:Y:S05]  /*11330*/  BRA `(.L_x_4032) ;  /* 0xffffff5400fc7947 */ /* 0x000fea000383ffff */
.L_x_4039:
[----:B--2---:R-:W-:-:S04]  /*11340*/  IMAD.U32 R6, RZ, RZ, UR23 ;  /* 0x00000017ff067e24 */ /* 0x004fc8000f8e00ff */
[----:B------:R2:W4:Y:S03]  /*11350*/  SYNCS.PHASECHK.TRANS64.TRYWAIT P2, [R6+URZ+0x28c30], R7 ;  /* 0x028c3007060075a7 */ /* 0x000526000804017f */
[----:B----4-:R-:W-:Y:S05]  /*11360*/  @!P2 NANOSLEEP.SYNCS 0x989680 ;  /* 0x009896800000a95d */ /* 0x010fea0003900000 */
[----:B------:R-:W4:Y:S02]  /*11370*/  @!P2 SYNCS.PHASECHK.TRANS64 P2, [R6+URZ+0x28c30], R7 ;  /* 0x028c30070600a5a7 */ /* 0x000f24000804007f */
[----:B----4-:R-:W-:Y:S05]  /*11380*/  @!P2 BRA `(.L_x_4039) ;  /* 0xfffffffc00eca947 */ /* 0x010fea000383ffff */
[----:B------:R-:W-:Y:S05]  /*11390*/  BRA `(.L_x_4038) ;  /* 0xffffff5800e47947 */ /* 0x000fea000383ffff */
.L_x_4043:
[----:B---3--:R3:W4:Y:S02]  /*113a0*/  SYNCS.PHASECHK.TRANS64.TRYWAIT P2, [R170+URZ+0x28c50], R7 ;  /* 0x028c5007aa0075a7 */ /* 0x008724000804017f */
[----:B----4-:R-:W-:Y:S05]  /*113b0*/  @!P2 NANOSLEEP.SYNCS 0x989680 ;  /* 0x009896800000a95d */ /* 0x010fea0003900000 */
[----:B------:R-:W4:Y:S02]  /*113c0*/  @!P2 SYNCS.PHASECHK.TRANS64 P2, [R170+URZ+0x28c50], R7 ;  /* 0x028c5007aa00a5a7 */ /* 0x000f24000804007f */
[----:B----4-:R-:W-:Y:S05]  /*113d0*/  @!P2 BRA `(.L_x_4043) ;  /* 0xfffffffc00f0a947 */ /* 0x010fea000383ffff */
[----:B------:R-:W-:Y:S05]  /*113e0*/  BRA `(.L_x_4042) ;  /* 0xffffff7000087947 */ /* 0x000fea000383ffff */
.L_x_4067:
[----:B------:R-:W-:Y:S02]  /*113f0*/  IMAD.MOV.U32 R13, RZ, RZ, R4 ;  /* 0x000000ffff0d7224 */ /* 0x000fe400078e0004 */
[----:B------:R-:W-:Y:S02]  /*11400*/  IMAD.MOV.U32 R12, RZ, RZ, RZ ;  /* 0x000000ffff0c7224 */ /* 0x000fe400078e00ff */
[----:B------:R-:W-:Y:S02]  /*11410*/  IMAD.MOV.U32 R11, RZ, RZ, 0x1f ;  /* 0x0000001fff0b7424 */ /* 0x000fe400078e00ff */
[----:B------:R-:W-:-:S07]  /*11420*/  IMAD.MOV.U32 R15, RZ, RZ, -0x1 ;  /* 0xffffffffff0f7424 */ /* 0x000fce00078e00ff */
[----:B0-----:R-:W-:Y:S05]  /*11430*/  WARPSYNC.COLLECTIVE R15, `(.L_x_4177) ;  /* 0x000000000f087348 */ /* 0x001fea0003c00000 */
[----:B------:R1:W2:Y:S02]  /*11440*/  SHFL.IDX P6, R14, R13, R12, R11 ;  /* 0x0000000c0d0e7389 */ /* 0x0002a400000c000b */
[----:B012---:R-:W-:Y:S01]  /*11450*/  ENDCOLLECTIVE ;  /* 0x000000000000791b */ /* 0x007fe20003800000 */
.L_x_4177:
[----:B------:R-:W-:Y:S05]  /*11460*/  BRA `(.L_x_4178) ;  /* 0xffffffb4005c7947 */ /* 0x000fea000383ffff */
.L_x_4069:
[----:B------:R-:W-:Y:S01]  /*11470*/  BSSY B0, `(.L_x_4179) ;  /* 0x0000006000007945 */ /* 0x000fe20003800000 */
[----:B------:R-:W-:-:S07]  /*11480*/  IMAD.MOV.U32 R15, RZ, RZ, -0x1 ;  /* 0xffffffffff0f7424 */ /* 0x000fce00078e00ff */
[----:B0--3--:R-:W-:Y:S05]  /*11490*/  WARPSYNC.COLLECTIVE R15, `(.L_x_4180) ;  /* 0x000000000f0c7348 */ /* 0x009fea0003c00000 */
[----:B------:R-:W-:Y:S02]  /*114a0*/  ELECT P6, UR62, PT ;  /* 0x00000000003e782f */ /* 0x000fe400038c0000 */
[----:B------:R-:W-:Y:S01]  /*114b0*/  MOV R14, UR62 ;  /* 0x0000003e000e7c02 */ /* 0x000fe20008000f00 */
[----:B0--3--:R-:W-:Y:S10]  /*114c0*/  ENDCOLLECTIVE ;  /* 0x000000000000791b */ /* 0x009ff40003800000 */
.L_x_4180:
[----:B------:R-:W-:Y:S05]  /*114d0*/  BSYNC B0 ;  /* 0x0000000000007941 */ /* 0x000fea0003800000 */
.L_x_4179:
[----:B------:R-:W-:Y:S05]  /*114e0*/  BRA `(.L_x_4181) ;  /* 0xffffffb400607947 */ /* 0x000fea000383ffff */
.L_x_4071:
[----:B0-----:R0:W1:Y:S02]  /*114f0*/  SYNCS.PHASECHK.TRANS64.TRYWAIT P0, [R3+URZ+0x28c40], R0 ;  /* 0x028c4000030075a7 */ /* 0x001064000800017f */
[----:B-1----:R-:W-:Y:S05]  /*11500*/  @!P0 NANOSLEEP.SYNCS 0x989680 ;  /* 0x009896800000895d */ /* 0x002fea0003900000 */
[----:B------:R-:W1:Y:S02]  /*11510*/  @!P0 SYNCS.PHASECHK.TRANS64 P0, [R3+URZ+0x28c40], R0 ;  /* 0x028c4000030085a7 */ /* 0x000e64000800007f */
[----:B-1----:R-:W-:Y:S05]  /*11520*/  @!P0 BRA `(.L_x_4071) ;  /* 0xfffffffc00f08947 */ /* 0x002fea000383ffff */
[----:B------:R-:W-:Y:S05]  /*11530*/  BRA `(.L_x_4182) ;  /* 0xffffffb400c47947 */ /* 0x000fea000383ffff */
.L_x_4075:
[----:B------:R-:W-:Y:S02]  /*11540*/  IMAD.MOV.U32 R13, RZ, RZ, R2 ;  /* 0x000000ffff0d7224 */ /* 0x000fe400078e0002 */
[----:B------:R-:W-:Y:S02]  /*11550*/  IMAD.MOV.U32 R12, RZ, RZ, RZ ;  /* 0x000000ffff0c7224 */ /* 0x000fe400078e00ff */
[----:B------:R-:W-:Y:S02]  /*11560*/  IMAD.MOV.U32 R11, RZ, RZ, 0x181f ;  /* 0x0000181fff0b7424 */ /* 0x000fe400078e00ff */
[----:B------:R-:W-:Y:S02]  /*11570*/  IMAD.MOV.U32 R15, RZ, RZ, -0x1 ;  /* 0xffffffffff0f7424 */ /* 0x000fe400078e00ff */
[----:B------:R-:W-:-:S07]  /*11580*/  IMAD.U32 R4, RZ, RZ, UR39 ;  /* 0x00000027ff047e24 */ /* 0x000fce000f8e00ff */
[----:B-----5:R-:W-:Y:S05]  /*11590*/  WARPSYNC.COLLECTIVE R15, `(.L_x_4183) ;  /* 0x000000000f087348 */ /* 0x020fea0003c00000 */
[----:B------:R0:W1:Y:S02]  /*115a0*/  SHFL.IDX P6, R14, R13, R12, R11 ;  /* 0x0000000c0d0e7389 */ /* 0x00006400000c000b */
[----:B01---5:R-:W-:Y:S01]  /*115b0*/  ENDCOLLECTIVE ;  /* 0x000000000000791b */ /* 0x023fe20003800000 */
.L_x_4183:
[----:B------:R-:W-:Y:S02]  /*115c0*/  IMAD R4, R4, 0x40, R10 ;  /* 0x0000004004047824 */ /* 0x000fe400078e020a */
[----:B------:R-:W-:Y:S02]  /*115d0*/  IMAD.MOV.U32 R13, RZ, RZ, R0 ;  /* 0x000000ffff0d7224 */ /* 0x000fe400078e0000 */
[----:B------:R-:W-:-:S07]  /*115e0*/  IMAD.MOV.U32 R5, RZ, RZ, R14 ;  /* 0x000000ffff057224 */ /* 0x000fce00078e000e */
[----:B------:R-:W-:Y:S05]  /*115f0*/  WARPSYNC.COLLECTIVE R15, `(.L_x_4184) ;  /* 0x000000000f087348 */ /* 0x000fea0003c00000 */
[----:B------:R0:W1:Y:S02]  /*11600*/  SHFL.IDX P6, R14, R13, R12, R11 ;  /* 0x0000000c0d0e7389 */ /* 0x00006400000c000b */
[----:B01----:R-:W-:Y:S01]  /*11610*/  ENDCOLLECTIVE ;  /* 0x000000000000791b */ /* 0x003fe20003800000 */
.L_x_4184:
[----:B------:R-:W-:Y:S02]  /*11620*/  ULDC UR4, c[0x0][0x288] ;  /* 0x0000a20000047ab9 */ /* 0x000fe40000000800 */
[----:B------:R-:W-:-:S05]  /*11630*/  IMAD R3, R7, UR4, RZ ;  /* 0x0000000407037c24 */ /* 0x000fca000f8e02ff */
[----:B------:R-:W-:Y:S01]  /*11640*/  ISETP.GE.AND P1, PT, R4, R3, PT ;  /* 0x000000030400720c */ /* 0x000fe20003f26270 */
[----:B------:R-:W-:Y:S02]  /*11650*/  IMAD.MOV.U32 R13, RZ, RZ, R2 ;  /* 0x000000ffff0d7224 */ /* 0x000fe400078e0002 */
[----:B------:R-:W-:Y:S02]  /*11660*/  IMAD.MOV.U32 R12, RZ, RZ, 0x1 ;  /* 0x00000001ff0c7424 */ /* 0x000fe400078e00ff */
[----:B------:R-:W-:-:S08]  /*11670*/  IMAD.MOV.U32 R6, RZ, RZ, R14 ;  /* 0x000000ffff067224 */ /* 0x000fd000078e000e */
[----:B------:R-:W-:Y:S05]  /*11680*/  WARPSYNC.COLLECTIVE R15, `(.L_x_4185) ;  /* 0x000000000f087348 */ /* 0x000fea0003c00000 */
[----:B------:R0:W1:Y:S02]  /*11690*/  SHFL.IDX P6, R14, R13, R12, R11 ;  /* 0x0000000c0d0e7389 */ /* 0x00006400000c000b */
[----:B01----:R-:W-:Y:S01]  /*116a0*/  ENDCOLLECTIVE ;  /* 0x000000000000791b */ /* 0x003fe20003800000 */
.L_x_4185:
        /* <DEDUP_REMOVED lines=14> */
.L_x_4186:
[----:B------:R-:W-:Y:S02]  /*11790*/  IMAD.MOV.U32 R13, RZ, RZ, R2 ;  /* 0x000000ffff0d7224 */ /* 0x000fe400078e0002 */
[----:B------:R-:W-:Y:S02]  /*117a0*/  IMAD.MOV.U32 R12, RZ, RZ, 0x2 ;  /* 0x00000002ff0c7424 */ /* 0x000fe400078e00ff */
[----:B------:R-:W-:-:S07]  /*117b0*/  IMAD.MOV.U32 R6, RZ, RZ, R14 ;  /* 0x000000ffff067224 */ /* 0x000fce00078e000e */
[----:B------:R-:W-:Y:S05]  /*117c0*/  WARPSYNC.COLLECTIVE R15, `(.L_x_4187) ;  /* 0x000000000f087348 */ /* 0x000fea0003c00000 */
[----:B------:R0:W1:Y:S02]  /*117d0*/  SHFL.IDX P6, R14, R13, R12, R11 ;  /* 0x0000000c0d0e7389 */ /* 0x00006400000c000b */
[----:B01----:R-:W-:Y:S01]  /*117e0*/  ENDCOLLECTIVE ;  /* 0x000000000000791b */ /* 0x003fe20003800000 */
.L_x_4187:
        /* <DEDUP_REMOVED lines=14> */
.L_x_4188:
[----:B------:R-:W-:Y:S02]  /*118d0*/  IMAD.MOV.U32 R13, RZ, RZ, R2 ;  /* 0x000000ffff0d7224 */ /* 0x000fe400078e0002 */
[----:B------:R-:W-:Y:S02]  /*118e0*/  IMAD.MOV.U32 R12, RZ, RZ, 0x3 ;  /* 0x00000003ff0c7424 */ /* 0x000fe400078e00ff */
[----:B------:R-:W-:-:S07]  /*118f0*/  IMAD.MOV.U32 R6, RZ, RZ, R14 ;  /* 0x000000ffff067224 */ /* 0x000fce00078e000e */
[----:B------:R-:W-:Y:S05]  /*11900*/  WARPSYNC.COLLECTIVE R15, `(.L_x_4189) ;  /* 0x000000000f087348 */ /* 0x000fea0003c00000 */
[----:B------:R0:W1:Y:S02]  /*11910*/  SHFL.IDX P6, R14, R13, R12, R11 ;  /* 0x0000000c0d0e7389 */ /* 0x00006400000c000b */
[----:B01----:R-:W-:Y:S01]  /*11920*/  ENDCOLLECTIVE ;  /* 0x000000000000791b */ /* 0x003fe20003800000 */
.L_x_4189:
        /* <DEDUP_REMOVED lines=12> */
.L_x_4190:
[----:B------:R-:W-:Y:S01]  /*119f0*/  IMAD.MOV.U32 R0, RZ, RZ, R14 ;  /* 0x000000ffff007224 */ /* 0x000fe200078e000e */
[----:B------:R-:W-:Y:S06]  /*11a00*/  BRA `(.L_x_4191) ;  /* 0xffffffb800b87947 */ /* 0x000fec000383ffff */
.L_x_4078:
[----:B0-----:R0:W1:Y:S02]  /*11a10*/  SYNCS.PHASECHK.TRANS64.TRYWAIT P0, [R17+URZ+0x28c20], R0 ;  /* 0x028c2000110075a7 */ /* 0x001064000800017f */
[----:B-1----:R-:W-:Y:S05]  /*11a20*/  @!P0 NANOSLEEP.SYNCS 0x989680 ;  /* 0x009896800000895d */ /* 0x002fea0003900000 */
[----:B------:R-:W1:Y:S02]  /*11a30*/  @!P0 SYNCS.PHASECHK.TRANS64 P0, [R17+URZ+0x28c20], R0 ;  /* 0x028c2000110085a7 */ /* 0x000e64000800007f */
[----:B-1----:R-:W-:Y:S05]  /*11a40*/  @!P0 BRA `(.L_x_4078) ;  /* 0xfffffffc00f08947 */ /* 0x002fea000383ffff */
[----:B------:R-:W-:Y:S05]  /*11a50*/  BRA `(.L_x_4192) ;  /* 0xffffffbc00147947 */ /* 0x000fea000383ffff */
.L_x_4082:
[----:B0-----:R0:W1:Y:S02]  /*11a60*/  SYNCS.PHASECHK.TRANS64.TRYWAIT P0, [R0+URZ+0x28c60], R3 ;  /* 0x028c6003000075a7 */ /* 0x001064000800017f */
[----:B-1----:R-:W-:Y:S05]  /*11a70*/  @!P0 NANOSLEEP.SYNCS 0x989680 ;  /* 0x009896800000895d */ /* 0x002fea0003900000 */
[----:B------:R-:W1:Y:S02]  /*11a80*/  @!P0 SYNCS.PHASECHK.TRANS64 P0, [R0+URZ+0x28c60], R3 ;  /* 0x028c6003000085a7 */ /* 0x000e64000800007f */
[----:B-1----:R-:W-:Y:S05]  /*11a90*/  @!P0 BRA `(.L_x_4082) ;  /* 0xfffffffc00f08947 */ /* 0x002fea000383ffff */
[----:B------:R-:W-:Y:S05]  /*11aa0*/  BRA `(.L_x_4193) ;  /* 0xffffffbc00387947 */ /* 0x000fea000383ffff */
.L_x_4099:
[----:B-1----:R1:W2:Y:S02]  /*11ab0*/  SYNCS.PHASECHK.TRANS64.TRYWAIT P0, [R2+URZ+0x28c40], R4 ;  /* 0x028c4004020075a7 */ /* 0x0022a4000800017f */
[----:B--2---:R-:W-:Y:S05]  /*11ac0*/  @!P0 NANOSLEEP.SYNCS 0x989680 ;  /* 0x009896800000895d */ /* 0x004fea0003900000 */
[----:B------:R-:W2:Y:S02]  /*11ad0*/  @!P0 SYNCS.PHASECHK.TRANS64 P0, [R2+URZ+0x28c40], R4 ;  /* 0x028c4004020085a7 */ /* 0x000ea4000800007f */
[----:B--2---:R-:W-:Y:S05]  /*11ae0*/  @!P0 BRA `(.L_x_4099) ;  /* 0xfffffffc00f08947 */ /* 0x004fea000383ffff */
[----:B------:R-:W-:Y:S05]  /*11af0*/  BRA `(.L_x_4194) ;  /* 0xffffffc8001c7947 */ /* 0x000fea000383ffff */
.L_x_4104:
[----:B--2---:R2:W3:Y:S02]  /*11b00*/  SYNCS.PHASECHK.TRANS64.TRYWAIT P0, [R2+URZ+0x28c60], R4 ;  /* 0x028c6004020075a7 */ /* 0x0044e4000800017f */
[----:B---3--:R-:W-:Y:S05]  /*11b10*/  @!P0 NANOSLEEP.SYNCS 0x989680 ;  /* 0x009896800000895d */ /* 0x008fea0003900000 */
[----:B------:R-:W3:Y:S02]  /*11b20*/  @!P0 SYNCS.PHASECHK.TRANS64 P0, [R2+URZ+0x28c60], R4 ;  /* 0x028c6004020085a7 */ /* 0x000ee4000800007f */
[----:B---3--:R-:W-:Y:S05]  /*11b30*/  @!P0 BRA `(.L_x_4104) ;  /* 0xfffffffc00f08947 */ /* 0x008fea000383ffff */
[----:B------:R-:W-:Y:S05]  /*11b40*/  BRA `(.L_x_4195) ;  /* 0xffffffc800947947 */ /* 0x000fea000383ffff */
.L_x_4120:
[----:B0-----:R0:W1:Y:S02]  /*11b50*/  SYNCS.PHASECHK.TRANS64.TRYWAIT P0, [R4+URZ+0x28c40], R2 ;  /* 0x028c4002040075a7 */ /* 0x001064000800017f */
[----:B-1----:R-:W-:Y:S05]  /*11b60*/  @!P0 NANOSLEEP.SYNCS 0x989680 ;  /* 0x009896800000895d */ /* 0x002fea0003900000 */
[----:B------:R-:W1:Y:S02]  /*11b70*/  @!P0 SYNCS.PHASECHK.TRANS64 P0, [R4+URZ+0x28c40], R2 ;  /* 0x028c4002040085a7 */ /* 0x000e64000800007f */
[----:B-1----:R-:W-:Y:S05]  /*11b80*/  @!P0 BRA `(.L_x_4120) ;  /* 0xfffffffc00f08947 */ /* 0x002fea000383ffff */
[----:B------:R-:W-:Y:S05]  /*11b90*/  BRA `(.L_x_4196) ;  /* 0xffffffd400647947 */ /* 0x000fea000383ffff */
.L_x_4125:
[----:B-1----:R1:W2:Y:S02]  /*11ba0*/  SYNCS.PHASECHK.TRANS64.TRYWAIT P0, [R4+URZ+0x28c60], R2 ;  /* 0x028c6002040075a7 */ /* 0x0022a4000800017f */
[----:B--2---:R-:W-:Y:S05]  /*11bb0*/  @!P0 NANOSLEEP.SYNCS 0x989680 ;  /* 0x009896800000895d */ /* 0x004fea0003900000 */
[----:B------:R-:W2:Y:S02]  /*11bc0*/  @!P0 SYNCS.PHASECHK.TRANS64 P0, [R4+URZ+0x28c60], R2 ;  /* 0x028c6002040085a7 */ /* 0x000ea4000800007f */
[----:B--2---:R-:W-:Y:S05]  /*11bd0*/  @!P0 BRA `(.L_x_4125) ;  /* 0xfffffffc00f08947 */ /* 0x004fea000383ffff */
[----:B------:R-:W-:Y:S05]  /*11be0*/  BRA `(.L_x_4197) ;  /* 0xffffffd400dc7947 */ /* 0x000fea000383ffff */
.L_x_4140:
[----:B0-----:R0:W1:Y:S02]  /*11bf0*/  SYNCS.PHASECHK.TRANS64.TRYWAIT P0, [R4+URZ+0x28c40], R2 ;  /* 0x028c4002040075a7 */ /* 0x001064000800017f */
[----:B-1----:R-:W-:Y:S05]  /*11c00*/  @!P0 NANOSLEEP.SYNCS 0x989680 ;  /* 0x009896800000895d */ /* 0x002fea0003900000 */
[----:B------:R-:W1:Y:S02]  /*11c10*/  @!P0 SYNCS.PHASECHK.TRANS64 P0, [R4+URZ+0x28c40], R2 ;  /* 0x028c4002040085a7 */ /* 0x000e64000800007f */
[----:B-1----:R-:W-:Y:S05]  /*11c20*/  @!P0 BRA `(.L_x_4140) ;  /* 0xfffffffc00f08947 */ /* 0x002fea000383ffff */
[----:B------:R-:W-:Y:S05]  /*11c30*/  BRA `(.L_x_4198) ;  /* 0xffffffe000947947 */ /* 0x000fea000383ffff */
.L_x_4145:
[----:B-1----:R1:W2:Y:S02]  /*11c40*/  SYNCS.PHASECHK.TRANS64.TRYWAIT P0, [R4+URZ+0x28c60], R2 ;  /* 0x028c6002040075a7 */ /* 0x0022a4000800017f */
[----:B--2---:R-:W-:Y:S05]  /*11c50*/  @!P0 NANOSLEEP.SYNCS 0x989680 ;  /* 0x009896800000895d */ /* 0x004fea0003900000 */
[----:B------:R-:W2:Y:S02]  /*11c60*/  @!P0 SYNCS.PHASECHK.TRANS64 P0, [R4+URZ+0x28c60], R2 ;  /* 0x028c6002040085a7 */ /* 0x000ea4000800007f */
[----:B--2---:R-:W-:Y:S05]  /*11c70*/  @!P0 BRA `(.L_x_4145) ;  /* 0xfffffffc00f08947 */ /* 0x004fea000383ffff */
[----:B------:R-:W-:Y:S05]  /*11c80*/  BRA `(.L_x_4199) ;  /* 0xffffffe4000c7947 */ /* 0x000fea000383ffff */
.L_x_4161:
        /* <DEDUP_REMOVED lines=8> */
.L_x_4201:
[----:B------:R-:W-:Y:S05]  /*11d10*/  BSYNC B0 ;  /* 0x0000000000007941 */ /* 0x000fea0003800000 */
.L_x_4200:
[----:B------:R-:W-:Y:S05]  /*11d20*/  BRA `(.L_x_4202) ;  /* 0xffffffec00cc7947 */ /* 0x000fea000383ffff */
.L_x_4164:
[----:B0-----:R0:W1:Y:S02]  /*11d30*/  SYNCS.PHASECHK.TRANS64.TRYWAIT P0, [R0+URZ+0x28c20], R3 ;  /* 0x028c2003000075a7 */ /* 0x001064000800017f */
[----:B-1----:R-:W-:Y:S05]  /*11d40*/  @!P0 NANOSLEEP.SYNCS 0x989680 ;  /* 0x009896800000895d */ /* 0x002fea0003900000 */
[----:B------:R-:W1:Y:S02]  /*11d50*/  @!P0 SYNCS.PHASECHK.TRANS64 P0, [R0+URZ+0x28c20], R3 ;  /* 0x028c2003000085a7 */ /* 0x000e64000800007f */
[----:B-1----:R-:W-:Y:S05]  /*11d60*/  @!P0 BRA `(.L_x_4164) ;  /* 0xfffffffc00f08947 */ /* 0x002fea000383ffff */
[----:B------:R-:W-:Y:S05]  /*11d70*/  BRA `(.L_x_4203) ;  /* 0xfffffff000187947 */ /* 0x000fea000383ffff */
.L_x_4165:
        /* <DEDUP_REMOVED lines=11> */
.L_x_4205:
[----:B------:R-:W-:Y:S05]  /*11e30*/  BSYNC B0 ;  /* 0x0000000000007941 */ /* 0x000fea0003800000 */
.L_x_4204:
[----:B------:R-:W-:Y:S05]  /*11e40*/  BRA `(.L_x_4206) ;  /* 0xfffffff000007947 */ /* 0x000fea000383ffff */
.L_x_4168:
[----:B------:R-:W-:Y:S01]  /*11e50*/  BSSY B1, `(.L_x_4207) ;  /* 0x0000006000017945 */ /* 0x000fe20003800000 */
[----:B------:R-:W-:-:S07]  /*11e60*/  IMAD.MOV.U32 R15, RZ, RZ, -0x1 ;  /* 0xffffffffff0f7424 */ /* 0x000fce00078e00ff */
[----:B01----:R-:W-:Y:S05]  /*11e70*/  WARPSYNC.COLLECTIVE R15, `(.L_x_4208) ;  /* 0x000000000f0c7348 */ /* 0x003fea0003c00000 */
[----:B------:R-:W-:Y:S02]  /*11e80*/  ELECT P6, UR62, PT ;  /* 0x00000000003e782f */ /* 0x000fe400038c0000 */
[----:B------:R-:W-:Y:S01]  /*11e90*/  MOV R14, UR62 ;  /* 0x0000003e000e7c02 */ /* 0x000fe20008000f00 */
[----:B01----:R-:W-:Y:S10]  /*11ea0*/  ENDCOLLECTIVE ;  /* 0x000000000000791b */ /* 0x003ff40003800000 */
.L_x_4208:
[----:B------:R-:W-:Y:S05]  /*11eb0*/  BSYNC B1 ;  /* 0x0000000000017941 */ /* 0x000fea0003800000 */
.L_x_4207:
[----:B------:R-:W-:Y:S05]  /*11ec0*/  BRA `(.L_x_4209) ;  /* 0xffffffec00f87947 */ /* 0x000fea000383ffff */
.L_x_4170:
[----:B0-----:R0:W1:Y:S02]  /*11ed0*/  SYNCS.PHASECHK.TRANS64.TRYWAIT P0, [R6+URZ], R5 ;  /* 0x00000005060075a7 */ /* 0x001064000800017f */
[----:B-1----:R-:W-:Y:S05]  /*11ee0*/  @!P0 NANOSLEEP.SYNCS 0x989680 ;  /* 0x009896800000895d */ /* 0x002fea0003900000 */
[----:B------:R-:W1:Y:S02]  /*11ef0*/  @!P0 SYNCS.PHASECHK.TRANS64 P0, [R6+URZ], R5 ;  /* 0x00000005060085a7 */ /* 0x000e64000800007f */
[----:B-1----:R-:W-:Y:S05]  /*11f00*/  @!P0 BRA `(.L_x_4170) ;  /* 0xfffffffc00f08947 */ /* 0x002fea000383ffff */
[----:B------:R-:W-:Y:S05]  /*11f10*/  BRA `(.L_x_4210) ;  /* 0xfffffff000307947 */ /* 0x000fea000383ffff */
.L_x_4171:
[----:B-1----:R1:W2:Y:S02]  /*11f20*/  SYNCS.PHASECHK.TRANS64.TRYWAIT P0, [R3+URZ], R2 ;  /* 0x00000002030075a7 */ /* 0x0022a4000800017f */
[----:B--2---:R-:W-:Y:S05]  /*11f30*/  @!P0 NANOSLEEP.SYNCS 0x989680 ;  /* 0x009896800000895d */ /* 0x004fea0003900000 */
[----:B------:R-:W2:Y:S02]  /*11f40*/  @!P0 SYNCS.PHASECHK.TRANS64 P0, [R3+URZ], R2 ;  /* 0x00000002030085a7 */ /* 0x000ea4000800007f */
[----:B--2---:R-:W-:Y:S05]  /*11f50*/  @!P0 BRA `(.L_x_4171) ;  /* 0xfffffffc00f08947 */ /* 0x004fea000383ffff */
[----:B------:R-:W-:Y:S05]  /*11f60*/  BRA `(.L_x_4211) ;  /* 0xfffffff000247947 */ /* 0x000fea000383ffff */
.L_x_4173:
[----:B-1----:R1:W2:Y:S02]  /*11f70*/  SYNCS.PHASECHK.TRANS64.TRYWAIT P0, [R18+URZ], R5 ;  /* 0x00000005120075a7 */ /* 0x0022a4000800017f */
[----:B--2---:R-:W-:Y:S05]  /*11f80*/  @!P0 NANOSLEEP.SYNCS 0x989680 ;  /* 0x009896800000895d */ /* 0x004fea0003900000 */
[----:B------:R-:W2:Y:S02]  /*11f90*/  @!P0 SYNCS.PHASECHK.TRANS64 P0, [R18+URZ], R5 ;  /* 0x00000005120085a7 */ /* 0x000ea4000800007f */
[----:B--2---:R-:W-:Y:S05]  /*11fa0*/  @!P0 BRA `(.L_x_4173) ;  /* 0xfffffffc00f08947 */ /* 0x004fea000383ffff */
[----:B------:R-:W-:Y:S05]  /*11fb0*/  BRA `(.L_x_4212) ;  /* 0xfffffff000287947 */ /* 0x000fea000383ffff */
.L_x_4213:
        /* <DEDUP_REMOVED lines=12> */
.L_x_5879:


//--------------------- .text._ZN7cutlass13device_kernelIN5flash11enable_sm90INS1_16FlashAttnFwdSm90INS1_25CollectiveMainloopFwdSm90ILi2EN4cute5tupleIJNS5_1CILi1EEES8_S8_EEENS6_IJNS7_ILi64EEESA_SA_EEELi512ENS_10bfloat16_tEfNS_4arch4Sm90ELb1ELb0ELb0ELb0ELb0ELb0ELb1ELb0ELb0ELb1ELb0ELb0EEENS1_21CollectiveEpilogueFwdINS6_IJSA_NS7_ILi512EEESA_EEES9_SC_SE_Li256ELb0ELb1ELb0ELb0EEENS1_30DynamicPersistentTileSchedulerILi256ELi128ELb0ELb1ELb1EEEEEEEEEvNT_6ParamsE --------------------------
	.section	.text._ZN7cutlass13device_kernelIN5flash11enable_sm90INS1_16FlashAttnFwdSm90INS1_25CollectiveMainloopFwdSm90ILi2EN4cute5tupleIJNS5_1CILi1EEES8_S8_EEENS6_IJNS7_ILi64EEESA_SA_EEELi512ENS_10bfloat16_tEfNS_4arch4Sm90ELb1ELb0ELb0ELb0ELb0ELb0ELb1ELb0ELb0ELb1ELb0ELb0EEENS1_21CollectiveEpilogueFwdINS6_IJSA_NS7_ILi512EEESA_EEES9_SC_SE_Li256ELb0ELb1ELb0ELb0EEENS1_30DynamicPersistentTileSchedulerILi256ELi128ELb0ELb1ELb1EEEEEEEEEvNT_6ParamsE,"ax",@progbits
	.align	128
.text._ZN7cutlass13device_kernelIN5flash11enable_sm90INS1_16FlashAttnFwdSm90INS1_25CollectiveMainloopFwdSm90ILi2EN4cute5tupleIJNS5_1CILi1EEES8_S8_EEENS6_IJNS7_ILi64EEESA_SA_EEELi512ENS_10bfloat16_tEfNS_4arch4Sm90ELb1ELb0ELb0ELb0ELb0ELb0ELb1ELb0ELb0ELb1ELb0ELb0EEENS1_21CollectiveEpilogueFwdINS6_IJSA_NS7_ILi512EEESA_EEES9_SC_SE_Li256ELb0ELb1ELb0ELb0EEENS1_30DynamicPersistentTileSchedulerILi256ELi128ELb0ELb1ELb1EEEEEEEEEvNT_6ParamsE:
        .type           _ZN7cutlass13device_kernelIN5flash11enable_sm90INS1_16FlashAttnFwdSm90INS1_25CollectiveMainloopFwdSm90ILi2EN4cute5tupleIJNS5_1CILi1EEES8_S8_EEENS6_IJNS7_ILi64EEESA_SA_EEELi512ENS_10bfloat16_tEfNS_4arch4Sm90ELb1ELb0ELb0ELb0ELb0ELb0ELb1ELb0ELb0ELb1ELb0ELb0EEENS1_21CollectiveEpilogueFwdINS6_IJSA_NS7_ILi512EEESA_EEES9_SC_SE_Li256ELb0ELb1ELb0ELb0EEENS1_30DynamicPersistentTileSchedulerILi256ELi128ELb0ELb1ELb1EEEEEEEEEvNT_6ParamsE,@function
        .size           _ZN7cutlass13device_kernelIN5flash11enable_sm90INS1_16FlashAttnFwdSm90INS1_25CollectiveMainloopFwdSm90ILi2EN4cute5tupleIJNS5_1CILi1EEES8_S8_EEENS6_IJNS7_ILi64EEESA_SA_EEELi512ENS_10bfloat16_tEfNS_4arch4Sm90ELb1ELb0ELb0ELb0ELb0ELb0ELb1ELb0ELb0ELb1ELb0ELb0EEENS1_21CollectiveEpilogueFwdINS6_IJSA_NS7_ILi512EEESA_EEES9_SC_SE_Li256ELb0ELb1ELb0ELb0EEENS1_30DynamicPersistentTileSchedulerILi256ELi128ELb0ELb1ELb1EEEEEEEEEvNT_6ParamsE,(.L_x_5880 - _ZN7cutlass13device_kernelIN5flash11enable_sm90INS1_16FlashAttnFwdSm90INS1_25CollectiveMainloopFwdSm90ILi2EN4cute5tupleIJNS5_1CILi1EEES8_S8_EEENS6_IJNS7_ILi64EEESA_SA_EEELi512ENS_10bfloat16_tEfNS_4arch4Sm90ELb1ELb0ELb0ELb0ELb0ELb0ELb1ELb0ELb0ELb1ELb0ELb0EEENS1_21CollectiveEpilogueFwdINS6_IJSA_NS7_ILi512EEESA_EEES9_SC_SE_Li256ELb0ELb1ELb0ELb0EEENS1_30DynamicPersistentTileSchedulerILi256ELi128ELb0ELb1ELb1EEEEEEEEEvNT_6ParamsE)
        .other          _ZN7cutlass13device_kernelIN5flash11enable_sm90INS1_16FlashAttnFwdSm90INS1_25CollectiveMainloopFwdSm90ILi2EN4cute5tupleIJNS5_1CILi1EEES8_S8_EEENS6_IJNS7_ILi64EEESA_SA_EEELi512ENS_10bfloat16_tEfNS_4arch4Sm90ELb1ELb0ELb0ELb0ELb0ELb0ELb1ELb0ELb0ELb1ELb0ELb0EEENS1_21CollectiveEpilogueFwdINS6_IJSA_NS7_ILi512EEESA_EEES9_SC_SE_Li256ELb0ELb1ELb0ELb0EEENS1_30DynamicPersistentTileSchedulerILi256ELi128ELb0ELb1ELb1EEEEEEEEEvNT_6ParamsE,@"STO_CUDA_ENTRY STV_DEFAULT"
_ZN7cutlass13device_kernelIN5flash11enable_sm90INS1_16FlashAttnFwdSm90INS1_25CollectiveMainloopFwdSm90ILi2EN4cute5tupleIJNS5_1CILi1EEES8_S8_EEENS6_IJNS7_ILi64EEESA_SA_EEELi512ENS_10bfloat16_tEfNS_4arch4Sm90ELb1ELb0ELb0ELb0ELb0ELb0ELb1ELb0ELb0ELb1ELb0ELb0EEENS1_21CollectiveEpilogueFwdINS6_IJSA_NS7_ILi512EEESA_EEES9_SC_SE_Li256ELb0ELb1ELb0ELb0EEENS1_30DynamicPersistentTileSchedulerILi256ELi128ELb0ELb1ELb1EEEEEEEEEvNT_6ParamsE:
        /* <DEDUP_REMOVED lines=18> */
.L_x_4215:
[----:B------:R-:W-:Y:S05]  /*0120*/  BSYNC B0 ;  /* 0x0000000000007941 */ /* 0x000fea0003800000 */
.L_x_4214:
        /* <DEDUP_REMOVED lines=39> */
.L_x_4216:
        /* <DEDUP_REMOVED lines=22> */
.L_x_4217:
        /* <DEDUP_REMOVED lines=18> */
.L_x_4218:
        /* <DEDUP_REMOVED lines=22> */
.L_x_4219:
        /* <DEDUP_REMOVED lines=22> */
.L_x_4220:
[----:B------:R-:W-:Y:S01]  /*08e0*/  PLOP3.LUT P0, PT, PT, PT, UP0, 0x80, 0x0 ;  /* 0x000000000000781c */ /* 0x000fe20003f0f008 */
[----:B------:R-:W-:Y:S01]  /*08f0*/  UMOV UR40, 0x1 ;  /* 0x0000000100287882 */ /* 0x000fe20000000000 */
[----:B------:R-:W-:Y:S01]  /*0900*/  NOP ;  /* 0x0000000000007918 */ /* 0x000fe20000000000 */
[----:B------:R-:W-:Y:S01]  /*0910*/  USEL UR40, UR40, 0x2, !UP0 ;  /* 0x0000000228287887 */ /* 0x000fe2000c000000 */
[----:B------:R-:W-:Y:S01]  /*0920*/  ULDC.64 UR44, c[0x0][0x208] ;  /* 0x00008200002c7ab9 */ /* 0x000fe20000000a00 */
[----:B0123--:R-:W-:Y:S08]  /*0930*/  BAR.SYNC.DEFER_BLOCKING 0x0 ;  /* 0x0000000000007b1d */ /* 0x00fff00000010000 */
[----:B------:R-:W-:Y:S05]  /*0940*/  @!P0 BRA `(.L_x_4221) ;  /* 0x000000f000108947 */ /* 0x000fea0003800000 */
.L_x_4222:
        /* <DEDUP_REMOVED lines=21> */
[----:B------:R-:W-:Y:S01]  /*0aa0*/  IMAD.MOV.U32 R16, RZ, RZ, RZ ;  /* 0x000000ffff107224 */ /* 0x000fe200078e00ff */
[----:B------:R-:W-:Y:S02]  /*0ab0*/  UMOV UR36, URZ ;  /* 0x0000003f00247c82 */ /* 0x000fe40008000000 */
[CC--:B------:R-:W-:Y:S02]  /*0ac0*/  LEA.HI R0, R3.reuse, R220.reuse, RZ, 0x4 ;  /* 0x000000dc03007211 */ /* 0x0c0fe400078f20ff */
[----:B------:R-:W-:-:S02]  /*0ad0*/  LEA.HI R4, R3, R220, RZ, 0x5 ;  /* 0x000000dc03047211 */ /* 0x000fc400078f28ff */
[----:B------:R-:W-:Y:S02]  /*0ae0*/  SHF.R.S32.HI R7, RZ, 0x4, R0 ;  /* 0x00000004ff077819 */ /* 0x000fe40000011400 */
[C---:B------:R-:W-:Y:S02]  /*0af0*/  LOP3.LUT R9, R0.reuse, 0xfffffff0, RZ, 0xc0, !PT ;  /* 0xfffffff000097812 */ /* 0x040fe400078ec0ff */
[----:B------:R-:W-:Y:S02]  /*0b00*/  LEA.HI R2, R0, R7, RZ, 0x1 ;  /* 0x0000000700027211 */ /* 0x000fe400078f08ff */
[----:B------:R-:W-:Y:S01]  /*0b10*/  SHF.R.S32.HI R11, RZ, 0x5, R4 ;  /* 0x00000005ff0b7819 */ /* 0x000fe20000011404 */
[----:B------:R-:W-:Y:S01]  /*0b20*/  IMAD.IADD R9, R220, 0x1, -R9 ;  /* 0x00000001dc097824 */ /* 0x000fe200078e0a09 */
[----:B------:R-:W-:Y:S02]  /*0b30*/  LOP3.LUT R2, R2, 0x1ffffffe, RZ, 0xc0, !PT ;  /* 0x1ffffffe02027812 */ /* 0x000fe400078ec0ff */
[----:B------:R-:W-:-:S02]  /*0b40*/  LEA.HI R5, R3, R220, RZ, 0x7 ;  /* 0x000000dc03057211 */ /* 0x000fc400078f38ff */
[----:B------:R-:W-:Y:S01]  /*0b50*/  SHF.R.S32.HI R4, RZ, 0x1f, R4 ;  /* 0x0000001fff047819 */ /* 0x000fe20000011404 */
[----:B------:R-:W-:Y:S01]  /*0b60*/  IMAD.IADD R10, R7, 0x1, -R2 ;  /* 0x00000001070a7824 */ /* 0x000fe200078e0a02 */
[----:B------:R-:W-:Y:S01]  /*0b70*/  LEA.HI R2, R3, R220, RZ, 0x2 ;  /* 0x000000dc03027211 */ /* 0x000fe200078f10ff */
[----:B0-----:R-:W-:Y:S01]  /*0b80*/  ULEA UR5, UR6, UR5, 0x18 ;  /* 0x0000000506057291 */ /* 0x001fe2000f8ec03f */
[----:B------:R-:W-:Y:S02]  /*0b90*/  LOP3.LUT R7, R5, 0xffffff80, RZ, 0xc0, !PT ;  /* 0xffffff8005077812 */ /* 0x000fe400078ec0ff */
[----:B------:R-:W-:Y:S02]  /*0ba0*/  LOP3.LUT R13, R2, 0xfffffffc, RZ, 0xc0, !PT ;  /* 0xfffffffc020d7812 */ /* 0x000fe400078ec0ff */
[----:B------:R-:W-:Y:S01]  /*0bb0*/  LEA.HI R4, R4, R11, RZ, 0x2 ;  /* 0x0000000b04047211 */ /* 0x000fe200078f10ff */
[C---:B------:R-:W-:Y:S01]  /*0bc0*/  IMAD.IADD R7, R220.reuse, 0x1, -R7 ;  /* 0x00000001dc077824 */ /* 0x040fe200078e0a07 */
[----:B------:R-:W-:Y:S01]  /*0bd0*/  SHF.R.S32.HI R0, RZ, 0x1f, R9 ;  /* 0x0000001fff007819 */ /* 0x000fe20000011409 */
[----:B------:R-:W-:Y:S01]  /*0be0*/  IMAD.IADD R13, R220, 0x1, -R13 ;  /* 0x00000001dc0d7824 */ /* 0x000fe200078e0a0d */
[----:B------:R-:W-:Y:S01]  /*0bf0*/  SHF.R.S32.HI R216, RZ, 0x7, R5 ;  /* 0x00000007ffd87819 */ /* 0x000fe20000011405 */
[----:B------:R-:W-:Y:S01]  /*0c00*/  IMAD.U32 R17, RZ, RZ, UR5 ;  /* 0x00000005ff117e24 */ /* 0x000fe2000f8e00ff */
[----:B------:R-:W-:-:S02]  /*0c10*/  LOP3.LUT R4, R4, 0x3ffffc, RZ, 0xc0, !PT ;  /* 0x003ffffc04047812 */ /* 0x000fc400078ec0ff */
[----:B------:R-:W-:Y:S01]  /*0c20*/  LEA.HI R8, R13, R13, RZ, 0x1 ;  /* 0x0000000d0d087211 */ /* 0x000fe200078f08ff */
[----:B------:R-:W-:Y:S01]  /*0c30*/  IMAD R15, R216, 0x100, R9 ;  /* 0x00000100d80f7824 */ /* 0x000fe200078e0209 */
[----:B------:R-:W-:Y:S01]  /*0c40*/  LEA.HI R6, R0, R9, RZ, 0x3 ;  /* 0x0000000900067211 */ /* 0x000fe200078f18ff */
[----:B------:R-:W-:Y:S01]  /*0c50*/  IMAD.IADD R2, R11, 0x1, -R4 ;  /* 0x000000010b027824 */ /* 0x000fe200078e0a04 */
[----:B------:R-:W-:Y:S02]  /*0c60*/  SHF.R.S32.HI R0, RZ, 0x1f, R7 ;  /* 0x0000001fff007819 */ /* 0x000fe40000011407 */
[----:B------:R-:W-:Y:S01]  /*0c70*/  LOP3.LUT R8, R8, 0x1ffffffe, RZ, 0xc0, !PT ;  /* 0x1ffffffe08087812 */ /* 0x000fe200078ec0ff */
[----:B------:R-:W-:Y:S01]  /*0c80*/  IMAD R14, R2, 0x10, R15 ;  /* 0x00000010020e7824 */ /* 0x000fe200078e020f */
[C---:B------:R-:W-:Y:S01]  /*0c90*/  LOP3.LUT R4, R6.reuse, 0xfffffff8, RZ, 0xc0, !PT ;  /* 0xfffffff806047812 */ /* 0x040fe200078ec0ff */
[----:B------:R-:W-:Y:S01]  /*0ca0*/  IMAD.SHL.U32 R6, R6, 0x40, RZ ;  /* 0x0000004006067824 */ /* 0x000fe200078e00ff */
[----:B------:R-:W-:Y:S01]  /*0cb0*/  LEA.HI R2, R0, R7, RZ, 0x2 ;  /* 0x0000000700027211 */ /* 0x000fe200078f10ff */
[----:B------:R-:W-:Y:S01]  /*0cc0*/  IMAD.IADD R13, R13, 0x1, -R8 ;  /* 0x000000010d0d7824 */ /* 0x000fe200078e0a08 */
[----:B------:R-:W-:Y:S01]  /*0cd0*/  LEA.HI R3, R3, R220, RZ, 0x3 ;  /* 0x000000dc03037211 */ /* 0x000fe200078f18ff */
[----:B------:R-:W-:Y:S01]  /*0ce0*/  IMAD.IADD R8, R9, 0x1, -R4 ;  /* 0x0000000109087824 */ /* 0x000fe200078e0a04 */
[----:B------:R-:W-:-:S02]  /*0cf0*/  LOP3.LUT R12, R2, 0x7ffffffc, RZ, 0xc0, !PT ;  /* 0x7ffffffc020c7812 */ /* 0x000fc400078ec0ff */
[----:B------:R-:W-:Y:S02]  /*0d00*/  LEA.HI R4, R0, R7, RZ, 0x5 ;  /* 0x0000000700047211 */ /* 0x000fe400078f28ff */
[----:B------:R-:W-:Y:S01]  /*0d10*/  SHF.R.S32.HI R0, RZ, 0x2, R2 ;  /* 0x00000002ff007819 */ /* 0x000fe20000011402 */
[----:B------:R-:W-:Y:S01]  /*0d20*/  IMAD.IADD R12, R7, 0x1, -R12 ;  /* 0x00000001070c7824 */ /* 0x000fe200078e0a0c */
[----:B------:R-:W-:Y:S01]  /*0d30*/  SHF.R.S32.HI R9, RZ, 0x1f, R2 ;  /* 0x0000001fff097819 */ /* 0x000fe20000011402 */
[----:B------:R-:W-:Y:S01]  /*0d40*/  IMAD.SHL.U32 R2, R8, 0x40, RZ ;  /* 0x0000004008027824 */ /* 0x000fe200078e00ff */
[----:B------:R-:W-:Y:S01]  /*0d50*/  LOP3.LUT R6, R6, 0x7ffffe00, RZ, 0xc0, !PT ;  /* 0x7ffffe0006067812 */ /* 0x000fe200078ec0ff */
[----:B------:R-:W-:Y:S01]  /*0d60*/  IMAD.SHL.U32 R7, R10, 0x8, RZ ;  /* 0x000000080a077824 */ /* 0x000fe200078e00ff */
[----:B------:R-:W-:Y:S01]  /*0d70*/  LEA.HI R9, R9, R0, RZ, 0x3 ;  /* 0x0000000009097211 */ /* 0x000fe200078f18ff */
[----:B------:R-:W-:Y:S01]  /*0d80*/  IMAD.SHL.U32 R18, R12, 0x2, RZ ;  /* 0x000000020c127824 */ /* 0x000fe200078e00ff */
[----:B------:R-:W-:Y:S01]  /*0d90*/  LOP3.LUT R2, R2, 0x1c0, RZ, 0xc0, !PT ;  /* 0x000001c002027812 */ /* 0x000fe200078ec0ff */
[--C-:B------:R-:W-:Y:S01]  /*0da0*/  IMAD.U32 R219, R14, 0x40, R7.reuse ;  /* 0x000000400edb7824 */ /* 0x100fe200078e0007 */
[----:B------:R-:W-:Y:S01]  /*0db0*/  R2P PR, R8, 0x6 ;  /* 0x0000000608007804 */ /* 0x000fe20000000000 */
[----:B------:R-:W-:Y:S01]  /*0dc0*/  IMAD R6, R11, 0x400, R6 ;  /* 0x000004000b067824 */ /* 0x000fe200078e0206 */
[----:B------:R-:W-:-:S02]  /*0dd0*/  LOP3.LUT R7, R2, 0x8, R7, 0xf8, !PT ;  /* 0x0000000802077812 */ /* 0x000fc400078ef807 */
[----:B------:R-:W-:Y:S02]  /*0de0*/  SHF.R.U32.HI R2, RZ, 0x3, R2 ;  /* 0x00000003ff027819 */ /* 0x000fe40000011602 */
[----:B------:R-:W-:Y:S02]  /*0df0*/  LOP3.LUT R9, R9, 0xfffffff8, RZ, 0xc0, !PT ;  /* 0xfffffff809097812 */ /* 0x000fe400078ec0ff */
[----:B------:R-:W-:Y:S01]  /*0e00*/  LOP3.LUT R7, R7, R2, RZ, 0x3c, !PT ;  /* 0x0000000207077212 */ /* 0x000fe200078e3cff */
[----:B------:R-:W-:Y:S01]  /*0e10*/  IMAD.MOV.U32 R2, RZ, RZ, RZ ;  /* 0x000000ffff027224 */ /* 0x000fe200078e00ff */
[----:B------:R-:W-:Y:S01]  /*0e20*/  LEA.HI R5, R5, R216, RZ, 0x1 ;  /* 0x000000d805057211 */ /* 0x000fe200078f08ff */
[----:B------:R-:W-:Y:S01]  /*0e30*/  IMAD.IADD R9, R0, 0x1, -R9 ;  /* 0x0000000100097824 */ /* 0x000fe200078e0a09 */
[----:B------:R-:W-:Y:S01]  /*0e40*/  SHF.R.S32.HI R4, RZ, 0x5, R4 ;  /* 0x00000005ff047819 */ /* 0x000fe20000011404 */
[----:B------:R-:W-:Y:S01]  /*0e50*/  IMAD.IADD R6, R6, 0x1, R7 ;  /* 0x0000000106067824 */ /* 0x000fe200078e0207 */
[----:B------:R-:W-:-:S02]  /*0e60*/  LOP3.LUT R7, R3, 0xfffffff8, RZ, 0xc0, !PT ;  /* 0xfffffff803077812 */ /* 0x000fc400078ec0ff */
[----:B------:R-:W-:Y:S01]  /*0e70*/  LOP3.LUT R5, R5, 0xfffffe, RZ, 0xc0, !PT ;  /* 0x00fffffe05057812 */ /* 0x000fe200078ec0ff */
[----:B------:R-:W-:Y:S01]  /*0e80*/  IMAD R185, R6, 0x2, R17 ;  /* 0x0000000206b97824 */ /* 0x000fe200078e0211 */
[----:B------:R-:W-:Y:S01]  /*0e90*/  SEL R187, R187, 0xffffffc0, !P2 ;  /* 0xffffffc0bbbb7807 */ /* 0x000fe20005000000 */
[----:B------:R-:W-:Y:S01]  /*0ea0*/  IMAD.IADD R214, R220, 0x1, -R7 ;  /* 0x00000001dcd67824 */ /* 0x000fe200078e0a07 */
[----:B------:R-:W-:Y:S01]  /*0eb0*/  SHF.R.S32.HI R215, RZ, 0x3, R3 ;  /* 0x00000003ffd77819 */ /* 0x000fe20000011403 */
[C---:B------:R-:W-:Y:S02]  /*0ec0*/  VIADD R189, R185.reuse, 0x36400 ;  /* 0x00036400b9bd7836 */ /* 0x040fe40000000000 */
[----:B------:R-:W-:Y:S02]  /*0ed0*/  IMAD.SHL.U32 R23, R214, 0x8, RZ ;  /* 0x00000008d6177824 */ /* 0x000fe400078e00ff */
[----:B------:R-:W-:Y:S02]  /*0ee0*/  VIADD R186, R185, 0x36420 ;  /* 0x00036420b9ba7836 */ /* 0x000fe40000000000 */
        /* <DEDUP_REMOVED lines=21> */
.L_x_4270:
        /* <DEDUP_REMOVED lines=21> */
.L_x_4223:
[----:B------:R-:W-:Y:S01]  /*1190*/  ULDC UR7, c[0x0][0xd54] ;  /* 0x0003550000077ab9 */ /* 0x000fe20000000800 */
[----:B------:R-:W-:Y:S01]  /*11a0*/  UMOV UR6, UR9 ;  /* 0x0000000900067c82 */ /* 0x000fe20008000000 */
[----:B------:R-:W-:-:S11]  /*11b0*/  UISETP.NE.AND UP0, UPT, UR7, 0x1, UPT ;  /* 0x000000010700788c */ /* 0x000fd6000bf05270 */
[----:B------:R-:W-:Y:S02]  /*11c0*/  @UP0 ULDC.64 UR10, c[0x0][0xd58] ;  /* 0x00035600000a0ab9 */ /* 0x000fe40000000a00 */
[----:B------:R-:W-:-:S04]  /*11d0*/  UIMAD.WIDE.U32 UR4, UR9, UR10, URZ ;  /* 0x0000000a090472a5 */ /* 0x000fc8000f8e003f */
[----:B------:R-:W-:-:S04]  /*11e0*/  @UP0 USHF.R.U32.HI UR6, URZ, UR11, UR5 ;  /* 0x0000000b3f060299 */ /* 0x000fc80008011605 */
[----:B------:R-:W-:-:S12]  /*11f0*/  UIMAD UR4, UR6, UR7, URZ ;  /* 0x00000007060472a4 */ /* 0x000fd8000f8e023f */
.L_x_4224:
[----:B------:R-:W0:Y:S01]  /*1200*/  LDC.64 R4, c[0x0][0x418] ;  /* 0x00010600ff047b82 */ /* 0x000e220000000a00 */
[----:B------:R-:W-:Y:S01]  /*1210*/  ULDC UR42, c[0x0][0xd48] ;  /* 0x00035200002a7ab9 */ /* 0x000fe20000000800 */
[----:B------:R-:W-:Y:S02]  /*1220*/  UIADD3 UR4, UR9, -UR4, URZ ;  /* 0x8000000409047290 */ /* 0x000fe4000fffe03f */
[----:B------:R-:W-:Y:S01]  /*1230*/  UISETP.NE.AND UP0, UPT, UR42, 0x1, UPT ;  /* 0x000000012a00788c */ /* 0x000fe2000bf05270 */
[----:B------:R-:W-:Y:S01]  /*1240*/  ULDC UR5, c[0x0][0xd54] ;  /* 0x0003550000057ab9 */ /* 0x000fe20000000800 */
[----:B------:R-:W-:Y:S02]  /*1250*/  UISETP.NE.AND UP1, UPT, UR37, 0x1, UPT ;  /* 0x000000012500788c */ /* 0x000fe4000bf25270 */
[----:B------:R-:W1:Y:S01]  /*1260*/  LDC R188, c[0x0][0x424] ;  /* 0x00010900ffbc7b82 */ /* 0x000e620000000800 */
[----:B------:R-:W-:Y:S02]  /*1270*/  UIMAD UR8, UR8, UR5, UR4 ;  /* 0x00000005080872a4 */ /* 0x000fe4000f8e0204 */
[----:B------:R-:W-:Y:S01]  /*1280*/  ULOP3.LUT UR6, URZ, UR6, URZ, 0x33, !UPT ;  /* 0x000000063f067292 */ /* 0x000fe2000f8e333f */
[----:B------:R-:W-:-:S03]  /*1290*/  ULDC UR7, c[0x0][0xd3c] ;  /* 0x00034f0000077ab9 */ /* 0x000fc60000000800 */
[----:B------:R-:W-:Y:S01]  /*12a0*/  @UP0 ULDC UR4, c[0x0][0xd4c] ;  /* 0x0003530000040ab9 */ /* 0x000fe20000000800 */
[----:B------:R-:W2:Y:S01]  /*12b0*/  LDC R7, c[0x0][0x2f0] ;  /* 0x0000bc00ff077b82 */ /* 0x000ea20000000800 */
[----:B------:R-:W-:Y:S01]  /*12c0*/  UIMAD.WIDE.U32 UR4, UR8, UR4, URZ ;  /* 0x00000004080472a5 */ /* 0x000fe2000f8e003f */
[----:B------:R-:W-:Y:S01]  /*12d0*/  @UP0 ULDC UR9, c[0x0][0xd50] ;  /* 0x0003540000090ab9 */ /* 0x000fe20000000800 */
[----:B------:R-:W-:Y:S02]  /*12e0*/  UMOV UR39, UR8 ;  /* 0x0000000800277c82 */ /* 0x000fe40008000000 */
[----:B------:R-:W-:Y:S02]  /*12f0*/  @UP0 USHF.R.U32.HI UR39, URZ, UR9, UR5 ;  /* 0x000000093f270299 */ /* 0x000fe40008011605 */
[----:B------:R-:W-:Y:S01]  /*1300*/  UIADD3 UR6, UR6, UR7, URZ ;  /* 0x0000000706067290 */ /* 0x000fe2000fffe03f */
[----:B0-----:R-:W-:Y:S01]  /*1310*/  ISETP.NE.U32.AND P0, PT, R4, RZ, PT ;  /* 0x000000ff0400720c */ /* 0x001fe20003f05070 */
[----:B------:R-:W-:-:S02]  /*1320*/  UIADD3 UR4, -UR39, URZ, URZ ;  /* 0x0000003f27047290 */ /* 0x000fc4000fffe13f */
[----:B------:R-:W-:Y:S01]  /*1330*/  USHF.L.U32 UR41, UR6, 0x6, URZ ;  /* 0x0000000606297899 */ /* 0x000fe2000800063f */
[----:B------:R-:W-:Y:S01]  /*1340*/  ISETP.NE.AND.EX P0, PT, R5, RZ, PT, P0 ;  /* 0x000000ff0500720c */ /* 0x000fe20003f05300 */
[----:B------:R-:W-:-:S03]  /*1350*/  UIMAD UR42, UR42, UR4, UR8 ;  /* 0x000000042a2a72a4 */ /* 0x000fc6000f8e0208 */
[----:B-1----:R-:W-:Y:S02]  /*1360*/  SEL R188, R188, 0x1, P0 ;  /* 0x00000001bcbc7807 */ /* 0x002fe40000000000 */
[----:B------:R-:W-:-:S03]  /*1370*/  PLOP3.LUT P0, PT, PT, PT, UP1, 0x80, 0x0 ;  /* 0x000000000000781c */ /* 0x000fc60003f0f018 */
[----:B--2---:R-:W-:-:S05]  /*1380*/  IMAD R0, R188, R7, 0x3f ;  /* 0x0000003fbc007424 */ /* 0x004fca00078e0207 */
[----:B------:R-:W-:-:S04]  /*1390*/  SHF.R.S32.HI R3, RZ, 0x1f, R0 ;  /* 0x0000001fff037819 */ /* 0x000fc80000011400 */
[----:B------:R-:W-:-:S04]  /*13a0*/  LEA.HI R3, R3, R0, RZ, 0x6 ;  /* 0x0000000003037211 */ /* 0x000fc800078f30ff */
[----:B------:R-:W-:Y:S01]  /*13b0*/  SHF.R.S32.HI R3, RZ, 0x6, R3 ;  /* 0x00000006ff037819 */ /* 0x000fe20000011403 */
[----:B------:R-:W-:Y:S06]  /*13c0*/  @!P0 BRA `(.L_x_4225) ;  /* 0x0000001c00408947 */ /* 0x000fec0003800000 */
[----:B------:R-:W0:Y:S01]  /*13d0*/  LDC R0, c[0x0][0x448] ;  /* 0x00011200ff007b82 */ /* 0x000e220000000800 */
[----:B------:R-:W-:Y:S01]  /*13e0*/  UIADD3 UR4, UR41, 0x3f, URZ ;  /* 0x0000003f29047890 */ /* 0x000fe2000fffe03f */
[----:B------:R-:W-:Y:S02]  /*13f0*/  CS2R R150, SRZ ;  /* 0x0000000000967805 */ /* 0x000fe4000001ff00 */
[----:B------:R-:W-:Y:S02]  /*1400*/  CS2R R148, SRZ ;  /* 0x0000000000947805 */ /* 0x000fe4000001ff00 */
[----:B------:R-:W-:Y:S02]  /*1410*/  CS2R R146, SRZ ;  /* 0x0000000000927805 */ /* 0x000fe4000001ff00 */
[----:B------:R-:W-:Y:S02]  /*1420*/  CS2R R144, SRZ ;  /* 0x0000000000907805 */ /* 0x000fe4000001ff00 */
[----:B------:R-:W-:-:S02]  /*1430*/  CS2R R142, SRZ ;  /* 0x00000000008e7805 */ /* 0x000fc4000001ff00 */
[----:B------:R-:W-:Y:S01]  /*1440*/  CS2R R140, SRZ ;  /* 0x00000000008c7805 */ /* 0x000fe2000001ff00 */
[----:B------:R-:W1:Y:S01]  /*1450*/  LDC R5, c[0x0][0x288] ;  /* 0x0000a200ff057b82 */ /* 0x000e620000000800 */
        /* <DEDUP_REMOVED lines=15> */
[----:B0-----:R-:W-:Y:S01]  /*1550*/  ISETP.NE.AND P0, PT, R0, 0x1, PT ;  /* 0x000000010000780c */ /* 0x001fe20003f05270 */
[----:B------:R-:W-:Y:S01]  /*1560*/  IMAD.U32 R0, RZ, RZ, UR4 ;  /* 0x00000004ff007e24 */ /* 0x000fe2000f8e00ff */
[----:B------:R-:W-:Y:S02]  /*1570*/  CS2R R112, SRZ ;  /* 0x0000000000707805 */ /* 0x000fe4000001ff00 */
[----:B------:R-:W-:-:S02]  /*1580*/  CS2R R110, SRZ ;  /* 0x00000000006e7805 */ /* 0x000fc4000001ff00 */
[----:B------:R-:W-:Y:S02]  /*1590*/  CS2R R106, SRZ ;  /* 0x00000000006a7805 */ /* 0x000fe4000001ff00 */
[----:B------:R-:W-:Y:S02]  /*15a0*/  CS2R R162, SRZ ;  /* 0x0000000000a27805 */ /* 0x000fe4000001ff00 */
[----:B------:R-:W-:Y:S02]  /*15b0*/  CS2R R102, SRZ ;  /* 0x0000000000667805 */ /* 0x000fe4000001ff00 */
[----:B------:R-:W-:Y:S02]  /*15c0*/  CS2R R164, SRZ ;  /* 0x0000000000a47805 */ /* 0x000fe4000001ff00 */
[----:B-1----:R-:W-:Y:S02]  /*15d0*/  IADD3 R5, -R5, 0x40, RZ ;  /* 0x0000004005057810 */ /* 0x002fe40007ffe1ff */
[----:B------:R-:W-:-:S02]  /*15e0*/  CS2R R98, SRZ ;  /* 0x0000000000627805 */ /* 0x000fc4000001ff00 */
[----:B------:R-:W-:Y:S02]  /*15f0*/  CS2R R166, SRZ ;  /* 0x0000000000a67805 */ /* 0x000fe4000001ff00 */
[----:B------:R-:W-:Y:S02]  /*1600*/  CS2R R94, SRZ ;  /* 0x00000000005e7805 */ /* 0x000fe4000001ff00 */
[----:B------:R-:W-:Y:S01]  /*1610*/  CS2R R170, SRZ ;  /* 0x0000000000aa7805 */ /* 0x000fe2000001ff00 */
[----:B------:R-:W0:Y:S01]  /*1620*/  @P0 LDC R4, c[0x0][0x44c] ;  /* 0x00011300ff040b82 */ /* 0x000e220000000800 */
[----:B------:R-:W-:Y:S01]  /*1630*/  IMAD R5, R188, R7, R5 ;  /* 0x00000007bc057224 */ /* 0x000fe200078e0205 */
[----:B------:R-:W-:Y:S01]  /*1640*/  CS2R R90, SRZ ;  /* 0x00000000005a7805 */ /* 0x000fe2000001ff00 */
[----:B------:R-:W-:Y:S01]  /*1650*/  IMAD.MOV.U32 R169, RZ, RZ, RZ ;  /* 0x000000ffffa97224 */ /* 0x000fe200078e00ff */
        /* <DEDUP_REMOVED lines=20> */
[----:B0-----:R-:W-:Y:S01]  /*17a0*/  @P0 IMAD.HI.U32 R4, R4, UR4, RZ ;  /* 0x0000000404040c27 */ /* 0x001fe2000f8e00ff */
[----:B------:R-:W-:-:S02]  /*17b0*/  CS2R R50, SRZ ;  /* 0x0000000000327805 */ /* 0x000fc4000001ff00 */
[----:B------:R-:W-:Y:S02]  /*17c0*/  CS2R R204, SRZ ;  /* 0x0000000000cc7805 */ /* 0x000fe4000001ff00 */
[----:B------:R-:W-:Y:S02]  /*17d0*/  CS2R R46, SRZ ;  /* 0x00000000002e7805 */ /* 0x000fe4000001ff00 */
[----:B------:R-:W-:Y:S02]  /*17e0*/  CS2R R206, SRZ ;  /* 0x0000000000ce7805 */ /* 0x000fe4000001ff00 */
[----:B------:R-:W-:Y:S02]  /*17f0*/  CS2R R42, SRZ ;  /* 0x00000000002a7805 */ /* 0x000fe4000001ff00 */
[----:B------:R-:W-:Y:S02]  /*1800*/  CS2R R210, SRZ ;  /* 0x0000000000d27805 */ /* 0x000fe4000001ff00 */
[----:B------:R-:W-:-:S02]  /*1810*/  CS2R R38, SRZ ;  /* 0x0000000000267805 */ /* 0x000fc4000001ff00 */
[----:B-1----:R-:W-:Y:S02]  /*1820*/  @P0 SHF.R.U32.HI R0, RZ, R9, R4 ;  /* 0x00000009ff000219 */ /* 0x002fe40000011604 */
[----:B------:R-:W-:Y:S02]  /*1830*/  CS2R R208, SRZ ;  /* 0x0000000000d07805 */ /* 0x000fe4000001ff00 */
[----:B------:R-:W-:Y:S02]  /*1840*/  PLOP3.LUT P0, PT, PT, PT, PT, 0x80, 0x0 ;  /* 0x000000000000781c */ /* 0x000fe40003f0f070 */
[----:B------:R-:W-:Y:S02]  /*1850*/  CS2R R212, SRZ ;  /* 0x0000000000d47805 */ /* 0x000fe4000001ff00 */
[----:B------:R-:W-:Y:S01]  /*1860*/  CS2R R34, SRZ ;  /* 0x0000000000227805 */ /* 0x000fe2000001ff00 */
[----:B------:R-:W-:Y:S01]  /*1870*/  IMAD.IADD R0, R5, 0x1, R0 ;  /* 0x0000000105007824 */ /* 0x000fe200078e0200 */
        /* <DEDUP_REMOVED lines=8> */
[----:B------:R-:W-:Y:S01]  /*1900*/  VIMNMX R4, R3, R4, PT ;  /* 0x0000000403047248 */ /* 0x000fe20003fe0100 */
[----:B------:R-:W-:-:S03]  /*1910*/  IMAD.MOV.U32 R3, RZ, RZ, RZ ;  /* 0x000000ffff037224 */ /* 0x000fc600078e00ff */
[----:B------:R-:W-:-:S13]  /*1920*/  ISETP.GE.AND P1, PT, R4, 0x1, PT ;  /* 0x000000010400780c */ /* 0x000fda0003f26270 */
        /* <DEDUP_REMOVED lines=11> */
[----:B------:R-:W-:Y:S01]  /*19e0*/  UMOV UR7, 0x40000040 ;  /* 0x4000004000077882 */ /* 0x000fe20000000000 */
[----:B------:R-:W1:Y:S01]  /*19f0*/  S2R R8, SR_TID.X ;  /* 0x0000000000087919 */ /* 0x000e620000002100 */
[----:B0-----:R-:W-:-:S04]  /*1a00*/  LEA.HI R3, R0, R0, RZ, 0x1 ;  /* 0x0000000000037211 */ /* 0x001fc800078f08ff */
[----:B------:R-:W-:Y:S01]  /*1a10*/  LOP3.LUT R3, R3, 0x1fffe, RZ, 0xc0, !PT ;  /* 0x0001fffe03037812 */ /* 0x000fe200078ec0ff */
[----:B------:R-:W-:-:S04]  /*1a20*/  WARPGROUP.ARRIVE ;  /* 0x00000000000079c5 */ /* 0x000fc80000000000 */
        /* <DEDUP_REMOVED lines=12> */
[----:B-1----:R-:W-:Y:S02]  /*1af0*/  LOP3.LUT R8, R8, 0x7f, RZ, 0xc0, !PT ;  /* 0x0000007f08087812 */ /* 0x002fe400078ec0ff */
[----:B------:R-:W-:Y:S01]  /*1b00*/  R2UR UR12, R6 ;  /* 0x00000000060c72ca */ /* 0x000fe200000e0000 */
[----:B------:R-:W-:Y:S01]  /*1b10*/  IMAD R0, R2, 0x1000, R7 ;  /* 0x0000100002007824 */ /* 0x000fe200078e0207 */
[----:B------:R-:W-:Y:S01]  /*1b20*/  ISETP.NE.AND P1, PT, R8, RZ, PT ;  /* 0x000000ff0800720c */ /* 0x000fe20003f25270 */
[C---:B------:R-:W-:Y:S02]  /*1b30*/  VIADD R6, R3.reuse, 0x4 ;  /* 0x0000000403067836 */ /* 0x040fe40000000000 */
[C---:B------:R-:W-:Y:S01]  /*1b40*/  VIADD R5, R0.reuse, 0x80 ;  /* 0x0000008000057836 */ /* 0x040fe20000000000 */
[----:B------:R-:W-:Y:S01]  /*1b50*/  R2UR UR10, R0 ;  /* 0x00000000000a72ca */ /* 0x000fe200000e0000 */
[----:B------:R-:W-:Y:S01]  /*1b60*/  VIADD R3, R3, 0x6 ;  /* 0x0000000603037836 */ /* 0x000fe20000000000 */
[----:B------:R-:W-:-:S02]  /*1b70*/  R2UR UR16, R6 ;  /* 0x00000000061072ca */ /* 0x000fc400000e0000 */
[----:B------:R-:W-:Y:S01]  /*1b80*/  R2UR UR14, R5 ;  /* 0x00000000050e72ca */ /* 0x000fe200000e0000 */
[C---:B------:R-:W-:Y:S01]  /*1b90*/  VIADD R5, R0.reuse, 0x100 ;  /* 0x0000010000057836 */ /* 0x040fe20000000000 */
[----:B------:R-:W-:Y:S01]  /*1ba0*/  R2UR UR4, R3 ;  /* 0x00000000030472ca */ /* 0x000fe200000e0000 */
[----:B------:R-:W-:-:S03]  /*1bb0*/  VIADD R0, R0, 0x180 ;  /* 0x0000018000007836 */ /* 0x000fc60000000000 */
[----:B------:R-:W-:Y:S02]  /*1bc0*/  R2UR UR18, R5 ;  /* 0x00000000051272ca */ /* 0x000fe400000e0000 */
[----:B------:R-:W-:Y:S01]  /*1bd0*/  R2UR UR6, R0 ;  /* 0x00000000000672ca */ /* 0x000fe200000e0000 */
[----:B------:R-:W-:Y:S01]  /*1be0*/  HGMMA.64x256x16.F32.BF16 R24, gdesc[UR8].tnspB, RZ, !UPT, gsb0 ;  /* 0x43e00000081879f0 */ /* 0x000fe2000c0018ff */
[----:B------:R-:W-:-:S04]  /*1bf0*/  @!P1 IMAD R0, R2, 0x8, R17 ;  /* 0x0000000802009824 */ /* 0x000fc800078e0211 */
[----:B------:R-:W-:-:S05]  /*1c00*/  @!P1 VIADD R0, R0, 0x38860 ;  /* 0x0003886000009836 */ /* 0x000fca0000000000 */
[----:B------:R-:W-:Y:S01]  /*1c10*/  @!P1 PRMT R0, RZ, 0x654, R0 ;  /* 0x00000654ff009816 */ /* 0x000fe20000000000 */
[----:B------:R-:W-:Y:S02]  /*1c20*/  WARPGROUP.DEPBAR.LE gsb0, 0x0 ;  /* 0x00008000000079c5 */ /* 0x000fe40000010000 */
[----:B------:R-:W-:-:S15]  /*1c30*/  WARPGROUP.ARRIVE ;  /* 0x00000000000079c5 */ /* 0x000fde0000000000 */
        /* <DEDUP_REMOVED lines=14> */
.L_x_4228:
[----:B------:R-:W-:Y:S01]  /*1d20*/  BAR.SYNC.DEFER_BLOCKING 0xe, 0x100 ;  /* 0x0384000000007b1d */ /* 0x000fe20000010000 */
[----:B01----:R-:W-:Y:S01]  /*1d30*/  IMAD R0, R2, 0x40, R22 ;  /* 0x0000004002007824 */ /* 0x003fe200078e0216 */
[----:B------:R-:W-:Y:S01]  /*1d40*/  ISETP.GT.AND P2, PT, R4, RZ, PT ;  /* 0x000000ff0400720c */ /* 0x000fe20003f44270 */
[----:B------:R-:W-:Y:S02]  /*1d50*/  VIADD R2, R2, 0x1 ;  /* 0x0000000102027836 */ /* 0x000fe40000000000 */
[----:B------:R-:W-:Y:S01]  /*1d60*/  IMAD R0, R0, 0x4, R17 ;  /* 0x0000000400007824 */ /* 0x000fe200078e0211 */
[----:B------:R-:W-:Y:S01]  /*1d70*/  UMOV UR11, 0x40000040 ;  /* 0x40000040000b7882 */ /* 0x000fe20000000000 */
[----:B------:R-:W-:Y:S01]  /*1d80*/  UMOV UR15, 0x40000040 ;  /* 0x40000040000f7882 */ /* 0x000fe20000000000 */
[----:B------:R-:W-:Y:S01]  /*1d90*/  ISETP.NE.AND P0, PT, R2, 0x2, PT ;  /* 0x000000020200780c */ /* 0x000fe20003f05270 */
[----:B------:R-:W-:Y:S01]  /*1da0*/  UMOV UR19, 0x40000040 ;  /* 0x4000004000137882 */ /* 0x000fe20000000000 */
[----:B------:R-:W-:Y:S01]  /*1db0*/  UMOV UR7, 0x40000040 ;  /* 0x4000004000077882 */ /* 0x000fe20000000000 */
[----:B------:R-:W-:Y:S01]  /*1dc0*/  VIADD R4, R4, 0xffffffff ;  /* 0xffffffff04047836 */ /* 0x000fe20000000000 */
[----:B------:R-:W-:Y:S01]  /*1dd0*/  SEL R2, R2, RZ, P0 ;  /* 0x000000ff02027207 */ /* 0x000fe20000000000 */
[----:B------:R-:W0:Y:S04]  /*1de0*/  LDS R3, [R0+0x38400] ;  /* 0x0384000000037984 */ /* 0x000e280000000800 */
[----:B------:R1:W2:Y:S02]  /*1df0*/  LDS R5, [R0+0x38420] ;  /* 0x0384200000057984 */ /* 0x0002a40000000800 */
[----:B-1----:R-:W-:-:S05]  /*1e00*/  IMAD R0, R2, 0x1000, R7 ;  /* 0x0000100002007824 */ /* 0x002fca00078e0207 */
[----:B------:R-:W-:Y:S01]  /*1e10*/  R2UR UR10, R0 ;  /* 0x00000000000a72ca */ /* 0x000fe200000e0000 */
        /* <DEDUP_REMOVED lines=128> */
[----:B------:R-:W-:-:S05]  /*2620*/  VIADD R3, R0, 0x80 ;  /* 0x0000008000037836 */ /* 0x000fca0000000000 */
[----:B------:R-:W-:Y:S01]  /*2630*/  WARPGROUP.ARRIVE ;  /* 0x00000000000079c5 */ /* 0x000fe20000000000 */
[----:B------:R-:W-:Y:S01]  /*2640*/  R2UR UR14, R3 ;  /* 0x00000000030e72ca */ /* 0x000fe200000e0000 */
[C---:B------:R-:W-:Y:S02]  /*2650*/  VIADD R3, R0.reuse, 0x100 ;  /* 0x0000010000037836 */ /* 0x040fe40000000000 */
[----:B------:R-:W-:Y:S02]  /*2660*/  VIADD R0, R0, 0x180 ;  /* 0x0000018000007836 */ /* 0x000fe40000000000 */
[----:B------:R-:W-:Y:S01]  /*2670*/  HGMMA.64x256x16.F32.BF16 R24, gdesc[UR8].tnspB, R24, gsb0 ;  /* 0x43e00000081879f0 */ /* 0x000fe20008001818 */
[----:B------:R-:W-:Y:S02]  /*2680*/  R2UR UR18, R3 ;  /* 0x00000000031272ca */ /* 0x000fe400000e0000 */
[----:B------:R-:W-:Y:S01]  /*2690*/  R2UR UR6, R0 ;  /* 0x00000000000672ca */ /* 0x000fe200000e0000 */
[----:B------:R-:W-:Y:S01]  /*26a0*/  @!P1 IMAD R0, R2, 0x8, R17 ;  /* 0x0000000802009824 */ /* 0x000fe200078e0211 */
[----:B------:R-:W-:-:S03]  /*26b0*/  SEL R3, RZ, 0x1, P0 ;  /* 0x00000001ff037807 */ /* 0x000fc60000000000 */
[----:B------:R-:W-:Y:S01]  /*26c0*/  @!P1 VIADD R0, R0, 0x38860 ;  /* 0x0003886000009836 */ /* 0x000fe20000000000 */
[----:B------:R-:W-:-:S04]  /*26d0*/  LOP3.LUT R16, R16, R3, RZ, 0x3c, !PT ;  /* 0x0000000310107212 */ /* 0x000fc800078e3cff */
[----:B------:R-:W-:Y:S01]  /*26e0*/  @!P1 PRMT R0, RZ, 0x654, R0 ;  /* 0x00000654ff009816 */ /* 0x000fe20000000000 */
[----:B------:R-:W-:Y:S02]  /*26f0*/  WARPGROUP.DEPBAR.LE gsb0, 0x0 ;  /* 0x00008000000079c5 */ /* 0x000fe40000010000 */
[----:B------:R-:W-:-:S12]  /*2700*/  WARPGROUP.ARRIVE ;  /* 0x00000000000079c5 */ /* 0x000fd80000000000 */
        /* <DEDUP_REMOVED lines=13> */
.L_x_4227:
[----:B------:R-:W-:Y:S01]  /*27e0*/  BAR.SYNC.DEFER_BLOCKING 0xe, 0x100 ;  /* 0x0384000000007b1d */ /* 0x000fe20000010000 */
[C---:B01----:R-:W-:Y:S01]  /*27f0*/  IMAD R0, R2.reuse, 0x40, R22 ;  /* 0x0000004002007824 */ /* 0x043fe200078e0216 */
[----:B------:R-:W-:Y:S01]  /*2800*/  PLOP3.LUT P0, PT, PT, PT, PT, 0x8, 0x0 ;  /* 0x000000000000781c */ /* 0x000fe20003f0e170 */
[----:B------:R-:W-:Y:S02]  /*2810*/  VIADD R2, R2, 0x1 ;  /* 0x0000000102027836 */ /* 0x000fe40000000000 */
[----:B------:R-:W-:-:S03]  /*2820*/  IMAD R17, R0, 0x4, R17 ;  /* 0x0000000400117824 */ /* 0x000fc600078e0211 */
[----:B------:R-:W-:-:S04]  /*2830*/  ISETP.NE.AND P1, PT, R2, 0x2, PT ;  /* 0x000000020200780c */ /* 0x000fc80003f25270 */
[----:B------:R-:W-:Y:S02]  /*2840*/  SEL R5, RZ, 0x1, P1 ;  /* 0x00000001ff057807 */ /* 0x000fe40000800000 */
[----:B------:R-:W-:Y:S02]  /*2850*/  SEL R2, R2, RZ, P1 ;  /* 0x000000ff02027207 */ /* 0x000fe40000800000 */
[----:B------:R-:W-:Y:S01]  /*2860*/  LOP3.LUT R16, R16, R5, RZ, 0x3c, !PT ;  /* 0x0000000510107212 */ /* 0x000fe200078e3cff */
        /* <DEDUP_REMOVED lines=134> */
.L_x_4225:
        /* <DEDUP_REMOVED lines=24> */
[----:B0-----:R-:W-:Y:S02]  /*3250*/  ISETP.NE.AND P0, PT, R0, 0x1, PT ;  /* 0x000000010000780c */ /* 0x001fe40003f05270 */
[----:B------:R-:W-:Y:S02]  /*3260*/  CS2R R112, SRZ ;  /* 0x0000000000707805 */ /* 0x000fe4000001ff00 */
[----:B------:R-:W-:-:S02]  /*3270*/  CS2R R110, SRZ ;  /* 0x00000000006e7805 */ /* 0x000fc4000001ff00 */
[----:B------:R-:W-:Y:S02]  /*3280*/  CS2R R106, SRZ ;  /* 0x00000000006a7805 */ /* 0x000fe4000001ff00 */
[----:B------:R-:W-:Y:S02]  /*3290*/  CS2R R162, SRZ ;  /* 0x0000000000a27805 */ /* 0x000fe4000001ff00 */
[----:B------:R-:W-:Y:S02]  /*32a0*/  CS2R R102, SRZ ;  /* 0x0000000000667805 */ /* 0x000fe4000001ff00 */
[----:B------:R-:W-:Y:S02]  /*32b0*/  CS2R R164, SRZ ;  /* 0x0000000000a47805 */ /* 0x000fe4000001ff00 */
[----:B------:R-:W-:Y:S02]  /*32c0*/  CS2R R98, SRZ ;  /* 0x0000000000627805 */ /* 0x000fe4000001ff00 */
[----:B-1----:R-:W-:-:S02]  /*32d0*/  IADD3 R6, -R4, 0x40, RZ ;  /* 0x0000004004067810 */ /* 0x002fc40007ffe1ff */
[----:B------:R-:W-:Y:S02]  /*32e0*/  CS2R R166, SRZ ;  /* 0x0000000000a67805 */ /* 0x000fe4000001ff00 */
[----:B------:R-:W-:Y:S02]  /*32f0*/  CS2R R94, SRZ ;  /* 0x00000000005e7805 */ /* 0x000fe4000001ff00 */
[----:B------:R-:W-:Y:S02]  /*3300*/  CS2R R170, SRZ ;  /* 0x0000000000aa7805 */ /* 0x000fe4000001ff00 */
[----:B------:R-:W-:Y:S01]  /*3310*/  CS2R R90, SRZ ;  /* 0x00000000005a7805 */ /* 0x000fe2000001ff00 */
[----:B------:R-:W0:Y:S01]  /*3320*/  @P0 LDC R0, c[0x0][0x44c] ;  /* 0x00011300ff000b82 */ /* 0x000e220000000800 */
[----:B------:R-:W-:Y:S01]  /*3330*/  IMAD R7, R188, R7, R6 ;  /* 0x00000007bc077224 */ /* 0x000fe200078e0206 */
[----:B------:R-:W-:Y:S01]  /*3340*/  CS2R R172, SRZ ;  /* 0x0000000000ac7805 */ /* 0x000fe2000001ff00 */
[----:B------:R-:W-:Y:S01]  /*3350*/  IMAD.MOV.U32 R169, RZ, RZ, RZ ;  /* 0x000000ffffa97224 */ /* 0x000fe200078e00ff */
[----:B------:R-:W-:-:S02]  /*3360*/  CS2R R86, SRZ ;  /* 0x0000000000567805 */ /* 0x000fc4000001ff00 */
[----:B------:R-:W-:Y:S02]  /*3370*/  CS2R R174, SRZ ;  /* 0x0000000000ae7805 */ /* 0x000fe4000001ff00 */
[----:B------:R-:W-:Y:S02]  /*3380*/  CS2R R82, SRZ ;  /* 0x0000000000527805 */ /* 0x000fe4000001ff00 */
[----:B------:R-:W-:Y:S01]  /*3390*/  CS2R R176, SRZ ;  /* 0x0000000000b07805 */ /* 0x000fe2000001ff00 */
[----:B------:R-:W1:Y:S01]  /*33a0*/  @P0 LDC R5, c[0x0][0x450] ;  /* 0x00011400ff050b82 */ /* 0x000e620000000800 */
        /* <DEDUP_REMOVED lines=18> */
[----:B------:R-:W-:Y:S01]  /*34d0*/  CS2R R206, SRZ ;  /* 0x0000000000ce7805 */ /* 0x000fe2000001ff00 */
[----:B------:R-:W-:Y:S01]  /*34e0*/  IMAD.U32 R0, RZ, RZ, UR4 ;  /* 0x00000004ff007e24 */ /* 0x000fe2000f8e00ff */
        /* <DEDUP_REMOVED lines=21> */
[----:B------:R-:W0:Y:S02]  /*3640*/  SHFL.IDX PT, R0, R216, RZ, 0x1f ;  /* 0x00001fffd8007589 */ /* 0x000e2400000e0000 */
        /* <DEDUP_REMOVED lines=27> */
.L_x_4229:
[----:B------:R-:W-:Y:S01]  /*3800*/  ULEA.HI UR4, UR36, UR36, URZ, 0x1 ;  /* 0x0000002424047291 */ /* 0x000fe2000f8f083f */
[----:B------:R-:W-:-:S03]  /*3810*/  IMAD.U32 R0, RZ, RZ, UR38 ;  /* 0x00000026ff007e24 */ /* 0x000fc6000f8e00ff */
[----:B------:R-:W-:Y:S02]  /*3820*/  ULOP3.LUT UR4, UR4, 0xfffffffe, URZ, 0xc0, !UPT ;  /* 0xfffffffe04047892 */ /* 0x000fe4000f8ec03f */
[----:B------:R-:W-:Y:S02]  /*3830*/  ISETP.NE.AND P0, PT, R0, 0x3, PT ;  /* 0x000000030000780c */ /* 0x000fe40003f05270 */
[----:B------:R-:W-:-:S06]  /*3840*/  UIADD3 UR4, UR36, -UR4, URZ ;  /* 0x8000000424047290 */ /* 0x000fcc000fffe03f */
[----:B------:R-:W-:-:S05]  /*3850*/  IMAD.U32 R4, RZ, RZ, UR4 ;  /* 0x00000004ff047e24 */ /* 0x000fca000f8e00ff */
[----:B------:R-:W-:-:S04]  /*3860*/  SHF.L.U32 R4, R4, 0x1f, RZ ;  /* 0x0000001f04047819 */ /* 0x000fc800000006ff */
[----:B------:R-:W0:Y:S02]  /*3870*/  SYNCS.PHASECHK.TRANS64.TRYWAIT P1, [R17+URZ+0x38800], R4 ;  /* 0x03880004110075a7 */ /* 0x000e24000802017f */
[----:B0-----:R-:W-:Y:S05]  /*3880*/  @!P1 BRA `(.L_x_4230) ;  /* 0x0000012400909947 */ /* 0x001fea0003800000 */
.L_x_4396:
[----:B------:R-:W-:Y:S05]  /*3890*/  @!P0 BRA `(.L_x_4231) ;  /* 0x0000000000048947 */ /* 0x000fea0003800000 */
[----:B------:R-:W-:Y:S01]  /*38a0*/  BPT.TRAP 0x1 ;  /* 0x000000040000795c */ /* 0x000fe20000300000 */
.L_x_4231:
[----:B------:R-:W-:Y:S01]  /*38b0*/  IMAD R6, R2, 0x8, R17 ;  /* 0x0000000802067824 */ /* 0x000fe200078e0211 */
[----:B------:R-:W-:-:S04]  /*38c0*/  SHF.L.U32 R7, R16, 0x1f, RZ ;  /* 0x0000001f10077819 */ /* 0x000fc800000006ff */
[----:B------:R1:W2:Y:S01]  /*38d0*/  SYNCS.PHASECHK.TRANS64.TRYWAIT P1, [R6+URZ+0x38830], R7 ;  /* 0x03883007060075a7 */ /* 0x0002a2000802017f */
[----:B------:R-:W-:Y:S05]  /*38e0*/  @!P0 BRA `(.L_x_4232) ;  /* 0x0000000000048947 */ /* 0x000fea0003800000 */
[----:B------:R-:W-:Y:S01]  /*38f0*/  BPT.TRAP 0x1 ;  /* 0x000000040000795c */ /* 0x000fe20000300000 */
.L_x_4232:
[----:B------:R-:W-:-:S05]  /*3900*/  VIADD R0, R17, 0x22400 ;  /* 0x0002240011007836 */ /* 0x000fca0000000000 */
[----:B------:R-:W-:-:S04]  /*3910*/  SHF.R.U32.HI R0, RZ, 0x4, R0 ;  /* 0x00000004ff007819 */ /* 0x000fc80000011600 */
[----:B------:R-:W-:Y:S01]  /*3920*/  LOP3.LUT R0, R0, 0x3fff, RZ, 0xc0, !PT ;  /* 0x00003fff00007812 */ /* 0x000fe200078ec0ff */
[----:B--2---:R-:W-:Y:S06]  /*3930*/  @P1 BRA `(.L_x_4233) ;  /* 0x0000000000081947 */ /* 0x004fec0003800000 */
[----:B------:R-:W2:Y:S02]  /*3940*/  SYNCS.PHASECHK.TRANS64.TRYWAIT P1, [R6+URZ+0x38830], R7 ;  /* 0x03883007060075a7 */ /* 0x000ea4000802017f */
[----:B--2---:R-:W-:Y:S05]  /*3950*/  @!P1 BRA `(.L_x_4234) ;  /* 0x0000012400709947 */ /* 0x004fea0003800000 */
.L_x_4233:
[----:B------:R-:W-:Y:S05]  /*3960*/  WARPSYNC.ALL ;  /* 0x0000000000007948 */ /* 0x000fea0003800000 */
[----:B------:R-:W-:Y:S01]  /*3970*/  LOP3.LUT R0, R0, 0x10000, RZ, 0xfc, !PT ;  /* 0x0001000000007812 */ /* 0x000fe200078efcff */
[----:B------:R-:W-:Y:S01]  /*3980*/  VIADD R3, R17, 0x20400 ;  /* 0x0002040011037836 */ /* 0x000fe20000000000 */
[----:B------:R-:W-:-:S03]  /*3990*/  WARPGROUP.ARRIVE ;  /* 0x00000000000079c5 */ /* 0x000fc60000000000 */
[----:B------:R-:W-:Y:S01]  /*39a0*/  IMAD R5, R2, 0x200, R0 ;  /* 0x0000020002057824 */ /* 0x000fe200078e0200 */
[----:B------:R-:W-:Y:S01]  /*39b0*/  UMOV UR7, 0x40000040 ;  /* 0x4000004000077882 */ /* 0x000fe20000000000 */
[----:B------:R-:W-:Y:S01]  /*39c0*/  UMOV UR5, 0x40000040 ;  /* 0x4000004000057882 */ /* 0x000fe20000000000 */
[----:B------:R-:W-:Y:S01]  /*39d0*/  SHF.R.U32.HI R3, RZ, 0x4, R3 ;  /* 0x00000004ff037819 */ /* 0x000fe20000011603 */
[----:B------:R-:W-:Y:S01]  /*39e0*/  UMOV UR11, 0x40000040 ;  /* 0x40000040000b7882 */ /* 0x000fe20000000000 */
[----:B------:R-:W-:Y:S01]  /*39f0*/  R2UR UR6, R5 ;  /* 0x00000000050672ca */ /* 0x000fe200000e0000 */
[----:B------:R-:W-:Y:S01]  /*3a00*/  UMOV UR9, 0x40000040 ;  /* 0x4000004000097882 */ /* 0x000fe20000000000 */
[----:B------:R-:W-:Y:S01]  /*3a10*/  LOP3.LUT R3, R3, 0x3fff, RZ, 0xc0, !PT ;  /* 0x00003fff03037812 */ /* 0x000fe200078ec0ff */
[----:B------:R-:W-:Y:S01]  /*3a20*/  UMOV UR15, 0x40000040 ;  /* 0x40000040000f7882 */ /* 0x000fe20000000000 */
[----:B------:R-:W-:Y:S01]  /*3a30*/  UMOV UR13, 0x40000040 ;  /* 0x40000040000d7882 */ /* 0x000fe20000000000 */
[----:B------:R-:W-:Y:S01]  /*3a40*/  UMOV UR19, 0x40000040 ;  /* 0x4000004000137882 */ /* 0x000fe20000000000 */
[----:B------:R-:W-:Y:S01]  /*3a50*/  LOP3.LUT R3, R3, 0x10000, RZ, 0xfc, !PT ;  /* 0x0001000003037812 */ /* 0x000fe200078efcff */
[----:B------:R-:W-:-:S03]  /*3a60*/  UMOV UR17, 0x40000040 ;  /* 0x4000004000117882 */ /* 0x000fc60000000000 */
[C---:B------:R-:W-:Y:S01]  /*3a70*/  R2UR UR4, R3.reuse ;  /* 0x00000000030472ca */ /* 0x040fe200000e0000 */
[----:B------:R-:W-:Y:S02]  /*3a80*/  VIADD R5, R3, 0x2 ;  /* 0x0000000203057836 */ /* 0x000fe40000000000 */
[----:B------:R-:W-:Y:S02]  /*3a90*/  UIADD3 UR10, UR6, 0x2, URZ ;  /* 0x00000002060a7890 */ /* 0x000fe4000fffe03f */
[----:B------:R-:W-:Y:S01]  /*3aa0*/  UIADD3 UR14, UR6, 0x4, URZ ;  /* 0x00000004060e7890 */ /* 0x000fe2000fffe03f */
[----:B------:R-:W-:Y:S01]  /*3ab0*/  R2UR UR8, R5 ;  /* 0x00000000050872ca */ /* 0x000fe200000e0000 */
[C---:B------:R-:W-:Y:S01]  /*3ac0*/  VIADD R5, R3.reuse, 0x4 ;  /* 0x0000000403057836 */ /* 0x040fe20000000000 */
[----:B------:R-:W-:Y:S01]  /*3ad0*/  UIADD3 UR18, UR6, 0x6, URZ ;  /* 0x0000000606127890 */ /* 0x000fe2000fffe03f */
[----:B------:R-:W-:-:S03]  /*3ae0*/  VIADD R3, R3, 0x6 ;  /* 0x0000000603037836 */ /* 0x000fc60000000000 */
[----:B------:R-:W-:Y:S01]  /*3af0*/  R2UR UR12, R5 ;  /* 0x00000000050c72ca */ /* 0x000fe200000e0000 */
[----:B------:R-:W-:Y:S01]  /*3b00*/  HGMMA.64x64x16.F32.BF16 R24, gdesc[UR4], RZ, !UPT, gsb0 ;  /* 0x00e00000041879f0 */ /* 0x000fe2000c0018ff */
[----:B------:R-:W-:Y:S02]  /*3b10*/  R2UR UR16, R3 ;  /* 0x00000000031072ca */ /* 0x000fe400000e0000 */
        /* <DEDUP_REMOVED lines=10> */
[----:B------:R-:W3:Y:S02]  /*3bc0*/  SYNCS.PHASECHK.TRANS64.TRYWAIT P1, [R17+URZ+0x38810], R4 ;  /* 0x03881004110075a7 */ /* 0x000ee4000802017f */
[----:B---3--:R-:W-:Y:S05]  /*3bd0*/  @!P1 BRA `(.L_x_4235) ;  /* 0x0000012000e49947 */ /* 0x008fea0003800000 */
.L_x_4397:
[----:B------:R-:W-:Y:S05]  /*3be0*/  @!P0 BRA `(.L_x_4236) ;  /* 0x0000000000048947 */ /* 0x000fea0003800000 */
[----:B------:R-:W-:Y:S01]  /*3bf0*/  BPT.TRAP 0x1 ;  /* 0x000000040000795c */ /* 0x000fe20000300000 */
.L_x_4236:
[----:B------:R4:W0:Y:S01]  /*3c00*/  SYNCS.PHASECHK.TRANS64.TRYWAIT P1, [R6+URZ+0x38850], R7 ;  /* 0x03885007060075a7 */ /* 0x000822000802017f */
[----:B------:R-:W-:Y:S05]  /*3c10*/  @!P0 BRA `(.L_x_4237) ;  /* 0x0000000000048947 */ /* 0x000fea0003800000 */
[----:B------:R-:W-:Y:S01]  /*3c20*/  BPT.TRAP 0x1 ;  /* 0x000000040000795c */ /* 0x000fe20000300000 */
.L_x_4237:
[C---:B------:R-:W-:Y:S02]  /*3c30*/  VIADD R3, R17.reuse, 0x400 ;  /* 0x0000040011037836 */ /* 0x040fe40000000000 */
[----:B0--3--:R-:W-:-:S03]  /*3c40*/  VIADD R4, R17, 0x26400 ;  /* 0x0002640011047836 */ /* 0x009fc60000000000 */
[----:B------:R-:W-:Y:S02]  /*3c50*/  SHF.R.U32.HI R3, RZ, 0x4, R3 ;  /* 0x00000004ff037819 */ /* 0x000fe40000011603 */
[----:B------:R-:W-:Y:S02]  /*3c60*/  SHF.R.U32.HI R4, RZ, 0x4, R4 ;  /* 0x00000004ff047819 */ /* 0x000fe40000011604 */
[----:B------:R-:W-:Y:S02]  /*3c70*/  LOP3.LUT R3, R3, 0x3fff, RZ, 0xc0, !PT ;  /* 0x00003fff03037812 */ /* 0x000fe400078ec0ff */
[----:B------:R-:W-:Y:S02]  /*3c80*/  LOP3.LUT R4, R4, 0x3fff, RZ, 0xc0, !PT ;  /* 0x00003fff04047812 */ /* 0x000fe400078ec0ff */
[----:B------:R-:W-:Y:S02]  /*3c90*/  LOP3.LUT R3, R3, 0x10000, RZ, 0xfc, !PT ;  /* 0x0001000003037812 */ /* 0x000fe400078efcff */
[----:B------:R-:W-:-:S03]  /*3ca0*/  LOP3.LUT R4, R4, 0x10000, RZ, 0xfc, !PT ;  /* 0x0001000004047812 */ /* 0x000fc600078efcff */
[----:B------:R-:W-:Y:S01]  /*3cb0*/  IMAD R5, R2, 0x1000, R3 ;  /* 0x0000100002057824 */ /* 0x000fe200078e0203 */
[----:B------:R-:W-:Y:S06]  /*3cc0*/  @P1 BRA `(.L_x_4238) ;  /* 0x0000000000081947 */ /* 0x000fec0003800000 */
[----:B------:R-:W0:Y:S02]  /*3cd0*/  SYNCS.PHASECHK.TRANS64.TRYWAIT P1, [R6+URZ+0x38850], R7 ;  /* 0x03885007060075a7 */ /* 0x000e24000802017f */
[----:B0-----:R-:W-:Y:S05]  /*3ce0*/  @!P1 BRA `(.L_x_4239) ;  /* 0x0000012000b49947 */ /* 0x001fea0003800000 */
.L_x_4238:
[C---:B------:R-:W-:Y:S01]  /*3cf0*/  R2UR UR20, R4.reuse ;  /* 0x00000000041472ca */ /* 0x040fe200000e0000 */
[----:B------:R-:W-:Y:S01]  /*3d00*/  WARPGROUP.ARRIVE ;  /* 0x00000000000079c5 */ /* 0x000fe20000000000 */
[C---:B------:R-:W-:Y:S01]  /*3d10*/  R2UR UR22, R5.reuse ;  /* 0x00000000051672ca */ /* 0x040fe200000e0000 */
[----:B------:R-:W-:Y:S01]  /*3d20*/  UMOV UR21, 0x40000040 ;  /* 0x4000004000157882 */ /* 0x000fe20000000000 */
[----:B------:R-:W-:Y:S01]  /*3d30*/  UMOV UR23, 0x40000040 ;  /* 0x4000004000177882 */ /* 0x000fe20000000000 */
[----:B------:R-:W-:Y:S01]  /*3d40*/  VIADD R8, R4, 0x2 ;  /* 0x0000000204087836 */ /* 0x000fe20000000000 */
[----:B------:R-:W-:Y:S01]  /*3d50*/  UMOV UR25, 0x40000040 ;  /* 0x4000004000197882 */ /* 0x000fe20000000000 */
[----:B012-4-:R-:W-:Y:S01]  /*3d60*/  VIADD R7, R5, 0x2 ;  /* 0x0000000205077836 */ /* 0x017fe20000000000 */
[----:B------:R-:W-:Y:S01]  /*3d70*/  UMOV UR27, 0x40000040 ;  /* 0x40000040001b7882 */ /* 0x000fe20000000000 */
[----:B------:R-:W0:Y:S01]  /*3d80*/  S2R R9, SR_TID.X ;  /* 0x0000000000097919 */ /* 0x000e220000002100 */
[----:B------:R-:W-:Y:S01]  /*3d90*/  R2UR UR24, R8 ;  /* 0x00000000081872ca */ /* 0x000fe200000e0000 */
[----:B------:R-:W-:Y:S01]  /*3da0*/  VIADD R8, R4, 0x4 ;  /* 0x0000000404087836 */ /* 0x000fe20000000000 */
[----:B------:R-:W-:Y:S01]  /*3db0*/  R2UR UR26, R7 ;  /* 0x00000000071a72ca */ /* 0x000fe200000e0000 */
[C---:B------:R-:W-:Y:S01]  /*3dc0*/  VIADD R7, R5.reuse, 0x4 ;  /* 0x0000000405077836 */ /* 0x040fe20000000000 */
[----:B------:R-:W-:Y:S01]  /*3dd0*/  ULDC UR6, c[0x0][0x448] ;  /* 0x0001120000067ab9 */ /* 0x000fe20000000800 */
[----:B------:R-:W-:Y:S01]  /*3de0*/  HGMMA.64x64x16.F32.BF16 R24, gdesc[UR20], R24, gsb0 ;  /* 0x00e00000141879f0 */ /* 0x000fe20008001818 */
[----:B------:R-:W-:Y:S01]  /*3df0*/  VIADD R10, R5, 0x800 ;  /* 0x00000800050a7836 */ /* 0x000fe20000000000 */
[----:B------:R-:W-:Y:S01]  /*3e00*/  UISETP.NE.AND UP1, UPT, UR6, 0x1, UPT ;  /* 0x000000010600788c */ /* 0x000fe2000bf25270 */
[----:B------:R-:W-:Y:S01]  /*3e10*/  IMAD.MOV.U32 R15, RZ, RZ, 0x40 ;  /* 0x00000040ff0f7424 */ /* 0x000fe200078e00ff */
[----:B------:R-:W1:Y:S01]  /*3e20*/  S2R R57, SR_TID.X ;  /* 0x0000000000397919 */ /* 0x000e620000002100 */
[----:B------:R-:W-:Y:S01]  /*3e30*/  IMAD R205, R2, 0x1000, R19 ;  /* 0x0000100002cd7824 */ /* 0x000fe200078e0213 */
[----:B------:R-:W-:Y:S01]  /*3e40*/  UMOV UR11, 0x40000040 ;  /* 0x40000040000b7882 */ /* 0x000fe20000000000 */
[----:B------:R-:W-:-:S02]  /*3e50*/  UMOV UR7, UR41 ;  /* 0x0000002900077c82 */ /* 0x000fc40008000000 */
[C---:B------:R-:W-:Y:S01]  /*3e60*/  VIADD R206, R205.reuse, 0x80 ;  /* 0x00000080cdce7836 */ /* 0x040fe20000000000 */
[----:B------:R-:W-:-:S03]  /*3e70*/  R2UR UR10, R205 ;  /* 0x00000000cd0a72ca */ /* 0x000fc600000e0000 */
[----:B------:R-:W-:Y:S01]  /*3e80*/  @UP1 ULDC UR6, c[0x0][0x44c] ;  /* 0x0001130000061ab9 */ /* 0x000fe20000000800 */
[----:B------:R-:W-:Y:S01]  /*3e90*/  @UP1 ULDC UR15, c[0x0][0x450] ;  /* 0x00011400000f1ab9 */ /* 0x000fe20000000800 */
[----:B0-----:R-:W-:Y:S02]  /*3ea0*/  SHF.R.U32.HI R9, RZ, 0x7, R9 ;  /* 0x00000007ff097819 */ /* 0x001fe40000011609 */
[----:B-1----:R-:W-:Y:S01]  /*3eb0*/  LOP3.LUT R57, R57, 0x7f, RZ, 0xc0, !PT ;  /* 0x0000007f39397812 */ /* 0x002fe200078ec0ff */
[----:B------:R-:W-:Y:S02]  /*3ec0*/  WARPGROUP.DEPBAR.LE gsb0, 0x0 ;  /* 0x00008000000079c5 */ /* 0x000fe40000010000 */
[----:B------:R-:W-:-:S06]  /*3ed0*/  WARPGROUP.ARRIVE ;  /* 0x00000000000079c5 */ /* 0x000fcc0000000000 */
[----:B------:R-:W-:Y:S01]  /*3ee0*/  HGMMA.64x64x16.F32.BF16 R24, gdesc[UR24], R24, gsb0 ;  /* 0x00e00000181879f0 */ /* 0x000fe20008001818 */
[----:B------:R-:W-:Y:S01]  /*3ef0*/  R2UR UR24, R8 ;  /* 0x00000000081872ca */ /* 0x000fe200000e0000 */
[----:B------:R-:W-:Y:S01]  /*3f00*/  UMOV UR25, 0x40000040 ;  /* 0x4000004000197882 */ /* 0x000fe20000000000 */
[----:B------:R-:W-:Y:S01]  /*3f10*/  R2UR UR26, R7 ;  /* 0x00000000071a72ca */ /* 0x000fe200000e0000 */
[----:B------:R-:W-:Y:S01]  /*3f20*/  UMOV UR27, 0x40000040 ;  /* 0x40000040001b7882 */ /* 0x000fe20000000000 */
[----:B------:R-:W-:Y:S02]  /*3f30*/  VIADD R8, R4, 0x6 ;  /* 0x0000000604087836 */ /* 0x000fe40000000000 */
[----:B------:R-:W-:Y:S01]  /*3f40*/  VIADD R7, R5, 0x6 ;  /* 0x0000000605077836 */ /* 0x000fe20000000000 */
        /* <DEDUP_REMOVED lines=115> */
[----:B------:R-:W0:Y:S01]  /*4680*/  SHFL.IDX PT, R7, R9, RZ, 0x1f ;  /* 0x00001fff09077589 */ /* 0x000e2200000e0000 */
[----:B------:R-:W-:Y:S01]  /*4690*/  VIADD R8, R4, 0x800 ;  /* 0x0000080004087836 */ /* 0x000fe20000000000 */
[----:B0-----:R-:W-:-:S04]  /*46a0*/  ISETP.GT.AND P1, PT, R7, 0x7f, PT ;  /* 0x0000007f0700780c */ /* 0x001fc80003f24270 */
[----:B------:R-:W-:-:S05]  /*46b0*/  SEL R7, RZ, 0x2, !P1 ;  /* 0x00000002ff077807 */ /* 0x000fca0004800000 */
[C---:B------:R-:W-:Y:S02]  /*46c0*/  IMAD.IADD R9, R7.reuse, 0x1, R8 ;  /* 0x0000000107097824 */ /* 0x040fe400078e0208 */
[----:B------:R-:W-:Y:S01]  /*46d0*/  IMAD.IADD R11, R7, 0x1, R10 ;  /* 0x00000001070b7824 */ /* 0x000fe200078e020a */
[----:B------:R-:W-:Y:S02]  /*46e0*/  WARPGROUP.DEPBAR.LE gsb0, 0x0 ;  /* 0x00008000000079c5 */ /* 0x000fe40000010000 */
[----:B------:R-:W-:-:S06]  /*46f0*/  WARPGROUP.ARRIVE ;  /* 0x00000000000079c5 */ /* 0x000fcc0000000000 */
[----:B------:R-:W-:Y:S01]  /*4700*/  HGMMA.64x64x16.F32.BF16 R24, gdesc[UR24], R24, gsb0 ;  /* 0x00e00000181879f0 */ /* 0x000fe20008001818 */
[----:B------:R-:W-:Y:S01]  /*4710*/  R2UR UR24, R9 ;  /* 0x00000000091872ca */ /* 0x000fe200000e0000 */
[----:B------:R-:W-:Y:S01]  /*4720*/  UMOV UR25, 0x40000040 ;  /* 0x4000004000197882 */ /* 0x000fe20000000000 */
[----:B------:R-:W-:Y:S01]  /*4730*/  R2UR UR26, R11 ;  /* 0x000000000b1a72ca */ /* 0x000fe200000e0000 */
[----:B------:R-:W-:Y:S01]  /*4740*/  UMOV UR27, 0x40000040 ;  /* 0x40000040001b7882 */ /* 0x000fe20000000000 */
[----:B------:R-:W-:-:S05]  /*4750*/  IMAD.MOV.U32 R11, RZ, RZ, 0x4 ;  /* 0x00000004ff0b7424 */ /* 0x000fca00078e00ff */
[C---:B------:R-:W-:Y:S02]  /*4760*/  SEL R9, R11.reuse, 0x2, P1 ;  /* 0x000000020b097807 */ /* 0x040fe40000800000 */
[----:B------:R-:W-:-:S03]  /*4770*/  SEL R11, R11, 0x6, !P1 ;  /* 0x000000060b0b7807 */ /* 0x000fc60004800000 */
[--C-:B------:R-:W-:Y:S02]  /*4780*/  IMAD.IADD R12, R8, 0x1, R9.reuse ;  /* 0x00000001080c7824 */ /* 0x100fe400078e0209 */
[----:B------:R-:W-:Y:S02]  /*4790*/  IMAD.IADD R13, R10, 0x1, R9 ;  /* 0x000000010a0d7824 */ /* 0x000fe400078e0209 */
[--C-:B------:R-:W-:Y:S02]  /*47a0*/  IMAD.IADD R8, R8, 0x1, R11.reuse ;  /* 0x0000000108087824 */ /* 0x100fe400078e020b */
        /* <DEDUP_REMOVED lines=8> */
[----:B------:R-:W-:Y:S02]  /*4830*/  WARPGROUP.DEPBAR.LE gsb0, 0x0 ;  /* 0x00008000000079c5 */ /* 0x000fe40000010000 */
[----:B------:R-:W-:-:S09]  /*4840*/  WARPGROUP.ARRIVE ;  /* 0x00000000000079c5 */ /* 0x000fd20000000000 */
[----:B------:R-:W-:Y:S01]  /*4850*/  HGMMA.64x64x16.F32.BF16 R24, gdesc[UR24], R24, gsb0 ;  /* 0x00e00000181879f0 */ /* 0x000fe20008001818 */
[----:B------:R-:W-:Y:S01]  /*4860*/  R2UR UR24, R8 ;  /* 0x00000000081872ca */ /* 0x000fe200000e0000 */
[----:B------:R-:W-:Y:S01]  /*4870*/  UMOV UR25, 0x40000040 ;  /* 0x4000004000197882 */ /* 0x000fe20000000000 */
[----:B------:R-:W-:Y:S01]  /*4880*/  R2UR UR26, R10 ;  /* 0x000000000a1a72ca */ /* 0x000fe200000e0000 */
[----:B------:R-:W-:Y:S01]  /*4890*/  UMOV UR27, 0x40000040 ;  /* 0x40000040001b7882 */ /* 0x000fe20000000000 */
[----:B------:R-:W-:Y:S02]  /*48a0*/  IMAD.MOV.U32 R8, RZ, RZ, 0x28 ;  /* 0x00000028ff087424 */ /* 0x000fe400078e00ff */
[----:B------:R-:W-:-:S03]  /*48b0*/  IMAD.MOV.U32 R10, RZ, RZ, 0xa00 ;  /* 0x00000a00ff0a7424 */ /* 0x000fc600078e00ff */
[----:B------:R-:W-:Y:S02]  /*48c0*/  SEL R8, R8, 0x26, P1 ;  /* 0x0000002608087807 */ /* 0x000fe40000800000 */
[----:B------:R-:W-:Y:S02]  /*48d0*/  SEL R10, R10, 0x980, P1 ;  /* 0x000009800a0a7807 */ /* 0x000fe40000800000 */
[----:B------:R-:W-:Y:S02]  /*48e0*/  LOP3.LUT R8, R8, 0x6, RZ, 0xc0, !PT ;  /* 0x0000000608087812 */ /* 0x000fe400078ec0ff */
[----:B------:R-:W-:-:S04]  /*48f0*/  LOP3.LUT R13, R10, 0xa00, RZ, 0xc0, !PT ;  /* 0x00000a000a0d7812 */ /* 0x000fc800078ec0ff */
[CC--:B------:R-:W-:Y:S02]  /*4900*/  IADD3 R10, R8.reuse, R13.reuse, R4 ;  /* 0x0000000d080a7210 */ /* 0x0c0fe40007ffe004 */
[----:B------:R-:W-:Y:S01]  /*4910*/  IADD3 R8, R8, R13, R5 ;  /* 0x0000000d08087210 */ /* 0x000fe20007ffe005 */
        /* <DEDUP_REMOVED lines=8> */
[----:B------:R-:W-:Y:S02]  /*49a0*/  VIADD R10, R5, 0xa00 ;  /* 0x00000a00050a7836 */ /* 0x000fe40000000000 */
[C---:B------:R-:W-:Y:S02]  /*49b0*/  IMAD.IADD R12, R7.reuse, 0x1, R8 ;  /* 0x00000001070c7824 */ /* 0x040fe400078e0208 */
[----:B------:R-:W-:Y:S01]  /*49c0*/  IMAD.IADD R13, R7, 0x1, R10 ;  /* 0x00000001070d7824 */ /* 0x000fe200078e020a */
[----:B------:R-:W-:-:S02]  /*49d0*/  WARPGROUP.DEPBAR.LE gsb0, 0x0 ;  /* 0x00008000000079c5 */ /* 0x000fc40000010000 */
[----:B------:R-:W-:-:S06]  /*49e0*/  WARPGROUP.ARRIVE ;  /* 0x00000000000079c5 */ /* 0x000fcc0000000000 */
[----:B------:R-:W-:Y:S01]  /*49f0*/  HGMMA.64x64x16.F32.BF16 R24, gdesc[UR24], R24, gsb0 ;  /* 0x00e00000181879f0 */ /* 0x000fe20008001818 */
[----:B------:R-:W-:Y:S01]  /*4a00*/  R2UR UR24, R12 ;  /* 0x000000000c1872ca */ /* 0x000fe200000e0000 */
[----:B------:R-:W-:Y:S01]  /*4a10*/  UMOV UR25, 0x40000040 ;  /* 0x4000004000197882 */ /* 0x000fe20000000000 */
[----:B------:R-:W-:Y:S01]  /*4a20*/  R2UR UR26, R13 ;  /* 0x000000000d1a72ca */ /* 0x000fe200000e0000 */
[----:B------:R-:W-:Y:S01]  /*4a30*/  UMOV UR27, 0x40000040 ;  /* 0x40000040001b7882 */ /* 0x000fe20000000000 */
[C---:B------:R-:W-:Y:S02]  /*4a40*/  IMAD.IADD R12, R9.reuse, 0x1, R8 ;  /* 0x00000001090c7824 */ /* 0x040fe400078e0208 */
[----:B------:R-:W-:Y:S02]  /*4a50*/  IMAD.IADD R13, R9, 0x1, R10 ;  /* 0x00000001090d7824 */ /* 0x000fe400078e020a */
        /* <DEDUP_REMOVED lines=68> */
[----:B------:R-:W-:Y:S01]  /*4ea0*/  IMAD.MOV.U32 R13, RZ, RZ, -0x40 ;  /* 0xffffffc0ff0d7424 */ /* 0x000fe200078e00ff */
        /* <DEDUP_REMOVED lines=29> */
[----:B------:R-:W-:-:S04]  /*5080*/  SEL R7, R15, 0x3e, P1 ;  /* 0x0000003e0f077807 */ /* 0x000fc80000800000 */
[----:B------:R-:W-:Y:S01]  /*5090*/  LOP3.LUT R7, R7, 0x6, RZ, 0xc0, !PT ;  /* 0x0000000607077812 */ /* 0x000fe200078ec0ff */
[----:B------:R-:W-:Y:S02]  /*50a0*/  WARPGROUP.DEPBAR.LE gsb0, 0x0 ;  /* 0x00008000000079c5 */ /* 0x000fe40000010000 */
[----:B------:R-:W-:-:S06]  /*50b0*/  WARPGROUP.ARRIVE ;  /* 0x00000000000079c5 */ /* 0x000fcc0000000000 */
[----:B------:R-:W-:Y:S01]  /*50c0*/  HGMMA.64x64x16.F32.BF16 R24, gdesc[UR24], R24, gsb0 ;  /* 0x00e00000181879f0 */ /* 0x000fe20008001818 */
[----:B------:R-:W-:Y:S01]  /*50d0*/  R2UR UR24, R8 ;  /* 0x00000000081872ca */ /* 0x000fe200000e0000 */
[----:B------:R-:W-:Y:S01]  /*50e0*/  UMOV UR25, 0x40000040 ;  /* 0x4000004000197882 */ /* 0x000fe20000000000 */
[----:B------:R-:W-:Y:S01]  /*50f0*/  R2UR UR26, R10 ;  /* 0x000000000a1a72ca */ /* 0x000fe200000e0000 */
[----:B------:R-:W-:Y:S01]  /*5100*/  UMOV UR27, 0x40000040 ;  /* 0x40000040001b7882 */ /* 0x000fe20000000000 */
[----:B------:R-:W-:Y:S02]  /*5110*/  IMAD.MOV.U32 R8, RZ, RZ, 0x1000 ;  /* 0x00001000ff087424 */ /* 0x000fe400078e00ff */
[----:B------:R-:W-:-:S03]  /*5120*/  IMAD R10, R168, R13, 0x41 ;  /* 0x00000041a80a7424 */ /* 0x000fc600078e020d */
[----:B------:R-:W-:Y:S02]  /*5130*/  SEL R8, R8, 0xf80, P1 ;  /* 0x00000f8008087807 */ /* 0x000fe40000800000 */
[----:B------:R-:W-:Y:S02]  /*5140*/  PLOP3.LUT P1, PT, PT, PT, UP1, 0x80, 0x0 ;  /* 0x000000000000781c */ /* 0x000fe40003f2f018 */
[----:B------:R-:W-:-:S04]  /*5150*/  LOP3.LUT R8, R8, 0x1e00, RZ, 0xc0, !PT ;  /* 0x00001e0008087812 */ /* 0x000fc800078ec0ff */
[CC--:B------:R-:W-:Y:S02]  /*5160*/  IADD3 R9, R7.reuse, R8.reuse, R4 ;  /* 0x0000000807097210 */ /* 0x0c0fe40007ffe004 */
[----:B------:R-:W-:Y:S01]  /*5170*/  IADD3 R5, R7, R8, R5 ;  /* 0x0000000807057210 */ /* 0x000fe20007ffe005 */
[----:B------:R-:W-:-:S04]  /*5180*/  VIADD R8, R190, UR41 ;  /* 0x00000029be087c36 */ /* 0x000fc80008000000 */
[----:B------:R-:W-:Y:S01]  /*5190*/  @P1 IMAD.HI.U32 R7, R8, UR6, RZ ;  /* 0x0000000608071c27 */ /* 0x000fe2000f8e00ff */
[----:B------:R-:W-:-:S04]  /*51a0*/  @UP1 ULDC UR6, c[0x0][0x450] ;  /* 0x0001140000061ab9 */ /* 0x000fc80000000800 */
[----:B------:R-:W-:Y:S01]  /*51b0*/  @P1 SHF.R.U32.HI R8, RZ, UR6, R7 ;  /* 0x00000006ff081c19 */ /* 0x000fe20008011607 */
[C---:B------:R-:W-:Y:S01]  /*51c0*/  IMAD R7, R168.reuse, -0x40, R15 ;  /* 0xffffffc0a8077824 */ /* 0x040fe200078e020f */
[----:B------:R-:W-:Y:S01]  /*51d0*/  ULDC UR6, c[0x0][0xa80] ;  /* 0x0002a00000067ab9 */ /* 0x000fe20000000800 */
[----:B------:R-:W-:Y:S02]  /*51e0*/  VIADD R168, R168, 0xfffffffe ;  /* 0xfffffffea8a87836 */ /* 0x000fe40000000000 */
[----:B------:R-:W0:Y:S03]  /*51f0*/  SHFL.IDX PT, R11, R8, RZ, 0x1c1f ;  /* 0x001c1fff080b7589 */ /* 0x000e2600000e0000 */
[----:B------:R-:W-:Y:S01]  /*5200*/  R2UR UR30, R168 ;  /* 0x00000000a81e72ca */ /* 0x000fe200000e0000 */
[----:B------:R-:W1:Y:S01]  /*5210*/  SHFL.IDX PT, R8, R8, 0x1, 0x1c1f ;  /* 0x003c1f0008087f89 */ /* 0x000e6200000e0000 */
[----:B------:R-:W-:-:S02]  /*5220*/  WARPGROUP.DEPBAR.LE gsb0, 0x0 ;  /* 0x00008000000079c5 */ /* 0x000fc40000010000 */
[----:B------:R-:W-:-:S06]  /*5230*/  WARPGROUP.ARRIVE ;  /* 0x00000000000079c5 */ /* 0x000fcc0000000000 */
[----:B------:R-:W-:Y:S01]  /*5240*/  HGMMA.64x64x16.F32.BF16 R24, gdesc[UR24], R24, gsb0 ;  /* 0x00e00000181879f0 */ /* 0x000fe20008001818 */
[----:B------:R-:W-:Y:S01]  /*5250*/  R2UR UR24, R9 ;  /* 0x00000000091872ca */ /* 0x000fe200000e0000 */
[----:B------:R-:W-:Y:S01]  /*5260*/  UMOV UR25, 0x40000040 ;  /* 0x4000004000197882 */ /* 0x000fe20000000000 */
[----:B------:R-:W-:Y:S01]  /*5270*/  R2UR UR26, R5 ;  /* 0x00000000051a72ca */ /* 0x000fe200000e0000 */
[----:B------:R-:W-:Y:S01]  /*5280*/  UMOV UR27, 0x40000040 ;  /* 0x40000040001b7882 */ /* 0x000fe20000000000 */
[----:B------:R-:W2:Y:S08]  /*5290*/  LDC R5, c[0x0][0x2f0] ;  /* 0x0000bc00ff057b82 */ /* 0x000eb00000000800 */
[----:B------:R-:W3:Y:S01]  /*52a0*/  LDC R9, c[0x0][0x288] ;  /* 0x0000a200ff097b82 */ /* 0x000ee20000000800 */
[----:B--2---:R-:W-:-:S02]  /*52b0*/  IMAD R7, R188, R5, R7 ;  /* 0x00000005bc077224 */ /* 0x004fc400078e0207 */
[----:B------:R-:W-:Y:S02]  /*52c0*/  IMAD R10, R188, R5, R10 ;  /* 0x00000005bc0a7224 */ /* 0x000fe400078e020a */
[----:B------:R-:W-:-:S03]  /*52d0*/  IMAD.IADD R7, R7, 0x1, -R18 ;  /* 0x0000000107077824 */ /* 0x000fc600078e0a12 */
[----:B---3--:R-:W-:Y:S01]  /*52e0*/  IADD3 R10, R10, -R9, -R18 ;  /* 0x800000090a0a7210 */ /* 0x008fe20007ffe812 */
[----:B------:R-:W-:-:S03]  /*52f0*/  IMAD R5, R188, R5, -R9 ;  /* 0x00000005bc057224 */ /* 0x000fc600078e0a09 */
[----:B0-----:R-:W-:Y:S02]  /*5300*/  VIADDMNMX R11, R11, R10, R7, PT ;  /* 0x0000000a0b0b7246 */ /* 0x001fe40003800107 */
[----:B------:R-:W-:Y:S02]  /*5310*/  R2UR UR14, R5 ;  /* 0x00000000050e72ca */ /* 0x000fe400000e0000 */
[C---:B------:R-:W-:Y:S02]  /*5320*/  ISETP.GT.AND P2, PT, R11.reuse, RZ, PT ;  /* 0x000000ff0b00720c */ /* 0x040fe40003f44270 */
[C---:B------:R-:W-:Y:S02]  /*5330*/  ISETP.GT.AND P3, PT, R11.reuse, 0x1, PT ;  /* 0x000000010b00780c */ /* 0x040fe40003f64270 */
[----:B------:R-:W-:Y:S01]  /*5340*/  ISETP.GT.AND P4, PT, R11, 0x8, PT ;  /* 0x000000080b00780c */ /* 0x000fe20003f84270 */
[----:B------:R-:W-:Y:S02]  /*5350*/  WARPGROUP.DEPBAR.LE gsb0, 0x0 ;  /* 0x00008000000079c5 */ /* 0x000fe40000010000 */
[----:B------:R-:W-:-:S06]  /*5360*/  WARPGROUP.ARRIVE ;  /* 0x00000000000079c5 */ /* 0x000fcc0000000000 */
[----:B------:R-:W-:Y:S03]  /*5370*/  HGMMA.64x64x16.F32.BF16 R24, gdesc[UR24], R24, gsb0 ;  /* 0x00e00000181879f0 */ /* 0x000fe60008001818 */
[----:B------:R-:W-:Y:S02]  /*5380*/  WARPGROUP.DEPBAR.LE gsb0, 0x0 ;  /* 0x00008000000079c5 */ /* 0x000fe40000010000 */
[----:B------:R-:W-:Y:S02]  /*5390*/  FSEL R24, R24, -INF , P2 ;  /* 0xff80000018187808 */ /* 0x000fe40001000000 */
[----:B------:R-:W-:Y:S02]  /*53a0*/  FSEL R25, R25, -INF , P3 ;  /* 0xff80000019197808 */ /* 0x000fe40001800000 */
        /* <DEDUP_REMOVED lines=39> */
[----:B------:R-:W-:Y:S02]  /*5620*/  FSEL R53, R53, -INF , P2 ;  /* 0xff80000035357808 */ /* 0x000fe40001000000 */
[----:B------:R-:W-:Y:S02]  /*5630*/  FMNMX.FTZ R12, R52, R11, !PT ;  /* 0x0000000b340c7209 */ /* 0x000fe40007810000 */
[----:B-1----:R-:W-:Y:S02]  /*5640*/  VIADDMNMX R11, R8, R10, R7, PT ;  /* 0x0000000a080b7246 */ /* 0x002fe40003800107 */
[----:B------:R-:W-:Y:S02]  /*5650*/  FMNMX.FTZ R12, R53, R12, !PT ;  /* 0x0000000c350c7209 */ /* 0x000fe40007810000 */
[----:B------:R-:W-:-:S02]  /*5660*/  ISETP.GT.AND P2, PT, R11, RZ, PT ;  /* 0x000000ff0b00720c */ /* 0x000fc40003f44270 */
[C---:B------:R-:W-:Y:S01]  /*5670*/  ISETP.GT.AND P3, PT, R11.reuse, 0x1, PT ;  /* 0x000000010b00780c */ /* 0x040fe20003f64270 */
[----:B------:R-:W0:Y:S01]  /*5680*/  SHFL.BFLY PT, R13, R12, 0x2, 0x1f ;  /* 0x0c401f000c0d7f89 */ /* 0x000e2200000e0000 */
[----:B------:R-:W-:Y:S02]  /*5690*/  ISETP.GT.AND P4, PT, R11, 0x8, PT ;  /* 0x000000080b00780c */ /* 0x000fe40003f84270 */
        /* <DEDUP_REMOVED lines=14> */
[----:B0-----:R-:W-:Y:S02]  /*5780*/  FMNMX.FTZ R10, R12, R13, !PT ;  /* 0x0000000d0c0a7209 */ /* 0x001fe40007810000 */
[----:B------:R-:W-:-:S02]  /*5790*/  ISETP.GT.AND P2, PT, R11, 0x19, PT ;  /* 0x000000190b00780c */ /* 0x000fc40003f44270 */
[----:B------:R-:W-:Y:S01]  /*57a0*/  FSEL R38, R38, -INF , P3 ;  /* 0xff80000026267808 */ /* 0x000fe20001800000 */
[----:B------:R-:W0:Y:S01]  /*57b0*/  SHFL.BFLY PT, R15, R10, 0x1, 0x1f ;  /* 0x0c201f000a0f7f89 */ /* 0x000e2200000e0000 */
[----:B------:R-:W-:Y:S02]  /*57c0*/  FMNMX.FTZ R13, R35, R8, !PT ;  /* 0x00000008230d7209 */ /* 0x000fe40007810000 */
[----:B------:R-:W-:Y:S02]  /*57d0*/  ISETP.GT.AND P3, PT, R11, 0x20, PT ;  /* 0x000000200b00780c */ /* 0x000fe40003f64270 */
[----:B------:R-:W-:Y:S02]  /*57e0*/  FSEL R39, R39, -INF , P2 ;  /* 0xff80000027277808 */ /* 0x000fe40001000000 */
[----:B------:R-:W-:Y:S02]  /*57f0*/  FMNMX.FTZ R8, R38, R13, !PT ;  /* 0x0000000d26087209 */ /* 0x000fe40007810000 */
[----:B------:R-:W-:-:S02]  /*5800*/  ISETP.GT.AND P2, PT, R11, 0x21, PT ;  /* 0x000000210b00780c */ /* 0x000fc40003f44270 */
[----:B------:R-:W-:Y:S02]  /*5810*/  FSEL R42, R42, -INF , P3 ;  /* 0xff8000002a2a7808 */ /* 0x000fe40001800000 */
        /* <DEDUP_REMOVED lines=16> */
[----:B0-----:R-:W-:-:S02]  /*5920*/  FMNMX.FTZ R7, R10, R15, !PT ;  /* 0x0000000f0a077209 */ /* 0x001fc40007810000 */
[----:B------:R-:W-:Y:S02]  /*5930*/  ISETP.GT.AND P3, PT, R11, 0x39, PT ;  /* 0x000000390b00780c */ /* 0x000fe40003f64270 */
[----:B------:R-:W-:Y:S01]  /*5940*/  FSEL R54, R54, -INF , P2 ;  /* 0xff80000036367808 */ /* 0x000fe20001000000 */
[----:B------:R-:W-:Y:S01]  /*5950*/  FMUL.FTZ R10, R7, UR6 ;  /* 0x00000006070a7c20 */ /* 0x000fe20008410000 */
[----:B------:R-:W-:Y:S02]  /*5960*/  FMNMX.FTZ R13, R51, R8, !PT ;  /* 0x00000008330d7209 */ /* 0x000fe40007810000 */
        /* <DEDUP_REMOVED lines=22> */
[----:B------:R-:W-:Y:S08]  /*5ad0*/  MUFU.EX2 R10, R10 ;  /* 0x0000000a000a7308 */ /* 0x000ff00000000800 */
[----:B------:R-:W1:Y:S01]  /*5ae0*/  MUFU.EX2 R11, R11 ;  /* 0x0000000b000b7308 */ /* 0x000e620000000800 */
[----:B0-----:R-:W-:-:S05]  /*5af0*/  FMNMX.FTZ R25, R8, R25, !PT ;  /* 0x0000001908197209 */ /* 0x001fca0007810000 */
[----:B------:R-:W0:Y:S02]  /*5b00*/  SHFL.BFLY PT, R8, R25, 0x1, 0x1f ;  /* 0x0c201f0019087f89 */ /* 0x000e2400000e0000 */
[----:B------:R-:W-:Y:S08]  /*5b10*/  MUFU.EX2 R12, R12 ;  /* 0x0000000c000c7308 */ /* 0x000ff00000000800 */
[----:B------:R-:W2:Y:S01]  /*5b20*/  MUFU.EX2 R13, R13 ;  /* 0x0000000d000d7308 */ /* 0x000ea20000000800 */
[----:B-1----:R-:W-:Y:S01]  /*5b30*/  F2FP.BF16.F32.PACK_AB R152, R11, R10 ;  /* 0x0000000a0b98723e */ /* 0x002fe200000010ff */
[----:B------:R-:W-:-:S06]  /*5b40*/  FADD.FTZ R11, R10, R11 ;  /* 0x0000000b0a0b7221 */ /* 0x000fcc0000010000 */
[----:B------:R-:W-:Y:S01]  /*5b50*/  MUFU.EX2 R14, R14 ;  /* 0x0000000e000e7308 */ /* 0x000fe20000000800 */
[----:B0-----:R-:W-:-:S07]  /*5b60*/  FMNMX.FTZ R8, R25, R8, !PT ;  /* 0x0000000819087209 */ /* 0x001fce0007810000 */
[----:B------:R-:W0:Y:S01]  /*5b70*/  MUFU.EX2 R15, R15 ;  /* 0x0000000f000f7308 */ /* 0x000e220000000800 */
[C---:B--2---:R-:W-:Y:S01]  /*5b80*/  F2FP.BF16.F32.PACK_AB R154, R13.reuse, R12 ;  /* 0x0000000c0d9a723e */ /* 0x044fe200000010ff */
[----:B------:R-:W-:Y:S01]  /*5b90*/  FADD.FTZ R12, R12, R11 ;  /* 0x0000000b0c0c7221 */ /* 0x000fe20000010000 */
[C---:B------:R-:W-:Y:S01]  /*5ba0*/  FMUL.FTZ R24, R8.reuse, UR6 ;  /* 0x0000000608187c20 */ /* 0x040fe20008410000 */
[----:B------:R-:W-:Y:S02]  /*5bb0*/  FSETP.NEU.FTZ.AND P2, PT, R8, -INF , PT ;  /* 0xff8000000800780b */ /* 0x000fe40003f5d000 */
[----:B------:R-:W-:Y:S02]  /*5bc0*/  FADD.FTZ R13, R13, R12 ;  /* 0x0000000c0d0d7221 */ /* 0x000fe40000010000 */
[----:B------:R-:W-:Y:S01]  /*5bd0*/  FSEL R25, R24, RZ, P2 ;  /* 0x000000ff18197208 */ /* 0x000fe20001000000 */
[----:B------:R-:W-:Y:S01]  /*5be0*/  MUFU.EX2 R20, R20 ;  /* 0x0000001400147308 */ /* 0x000fe20000000800 */
[----:B------:R-:W-:-:S03]  /*5bf0*/  ISETP.NE.AND P2, PT, R57, RZ, PT ;  /* 0x000000ff3900720c */ /* 0x000fc60003f45270 */
        /* <DEDUP_REMOVED lines=25> */
[----:B------:R-:W-:-:S07]  /*5d90*/  @!P2 PRMT R6, RZ, 0x654, R6 ;  /* 0x00000654ff06a816 */ /* 0x000fce0000000006 */
[----:B------:R-:W-:Y:S08]  /*5da0*/  MUFU.EX2 R179, R179 ;  /* 0x000000b300b37308 */ /* 0x000ff00000000800 */
[----:B------:R-:W2:Y:S01]  /*5db0*/  MUFU.EX2 R180, R180 ;  /* 0x000000b400b47308 */ /* 0x000ea20000000800 */
[----:B0-----:R-:W-:Y:S01]  /*5dc0*/  F2FP.BF16.F32.PACK_AB R153, R178, R177 ;  /* 0x000000b1b299723e */ /* 0x001fe200000010ff */
[----:B------:R-:W-:-:S06]  /*5dd0*/  FADD.FTZ R178, R177, R178 ;  /* 0x000000b2b1b27221 */ /* 0x000fcc0000010000 */
[----:B------:R-:W0:Y:S08]  /*5de0*/  MUFU.EX2 R21, R21 ;  /* 0x0000001500157308 */ /* 0x000e300000000800 */
[----:B------:R-:W-:Y:S01]  /*5df0*/  MUFU.EX2 R181, R181 ;  /* 0x000000b500b57308 */ /* 0x000fe20000000800 */
[----:B--2---:R-:W-:Y:S01]  /*5e00*/  F2FP.BF16.F32.PACK_AB R155, R180, R179 ;  /* 0x000000b3b49b723e */ /* 0x004fe200000010ff */
[----:B------:R-:W-:Y:S01]  /*5e10*/  BAR.SYNC.DEFER_BLOCKING 0xf, 0x100 ;  /* 0x03c4000000007b1d */ /* 0x000fe20000010000 */
[----:B------:R-:W-:-:S04]  /*5e20*/  FADD.FTZ R179, R179, R178 ;  /* 0x000000b2b3b37221 */ /* 0x000fc80000010000 */
        /* <DEDUP_REMOVED lines=8> */
[----:B------:R2:W-:Y:S01]  /*5eb0*/  STSM.16.M88.4 [R185+0x36400], R152 ;  /* 0x03640098b9007844 */ /* 0x0005e20000000200 */
[----:B------:R-:W-:-:S04]  /*5ec0*/  FADD.FTZ R181, R181, R180 ;  /* 0x000000b4b5b57221 */ /* 0x000fc80000010000 */
[----:B------:R-:W-:Y:S01]  /*5ed0*/  FADD.FTZ R182, R182, R181 ;  /* 0x000000b5b6b67221 */ /* 0x000fe20000010000 */
[----:B------:R-:W-:Y:S08]  /*5ee0*/  MUFU.EX2 R169, R169 ;  /* 0x000000a900a97308 */ /* 0x000ff00000000800 */
[----:B------:R-:W3:Y:S01]  /*5ef0*/  MUFU.EX2 R170, R170 ;  /* 0x000000aa00aa7308 */ /* 0x000ee20000000800 */
[----:B0-----:R-:W-:Y:S01]  /*5f00*/  F2FP.BF16.F32.PACK_AB R159, R196, R183 ;  /* 0x000000b7c49f723e */ /* 0x001fe200000010ff */
[----:B------:R-:W-:-:S04]  /*5f10*/  FADD.FTZ R183, R183, R182 ;  /* 0x000000b6b7b77221 */ /* 0x000fc80000010000 */
[----:B------:R2:W-:Y:S01]  /*5f20*/  STSM.16.M88.4 [R186], R156 ;  /* 0x0000009cba007844 */ /* 0x0005e20000000200 */
[----:B------:R-:W-:Y:S01]  /*5f30*/  FADD.FTZ R196, R196, R183 ;  /* 0x000000b7c4c47221 */ /* 0x000fe20000010000 */
[----:B------:R-:W-:Y:S08]  /*5f40*/  MUFU.EX2 R171, R171 ;  /* 0x000000ab00ab7308 */ /* 0x000ff00000000800 */
[----:B------:R-:W0:Y:S01]  /*5f50*/  MUFU.EX2 R172, R172 ;  /* 0x000000ac00ac7308 */ /* 0x000e220000000800 */
[----:B---3--:R-:W-:Y:S01]  /*5f60*/  F2FP.BF16.F32.PACK_AB R160, R170, R169 ;  /* 0x000000a9aaa0723e */ /* 0x008fe200000010ff */
[----:B------:R-:W-:-:S04]  /*5f70*/  FADD.FTZ R169, R169, R20 ;  /* 0x00000014a9a97221 */ /* 0x000fc80000010000 */
[----:B------:R-:W-:Y:S02]  /*5f80*/  FADD.FTZ R170, R170, R169 ;  /* 0x000000a9aaaa7221 */ /* 0x000fe40000010000 */
[----:B------:R-:W-:Y:S08]  /*5f90*/  MUFU.EX2 R197, R197 ;  /* 0x000000c500c57308 */ /* 0x000ff00000000800 */
[----:B------:R-:W3:Y:S01]  /*5fa0*/  MUFU.EX2 R198, R198 ;  /* 0x000000c600c67308 */ /* 0x000ee20000000800 */
[----:B0-----:R-:W-:Y:S01]  /*5fb0*/  F2FP.BF16.F32.PACK_AB R162, R172, R171 ;  /* 0x000000abaca2723e */ /* 0x001fe200000010ff */
[----:B------:R-:W-:-:S04]  /*5fc0*/  FADD.FTZ R171, R171, R170 ;  /* 0x000000aaabab7221 */ /* 0x000fc80000010000 */
[----:B------:R-:W-:Y:S02]  /*5fd0*/  FADD.FTZ R172, R172, R171 ;  /* 0x000000abacac7221 */ /* 0x000fe40000010000 */
        /* <DEDUP_REMOVED lines=9> */
[----:B------:R2:W-:Y:S01]  /*6070*/  STSM.16.M88.4 [R189], R160 ;  /* 0x000000a0bd007844 */ /* 0x0005e20000000200 */
[----:B------:R-:W-:Y:S01]  /*6080*/  FADD.FTZ R200, R200, R199 ;  /* 0x000000c7c8c87221 */ /* 0x000fe20000010000 */
[----:B------:R-:W0:Y:S08]  /*6090*/  MUFU.EX2 R175, R175 ;  /* 0x000000af00af7308 */ /* 0x000e300000000800 */
[----:B------:R-:W4:Y:S01]  /*60a0*/  MUFU.EX2 R176, R176 ;  /* 0x000000b000b07308 */ /* 0x000f220000000800 */
[----:B---3--:R-:W-:Y:S01]  /*60b0*/  F2FP.BF16.F32.PACK_AB R164, R174, R173 ;  /* 0x000000adaea4723e */ /* 0x008fe200000010ff */
[----:B------:R-:W-:-:S04]  /*60c0*/  FADD.FTZ R173, R173, R172 ;  /* 0x000000acadad7221 */ /* 0x000fc80000010000 */
[----:B------:R-:W-:Y:S02]  /*60d0*/  FADD.FTZ R174, R174, R173 ;  /* 0x000000adaeae7221 */ /* 0x000fe40000010000 */
[----:B------:R-:W-:Y:S02]  /*60e0*/  MUFU.EX2 R201, R201 ;  /* 0x000000c900c97308 */ /* 0x000fe40000000800 */
[----:B0-----:R-:W-:-:S06]  /*60f0*/  FADD.FTZ R5, R175, R174 ;  /* 0x000000aeaf057221 */ /* 0x001fcc0000010000 */
[----:B------:R-:W0:Y:S01]  /*6100*/  MUFU.EX2 R202, R202 ;  /* 0x000000ca00ca7308 */ /* 0x000e220000000800 */
[C---:B----4-:R-:W-:Y:S01]  /*6110*/  F2FP.BF16.F32.PACK_AB R166, R176.reuse, R175 ;  /* 0x000000afb0a6723e */ /* 0x050fe200000010ff */
[----:B------:R-:W-:-:S06]  /*6120*/  FADD.FTZ R5, R176, R5 ;  /* 0x00000005b0057221 */ /* 0x000fcc0000010000 */
[----:B------:R-:W-:Y:S08]  /*6130*/  MUFU.EX2 R203, R203 ;  /* 0x000000cb00cb7308 */ /* 0x000ff00000000800 */
[----:B------:R-:W3:Y:S01]  /*6140*/  MUFU.EX2 R204, R204 ;  /* 0x000000cc00cc7308 */ /* 0x000ee20000000800 */
[----:B0-----:R-:W-:Y:S01]  /*6150*/  F2FP.BF16.F32.PACK_AB R165, R202, R201 ;  /* 0x000000c9caa5723e */ /* 0x001fe200000010ff */
[----:B------:R-:W-:-:S04]  /*6160*/  FADD.FTZ R201, R201, R200 ;  /* 0x000000c8c9c97221 */ /* 0x000fc80000010000 */
[----:B------:R-:W-:Y:S01]  /*6170*/  FADD.FTZ R202, R202, R201 ;  /* 0x000000c9caca7221 */ /* 0x000fe20000010000 */
[----:B---3--:R-:W-:-:S03]  /*6180*/  F2FP.BF16.F32.PACK_AB R167, R204, R203 ;  /* 0x000000cbcca7723e */ /* 0x008fc600000010ff */
[----:B------:R-:W-:Y:S02]  /*6190*/  FADD.FTZ R203, R203, R202 ;  /* 0x000000cacbcb7221 */ /* 0x000fe40000010000 */
[----:B------:R2:W-:Y:S01]  /*61a0*/  STSM.16.M88.4 [R187], R164 ;  /* 0x000000a4bb007844 */ /* 0x0005e20000000200 */
[----:B-1----:R-:W-:-:S06]  /*61b0*/  WARPGROUP.ARRIVE ;  /* 0x00000000000079c5 */ /* 0x002fcc0000000000 */
[----:B------:R-:W-:Y:S01]  /*61c0*/  HGMMA.64x256x16.F32.BF16 R24, R152, gdesc[UR8].tnspB, RZ, !UPT, gsb0 ;  /* 0x43e0000898187df0 */ /* 0x000fe2000c0018ff */
[----:B------:R-:W-:Y:S01]  /*61d0*/  R2UR UR10, R206 ;  /* 0x00000000ce0a72ca */ /* 0x000fe200000e0000 */
[----:B------:R-:W-:Y:S01]  /*61e0*/  UMOV UR11, 0x40000040 ;  /* 0x40000040000b7882 */ /* 0x000fe20000000000 */
[C---:B------:R-:W-:Y:S02]  /*61f0*/  VIADD R206, R205.reuse, 0x100 ;  /* 0x00000100cdce7836 */ /* 0x040fe40000000000 */
[----:B------:R-:W-:Y:S01]  /*6200*/  VIADD R205, R205, 0x180 ;  /* 0x00000180cdcd7836 */ /* 0x000fe20000000000 */
[----:B------:R-:W-:Y:S02]  /*6210*/  WARPGROUP.DEPBAR.LE gsb0, 0x0 ;  /* 0x00008000000079c5 */ /* 0x000fe40000010000 */
[----:B------:R-:W-:-:S15]  /*6220*/  WARPGROUP.ARRIVE ;  /* 0x00000000000079c5 */ /* 0x000fde0000000000 */
[----:B------:R-:W-:-:S05]  /*6230*/  NOP ;  /* 0x0000000000007918 */ /* 0x000fca0000000000 */
[----:B------:R-:W-:Y:S01]  /*6240*/  HGMMA.64x256x16.F32.BF16 R24, R156, gdesc[UR8].tnspB, R24, gsb0 ;  /* 0x43e000089c187df0 */ /* 0x000fe20008001818 */
[----:B------:R-:W-:Y:S01]  /*6250*/  R2UR UR10, R206 ;  /* 0x00000000ce0a72ca */ /* 0x000fe200000e0000 */
[----:B------:R-:W-:Y:S01]  /*6260*/  UMOV UR11, 0x40000040 ;  /* 0x40000040000b7882 */ /* 0x000fe20000000000 */
[----:B------:R-:W-:Y:S02]  /*6270*/  WARPGROUP.DEPBAR.LE gsb0, 0x0 ;  /* 0x00008000000079c5 */ /* 0x000fe40000010000 */
[----:B------:R-:W-:-:S15]  /*6280*/  WARPGROUP.ARRIVE ;  /* 0x00000000000079c5 */ /* 0x000fde0000000000 */
[----:B------:R-:W-:-:S08]  /*6290*/  NOP ;  /* 0x0000000000007918 */ /* 0x000fd00000000000 */
[----:B------:R-:W-:Y:S01]  /*62a0*/  HGMMA.64x256x16.F32.BF16 R24, R160, gdesc[UR8].tnspB, R24, gsb0 ;  /* 0x43e00008a0187df0 */ /* 0x000fe20008001818 */
[----:B------:R-:W-:Y:S01]  /*62b0*/  R2UR UR10, R205 ;  /* 0x00000000cd0a72ca */ /* 0x000fe200000e0000 */
[----:B------:R-:W-:Y:S01]  /*62c0*/  UMOV UR11, 0x40000040 ;  /* 0x40000040000b7882 */ /* 0x000fe20000000000 */
        /* <DEDUP_REMOVED lines=25> */
[----:B0-----:R-:W-:Y:S01]  /*6460*/  FADD.FTZ R6, R204, R203 ;  /* 0x000000cbcc067221 */ /* 0x001fe20000010000 */
[----:B--2---:R-:W-:Y:S06]  /*6470*/  @!P3 BRA `(.L_x_4240) ;  /* 0x000000300098b947 */ /* 0x004fec0003800000 */
[----:B------:R-:W-:Y:S01]  /*6480*/  IMAD.MOV.U32 R10, RZ, RZ, R8 ;  /* 0x000000ffff0a7224 */ /* 0x000fe200078e0008 */
[----:B------:R-:W-:Y:S01]  /*6490*/  ULDC UR7, c[0x0][0x288] ;  /* 0x0000a20000077ab9 */ /* 0x000fe20000000800 */
[----:B------:R-:W-:Y:S01]  /*64a0*/  IMAD.MOV.U32 R11, RZ, RZ, R7 ;  /* 0x000000ffff0b7224 */ /* 0x000fe200078e0007 */
[----:B------:R-:W-:Y:S01]  /*64b0*/  ULDC UR28, c[0x0][0x2f0] ;  /* 0x0000bc00001c7ab9 */ /* 0x000fe20000000800 */
[----:B------:R-:W-:Y:S01]  /*64c0*/  IMAD.MOV.U32 R13, RZ, RZ, R2 ;  /* 0x000000ffff0d7224 */ /* 0x000fe200078e0002 */
[----:B------:R-:W-:-:S06]  /*64d0*/  ULDC UR6, c[0x0][0xa80] ;  /* 0x0002a00000067ab9 */ /* 0x000fcc0000000800 */
.L_x_4249:
[----:B------:R-:W-:-:S05]  /*64e0*/  VIADD R2, R13, 0x1 ;  /* 0x000000010d027836 */ /* 0x000fca0000000000 */
[----:B------:R-:W-:-:S04]  /*64f0*/  ISETP.NE.AND P3, PT, R2, 0x2, PT ;  /* 0x000000020200780c */ /* 0x000fc80003f65270 */
[----:B------:R-:W-:Y:S02]  /*6500*/  SEL R7, RZ, 0x1, P3 ;  /* 0x00000001ff077807 */ /* 0x000fe40001800000 */
[----:B------:R-:W-:Y:S02]  /*6510*/  SEL R2, R2, RZ, P3 ;  /* 0x000000ff02027207 */ /* 0x000fe40001800000 */
[----:B------:R-:W-:Y:S01]  /*6520*/  LOP3.LUT R16, R16, R7, RZ, 0x3c, !PT ;  /* 0x0000000710107212 */ /* 0x000fe200078e3cff */
[----:B0-----:R-:W-:Y:S06]  /*6530*/  @!P0 BRA `(.L_x_4241) ;  /* 0x0000000000048947 */ /* 0x001fec0003800000 */
[----:B------:R-:W-:Y:S01]  /*6540*/  BPT.TRAP 0x1 ;  /* 0x000000040000795c */ /* 0x000fe20000300000 */
.L_x_4241:
[----:B------:R-:W-:Y:S01]  /*6550*/  IMAD R9, R2, 0x8, R17 ;  /* 0x0000000802097824 */ /* 0x000fe200078e0211 */
[----:B------:R-:W-:-:S04]  /*6560*/  SHF.L.U32 R8, R16, 0x1f, RZ ;  /* 0x0000001f10087819 */ /* 0x000fc800000006ff */
[----:B------:R0:W1:Y:S01]  /*6570*/  SYNCS.PHASECHK.TRANS64.TRYWAIT P3, [R9+URZ+0x38830], R8 ;  /* 0x03883008090075a7 */ /* 0x000062000806017f */
[----:B------:R-:W-:Y:S05]  /*6580*/  @!P0 BRA `(.L_x_4242) ;  /* 0x0000000000048947 */ /* 0x000fea0003800000 */
[----:B------:R-:W-:Y:S01]  /*6590*/  BPT.TRAP 0x1 ;  /* 0x000000040000795c */ /* 0x000fe20000300000 */
.L_x_4242:
[----:B------:R-:W-:Y:S01]  /*65a0*/  IMAD R7, R2, 0x200, R0 ;  /* 0x0000020002077824 */ /* 0x000fe200078e0200 */
[----:B-1----:R-:W-:Y:S06]  /*65b0*/  @P3 BRA `(.L_x_4243) ;  /* 0x0000000000083947 */ /* 0x002fec0003800000 */
[----:B------:R-:W1:Y:S02]  /*65c0*/  SYNCS.PHASECHK.TRANS64.TRYWAIT P3, [R9+URZ+0x38830], R8 ;  /* 0x03883008090075a7 */ /* 0x000e64000806017f */
[----:B-1----:R-:W-:Y:S05]  /*65d0*/  @!P3 BRA `(.L_x_4244) ;  /* 0x000000f8008cb947 */ /* 0x002fea0003800000 */
.L_x_4243:
[----:B------:R-:W-:Y:S01]  /*65e0*/  R2UR UR26, R7 ;  /* 0x00000000071a72ca */ /* 0x000fe200000e0000 */
[----:B------:R-:W-:Y:S01]  /*65f0*/  WARPGROUP.ARRIVE ;  /* 0x00000000000079c5 */ /* 0x000fe20000000000 */
[----:B------:R-:W-:Y:S01]  /*6600*/  UMOV UR24, UR4 ;  /* 0x0000000400187c82 */ /* 0x000fe20008000000 */
[----:B------:R-:W-:Y:S01]  /*6610*/  UMOV UR25, UR5 ;  /* 0x0000000500197c82 */ /* 0x000fe20008000000 */
[----:B------:R-:W-:Y:S01]  /*6620*/  UMOV UR27, 0x40000040 ;  /* 0x40000040001b7882 */ /* 0x000fe20000000000 */
[----:B------:R-:W-:Y:S01]  /*6630*/  UMOV UR11, 0x40000040 ;  /* 0x40000040000b7882 */ /* 0x000fe20000000000 */
[----:B------:R-:W-:Y:S01]  /*6640*/  UMOV UR15, 0x40000040 ;  /* 0x40000040000f7882 */ /* 0x000fe20000000000 */
[----:B------:R-:W-:-:S06]  /*6650*/  UMOV UR19, 0x40000040 ;  /* 0x4000004000137882 */ /* 0x000fcc0000000000 */
[----:B------:R-:W-:Y:S01]  /*6660*/  HGMMA.64x64x16.F32.BF16 R152, gdesc[UR24], RZ, !UPT, gsb0 ;  /* 0x00e00000189879f0 */ /* 0x000fe2000c0018ff */
[----:B------:R-:W-:Y:S02]  /*6670*/  UIADD3 UR10, UR26, 0x2, URZ ;  /* 0x000000021a0a7890 */ /* 0x000fe4000fffe03f */
[----:B------:R-:W-:Y:S02]  /*6680*/  UIADD3 UR14, UR26, 0x4, URZ ;  /* 0x000000041a0e7890 */ /* 0x000fe4000fffe03f */
[----:B------:R-:W-:Y:S01]  /*6690*/  UIADD3 UR18, UR26, 0x6, URZ ;  /* 0x000000061a127890 */ /* 0x000fe2000fffe03f */
        /* <DEDUP_REMOVED lines=12> */
.L_x_4245:
[----:B------:R2:W3:Y:S01]  /*6760*/  SYNCS.PHASECHK.TRANS64.TRYWAIT P3, [R9+URZ+0x38850], R8 ;  /* 0x03885008090075a7 */ /* 0x0004e2000806017f */
[----:B------:R-:W-:Y:S05]  /*6770*/  @!P0 BRA `(.L_x_4246) ;  /* 0x0000000000048947 */ /* 0x000fea0003800000 */
[----:B------:R-:W-:Y:S01]  /*6780*/  BPT.TRAP 0x1 ;  /* 0x000000040000795c */ /* 0x000fe20000300000 */
.L_x_4246:
[----:B---3--:R-:W-:Y:S05]  /*6790*/  @P3 BRA `(.L_x_4247) ;  /* 0x0000000000083947 */ /* 0x008fea0003800000 */
[----:B------:R-:W3:Y:S02]  /*67a0*/  SYNCS.PHASECHK.TRANS64.TRYWAIT P3, [R9+URZ+0x38850], R8 ;  /* 0x03885008090075a7 */ /* 0x000ee4000806017f */
[----:B---3--:R-:W-:Y:S05]  /*67b0*/  @!P3 BRA `(.L_x_4248) ;  /* 0x000000f80028b947 */ /* 0x008fea0003800000 */
.L_x_4247:
[----:B------:R-:W-:Y:S01]  /*67c0*/  IMAD R7, R2, 0x1000, R3 ;  /* 0x0000100002077824 */ /* 0x000fe200078e0203 */
[----:B------:R-:W-:Y:S01]  /*67d0*/  WARPGROUP.ARRIVE ;  /* 0x00000000000079c5 */ /* 0x000fe20000000000 */
[----:B------:R-:W-:Y:S01]  /*67e0*/  UMOV UR23, 0x40000040 ;  /* 0x4000004000177882 */ /* 0x000fe20000000000 */
[----:B------:R-:W-:Y:S01]  /*67f0*/  VIADD R12, R4, 0x2 ;  /* 0x00000002040c7836 */ /* 0x000fe20000000000 */
[----:B------:R-:W-:Y:S01]  /*6800*/  UMOV UR25, 0x40000040 ;  /* 0x4000004000197882 */ /* 0x000fe20000000000 */
[C---:B------:R-:W-:Y:S01]  /*6810*/  R2UR UR22, R7.reuse ;  /* 0x00000000071672ca */ /* 0x040fe200000e0000 */
[C---:B0123--:R-:W-:Y:S01]  /*6820*/  VIADD R8, R7.reuse, 0x2 ;  /* 0x0000000207087836 */ /* 0x04ffe20000000000 */
[----:B------:R-:W-:Y:S01]  /*6830*/  UMOV UR27, 0x40000040 ;  /* 0x40000040001b7882 */ /* 0x000fe20000000000 */
[----:B------:R-:W-:Y:S01]  /*6840*/  R2UR UR24, R12 ;  /* 0x000000000c1872ca */ /* 0x000fe200000e0000 */
[----:B------:R-:W-:Y:S01]  /*6850*/  VIADD R12, R4, 0x4 ;  /* 0x00000004040c7836 */ /* 0x000fe20000000000 */
[----:B------:R-:W0:Y:S01]  /*6860*/  S2R R14, SR_TID.X ;  /* 0x00000000000e7919 */ /* 0x000e220000002100 */
[----:B------:R-:W-:Y:S01]  /*6870*/  R2UR UR26, R8 ;  /* 0x00000000081a72ca */ /* 0x000fe200000e0000 */
[C---:B------:R-:W-:Y:S01]  /*6880*/  VIADD R8, R7.reuse, 0x4 ;  /* 0x0000000407087836 */ /* 0x040fe20000000000 */
[----:B------:R-:W-:Y:S01]  /*6890*/  @UP1 ULDC UR10, c[0x0][0x44c] ;  /* 0x00011300000a1ab9 */ /* 0x000fe20000000800 */
[----:B------:R-:W-:Y:S01]  /*68a0*/  VIADD R21, R4, 0x800 ;  /* 0x0000080004157836 */ /* 0x000fe20000000000 */
[----:B------:R-:W-:Y:S01]  /*68b0*/  UMOV UR11, 0x40000040 ;  /* 0x40000040000b7882 */ /* 0x000fe20000000000 */
[----:B------:R-:W-:Y:S01]  /*68c0*/  VIADD R15, R7, 0x800 ;  /* 0x00000800070f7836 */ /* 0x000fe20000000000 */
[----:B------:R-:W-:Y:S01]  /*68d0*/  UISETP.GT.AND UP0, UPT, UR30, UR29, UPT ;  /* 0x0000001d1e00728c */ /* 0x000fe2000bf04270 */
[----:B------:R-:W-:Y:S01]  /*68e0*/  HGMMA.64x64x16.F32.BF16 R152, gdesc[UR20], R152, gsb0 ;  /* 0x00e00000149879f0 */ /* 0x000fe20008001898 */
[----:B------:R-:W-:Y:S01]  /*68f0*/  IMAD R208, R2, 0x1000, R19 ;  /* 0x0000100002d07824 */ /* 0x000fe200078e0213 */
[----:B0-----:R-:W-:Y:S01]  /*6900*/  SHF.R.U32.HI R14, RZ, 0x7, R14 ;  /* 0x00000007ff0e7819 */ /* 0x001fe2000001160e */
[----:B------:R-:W-:-:S02]  /*6910*/  WARPGROUP.DEPBAR.LE gsb0, 0x0 ;  /* 0x00008000000079c5 */ /* 0x000fc40000010000 */
        /* <DEDUP_REMOVED lines=123> */
[----:B------:R-:W0:Y:S02]  /*70d0*/  SHFL.IDX PT, R8, R14, RZ, 0x1f ;  /* 0x00001fff0e087589 */ /* 0x000e2400000e0000 */
[----:B0-----:R-:W-:-:S04]  /*70e0*/  ISETP.GT.AND P3, PT, R8, 0x7f, PT ;  /* 0x0000007f0800780c */ /* 0x001fc80003f64270 */
[----:B------:R-:W-:-:S05]  /*70f0*/  SEL R12, RZ, 0x2, !P3 ;  /* 0x00000002ff0c7807 */ /* 0x000fca0005800000 */
[----:B------:R-:W-:Y:S02]  /*7100*/  IMAD.IADD R8, R21, 0x1, R12 ;  /* 0x0000000115087824 */ /* 0x000fe400078e020c */
        /* <DEDUP_REMOVED lines=21> */
[----:B------:R-:W-:Y:S01]  /*7260*/  IMAD.IADD R20, R21, 0x1, R8 ;  /* 0x0000000115147824 */ /* 0x000fe200078e0208 */
[----:B------:R-:W-:Y:S02]  /*7270*/  WARPGROUP.DEPBAR.LE gsb0, 0x0 ;  /* 0x00008000000079c5 */ /* 0x000fe40000010000 */
[----:B------:R-:W-:-:S08]  /*7280*/  WARPGROUP.ARRIVE ;  /* 0x00000000000079c5 */ /* 0x000fd00000000000 */
        /* <DEDUP_REMOVED lines=22> */
[----:B------:R-:W-:Y:S02]  /*73f0*/  IMAD.IADD R20, R21, 0x1, R12 ;  /* 0x0000000115147824 */ /* 0x000fe400078e020c */
        /* <DEDUP_REMOVED lines=8> */
[----:B------:R-:W-:Y:S02]  /*7480*/  IMAD.IADD R20, R21, 0x1, R14 ;  /* 0x0000000115147824 */ /* 0x000fe400078e020e */
[--C-:B------:R-:W-:Y:S02]  /*7490*/  IMAD.IADD R196, R14, 0x1, R15.reuse ;  /* 0x000000010ec47824 */ /* 0x100fe400078e020f */
        /* <DEDUP_REMOVED lines=119> */
[----:B------:R-:W-:-:S04]  /*7c10*/  VIADD R12, R190, UR41 ;  /* 0x00000029be0c7c36 */ /* 0x000fc80008000000 */
[----:B------:R-:W-:Y:S01]  /*7c20*/  @P1 IMAD.HI.U32 R7, R12, UR10, RZ ;  /* 0x0000000a0c071c27 */ /* 0x000fe2000f8e00ff */
[----:B------:R-:W-:-:S04]  /*7c30*/  @UP1 ULDC UR10, c[0x0][0x450] ;  /* 0x00011400000a1ab9 */ /* 0x000fc80000000800 */
[----:B------:R-:W-:Y:S01]  /*7c40*/  @P1 SHF.R.U32.HI R12, RZ, UR10, R7 ;  /* 0x0000000aff0c1c19 */ /* 0x000fe20008011607 */
[----:B------:R-:W-:Y:S02]  /*7c50*/  UMOV UR10, 0xffffffc0 ;  /* 0xffffffc0000a7882 */ /* 0x000fe40000000000 */
[----:B------:R-:W-:Y:S02]  /*7c60*/  UIMAD UR10, UR30, UR10, 0x1 ;  /* 0x000000011e0a74a4 */ /* 0x000fe4000f8e020a */
[----:B------:R-:W0:Y:S01]  /*7c70*/  SHFL.IDX PT, R8, R12, RZ, 0x1c1f ;  /* 0x001c1fff0c087589 */ /* 0x000e2200000e0000 */
[----:B------:R-:W-:-:S03]  /*7c80*/  UIADD3 UR30, UR30, -0x1, URZ ;  /* 0xffffffff1e1e7890 */ /* 0x000fc6000fffe03f */
[----:B------:R-:W-:Y:S02]  /*7c90*/  IADD3 R7, -R18, UR10, RZ ;  /* 0x0000000a12077c10 */ /* 0x000fe4000fffe1ff */
[----:B------:R-:W-:-:S03]  /*7ca0*/  R2UR UR10, R208 ;  /* 0x00000000d00a72ca */ /* 0x000fc600000e0000 */
[----:B------:R-:W-:-:S05]  /*7cb0*/  IMAD R7, R188, UR28, R7 ;  /* 0x0000001cbc077c24 */ /* 0x000fca000f8e0207 */
[----:B0-----:R-:W-:-:S04]  /*7cc0*/  IADD3 R14, R8, -UR7, R7 ;  /* 0x80000007080e7c10 */ /* 0x001fc8000fffe007 */
[C---:B------:R-:W-:Y:S02]  /*7cd0*/  ISETP.GT.AND P3, PT, R14.reuse, RZ, PT ;  /* 0x000000ff0e00720c */ /* 0x040fe40003f64270 */
[----:B------:R-:W-:Y:S01]  /*7ce0*/  ISETP.GT.AND P4, PT, R14, 0x1, PT ;  /* 0x000000010e00780c */ /* 0x000fe20003f84270 */
        /* <DEDUP_REMOVED lines=45> */
[----:B------:R-:W-:Y:S01]  /*7fc0*/  FSEL R180, R180, -INF , P3 ;  /* 0xff800000b4b47808 */ /* 0x000fe20001800000 */
[----:B------:R-:W0:Y:S01]  /*7fd0*/  SHFL.IDX PT, R14, R12, 0x1, 0x1c1f ;  /* 0x003c1f000c0e7f89 */ /* 0x000e2200000e0000 */
[----:B------:R-:W-:Y:S02]  /*7fe0*/  FMNMX.FTZ R15, R177, R20, !PT ;  /* 0x00000014b10f7209 */ /* 0x000fe40007810000 */
[----:B------:R-:W-:Y:S02]  /*7ff0*/  FSEL R181, R181, -INF , P4 ;  /* 0xff800000b5b57808 */ /* 0x000fe40002000000 */
[----:B------:R-:W-:-:S04]  /*8000*/  FMNMX.FTZ R20, R180, R15, !PT ;  /* 0x0000000fb4147209 */ /* 0x000fc80007810000 */
[----:B------:R-:W-:-:S05]  /*8010*/  FMNMX.FTZ R20, R181, R20, !PT ;  /* 0x00000014b5147209 */ /* 0x000fca0007810000 */
[----:B------:R-:W1:Y:S01]  /*8020*/  SHFL.BFLY PT, R15, R20, 0x2, 0x1f ;  /* 0x0c401f00140f7f89 */ /* 0x000e6200000e0000 */
[----:B0-----:R-:W-:-:S04]  /*8030*/  IADD3 R14, R14, -UR7, R7 ;  /* 0x800000070e0e7c10 */ /* 0x001fc8000fffe007 */
[C---:B------:R-:W-:Y:S02]  /*8040*/  ISETP.GT.AND P3, PT, R14.reuse, RZ, PT ;  /* 0x000000ff0e00720c */ /* 0x040fe40003f64270 */
[C---:B------:R-:W-:Y:S02]  /*8050*/  ISETP.GT.AND P4, PT, R14.reuse, 0x1, PT ;  /* 0x000000010e00780c */ /* 0x040fe40003f84270 */
[C---:B------:R-:W-:Y:S02]  /*8060*/  ISETP.GT.AND P5, PT, R14.reuse, 0x28, PT ;  /* 0x000000280e00780c */ /* 0x040fe40003fa4270 */
[----:B------:R-:W-:Y:S02]  /*8070*/  FSEL R155, R155, -INF , P4 ;  /* 0xff8000009b9b7808 */ /* 0x000fe40002000000 */
[----:B------:R-:W-:Y:S02]  /*8080*/  ISETP.GT.AND P4, PT, R14, 0x9, PT ;  /* 0x000000090e00780c */ /* 0x000fe40003f84270 */
[----:B-1----:R-:W-:-:S02]  /*8090*/  FMNMX.FTZ R152, R20, R15, !PT ;  /* 0x0000000f14987209 */ /* 0x002fc40007810000 */
[----:B------:R-:W-:Y:S02]  /*80a0*/  FSEL R15, R154, -INF , P3 ;  /* 0xff8000009a0f7808 */ /* 0x000fe40001800000 */
[----:B------:R-:W-:Y:S01]  /*80b0*/  ISETP.GT.AND P3, PT, R14, 0x8, PT ;  /* 0x000000080e00780c */ /* 0x000fe20003f64270 */
[----:B------:R-:W0:Y:S01]  /*80c0*/  SHFL.BFLY PT, R197, R152, 0x1, 0x1f ;  /* 0x0c201f0098c57f89 */ /* 0x000e2200000e0000 */
[----:B------:R-:W-:Y:S02]  /*80d0*/  FMNMX.FTZ R12, R15, R10, !PT ;  /* 0x0000000a0f0c7209 */ /* 0x000fe40007810000 */
        /* <DEDUP_REMOVED lines=17> */
[----:B0-----:R-:W-:Y:S02]  /*81f0*/  FMNMX.FTZ R7, R152, R197, !PT ;  /* 0x000000c598077209 */ /* 0x001fe40007810000 */
[----:B------:R-:W-:Y:S02]  /*8200*/  ISETP.GT.AND P4, PT, R14, 0x21, PT ;  /* 0x000000210e00780c */ /* 0x000fe40003f84270 */
[----:B------:R-:W-:Y:S01]  /*8210*/  FSEL R152, R170, -INF , P3 ;  /* 0xff800000aa987808 */ /* 0x000fe20001800000 */
[----:B------:R-:W-:Y:S01]  /*8220*/  FMUL.FTZ R198, R7, UR6 ;  /* 0x0000000607c67c20 */ /* 0x000fe20008410000 */
[----:B------:R-:W-:-:S02]  /*8230*/  FMNMX.FTZ R21, R167, R12, !PT ;  /* 0x0000000ca7157209 */ /* 0x000fc40007810000 */
[----:B------:R-:W-:Y:S02]  /*8240*/  FSEL R154, R171, -INF , P4 ;  /* 0xff800000ab9a7808 */ /* 0x000fe40002000000 */
[----:B------:R-:W-:Y:S02]  /*8250*/  FMNMX.FTZ R21, R152, R21, !PT ;  /* 0x0000001598157209 */ /* 0x000fe40007810000 */
[----:B------:R-:W-:Y:S02]  /*8260*/  ISETP.GT.AND P3, PT, R14, 0x29, PT ;  /* 0x000000290e00780c */ /* 0x000fe40003f64270 */
[----:B------:R-:W-:Y:S02]  /*8270*/  FSEL R174, R174, -INF , P5 ;  /* 0xff800000aeae7808 */ /* 0x000fe40002800000 */
[----:B------:R-:W-:Y:S02]  /*8280*/  FMNMX.FTZ R21, R154, R21, !PT ;  /* 0x000000159a157209 */ /* 0x000fe40007810000 */
[----:B------:R-:W-:-:S02]  /*8290*/  FSETP.NEU.FTZ.AND P4, PT, R7, -INF , PT ;  /* 0xff8000000700780b */ /* 0x000fc40003f9d000 */
[----:B------:R-:W-:Y:S02]  /*82a0*/  ISETP.GT.AND P5, PT, R14, 0x30, PT ;  /* 0x000000300e00780c */ /* 0x000fe40003fa4270 */
[----:B------:R-:W-:Y:S02]  /*82b0*/  FSEL R196, R175, -INF , P3 ;  /* 0xff800000afc47808 */ /* 0x000fe40001800000 */
[----:B------:R-:W-:Y:S02]  /*82c0*/  FMNMX.FTZ R21, R174, R21, !PT ;  /* 0x00000015ae157209 */ /* 0x000fe40007810000 */
[----:B------:R-:W-:Y:S02]  /*82d0*/  FSEL R198, R198, RZ, P4 ;  /* 0x000000ffc6c67208 */ /* 0x000fe40002000000 */
[----:B------:R-:W-:Y:S02]  /*82e0*/  ISETP.GT.AND P3, PT, R14, 0x31, PT ;  /* 0x000000310e00780c */ /* 0x000fe40003f64270 */
[----:B------:R-:W-:Y:S01]  /*82f0*/  FSEL R178, R178, -INF , P5 ;  /* 0xff800000b2b27808 */ /* 0x000fe20002800000 */
[--C-:B------:R-:W-:Y:S01]  /*8300*/  FFMA.FTZ R12, R8, UR6, -R198.reuse ;  /* 0x00000006080c7c23 */ /* 0x100fe200080108c6 */
[----:B------:R-:W-:Y:S01]  /*8310*/  FMNMX.FTZ R21, R196, R21, !PT ;  /* 0x00000015c4157209 */ /* 0x000fe20007810000 */
[--C-:B------:R-:W-:Y:S01]  /*8320*/  FFMA.FTZ R171, R157, UR6, -R198.reuse ;  /* 0x000000069dab7c23 */ /* 0x100fe200080108c6 */
[----:B------:R-:W-:Y:S01]  /*8330*/  ISETP.GT.AND P5, PT, R14, 0x38, PT ;  /* 0x000000380e00780c */ /* 0x000fe20003fa4270 */
[--C-:B------:R-:W-:Y:S01]  /*8340*/  FFMA.FTZ R20, R160, UR6, -R198.reuse ;  /* 0x00000006a0147c23 */ /* 0x100fe200080108c6 */
        /* <DEDUP_REMOVED lines=10> */
[----:B------:R-:W-:Y:S01]  /*83f0*/  FSEL R183, R183, -INF , P3 ;  /* 0xff800000b7b77808 */ /* 0x000fe20001800000 */
        /* <DEDUP_REMOVED lines=9> */
[----:B------:R-:W-:Y:S01]  /*8490*/  FFMA.FTZ R181, R181, UR6, -R198 ;  /* 0x00000006b5b57c23 */ /* 0x000fe200080108c6 */
[----:B------:R-:W0:Y:S01]  /*84a0*/  SHFL.BFLY PT, R153, R8, 0x2, 0x1f ;  /* 0x0c401f0008997f89 */ /* 0x000e2200000e0000 */
[----:B------:R-:W-:Y:S01]  /*84b0*/  IMAD.MOV R157, RZ, RZ, -R184 ;  /* 0x000000ffff9d7224 */ /* 0x000fe200078e0ab8 */
[----:B------:R-:W-:Y:S08]  /*84c0*/  MUFU.EX2 R12, R12 ;  /* 0x0000000c000c7308 */ /* 0x000ff00000000800 */
[----:B------:R-:W-:Y:S08]  /*84d0*/  MUFU.EX2 R21, R21 ;  /* 0x0000001500157308 */ /* 0x000ff00000000800 */
[----:B------:R-:W-:Y:S01]  /*84e0*/  MUFU.EX2 R14, R14 ;  /* 0x0000000e000e7308 */ /* 0x000fe20000000800 */
[----:B0-----:R-:W-:-:S07]  /*84f0*/  FMNMX.FTZ R153, R8, R153, !PT ;  /* 0x0000009908997209 */ /* 0x001fce0007810000 */
[----:B------:R-:W-:Y:S01]  /*8500*/  MUFU.EX2 R171, R171 ;  /* 0x000000ab00ab7308 */ /* 0x000fe20000000800 */
[----:B------:R-:W0:Y:S07]  /*8510*/  SHFL.BFLY PT, R8, R153, 0x1, 0x1f ;  /* 0x0c201f0099087f89 */ /* 0x000e2e00000e0000 */
[----:B------:R-:W-:Y:S08]  /*8520*/  MUFU.EX2 R20, R20 ;  /* 0x0000001400147308 */ /* 0x000ff00000000800 */
[----:B------:R-:W1:Y:S08]  /*8530*/  MUFU.EX2 R175, R175 ;  /* 0x000000af00af7308 */ /* 0x000e700000000800 */
[----:B------:R-:W-:Y:S01]  /*8540*/  MUFU.EX2 R170, R170 ;  /* 0x000000aa00aa7308 */ /* 0x000fe20000000800 */
[----:B0-----:R-:W-:-:S04]  /*8550*/  FMNMX.FTZ R8, R153, R8, !PT ;  /* 0x0000000899087209 */ /* 0x001fc80007810000 */
[C---:B------:R-:W-:Y:S01]  /*8560*/  FSETP.NEU.FTZ.AND P3, PT, R8.reuse, -INF , PT ;  /* 0xff8000000800780b */ /* 0x040fe20003f7d000 */
[----:B------:R-:W-:Y:S02]  /*8570*/  FMUL.FTZ R153, R8, UR6 ;  /* 0x0000000608997c20 */ /* 0x000fe40008410000 */
[----:B------:R-:W0:Y:S01]  /*8580*/  MUFU.EX2 R179, R179 ;  /* 0x000000b300b37308 */ /* 0x000e220000000800 */
[----:B-1----:R-:W-:Y:S02]  /*8590*/  F2FP.BF16.F32.PACK_AB R156, R175, R20 ;  /* 0x00000014af9c723e */ /* 0x002fe400000010ff */
[----:B------:R-:W-:-:S05]  /*85a0*/  FSEL R153, R153, RZ, P3 ;  /* 0x000000ff99997208 */ /* 0x000fca0001800000 */
[----:B------:R-:W-:Y:S01]  /*85b0*/  MUFU.EX2 R168, R168 ;  /* 0x000000a800a87308 */ /* 0x000fe20000000800 */
[--C-:B------:R-:W-:Y:S01]  /*85c0*/  FFMA.FTZ R205, R152, UR6, -R153.reuse ;  /* 0x0000000698cd7c23 */ /* 0x100fe20008010899 */
[----:B------:R-:W-:Y:S01]  /*85d0*/  FSEL R152, R7, RZ, P4 ;  /* 0x000000ff07987208 */ /* 0x000fe20002000000 */
[--C-:B------:R-:W-:Y:S01]  /*85e0*/  FFMA.FTZ R198, R155, UR6, -R153.reuse ;  /* 0x000000069bc67c23 */ /* 0x100fe20008010899 */
[----:B------:R-:W-:Y:S01]  /*85f0*/  FSEL R155, R8, RZ, P3 ;  /* 0x000000ff089b7208 */ /* 0x000fe20001800000 */
[----:B------:R-:W-:Y:S01]  /*8600*/  FFMA.FTZ R207, R196, UR6, -R153 ;  /* 0x00000006c4cf7c23 */ /* 0x000fe20008010899 */
[----:B------:R-:W-:Y:S01]  /*8610*/  ISETP.NE.AND P3, PT, R18, R157, PT ;  /* 0x0000009d1200720c */ /* 0x000fe20003f65270 */
[----:B------:R-:W-:Y:S01]  /*8620*/  FADD.FTZ R152, -R152, R11 ;  /* 0x0000000b98987221 */ /* 0x000fe20000010100 */
[--C-:B------:R-:W-:Y:S01]  /*8630*/  FFMA.FTZ R206, R154, UR6, -R153.reuse ;  /* 0x000000069ace7c23 */ /* 0x100fe20008010899 */
[----:B------:R-:W-:Y:S01]  /*8640*/  FADD.FTZ R155, -R155, R10 ;  /* 0x0000000a9b9b7221 */ /* 0x000fe20000010100 */
[----:B------:R-:W-:Y:S01]  /*8650*/  FFMA.FTZ R178, R178, UR6, -R153 ;  /* 0x00000006b2b27c23 */ /* 0x000fe20008010899 */
[----:B------:R-:W-:Y:S01]  /*8660*/  FMUL.FTZ R209, R152, UR6 ;  /* 0x0000000698d17c20 */ /* 0x000fe20008410000 */
[----:B------:R-:W-:-:S02]  /*8670*/  @!P2 VIADD R152, R9, 0x38840 ;  /* 0x000388400998a836 */ /* 0x000fc40000000000 */
[----:B------:R-:W-:Y:S01]  /*8680*/  FMUL.FTZ R155, R155, UR6 ;  /* 0x000000069b9b7c20 */ /* 0x000fe20008410000 */
[--C-:B------:R-:W-:Y:S01]  /*8690*/  FFMA.FTZ R15, R15, UR6, -R153.reuse ;  /* 0x000000060f0f7c23 */ /* 0x100fe20008010899 */
[--C-:B------:R-:W-:Y:S01]  /*86a0*/  FFMA.FTZ R199, R158, UR6, -R153.reuse ;  /* 0x000000069ec77c23 */ /* 0x100fe20008010899 */
[--C-:B------:R-:W-:Y:S01]  /*86b0*/  FFMA.FTZ R200, R159, UR6, -R153.reuse ;  /* 0x000000069fc87c23 */ /* 0x100fe20008010899 */
[----:B------:R-:W1:Y:S01]  /*86c0*/  MUFU.EX2 R209, R209 ;  /* 0x000000d100d17308 */ /* 0x000e620000000800 */
[----:B------:R-:W-:Y:S01]  /*86d0*/  @!P2 PRMT R152, RZ, 0x654, R152 ;  /* 0x00000654ff98a816 */ /* 0x000fe20000000098 */
[----:B------:R-:W-:Y:S02]  /*86e0*/  @!P3 IMAD R154, R13, 0x40, R22 ;  /* 0x000000400d9ab824 */ /* 0x000fe400078e0216 */
[--C-:B------:R-:W-:Y:S01]  /*86f0*/  FFMA.FTZ R201, R162, UR6, -R153.reuse ;  /* 0x00000006a2c97c23 */ /* 0x100fe20008010899 */
[--C-:B------:R-:W-:Y:S01]  /*8700*/  FFMA.FTZ R202, R163, UR6, -R153.reuse ;  /* 0x00000006a3ca7c23 */ /* 0x100fe20008010899 */
[----:B------:R-:W-:Y:S01]  /*8710*/  FFMA.FTZ R203, R166, UR6, -R153 ;  /* 0x00000006a6cb7c23 */ /* 0x000fe20008010899 */
[----:B------:R-:W-:-:S02]  /*8720*/  @!P3 IMAD R160, R154, 0x4, R17 ;  /* 0x000000049aa0b824 */ /* 0x000fc400078e0211 */
[--C-:B------:R-:W-:Y:S01]  /*8730*/  FFMA.FTZ R204, R167, UR6, -R153.reuse ;  /* 0x00000006a7cc7c23 */ /* 0x100fe20008010899 */
[----:B------:R-:W2:Y:S01]  /*8740*/  MUFU.EX2 R196, R155 ;  /* 0x0000009b00c47308 */ /* 0x000ea20000000800 */
[--C-:B------:R-:W-:Y:S01]  /*8750*/  FFMA.FTZ R174, R174, UR6, -R153.reuse ;  /* 0x00000006aeae7c23 */ /* 0x100fe20008010899 */
[----:B------:R3:W-:Y:S01]  /*8760*/  @!P2 SYNCS.ARRIVE.TRANS64.RED.A1T0 RZ, [R152+URZ], RZ ;  /* 0x000000ff98ffa9a7 */ /* 0x0007e2000810043f */
[--C-:B------:R-:W-:Y:S01]  /*8770*/  FFMA.FTZ R10, R197, UR6, -R153.reuse ;  /* 0x00000006c50a7c23 */ /* 0x100fe20008010899 */
[--C-:B------:R-:W-:Y:S01]  /*8780*/  FFMA.FTZ R13, R182, UR6, -R153.reuse ;  /* 0x00000006b60d7c23 */ /* 0x100fe20008010899 */
[----:B------:R-:W-:Y:S01]  /*8790*/  F2FP.BF16.F32.PACK_AB R154, R171, R14 ;  /* 0x0000000eab9a723e */ /* 0x000fe200000010ff */
[----:B------:R-:W-:Y:S01]  /*87a0*/  VIADD R182, R208, 0x80 ;  /* 0x00000080d0b67836 */ /* 0x000fe20000000000 */
[----:B0-----:R-:W-:Y:S01]  /*87b0*/  F2FP.BF16.F32.PACK_AB R158, R179, R170 ;  /* 0x000000aab39e723e */ /* 0x001fe200000010ff */
[----:B------:R0:W-:Y:S01]  /*87c0*/  MUFU.EX2 R11, R178 ;  /* 0x000000b2000b7308 */ /* 0x0001e20000000800 */
[----:B-1----:R-:W-:Y:S01]  /*87d0*/  @!P3 STS [R160+0x38400], R209 ;  /* 0x038400d1a000b388 */ /* 0x002fe20000000800 */
[----:B---3--:R-:W-:Y:S01]  /*87e0*/  F2FP.BF16.F32.PACK_AB R152, R21, R12 ;  /* 0x0000000c1598723e */ /* 0x008fe200000010ff */
[-C--:B------:R-:W-:Y:S01]  /*87f0*/  FMUL.FTZ R24, R24, R209.reuse ;  /* 0x000000d118187220 */ /* 0x080fe20000410000 */
[-C--:B------:R-:W-:Y:S01]  /*8800*/  FMUL.FTZ R25, R25, R209.reuse ;  /* 0x000000d119197220 */ /* 0x080fe20000410000 */
[-C--:B------:R-:W-:Y:S01]  /*8810*/  FMUL.FTZ R28, R28, R209.reuse ;  /* 0x000000d11c1c7220 */ /* 0x080fe20000410000 */
[-C--:B------:R-:W-:Y:S01]  /*8820*/  FMUL.FTZ R29, R29, R209.reuse ;  /* 0x000000d11d1d7220 */ /* 0x080fe20000410000 */
[-C--:B------:R-:W-:Y:S01]  /*8830*/  FMUL.FTZ R32, R32, R209.reuse ;  /* 0x000000d120207220 */ /* 0x080fe20000410000 */
[----:B------:R-:W-:Y:S01]  /*8840*/  MUFU.EX2 R15, R15 ;  /* 0x0000000f000f7308 */ /* 0x000fe20000000800 */
[----:B0-----:R-:W-:Y:S01]  /*8850*/  FFMA.FTZ R178, R183, UR6, -R153 ;  /* 0x00000006b7b27c23 */ /* 0x001fe20008010899 */
[----:B--2---:R0:W-:Y:S01]  /*8860*/  @!P3 STS [R160+0x38420], R196 ;  /* 0x038420c4a000b388 */ /* 0x0041e20000000800 */
        /* <DEDUP_REMOVED lines=147> */
[----:B------:R-:W-:Y:S01]  /*91a0*/  FMUL.FTZ R149, R149, R209 ;  /* 0x000000d195957220 */ /* 0x000fe20000410000 */
[-C--:B------:R-:W-:Y:S01]  /*91b0*/  FMUL.FTZ R150, R150, R196.reuse ;  /* 0x000000c496967220 */ /* 0x080fe20000410000 */
[----:B------:R-:W2:Y:S01]  /*91c0*/  MUFU.EX2 R10, R10 ;  /* 0x0000000a000a7308 */ /* 0x000ea20000000800 */
[----:B------:R-:W-:Y:S01]  /*91d0*/  FMUL.FTZ R151, R151, R196 ;  /* 0x000000c497977220 */ /* 0x000fe20000410000 */
[----:B0-----:R-:W-:Y:S01]  /*91e0*/  F2FP.BF16.F32.PACK_AB R164, R177, R176 ;  /* 0x000000b0b1a4723e */ /* 0x001fe200000010ff */
[----:B------:R0:W-:Y:S01]  /*91f0*/  STSM.16.M88.4 [R185+0x36400], R152 ;  /* 0x03640098b9007844 */ /* 0x0001e20000000200 */
[----:B------:R-:W-:Y:S01]  /*9200*/  FFMA.FTZ R15, R196, R6, R15 ;  /* 0x00000006c40f7223 */ /* 0x000fe2000001000f */
[----:B------:R-:W-:Y:S01]  /*9210*/  FFMA.FTZ R12, R209, R5, R12 ;  /* 0x00000005d10c7223 */ /* 0x000fe2000001000c */
[----:B------:R-:W-:Y:S01]  /*9220*/  PLOP3.LUT P3, PT, PT, PT, UP0, 0x80, 0x0 ;  /* 0x000000000000781c */ /* 0x000fe20003f6f008 */
[----:B------:R0:W-:Y:S01]  /*9230*/  STSM.16.M88.4 [R186], R156 ;  /* 0x0000009cba007844 */ /* 0x0001e20000000200 */
[----:B------:R-:W-:Y:S01]  /*9240*/  MUFU.EX2 R13, R13 ;  /* 0x0000000d000d7308 */ /* 0x000fe20000000800 */
[----:B-1----:R-:W-:Y:S01]  /*9250*/  F2FP.BF16.F32.PACK_AB R166, R181, R180 ;  /* 0x000000b4b5a6723e */ /* 0x002fe200000010ff */
[----:B------:R-:W-:Y:S01]  /*9260*/  FADD.FTZ R198, R198, R15 ;  /* 0x0000000fc6c67221 */ /* 0x000fe20000010000 */
[----:B------:R0:W-:Y:S01]  /*9270*/  STSM.16.M88.4 [R189], R160 ;  /* 0x000000a0bd007844 */ /* 0x0001e20000000200 */
[----:B------:R-:W-:Y:S01]  /*9280*/  FADD.FTZ R21, R21, R12 ;  /* 0x0000000c15157221 */ /* 0x000fe20000010000 */
[----:B------:R-:W-:-:S02]  /*9290*/  @!P2 VIADD R9, R9, 0x38860 ;  /* 0x000388600909a836 */ /* 0x000fc40000000000 */
[----:B------:R-:W-:Y:S01]  /*92a0*/  FADD.FTZ R199, R199, R198 ;  /* 0x000000c6c7c77221 */ /* 0x000fe20000010000 */
[----:B------:R-:W1:Y:S01]  /*92b0*/  MUFU.EX2 R178, R178 ;  /* 0x000000b200b27308 */ /* 0x000e620000000800 */
[----:B--2---:R-:W-:Y:S01]  /*92c0*/  F2FP.BF16.F32.PACK_AB R165, R10, R11 ;  /* 0x0000000b0aa5723e */ /* 0x004fe200000010ff */
[----:B------:R-:W-:Y:S01]  /*92d0*/  FADD.FTZ R14, R14, R21 ;  /* 0x000000150e0e7221 */ /* 0x000fe20000010000 */
[----:B------:R-:W-:Y:S01]  /*92e0*/  FADD.FTZ R200, R200, R199 ;  /* 0x000000c7c8c87221 */ /* 0x000fe20000010000 */
[----:B------:R-:W-:Y:S02]  /*92f0*/  @!P2 PRMT R9, RZ, 0x654, R9 ;  /* 0x00000654ff09a816 */ /* 0x000fe40000000009 */
        /* <DEDUP_REMOVED lines=15> */
[----:B------:R-:W-:Y:S01]  /*93f0*/  R2UR UR10, R182 ;  /* 0x00000000b60a72ca */ /* 0x000fe200000e0000 */
[----:B------:R-:W-:Y:S01]  /*9400*/  UMOV UR11, 0x40000040 ;  /* 0x40000040000b7882 */ /* 0x000fe20000000000 */
[----:B------:R-:W-:Y:S02]  /*9410*/  VIADD R182, R208, 0x100 ;  /* 0x00000100d0b67836 */ /* 0x000fe40000000000 */
[----:B------:R-:W-:Y:S01]  /*9420*/  FADD.FTZ R205, R206, R205 ;  /* 0x000000cdcecd7221 */ /* 0x000fe20000010000 */
[----:B------:R-:W-:Y:S02]  /*9430*/  VIADD R208, R208, 0x180 ;  /* 0x00000180d0d07836 */ /* 0x000fe40000000000 */
        /* <DEDUP_REMOVED lines=8> */
[----:B------:R-:W-:Y:S02]  /*94c0*/  IMAD.MOV.U32 R11, RZ, RZ, R7 ;  /* 0x000000ffff0b7224 */ /* 0x000fe400078e0007 */
[----:B------:R-:W-:Y:S01]  /*94d0*/  FADD.FTZ R177, R177, R176 ;  /* 0x000000b0b1b17221 */ /* 0x000fe20000010000 */
[----:B------:R-:W-:Y:S01]  /*94e0*/  FADD.FTZ R13, R13, R10 ;  /* 0x0000000a0d0d7221 */ /* 0x000fe20000010000 */
[----:B------:R-:W-:Y:S02]  /*94f0*/  IMAD.MOV.U32 R10, RZ, RZ, R8 ;  /* 0x000000ffff0a7224 */ /* 0x000fe400078e0008 */
[----:B------:R-:W-:Y:S01]  /*9500*/  FADD.FTZ R180, R180, R177 ;  /* 0x000000b1b4b47221 */ /* 0x000fe20000010000 */
[----:B------:R-:W-:Y:S01]  /*9510*/  FADD.FTZ R6, R178, R13 ;  /* 0x0000000db2067221 */ /* 0x000fe20000010000 */
[----:B------:R-:W-:-:S02]  /*9520*/  IMAD.MOV.U32 R13, RZ, RZ, R2 ;  /* 0x000000ffff0d7224 */ /* 0x000fc400078e0002 */
[----:B------:R-:W-:Y:S01]  /*9530*/  FADD.FTZ R5, R181, R180 ;  /* 0x000000b4b5057221 */ /* 0x000fe20000010000 */
[----:B------:R-:W-:Y:S02]  /*9540*/  WARPGROUP.DEPBAR.LE gsb0, 0x0 ;  /* 0x00008000000079c5 */ /* 0x000fe40000010000 */
[----:B------:R-:W-:-:S06]  /*9550*/  WARPGROUP.ARRIVE ;  /* 0x00000000000079c5 */ /* 0x000fcc0000000000 */
        /* <DEDUP_REMOVED lines=24> */
.L_x_4240:
[----:B------:R-:W-:-:S13]  /*96e0*/  ISETP.LE.AND P1, PT, RZ, UR30, PT ;  /* 0x0000001eff007c0c */ /* 0x000fda000bf23270 */
[----:B------:R-:W-:Y:S05]  /*96f0*/  @!P1 BRA `(.L_x_4250) ;  /* 0x0000002c00409947 */ /* 0x000fea0003800000 */
[----:B------:R-:W-:Y:S01]  /*9700*/  IMAD.MOV.U32 R199, RZ, RZ, R8 ;  /* 0x000000ffffc77224 */ /* 0x000fe200078e0008 */
[----:B------:R-:W-:Y:S01]  /*9710*/  ULDC UR28, c[0x0][0xa80] ;  /* 0x0002a000001c7ab9 */ /* 0x000fe20000000800 */
[----:B------:R-:W-:Y:S02]  /*9720*/  IMAD.MOV.U32 R10, RZ, RZ, R7 ;  /* 0x000000ffff0a7224 */ /* 0x000fe400078e0007 */
[----:B------:R-:W-:-:S07]  /*9730*/  IMAD.MOV.U32 R197, RZ, RZ, R2 ;  /* 0x000000ffffc57224 */ /* 0x000fce00078e0002 */
.L_x_4259:
[----:B------:R-:W-:-:S05]  /*9740*/  VIADD R2, R197, 0x1 ;  /* 0x00000001c5027836 */ /* 0x000fca0000000000 */
[----:B------:R-:W-:-:S04]  /*9750*/  ISETP.NE.AND P1, PT, R2, 0x2, PT ;  /* 0x000000020200780c */ /* 0x000fc80003f25270 */
[----:B------:R-:W-:Y:S02]  /*9760*/  SEL R7, RZ, 0x1, P1 ;  /* 0x00000001ff077807 */ /* 0x000fe40000800000 */
[----:B------:R-:W-:Y:S02]  /*9770*/  SEL R2, R2, RZ, P1 ;  /* 0x000000ff02027207 */ /* 0x000fe40000800000 */
[----:B------:R-:W-:Y:S01]  /*9780*/  LOP3.LUT R16, R16, R7, RZ, 0x3c, !PT ;  /* 0x0000000710107212 */ /* 0x000fe200078e3cff */
[----:B--2---:R-:W-:Y:S06]  /*9790*/  @!P0 BRA `(.L_x_4251) ;  /* 0x0000000000048947 */ /* 0x004fec0003800000 */
[----:B------:R-:W-:Y:S01]  /*97a0*/  BPT.TRAP 0x1 ;  /* 0x000000040000795c */ /* 0x000fe20000300000 */
.L_x_4251:
[----:B0-----:R-:W-:Y:S01]  /*97b0*/  IMAD R9, R2, 0x8, R17 ;  /* 0x0000000802097824 */ /* 0x001fe200078e0211 */
[----:B------:R-:W-:-:S04]  /*97c0*/  SHF.L.U32 R8, R16, 0x1f, RZ ;  /* 0x0000001f10087819 */ /* 0x000fc800000006ff */
[----:B------:R0:W1:Y:S01]  /*97d0*/  SYNCS.PHASECHK.TRANS64.TRYWAIT P1, [R9+URZ+0x38830], R8 ;  /* 0x03883008090075a7 */ /* 0x000062000802017f */
[----:B------:R-:W-:Y:S05]  /*97e0*/  @!P0 BRA `(.L_x_4252) ;  /* 0x0000000000048947 */ /* 0x000fea0003800000 */
[----:B------:R-:W-:Y:S01]  /*97f0*/  BPT.TRAP 0x1 ;  /* 0x000000040000795c */ /* 0x000fe20000300000 */
.L_x_4252:
[----:B------:R-:W-:Y:S01]  /*9800*/  IMAD R7, R2, 0x200, R0 ;  /* 0x0000020002077824 */ /* 0x000fe200078e0200 */
[----:B-1----:R-:W-:Y:S06]  /*9810*/  @P1 BRA `(.L_x_4253) ;  /* 0x0000000000081947 */ /* 0x002fec0003800000 */
[----:B------:R-:W1:Y:S02]  /*9820*/  SYNCS.PHASECHK.TRANS64.TRYWAIT P1, [R9+URZ+0x38830], R8 ;  /* 0x03883008090075a7 */ /* 0x000e64000802017f */
[----:B-1----:R-:W-:Y:S05]  /*9830*/  @!P1 BRA `(.L_x_4254) ;  /* 0x000000c8001c9947 */ /* 0x002fea0003800000 */
.L_x_4253:
[----:B------:R-:W-:Y:S01]  /*9840*/  R2UR UR6, R7 ;  /* 0x00000000070672ca */ /* 0x000fe200000e0000 */
[----:B------:R-:W-:Y:S01]  /*9850*/  WARPGROUP.ARRIVE ;  /* 0x00000000000079c5 */ /* 0x000fe20000000000 */
[----:B------:R-:W-:Y:S01]  /*9860*/  UMOV UR7, 0x40000040 ;  /* 0x4000004000077882 */ /* 0x000fe20000000000 */
[----:B------:R-:W-:Y:S01]  /*9870*/  UMOV UR11, 0x40000040 ;  /* 0x40000040000b7882 */ /* 0x000fe20000000000 */
[----:B------:R-:W-:Y:S01]  /*9880*/  UMOV UR15, 0x40000040 ;  /* 0x40000040000f7882 */ /* 0x000fe20000000000 */
[----:B------:R-:W-:-:S08]  /*9890*/  UMOV UR19, 0x40000040 ;  /* 0x4000004000137882 */ /* 0x000fd00000000000 */
        /* <DEDUP_REMOVED lines=16> */
.L_x_4255:
[----:B------:R2:W3:Y:S01]  /*99a0*/  SYNCS.PHASECHK.TRANS64.TRYWAIT P1, [R9+URZ+0x38850], R8 ;  /* 0x03885008090075a7 */ /* 0x0004e2000802017f */
[----:B------:R-:W-:Y:S05]  /*99b0*/  @!P0 BRA `(.L_x_4256) ;  /* 0x0000000000048947 */ /* 0x000fea0003800000 */
[----:B------:R-:W-:Y:S01]  /*99c0*/  BPT.TRAP 0x1 ;  /* 0x000000040000795c */ /* 0x000fe20000300000 */
.L_x_4256:
[----:B---3--:R-:W-:Y:S05]  /*99d0*/  @P1 BRA `(.L_x_4257) ;  /* 0x0000000000081947 */ /* 0x008fea0003800000 */
[----:B------:R-:W3:Y:S02]  /*99e0*/  SYNCS.PHASECHK.TRANS64.TRYWAIT P1, [R9+URZ+0x38850], R8 ;  /* 0x03885008090075a7 */ /* 0x000ee4000802017f */
[----:B---3--:R-:W-:Y:S05]  /*99f0*/  @!P1 BRA `(.L_x_4258) ;  /* 0x000000c400c09947 */ /* 0x008fea0003800000 */
.L_x_4257:
[----:B------:R-:W-:Y:S01]  /*9a00*/  IMAD R7, R2, 0x1000, R3 ;  /* 0x0000100002077824 */ /* 0x000fe200078e0203 */
[----:B------:R-:W-:Y:S01]  /*9a10*/  WARPGROUP.ARRIVE ;  /* 0x00000000000079c5 */ /* 0x000fe20000000000 */
[----:B------:R-:W-:Y:S01]  /*9a20*/  UMOV UR23, 0x40000040 ;  /* 0x4000004000177882 */ /* 0x000fe20000000000 */
[C---:B------:R-:W-:Y:S01]  /*9a30*/  VIADD R11, R4.reuse, 0x2 ;  /* 0x00000002040b7836 */ /* 0x040fe20000000000 */
[----:B------:R-:W-:Y:S01]  /*9a40*/  UMOV UR25, 0x40000040 ;  /* 0x4000004000197882 */ /* 0x000fe20000000000 */
[C---:B------:R-:W-:Y:S01]  /*9a50*/  R2UR UR22, R7.reuse ;  /* 0x00000000071672ca */ /* 0x040fe200000e0000 */
[----:B0123--:R-:W-:Y:S01]  /*9a60*/  VIADD R8, R7, 0x2 ;  /* 0x0000000207087836 */ /* 0x00ffe20000000000 */
[----:B------:R-:W-:Y:S01]  /*9a70*/  UMOV UR27, 0x40000040 ;  /* 0x40000040001b7882 */ /* 0x000fe20000000000 */
[----:B------:R-:W-:Y:S01]  /*9a80*/  R2UR UR24, R11 ;  /* 0x000000000b1872ca */ /* 0x000fe200000e0000 */
[----:B------:R-:W-:Y:S01]  /*9a90*/  VIADD R11, R4, 0x4 ;  /* 0x00000004040b7836 */ /* 0x000fe20000000000 */
[----:B------:R-:W0:Y:S01]  /*9aa0*/  S2R R12, SR_TID.X ;  /* 0x00000000000c7919 */ /* 0x000e220000002100 */
[----:B------:R-:W-:Y:S01]  /*9ab0*/  R2UR UR26, R8 ;  /* 0x00000000081a72ca */ /* 0x000fe200000e0000 */
[C---:B------:R-:W-:Y:S01]  /*9ac0*/  VIADD R8, R7.reuse, 0x4 ;  /* 0x0000000407087836 */ /* 0x040fe20000000000 */
[----:B------:R-:W-:Y:S01]  /*9ad0*/  UMOV UR6, UR28 ;  /* 0x0000001c00067c82 */ /* 0x000fe20008000000 */
[----:B------:R-:W-:Y:S01]  /*9ae0*/  VIADD R15, R4, 0x800 ;  /* 0x00000800040f7836 */ /* 0x000fe20000000000 */
[----:B------:R-:W-:Y:S01]  /*9af0*/  UMOV UR11, 0x40000040 ;  /* 0x40000040000b7882 */ /* 0x000fe20000000000 */
[----:B------:R-:W-:-:S02]  /*9b00*/  VIADD R13, R7, 0x800 ;  /* 0x00000800070d7836 */ /* 0x000fc40000000000 */
[----:B------:R-:W-:Y:S01]  /*9b10*/  HGMMA.64x64x16.F32.BF16 R152, gdesc[UR20], R152, gsb0 ;  /* 0x00e00000149879f0 */ /* 0x000fe20008001898 */
[----:B------:R-:W-:-:S05]  /*9b20*/  IMAD R204, R2, 0x1000, R19 ;  /* 0x0000100002cc7824 */ /* 0x000fca00078e0213 */
[----:B------:R-:W-:Y:S02]  /*9b30*/  R2UR UR10, R204 ;  /* 0x00000000cc0a72ca */ /* 0x000fe400000e0000 */
[----:B0-----:R-:W-:Y:S01]  /*9b40*/  SHF.R.U32.HI R12, RZ, 0x7, R12 ;  /* 0x00000007ff0c7819 */ /* 0x001fe2000001160c */
        /* <DEDUP_REMOVED lines=337> */
[----:B------:R-:W-:Y:S01]  /*b060*/  FMUL.FTZ R196, R7, UR6 ;  /* 0x0000000607c47c20 */ /* 0x000fe20008410000 */
[----:B------:R-:W-:Y:S01]  /*b070*/  FMNMX.FTZ R13, R171, R8, !PT ;  /* 0x00000008ab0d7209 */ /* 0x000fe20007810000 */
[----:B------:R-:W-:Y:S02]  /*b080*/  FADD.FTZ R10, -R7, R10 ;  /* 0x0000000a070a7221 */ /* 0x000fe40000010100 */
[--C-:B------:R-:W-:Y:S01]  /*b090*/  FFMA.FTZ R12, R153, UR6, -R196.reuse ;  /* 0x00000006990c7c23 */ /* 0x100fe200080108c4 */
[----:B------:R-:W-:Y:S01]  /*b0a0*/  FMNMX.FTZ R8, R174, R13, !PT ;  /* 0x0000000dae087209 */ /* 0x000fe20007810000 */
[--C-:B------:R-:W-:Y:S01]  /*b0b0*/  FFMA.FTZ R11, R152, UR6, -R196.reuse ;  /* 0x00000006980b7c23 */ /* 0x100fe200080108c4 */
[----:B------:R-:W-:Y:S01]  /*b0c0*/  FMUL.FTZ R10, R10, UR6 ;  /* 0x000000060a0a7c20 */ /* 0x000fe20008410000 */
        /* <DEDUP_REMOVED lines=19> */
[----:B------:R-:W-:Y:S03]  /*b200*/  MUFU.EX2 R11, R11 ;  /* 0x0000000b000b7308 */ /* 0x000fe60000000800 */
[----:B------:R-:W1:Y:S01]  /*b210*/  SHFL.BFLY PT, R153, R8, 0x2, 0x1f ;  /* 0x0c401f0008997f89 */ /* 0x000e6200000e0000 */
[-C--:B0-----:R-:W-:Y:S01]  /*b220*/  FMUL.FTZ R24, R24, R10.reuse ;  /* 0x0000000a18187220 */ /* 0x081fe20000410000 */
        /* <DEDUP_REMOVED lines=22> */
[----:B-1----:R-:W-:Y:S01]  /*b390*/  FMNMX.FTZ R153, R8, R153, !PT ;  /* 0x0000009908997209 */ /* 0x002fe20007810000 */
        /* <DEDUP_REMOVED lines=28> */
[----:B0-----:R-:W-:Y:S01]  /*b560*/  FMNMX.FTZ R8, R153, R8, !PT ;  /* 0x0000000899087209 */ /* 0x001fe20007810000 */
[----:B------:R-:W-:Y:S01]  /*b570*/  FFMA.FTZ R153, R181, UR6, -R196 ;  /* 0x00000006b5997c23 */ /* 0x000fe200080108c4 */
[----:B------:R-:W-:Y:S01]  /*b580*/  MUFU.EX2 R188, R188 ;  /* 0x000000bc00bc7308 */ /* 0x000fe20000000800 */
[----:B-1----:R-:W-:Y:S01]  /*b590*/  F2FP.BF16.F32.PACK_AB R156, R20, R15 ;  /* 0x0000000f149c723e */ /* 0x002fe200000010ff */
[-C--:B------:R-:W-:Y:S01]  /*b5a0*/  FMUL.FTZ R112, R112, R10.reuse ;  /* 0x0000000a70707220 */ /* 0x080fe20000410000 */
[----:B------:R-:W-:Y:S01]  /*b5b0*/  FADD.FTZ R152, -R8, R199 ;  /* 0x000000c708987221 */ /* 0x000fe20000010100 */
[-C--:B------:R-:W-:Y:S01]  /*b5c0*/  FMUL.FTZ R113, R113, R10.reuse ;  /* 0x0000000a71717220 */ /* 0x080fe20000410000 */
[-C--:B------:R-:W-:Y:S01]  /*b5d0*/  FMUL.FTZ R116, R116, R10.reuse ;  /* 0x0000000a74747220 */ /* 0x080fe20000410000 */
[-C--:B------:R-:W-:Y:S01]  /*b5e0*/  FMUL.FTZ R117, R117, R10.reuse ;  /* 0x0000000a75757220 */ /* 0x080fe20000410000 */
[----:B------:R-:W-:Y:S01]  /*b5f0*/  FMUL.FTZ R181, R152, UR6 ;  /* 0x0000000698b57c20 */ /* 0x000fe20008410000 */
[----:B------:R0:W-:Y:S01]  /*b600*/  MUFU.EX2 R199, R153 ;  /* 0x0000009900c77308 */ /* 0x0001e20000000800 */
[----:B------:R-:W-:Y:S01]  /*b610*/  FMUL.FTZ R152, R8, UR6 ;  /* 0x0000000608987c20 */ /* 0x000fe20008410000 */
[-C--:B------:R-:W-:Y:S01]  /*b620*/  FMUL.FTZ R120, R120, R10.reuse ;  /* 0x0000000a78787220 */ /* 0x080fe20000410000 */
[-C--:B------:R-:W-:Y:S01]  /*b630*/  FMUL.FTZ R121, R121, R10.reuse ;  /* 0x0000000a79797220 */ /* 0x080fe20000410000 */
[----:B------:R-:W-:Y:S01]  /*b640*/  FMUL.FTZ R124, R124, R10 ;  /* 0x0000000a7c7c7220 */ /* 0x000fe20000410000 */
[--C-:B------:R-:W-:Y:S01]  /*b650*/  FFMA.FTZ R196, R154, UR6, -R152.reuse ;  /* 0x000000069ac47c23 */ /* 0x100fe20008010898 */
[--C-:B------:R-:W-:Y:S01]  /*b660*/  FFMA.FTZ R201, R155, UR6, -R152.reuse ;  /* 0x000000069bc97c23 */ /* 0x100fe20008010898 */
[----:B------:R-:W-:Y:S01]  /*b670*/  FFMA.FTZ R198, R158, UR6, -R152 ;  /* 0x000000069ec67c23 */ /* 0x000fe20008010898 */
[----:B------:R-:W1:Y:S01]  /*b680*/  MUFU.EX2 R181, R181 ;  /* 0x000000b500b57308 */ /* 0x000e620000000800 */
[----:B0-----:R-:W-:-:S02]  /*b690*/  IMAD.MOV R153, RZ, RZ, -R184 ;  /* 0x000000ffff997224 */ /* 0x001fc400078e0ab8 */
[--C-:B------:R-:W-:Y:S01]  /*b6a0*/  FFMA.FTZ R203, R159, UR6, -R152.reuse ;  /* 0x000000069fcb7c23 */ /* 0x100fe20008010898 */
[--C-:B------:R-:W-:Y:S01]  /*b6b0*/  FFMA.FTZ R200, R162, UR6, -R152.reuse ;  /* 0x00000006a2c87c23 */ /* 0x100fe20008010898 */
[--C-:B------:R-:W-:Y:S01]  /*b6c0*/  FFMA.FTZ R205, R163, UR6, -R152.reuse ;  /* 0x00000006a3cd7c23 */ /* 0x100fe20008010898 */
[--C-:B------:R-:W-:Y:S01]  /*b6d0*/  FFMA.FTZ R202, R166, UR6, -R152.reuse ;  /* 0x00000006a6ca7c23 */ /* 0x100fe20008010898 */
        /* <DEDUP_REMOVED lines=10> */
[----:B------:R0:W-:Y:S01]  /*b780*/  @!P2 SYNCS.ARRIVE.TRANS64.RED.A1T0 RZ, [R153+URZ], RZ ;  /* 0x000000ff99ffa9a7 */ /* 0x0001e2000810043f */
[--C-:B------:R-:W-:Y:S01]  /*b790*/  FFMA.FTZ R182, R182, UR6, -R152.reuse ;  /* 0x00000006b6b67c23 */ /* 0x100fe20008010898 */
[----:B------:R-:W-:Y:S01]  /*b7a0*/  FFMA.FTZ R183, R183, UR6, -R152 ;  /* 0x00000006b7b77c23 */ /* 0x000fe20008010898 */
[----:B------:R-:W-:Y:S01]  /*b7b0*/  @!P1 IMAD R154, R197, 0x40, R22 ;  /* 0x00000040c59a9824 */ /* 0x000fe200078e0216 */
[----:B------:R-:W-:Y:S01]  /*b7c0*/  MUFU.EX2 R196, R196 ;  /* 0x000000c400c47308 */ /* 0x000fe20000000800 */
[----:B------:R-:W-:Y:S01]  /*b7d0*/  F2FP.BF16.F32.PACK_AB R152, R12, R11 ;  /* 0x0000000b0c98723e */ /* 0x000fe200000010ff */
[----:B-1----:R-:W-:Y:S01]  /*b7e0*/  FMUL.FTZ R26, R26, R181 ;  /* 0x000000b51a1a7220 */ /* 0x002fe20000410000 */
[----:B------:R-:W-:Y:S01]  /*b7f0*/  @!P1 IMAD R154, R154, 0x4, R17 ;  /* 0x000000049a9a9824 */ /* 0x000fe200078e0211 */
[----:B------:R-:W-:Y:S01]  /*b800*/  F2FP.BF16.F32.PACK_AB R158, R188, R21 ;  /* 0x00000015bc9e723e */ /* 0x000fe200000010ff */
[-C--:B------:R-:W-:Y:S01]  /*b810*/  FMUL.FTZ R27, R27, R181.reuse ;  /* 0x000000b51b1b7220 */ /* 0x080fe20000410000 */
[-C--:B------:R-:W-:Y:S01]  /*b820*/  FMUL.FTZ R30, R30, R181.reuse ;  /* 0x000000b51e1e7220 */ /* 0x080fe20000410000 */
[-C--:B------:R-:W-:Y:S01]  /*b830*/  FMUL.FTZ R31, R31, R181.reuse ;  /* 0x000000b51f1f7220 */ /* 0x080fe20000410000 */
[----:B------:R-:W-:Y:S01]  /*b840*/  @!P1 STS [R154+0x38400], R10 ;  /* 0x0384000a9a009388 */ /* 0x000fe20000000800 */
[----:B------:R-:W0:Y:S01]  /*b850*/  MUFU.EX2 R201, R201 ;  /* 0x000000c900c97308 */ /* 0x000e220000000800 */
[-C--:B------:R-:W-:Y:S01]  /*b860*/  FMUL.FTZ R34, R34, R181.reuse ;  /* 0x000000b522227220 */ /* 0x080fe20000410000 */
[-C--:B------:R-:W-:Y:S01]  /*b870*/  FMUL.FTZ R35, R35, R181.reuse ;  /* 0x000000b523237220 */ /* 0x080fe20000410000 */
[----:B------:R1:W-:Y:S01]  /*b880*/  @!P1 STS [R154+0x38420], R181 ;  /* 0x038420b59a009388 */ /* 0x0003e20000000800 */
        /* <DEDUP_REMOVED lines=9> */
[----:B-1----:R-:W-:Y:S01]  /*b920*/  F2FP.BF16.F32.PACK_AB R154, R14, R13 ;  /* 0x0000000d0e9a723e */ /* 0x002fe200000010ff */
        /* <DEDUP_REMOVED lines=78> */
[----:B------:R-:W-:Y:S01]  /*be10*/  FMUL.FTZ R151, R151, R181 ;  /* 0x000000b597977220 */ /* 0x000fe20000410000 */
[----:B------:R2:W-:Y:S01]  /*be20*/  STSM.16.M88.4 [R185+0x36400], R152 ;  /* 0x03640098b9007844 */ /* 0x0005e20000000200 */
[----:B------:R-:W-:-:S02]  /*be30*/  VIADD R197, R204, 0x80 ;  /* 0x00000080ccc57836 */ /* 0x000fc40000000000 */
[----:B------:R-:W-:Y:S01]  /*be40*/  FFMA.FTZ R5, R10, R5, R11 ;  /* 0x000000050a057223 */ /* 0x000fe2000001000b */
[----:B------:R-:W0:Y:S01]  /*be50*/  MUFU.EX2 R171, R171 ;  /* 0x000000ab00ab7308 */ /* 0x000e220000000800 */
[----:B-1----:R-:W-:Y:S01]  /*be60*/  F2FP.BF16.F32.PACK_AB R162, R173, R172 ;  /* 0x000000acada2723e */ /* 0x002fe200000010ff */
[----:B------:R2:W-:Y:S01]  /*be70*/  STSM.16.M88.4 [R186], R156 ;  /* 0x0000009cba007844 */ /* 0x0005e20000000200 */
[----:B------:R-:W-:Y:S01]  /*be80*/  FFMA.FTZ R6, R181, R6, R196 ;  /* 0x00000006b5067223 */ /* 0x000fe200000100c4 */
[----:B------:R-:W-:Y:S01]  /*be90*/  FADD.FTZ R12, R12, R5 ;  /* 0x000000050c0c7221 */ /* 0x000fe20000010000 */
[----:B------:R-:W-:Y:S01]  /*bea0*/  ISETP.LT.AND P1, PT, RZ, UR30, PT ;  /* 0x0000001eff007c0c */ /* 0x000fe2000bf21270 */
[----:B------:R-:W-:Y:S02]  /*beb0*/  @!P2 VIADD R9, R9, 0x38860 ;  /* 0x000388600909a836 */ /* 0x000fe40000000000 */
[----:B------:R-:W-:Y:S01]  /*bec0*/  FADD.FTZ R201, R201, R6 ;  /* 0x00000006c9c97221 */ /* 0x000fe20000010000 */
[----:B------:R-:W-:Y:S01]  /*bed0*/  MUFU.EX2 R174, R174 ;  /* 0x000000ae00ae7308 */ /* 0x000fe20000000800 */
[----:B------:R-:W-:Y:S01]  /*bee0*/  FADD.FTZ R13, R13, R12 ;  /* 0x0000000c0d0d7221 */ /* 0x000fe20000010000 */
[----:B------:R-:W-:Y:S01]  /*bef0*/  UIADD3 UR30, UR30, -0x1, URZ ;  /* 0xffffffff1e1e7890 */ /* 0x000fe2000fffe03f */
[----:B------:R-:W-:Y:S01]  /*bf00*/  FADD.FTZ R198, R198, R201 ;  /* 0x000000c9c6c67221 */ /* 0x000fe20000010000 */
[----:B------:R-:W-:Y:S01]  /*bf10*/  @!P2 PRMT R9, RZ, 0x654, R9 ;  /* 0x00000654ff09a816 */ /* 0x000fe20000000009 */
[----:B------:R-:W-:Y:S01]  /*bf20*/  FADD.FTZ R14, R14, R13 ;  /* 0x0000000d0e0e7221 */ /* 0x000fe20000010000 */
[----:B------:R-:W-:-:S02]  /*bf30*/  IMAD.MOV.U32 R10, RZ, RZ, R7 ;  /* 0x000000ffff0a7224 */ /* 0x000fc400078e0007 */
        /* <DEDUP_REMOVED lines=16> */
[----:B------:R2:W-:Y:S01]  /*c040*/  STSM.16.M88.4 [R189], R160 ;  /* 0x000000a0bd007844 */ /* 0x0005e20000000200 */
[----:B------:R-:W-:Y:S01]  /*c050*/  FADD.FTZ R169, R169, R168 ;  /* 0x000000a8a9a97221 */ /* 0x000fe20000010000 */
[----:B------:R-:W1:Y:S01]  /*c060*/  MUFU.EX2 R180, R180 ;  /* 0x000000b400b47308 */ /* 0x000e620000000800 */
[----:B------:R-:W-:Y:S02]  /*c070*/  FADD.FTZ R171, R171, R170 ;  /* 0x000000aaabab7221 */ /* 0x000fe40000010000 */
[----:B------:R-:W-:Y:S02]  /*c080*/  FADD.FTZ R172, R172, R169 ;  /* 0x000000a9acac7221 */ /* 0x000fe40000010000 */
[----:B------:R-:W-:Y:S02]  /*c090*/  FADD.FTZ R174, R174, R171 ;  /* 0x000000abaeae7221 */ /* 0x000fe40000010000 */
[----:B------:R-:W-:Y:S01]  /*c0a0*/  FADD.FTZ R173, R173, R172 ;  /* 0x000000acadad7221 */ /* 0x000fe20000010000 */
[----:B------:R-:W-:Y:S01]  /*c0b0*/  MUFU.EX2 R178, R178 ;  /* 0x000000b200b27308 */ /* 0x000fe20000000800 */
[----:B0-----:R-:W-:Y:S01]  /*c0c0*/  F2FP.BF16.F32.PACK_AB R164, R177, R176 ;  /* 0x000000b0b1a4723e */ /* 0x001fe200000010ff */
[----:B------:R-:W-:Y:S01]  /*c0d0*/  FADD.FTZ R175, R175, R174 ;  /* 0x000000aeafaf7221 */ /* 0x000fe20000010000 */
[----:B------:R-:W-:-:S04]  /*c0e0*/  FADD.FTZ R176, R176, R173 ;  /* 0x000000adb0b07221 */ /* 0x000fc80000010000 */
[----:B------:R-:W-:Y:S01]  /*c0f0*/  FADD.FTZ R177, R177, R176 ;  /* 0x000000b0b1b17221 */ /* 0x000fe20000010000 */
[----:B------:R-:W0:Y:S01]  /*c100*/  MUFU.EX2 R179, R179 ;  /* 0x000000b300b37308 */ /* 0x000e220000000800 */
[----:B-1----:R-:W-:Y:S02]  /*c110*/  F2FP.BF16.F32.PACK_AB R166, R199, R180 ;  /* 0x000000b4c7a6723e */ /* 0x002fe400000010ff */
[----:B------:R-:W-:-:S04]  /*c120*/  FADD.FTZ R180, R180, R177 ;  /* 0x000000b1b4b47221 */ /* 0x000fc80000010000 */
[----:B------:R-:W-:Y:S01]  /*c130*/  FADD.FTZ R5, R199, R180 ;  /* 0x000000b4c7057221 */ /* 0x000fe20000010000 */
[----:B------:R-:W1:Y:S01]  /*c140*/  MUFU.EX2 R182, R182 ;  /* 0x000000b600b67308 */ /* 0x000e620000000800 */
[----:B------:R-:W-:-:S07]  /*c150*/  IMAD.MOV.U32 R199, RZ, RZ, R8 ;  /* 0x000000ffffc77224 */ /* 0x000fce00078e0008 */
[----:B------:R-:W3:Y:S01]  /*c160*/  MUFU.EX2 R183, R183 ;  /* 0x000000b700b77308 */ /* 0x000ee20000000800 */
[----:B0-----:R-:W-:Y:S01]  /*c170*/  F2FP.BF16.F32.PACK_AB R165, R179, R178 ;  /* 0x000000b2b3a5723e */ /* 0x001fe200000010ff */
[----:B------:R-:W-:-:S04]  /*c180*/  FADD.FTZ R178, R178, R175 ;  /* 0x000000afb2b27221 */ /* 0x000fc80000010000 */
[----:B------:R-:W-:-:S04]  /*c190*/  FADD.FTZ R179, R179, R178 ;  /* 0x000000b2b3b37221 */ /* 0x000fc80000010000 */
[----:B-1----:R-:W-:Y:S01]  /*c1a0*/  FADD.FTZ R6, R182, R179 ;  /* 0x000000b3b6067221 */ /* 0x002fe20000010000 */
[----:B---3--:R-:W-:-:S03]  /*c1b0*/  F2FP.BF16.F32.PACK_AB R167, R183, R182 ;  /* 0x000000b6b7a7723e */ /* 0x008fc600000010ff */
[----:B------:R-:W-:Y:S02]  /*c1c0*/  FADD.FTZ R6, R183, R6 ;  /* 0x00000006b7067221 */ /* 0x000fe40000010000 */
[----:B------:R2:W-:Y:S01]  /*c1d0*/  STSM.16.M88.4 [R187], R164 ;  /* 0x000000a4bb007844 */ /* 0x0005e20000000200 */
[----:B------:R-:W-:-:S06]  /*c1e0*/  WARPGROUP.ARRIVE ;  /* 0x00000000000079c5 */ /* 0x000fcc0000000000 */
[----:B------:R-:W-:Y:S01]  /*c1f0*/  HGMMA.64x256x16.F32.BF16 R24, R152, gdesc[UR8].tnspB, R24, gsb0 ;  /* 0x43e0000898187df0 */ /* 0x000fe20008001818 */
        /* <DEDUP_REMOVED lines=10> */
[----:B------:R-:W-:Y:S01]  /*c2a0*/  IMAD.MOV.U32 R197, RZ, RZ, R2 ;  /* 0x000000ffffc57224 */ /* 0x000fe200078e0002 */
[----:B------:R-:W-:Y:S02]  /*c2b0*/  WARPGROUP.DEPBAR.LE gsb0, 0x0 ;  /* 0x00008000000079c5 */ /* 0x000fe40000010000 */
[----:B------:R-:W-:-:S15]  /*c2c0*/  WARPGROUP.ARRIVE ;  /* 0x00000000000079c5 */ /* 0x000fde0000000000 */
[----:B------:R-:W-:-:S07]  /*c2d0*/  NOP ;  /* 0x0000000000007918 */ /* 0x000fce0000000000 */
        /* <DEDUP_REMOVED lines=18> */
.L_x_4250:
[----:B------:R-:W1:Y:S01]  /*c400*/  SHFL.BFLY PT, R0, R5, 0x2, 0x1f ;  /* 0x0c401f0005007f89 */ /* 0x000e6200000e0000 */
[----:B------:R-:W-:Y:S01]  /*c410*/  IMAD.U32 R12, RZ, RZ, UR6 ;  /* 0x00000006ff0c7e24 */ /* 0x000fe2000f8e00ff */
[----:B------:R-:W-:Y:S02]  /*c420*/  UIADD3 UR36, UR36, 0x1, URZ ;  /* 0x0000000124247890 */ /* 0x000fe4000fffe03f */
[----:B0-2---:R-:W0:Y:S01]  /*c430*/  SHFL.BFLY PT, R9, R6, 0x2, 0x1f ;  /* 0x0c401f0006097f89 */ /* 0x005e2200000e0000 */
[----:B------:R-:W-:Y:S08]  /*c440*/  BAR.ARV 0x8, 0x100 ;  /* 0x0204000000007b1d */ /* 0x000ff00000002000 */
[----:B------:R-:W-:Y:S01]  /*c450*/  BAR.SYNC.DEFER_BLOCKING 0xf, 0x100 ;  /* 0x03c4000000007b1d */ /* 0x000fe20000010000 */
[----:B-1----:R-:W-:Y:S01]  /*c460*/  FADD.FTZ R0, R0, R5 ;  /* 0x0000000500007221 */ /* 0x002fe20000010000 */
[----:B------:R-:W-:-:S02]  /*c470*/  VIADD R5, R2, 0x1 ;  /* 0x0000000102057836 */ /* 0x000fc40000000000 */
[----:B0-----:R-:W-:Y:S02]  /*c480*/  FADD.FTZ R11, R9, R6 ;  /* 0x00000006090b7221 */ /* 0x001fe40000010000 */
[----:B------:R-:W0:Y:S01]  /*c490*/  SHFL.BFLY PT, R3, R0, 0x1, 0x1f ;  /* 0x0c201f0000037f89 */ /* 0x000e2200000e0000 */
[----:B------:R-:W-:-:S03]  /*c4a0*/  ISETP.NE.AND P1, PT, R5, 0x2, PT ;  /* 0x000000020500780c */ /* 0x000fc60003f25270 */
[----:B------:R-:W1:Y:S01]  /*c4b0*/  SHFL.BFLY PT, R4, R11, 0x1, 0x1f ;  /* 0x0c201f000b047f89 */ /* 0x000e6200000e0000 */
[----:B0-----:R-:W-:Y:S01]  /*c4c0*/  FADD.FTZ R10, R0, R3 ;  /* 0x00000003000a7221 */ /* 0x001fe20000010000 */
[----:B------:R-:W-:Y:S02]  /*c4d0*/  IMAD.MOV R3, RZ, RZ, -R184 ;  /* 0x000000ffff037224 */ /* 0x000fe400078e0ab8 */
[----:B------:R-:W-:Y:S02]  /*c4e0*/  IMAD.MOV.U32 R0, RZ, RZ, -0x800000 ;  /* 0xff800000ff007424 */ /* 0x000fe400078e00ff */
[----:B-1----:R-:W-:Y:S01]  /*c4f0*/  FADD.FTZ R9, R11, R4 ;  /* 0x000000040b097221 */ /* 0x002fe20000010000 */
[----:B------:R-:W-:Y:S01]  /*c500*/  FSETP.NE.FTZ.AND P2, PT, R10, RZ, PT ;  /* 0x000000ff0a00720b */ /* 0x000fe20003f55000 */
[----:B------:R-:W-:Y:S01]  /*c510*/  IMAD.MOV.U32 R4, RZ, RZ, RZ ;  /* 0x000000ffff047224 */ /* 0x000fe200078e00ff */
[----:B------:R-:W-:Y:S01]  /*c520*/  ISETP.NE.AND P0, PT, R18, R3, PT ;  /* 0x000000031200720c */ /* 0x000fe20003f05270 */
[----:B------:R-:W-:Y:S01]  /*c530*/  IMAD.MOV.U32 R3, RZ, RZ, RZ ;  /* 0x000000ffff037224 */ /* 0x000fe200078e00ff */
[----:B------:R-:W-:-:S02]  /*c540*/  FSETP.NE.FTZ.AND P3, PT, R9, RZ, PT ;  /* 0x000000ff0900720b */ /* 0x000fc40003f75000 */
[----:B------:R-:W-:-:S04]  /*c550*/  SEL R11, RZ, 0x1, P1 ;  /* 0x00000001ff0b7807 */ /* 0x000fc80000800000 */
[----:B------:R-:W-:-:S03]  /*c560*/  LOP3.LUT R16, R16, R11, RZ, 0x3c, !PT ;  /* 0x0000000b10107212 */ /* 0x000fc600078e3cff */
[----:B------:R-:W0:Y:S02]  /*c570*/  @P2 MUFU.RCP R3, R10 ;  /* 0x0000000a00032308 */ /* 0x000e240000001000 */
[----:B------:R-:W-:Y:S02]  /*c580*/  @!P0 IMAD R2, R2, 0x40, R22 ;  /* 0x0000004002028824 */ /* 0x000fe400078e0216 */
[----:B------:R-:W-:Y:S02]  /*c590*/  @P3 FMUL.FTZ R12, R12, 0.69314718246459960938 ;  /* 0x3f3172180c0c3820 */ /* 0x000fe40000410000 */
        /* <DEDUP_REMOVED lines=10> */
[----:B------:R2:W0:Y:S01]  /*c640*/  @P3 MUFU.LG2 R11, R9 ;  /* 0x00000009000b3308 */ /* 0x0004220000000c00 */
        /* <DEDUP_REMOVED lines=9> */
[----:B------:R-:W-:Y:S01]  /*c6e0*/  FMUL.FTZ R201, R49, R3 ;  /* 0x0000000331c97220 */ /* 0x000fe20000410000 */
[----:B-1----:R-:W-:-:S02]  /*c6f0*/  IMAD.U32 R2, RZ, RZ, UR6 ;  /* 0x00000006ff027e24 */ /* 0x002fc4000f8e00ff */
[-C--:B------:R-:W-:Y:S01]  /*c700*/  FMUL.FTZ R202, R52, R3.reuse ;  /* 0x0000000334ca7220 */ /* 0x080fe20000410000 */
[-C--:B------:R-:W-:Y:S01]  /*c710*/  FMUL.FTZ R199, R53, R3.reuse ;  /* 0x0000000335c77220 */ /* 0x080fe20000410000 */
[-C--:B------:R-:W-:Y:S01]  /*c720*/  FMUL.FTZ R200, R56, R3.reuse ;  /* 0x0000000338c87220 */ /* 0x080fe20000410000 */
[----:B------:R-:W-:Y:S01]  /*c730*/  @P2 FMUL.FTZ R2, R2, 0.69314718246459960938 ;  /* 0x3f31721802022820 */ /* 0x000fe20000410000 */
        /* <DEDUP_REMOVED lines=118> */
.L_x_4226:
[----:B------:R-:W0:Y:S01]  /*cea0*/  S2R R4, SR_CgaCtaId ;  /* 0x0000000000047919 */ /* 0x000e220000008800 */
[----:B------:R-:W-:Y:S01]  /*ceb0*/  MOV R17, 0x400 ;  /* 0x0000040000117802 */ /* 0x000fe20000000f00 */
[----:B------:R-:W-:Y:S01]  /*cec0*/  BSSY B0, `(.L_x_4260) ;  /* 0x00002a7000007945 */ /* 0x000fe20003800000 */
[----:B------:R-:W-:Y:S02]  /*ced0*/  BAR.SYNC.DEFER_BLOCKING 0x5, 0x180 ;  /* 0x0146000000007b1d */ /* 0x000fe40000010000 */
[----:B0-----:R-:W-:-:S05]  /*cee0*/  LEA R17, R4, R17, 0x18 ;  /* 0x0000001104117211 */ /* 0x001fca00078ec0ff */
[----:B------:R-:W0:Y:S02]  /*cef0*/  LDS R4, [R17+0x388d0] ;  /* 0x0388d00011047984 */ /* 0x000e240000000800 */
[----:B0-----:R-:W-:Y:S01]  /*cf00*/  R2UR UR4, R4 ;  /* 0x00000000040472ca */ /* 0x001fe200000e0000 */
[----:B------:R-:W-:Y:S06]  /*cf10*/  BAR.ARV 0x4, 0x180 ;  /* 0x0106000000007b1d */ /* 0x000fec0000002000 */
[----:B------:R-:W-:Y:S08]  /*cf20*/  @P0 BRA `(.L_x_4261) ;  /* 0x0000001c00880947 */ /* 0x000ff00003800000 */
[----:B------:R-:W0:Y:S01]  /*cf30*/  S2R R4, SR_SWINHI ;  /* 0x0000000000047919 */ /* 0x000e220000002f00 */
[----:B------:R-:W-:Y:S01]  /*cf40*/  IMAD R7, R215, 0x40, R23 ;  /* 0x00000040d7077824 */ /* 0x000fe200078e0217 */
[----:B------:R-:W-:Y:S01]  /*cf50*/  F2FP.BF16.F32.PACK_AB R6, R6, R205 ;  /* 0x000000cd0606723e */ /* 0x000fe200000010ff */
[----:B------:R-:W-:Y:S01]  /*cf60*/  USHF.R.S32.HI UR12, URZ, 0x1f, UR42 ;  /* 0x0000001f3f0c7899 */ /* 0x000fe2000801142a */
[----:B------:R-:W-:Y:S01]  /*cf70*/  BAR.SYNC.DEFER_BLOCKING 0x1, 0x100 ;  /* 0x0044000000007b1d */ /* 0x000fe20000010000 */
[----:B------:R-:W-:Y:S01]  /*cf80*/  F2FP.BF16.F32.PACK_AB R112, R113, R112 ;  /* 0x000000707170723e */ /* 0x000fe200000010ff */
[----:B------:R-:W-:Y:S01]  /*cf90*/  USHF.R.S32.HI UR13, URZ, 0x1f, UR39 ;  /* 0x0000001f3f0d7899 */ /* 0x000fe20008011427 */
[----:B------:R-:W-:Y:S02]  /*cfa0*/  F2FP.BF16.F32.PACK_AB R113, R19, R114 ;  /* 0x000000721371723e */ /* 0x000fe400000010ff */
[----:B------:R-:W-:Y:S02]  /*cfb0*/  F2FP.BF16.F32.PACK_AB R114, R117, R116 ;  /* 0x000000747572723e */ /* 0x000fe400000010ff */
[----:B------:R-:W-:Y:S01]  /*cfc0*/  F2FP.BF16.F32.PACK_AB R115, R108, R115 ;  /* 0x000000736c73723e */ /* 0x000fe200000010ff */
[----:B------:R-:W1:Y:S01]  /*cfd0*/  SHFL.IDX PT, R41, R216, RZ, 0x1f ;  /* 0x00001fffd8297589 */ /* 0x000e6200000e0000 */
        /* <DEDUP_REMOVED lines=10> */
[----:B------:R-:W-:Y:S02]  /*d080*/  MOV R92, R17 ;  /* 0x00000011005c7202 */ /* 0x000fe40000000f00 */
[----:B0-----:R-:W-:Y:S02]  /*d090*/  MOV R93, R4 ;  /* 0x00000004005d7202 */ /* 0x001fe40000000f00 */
[----:B------:R-:W-:-:S02]  /*d0a0*/  F2FP.BF16.F32.PACK_AB R146, R149, R148 ;  /* 0x000000949592723e */ /* 0x000fc400000010ff */
[----:B------:R-:W-:Y:S01]  /*d0b0*/  F2FP.BF16.F32.PACK_AB R147, R151, R150 ;  /* 0x000000969793723e */ /* 0x000fe200000010ff */
[----:B------:R-:W-:-:S04]  /*d0c0*/  IMAD.WIDE R4, R219, 0x2, R92 ;  /* 0x00000002db047825 */ /* 0x000fc800078e025c */
[----:B------:R-:W-:Y:S01]  /*d0d0*/  IMAD.WIDE R92, R7, 0x2, R92 ;  /* 0x00000002075c7825 */ /* 0x000fe200078e025c */
[C---:B------:R-:W-:Y:S02]  /*d0e0*/  IADD3 R15, P3, R4.reuse, 0x40, RZ ;  /* 0x00000040040f7810 */ /* 0x040fe40007f7e0ff */
[----:B------:R-:W-:Y:S02]  /*d0f0*/  IADD3 R25, P4, R4, 0x60, RZ ;  /* 0x0000006004197810 */ /* 0x000fe40007f9e0ff */
[----:B------:R-:W-:Y:S02]  /*d100*/  LOP3.LUT R14, R15, 0x380, RZ, 0xc0, !PT ;  /* 0x000003800f0e7812 */ /* 0x000fe400078ec0ff */
[----:B------:R-:W-:Y:S02]  /*d110*/  LOP3.LUT R24, R25, 0x380, RZ, 0xc0, !PT ;  /* 0x0000038019187812 */ /* 0x000fe400078ec0ff */
[----:B------:R-:W-:Y:S02]  /*d120*/  SHF.R.U64 R14, R14, 0x3, RZ ;  /* 0x000000030e0e7819 */ /* 0x000fe400000012ff */
[----:B------:R-:W-:-:S02]  /*d130*/  SHF.R.U64 R24, R24, 0x3, RZ ;  /* 0x0000000318187819 */ /* 0x000fc400000012ff */
[----:B------:R-:W-:Y:S01]  /*d140*/  LOP3.LUT R14, R14, R15, RZ, 0x3c, !PT ;  /* 0x0000000f0e0e7212 */ /* 0x000fe200078e3cff */
[--C-:B------:R-:W-:Y:S01]  /*d150*/  IMAD.X R15, RZ, RZ, R5.reuse, P3 ;  /* 0x000000ffff0f7224 */ /* 0x100fe200018e0605 */
[----:B------:R-:W-:Y:S01]  /*d160*/  LOP3.LUT R24, R24, R25, RZ, 0x3c, !PT ;  /* 0x0000001918187212 */ /* 0x000fe200078e3cff */
[----:B------:R-:W-:Y:S01]  /*d170*/  IMAD.X R25, RZ, RZ, R5, P4 ;  /* 0x000000ffff197224 */ /* 0x000fe200020e0605 */
[C---:B------:R-:W-:Y:S02]  /*d180*/  IADD3 R29, P5, R4.reuse, 0x2000, RZ ;  /* 0x00002000041d7810 */ /* 0x040fe40007fbe0ff */
[C---:B------:R-:W-:Y:S02]  /*d190*/  IADD3 R119, P3, R4.reuse, 0x4020, RZ ;  /* 0x0000402004777810 */ /* 0x040fe40007f7e0ff */
[----:B------:R-:W-:Y:S02]  /*d1a0*/  IADD3 R123, P4, R4, 0x4040, RZ ;  /* 0x00004040047b7810 */ /* 0x000fe40007f9e0ff */
[----:B------:R-:W-:-:S02]  /*d1b0*/  LOP3.LUT R28, R29, 0x380, RZ, 0xc0, !PT ;  /* 0x000003801d1c7812 */ /* 0x000fc400078ec0ff */
[----:B------:R-:W-:Y:S02]  /*d1c0*/  LOP3.LUT R118, R119, 0x380, RZ, 0xc0, !PT ;  /* 0x0000038077767812 */ /* 0x000fe400078ec0ff */
[----:B------:R-:W-:Y:S02]  /*d1d0*/  LOP3.LUT R122, R123, 0x380, RZ, 0xc0, !PT ;  /* 0x000003807b7a7812 */ /* 0x000fe400078ec0ff */
[----:B------:R-:W-:Y:S02]  /*d1e0*/  SHF.R.U64 R28, R28, 0x3, RZ ;  /* 0x000000031c1c7819 */ /* 0x000fe400000012ff */
[----:B------:R-:W-:Y:S02]  /*d1f0*/  IADD3 R49, P0, R4, 0x2040, RZ ;  /* 0x0000204004317810 */ /* 0x000fe40007f1e0ff */
[----:B------:R-:W-:Y:S02]  /*d200*/  SHF.R.U64 R118, R118, 0x3, RZ ;  /* 0x0000000376767819 */ /* 0x000fe400000012ff */
[----:B------:R-:W-:-:S02]  /*d210*/  SHF.R.U64 R122, R122, 0x3, RZ ;  /* 0x000000037a7a7819 */ /* 0x000fc400000012ff */
[----:B------:R-:W-:Y:S01]  /*d220*/  LOP3.LUT R28, R28, R29, RZ, 0x3c, !PT ;  /* 0x0000001d1c1c7212 */ /* 0x000fe200078e3cff */
[--C-:B------:R-:W-:Y:S01]  /*d230*/  IMAD.X R29, RZ, RZ, R5.reuse, P5 ;  /* 0x000000ffff1d7224 */ /* 0x100fe200028e0605 */
[----:B------:R-:W-:Y:S02]  /*d240*/  LOP3.LUT R48, R49, 0x380, RZ, 0xc0, !PT ;  /* 0x0000038031307812 */ /* 0x000fe400078ec0ff */
[----:B------:R-:W-:Y:S02]  /*d250*/  IADD3 R13, P2, R4, 0x20, RZ ;  /* 0x00000020040d7810 */ /* 0x000fe40007f5e0ff */
[----:B------:R-:W-:Y:S01]  /*d260*/  LOP3.LUT R118, R118, R119, RZ, 0x3c, !PT ;  /* 0x0000007776767212 */ /* 0x000fe200078e3cff */
[--C-:B------:R-:W-:Y:S01]  /*d270*/  IMAD.X R119, RZ, RZ, R5.reuse, P3 ;  /* 0x000000ffff777224 */ /* 0x100fe200018e0605 */
[----:B------:R-:W-:Y:S01]  /*d280*/  LOP3.LUT R122, R122, R123, RZ, 0x3c, !PT ;  /* 0x0000007b7a7a7212 */ /* 0x000fe200078e3cff */
[----:B------:R-:W-:Y:S01]  /*d290*/  IMAD.X R123, RZ, RZ, R5, P4 ;  /* 0x000000ffff7b7224 */ /* 0x000fe200020e0605 */
[----:B------:R-:W-:-:S02]  /*d2a0*/  IADD3 R127, P5, R4, 0x4060, RZ ;  /* 0x00004060047f7810 */ /* 0x000fc40007fbe0ff */
[C---:B------:R-:W-:Y:S02]  /*d2b0*/  IADD3 R81, P3, R92.reuse, 0x1000, RZ ;  /* 0x000010005c517810 */ /* 0x040fe40007f7e0ff */
[----:B------:R-:W-:Y:S02]  /*d2c0*/  IADD3 R77, P4, R92, 0x2000, RZ ;  /* 0x000020005c4d7810 */ /* 0x000fe40007f9e0ff */
[----:B------:R-:W-:Y:S02]  /*d2d0*/  SHF.R.U64 R48, R48, 0x3, RZ ;  /* 0x0000000330307819 */ /* 0x000fe400000012ff */
        /* <DEDUP_REMOVED lines=9> */
[----:B------:R-:W-:-:S02]  /*d370*/  IADD3 R135, P0, R4, 0x6020, RZ ;  /* 0x0000602004877810 */ /* 0x000fc40007f1e0ff */
[----:B------:R-:W-:Y:S02]  /*d380*/  SHF.R.U64 R80, R80, 0x3, RZ ;  /* 0x0000000350507819 */ /* 0x000fe400000012ff */
[----:B------:R-:W-:Y:S02]  /*d390*/  SHF.R.U64 R76, R76, 0x3, RZ ;  /* 0x000000034c4c7819 */ /* 0x000fe400000012ff */
[----:B------:R-:W-:Y:S02]  /*d3a0*/  LOP3.LUT R32, R33, 0x380, RZ, 0xc0, !PT ;  /* 0x0000038021207812 */ /* 0x000fe400078ec0ff */
[----:B------:R-:W-:Y:S01]  /*d3b0*/  LOP3.LUT R12, R12, R13, RZ, 0x3c, !PT ;  /* 0x0000000d0c0c7212 */ /* 0x000fe200078e3cff */
[--C-:B------:R-:W-:Y:S01]  /*d3c0*/  IMAD.X R13, RZ, RZ, R5.reuse, P2 ;  /* 0x000000ffff0d7224 */ /* 0x100fe200010e0605 */
[----:B------:R-:W-:Y:S01]  /*d3d0*/  LOP3.LUT R126, R126, R127, RZ, 0x3c, !PT ;  /* 0x0000007f7e7e7212 */ /* 0x000fe200078e3cff */
[----:B------:R-:W-:Y:S01]  /*d3e0*/  IMAD.X R127, RZ, RZ, R5, P5 ;  /* 0x000000ffff7f7224 */ /* 0x000fe200028e0605 */
[----:B------:R-:W-:-:S02]  /*d3f0*/  LOP3.LUT R134, R135, 0x380, RZ, 0xc0, !PT ;  /* 0x0000038087867812 */ /* 0x000fc400078ec0ff */
[C---:B------:R-:W-:Y:S02]  /*d400*/  IADD3 R101, P1, R4.reuse, 0x2060, RZ ;  /* 0x0000206004657810 */ /* 0x040fe40007f3e0ff */
[----:B------:R-:W-:Y:S02]  /*d410*/  IADD3 R105, P2, R4, 0x4000, RZ ;  /* 0x0000400004697810 */ /* 0x000fe40007f5e0ff */
[----:B------:R-:W-:Y:S01]  /*d420*/  LOP3.LUT R80, R80, R81, RZ, 0x3c, !PT ;  /* 0x0000005150507212 */ /* 0x000fe200078e3cff */
[--C-:B------:R-:W-:Y:S01]  /*d430*/  IMAD.X R81, RZ, RZ, R93.reuse, P3 ;  /* 0x000000ffff517224 */ /* 0x100fe200018e065d */
[----:B------:R-:W-:Y:S01]  /*d440*/  LOP3.LUT R76, R76, R77, RZ, 0x3c, !PT ;  /* 0x0000004d4c4c7212 */ /* 0x000fe200078e3cff */
[----:B------:R-:W-:Y:S01]  /*d450*/  IMAD.X R77, RZ, RZ, R93, P4 ;  /* 0x000000ffff4d7224 */ /* 0x000fe200020e065d */
[----:B------:R-:W-:Y:S02]  /*d460*/  SHF.R.U64 R32, R32, 0x3, RZ ;  /* 0x0000000320207819 */ /* 0x000fe400000012ff */
[----:B------:R-:W-:-:S02]  /*d470*/  IADD3 R73, P5, R92, 0x3000, RZ ;  /* 0x000030005c497810 */ /* 0x000fc40007fbe0ff */
[C---:B------:R-:W-:Y:S02]  /*d480*/  IADD3 R53, P3, R92.reuse, 0x8000, RZ ;  /* 0x000080005c357810 */ /* 0x040fe40007f7e0ff */
[----:B------:R-:W-:Y:S02]  /*d490*/  IADD3 R45, P4, R92, 0x9000, RZ ;  /* 0x000090005c2d7810 */ /* 0x000fe40007f9e0ff */
[----:B------:R-:W-:Y:S02]  /*d4a0*/  SHF.R.U64 R134, R134, 0x3, RZ ;  /* 0x0000000386867819 */ /* 0x000fe400000012ff */
[----:B------:R-:W-:Y:S02]  /*d4b0*/  LOP3.LUT R100, R101, 0x380, RZ, 0xc0, !PT ;  /* 0x0000038065647812 */ /* 0x000fe400078ec0ff */
[----:B------:R-:W-:Y:S02]  /*d4c0*/  LOP3.LUT R104, R105, 0x380, RZ, 0xc0, !PT ;  /* 0x0000038069687812 */ /* 0x000fe400078ec0ff */
[----:B------:R-:W-:Y:S01]  /*d4d0*/  LOP3.LUT R32, R32, R33, RZ, 0x3c, !PT ;  /* 0x0000002120207212 */ /* 0x000fe200078e3cff */
[----:B------:R-:W-:Y:S01]  /*d4e0*/  IMAD.X R33, RZ, RZ, R5, P6 ;  /* 0x000000ffff217224 */ /* 0x000fe200030e0605 */
[----:B------:R-:W-:-:S02]  /*d4f0*/  LOP3.LUT R72, R73, 0x380, RZ, 0xc0, !PT ;  /* 0x0000038049487812 */ /* 0x000fc400078ec0ff */
[----:B------:R-:W-:Y:S02]  /*d500*/  LOP3.LUT R52, R53, 0x380, RZ, 0xc0, !PT ;  /* 0x0000038035347812 */ /* 0x000fe400078ec0ff */
[----:B------:R-:W-:Y:S02]  /*d510*/  LOP3.LUT R44, R45, 0x380, RZ, 0xc0, !PT ;  /* 0x000003802d2c7812 */ /* 0x000fe400078ec0ff */
[----:B------:R-:W-:Y:S02]  /*d520*/  IADD3 R131, P6, R4, 0x6000, RZ ;  /* 0x0000600004837810 */ /* 0x000fe40007fde0ff */
[----:B------:R-:W-:Y:S01]  /*d530*/  LOP3.LUT R134, R134, R135, RZ, 0x3c, !PT ;  /* 0x0000008786867212 */ /* 0x000fe200078e3cff */
[----:B------:R-:W-:Y:S01]  /*d540*/  IMAD.X R135, RZ, RZ, R5, P0 ;  /* 0x000000ffff877224 */ /* 0x000fe200000e0605 */
[----:B------:R-:W-:Y:S02]  /*d550*/  SHF.R.U64 R100, R100, 0x3, RZ ;  /* 0x0000000364647819 */ /* 0x000fe400000012ff */
[----:B------:R-:W-:-:S02]  /*d560*/  SHF.R.U64 R104, R104, 0x3, RZ ;  /* 0x0000000368687819 */ /* 0x000fc400000012ff */
[----:B------:R-:W-:Y:S02]  /*d570*/  IADD3 R65, P0, R92, 0x5000, RZ ;  /* 0x000050005c417810 */ /* 0x000fe40007f1e0ff */
[----:B------:R-:W-:Y:S02]  /*d580*/  SHF.R.U64 R72, R72, 0x3, RZ ;  /* 0x0000000348487819 */ /* 0x000fe400000012ff */
        /* <DEDUP_REMOVED lines=8> */
[----:B------:R-:W-:Y:S01]  /*d610*/  LOP3.LUT R72, R72, R73, RZ, 0x3c, !PT ;  /* 0x0000004948487212 */ /* 0x000fe200078e3cff */
[----:B------:R-:W-:Y:S01]  /*d620*/  IMAD.X R73, RZ, RZ, R93, P5 ;  /* 0x000000ffff497224 */ /* 0x000fe200028e065d */
[C---:B------:R-:W-:Y:S02]  /*d630*/  IADD3 R9, P1, R4.reuse, 0x6040, RZ ;  /* 0x0000604004097810 */ /* 0x040fe40007f3e0ff */
[----:B------:R-:W-:Y:S02]  /*d640*/  IADD3 R11, P2, R4, 0x6060, RZ ;  /* 0x00006060040b7810 */ /* 0x000fe40007f5e0ff */
[----:B------:R-:W-:Y:S02]  /*d650*/  LOP3.LUT R52, R52, R53, RZ, 0x3c, !PT ;  /* 0x0000003534347212 */ /* 0x000fe400078e3cff */
[----:B------:R-:W-:Y:S02]  /*d660*/  LOP3.LUT R44, R44, R45, RZ, 0x3c, !PT ;  /* 0x0000002d2c2c7212 */ /* 0x000fe400078e3cff */
[----:B------:R-:W-:-:S02]  /*d670*/  SHF.R.U64 R130, R130, 0x3, RZ ;  /* 0x0000000382827819 */ /* 0x000fc400000012ff */
[----:B------:R-:W-:Y:S02]  /*d680*/  LOP3.LUT R53, R4, 0x380, RZ, 0xc0, !PT ;  /* 0x0000038004357812 */ /* 0x000fe400078ec0ff */
[----:B------:R-:W-:Y:S02]  /*d690*/  IADD3 R45, P5, R92, 0xa000, RZ ;  /* 0x0000a0005c2d7810 */ /* 0x000fe40007fbe0ff */
[----:B------:R-:W-:Y:S02]  /*d6a0*/  SHF.R.U64 R64, R64, 0x3, RZ ;  /* 0x0000000340407819 */ /* 0x000fe400000012ff */
[----:B------:R-:W-:Y:S02]  /*d6b0*/  LOP3.LUT R8, R9, 0x380, RZ, 0xc0, !PT ;  /* 0x0000038009087812 */ /* 0x000fe400078ec0ff */
[----:B------:R-:W-:Y:S02]  /*d6c0*/  LOP3.LUT R10, R11, 0x380, RZ, 0xc0, !PT ;  /* 0x000003800b0a7812 */ /* 0x000fe400078ec0ff */
[----:B------:R-:W-:Y:S01]  /*d6d0*/  LOP3.LUT R130, R130, R131, RZ, 0x3c, !PT ;  /* 0x0000008382827212 */ /* 0x000fe200078e3cff */
[----:B------:R-:W-:Y:S01]  /*d6e0*/  IMAD.X R131, RZ, RZ, R5, P6 ;  /* 0x000000ffff837224 */ /* 0x000fe200030e0605 */
[----:B------:R-:W-:-:S02]  /*d6f0*/  SHF.R.U64 R53, R53, 0x3, RZ ;  /* 0x0000000335357819 */ /* 0x000fc400000012ff */
[----:B------:R-:W-:Y:S02]  /*d700*/  LOP3.LUT R40, R45, 0x380, RZ, 0xc0, !PT ;  /* 0x000003802d287812 */ /* 0x000fe400078ec0ff */
[----:B------:R-:W-:Y:S02]  /*d710*/  IADD3 R69, P6, R92, 0x4000, RZ ;  /* 0x000040005c457810 */ /* 0x000fe40007fde0ff */
[----:B------:R-:W-:Y:S01]  /*d720*/  LOP3.LUT R64, R64, R65, RZ, 0x3c, !PT ;  /* 0x0000004140407212 */ /* 0x000fe200078e3cff */
[----:B------:R-:W-:Y:S01]  /*d730*/  IMAD.X R65, RZ, RZ, R93, P0 ;  /* 0x000000ffff417224 */ /* 0x000fe200000e065d */
[----:B------:R-:W-:Y:S02]  /*d740*/  SHF.R.U64 R8, R8, 0x3, RZ ;  /* 0x0000000308087819 */ /* 0x000fe400000012ff */
[----:B------:R-:W-:Y:S02]  /*d750*/  SHF.R.U64 R10, R10, 0x3, RZ ;  /* 0x000000030a0a7819 */ /* 0x000fe400000012ff */
[----:B------:R-:W-:-:S02]  /*d760*/  IADD3 R7, P0, R92, 0xc000, RZ ;  /* 0x0000c0005c077810 */ /* 0x000fc40007f1e0ff */
[----:B------:R-:W-:Y:S01]  /*d770*/  LOP3.LUT R4, R53, R4, RZ, 0x3c, !PT ;  /* 0x0000000435047212 */ /* 0x000fe200078e3cff */
[----:B------:R-:W-:Y:S01]  /*d780*/  IMAD.X R53, RZ, RZ, R93, P3 ;  /* 0x000000ffff357224 */ /* 0x000fe200018e065d */
        /* <DEDUP_REMOVED lines=9> */
[----:B------:R-:W-:Y:S02]  /*d820*/  MOV R89, R4 ;  /* 0x0000000400597202 */ /* 0x000fe40000000f00 */
[----:B------:R-:W-:Y:S02]  /*d830*/  F2FP.BF16.F32.PACK_AB R5, R27, R26 ;  /* 0x0000001a1b05723e */ /* 0x000fe400000010ff */
[----:B------:R-:W-:Y:S02]  /*d840*/  SHF.R.U64 R68, R68, 0x3, RZ ;  /* 0x0000000344447819 */ /* 0x000fe400000012ff */
[----:B------:R-:W-:Y:S02]  /*d850*/  IADD3 R27, P4, R92, 0xf000, RZ ;  /* 0x0000f0005c1b7810 */ /* 0x000fe40007f9e0ff */
[----:B------:R-:W-:-:S02]  /*d860*/  SHF.R.U64 R20, R20, 0x3, RZ ;  /* 0x0000000314147819 */ /* 0x000fc400000012ff */
[----:B------:R-:W-:Y:S01]  /*d870*/  LOP3.LUT R68, R68, R69, RZ, 0x3c, !PT ;  /* 0x0000004544447212 */ /* 0x000fe200078e3cff */
[--C-:B------:R-:W-:Y:S01]  /*d880*/  IMAD.X R69, RZ, RZ, R93.reuse, P6 ;  /* 0x000000ffff457224 */ /* 0x100fe200030e065d */
[----:B------:R-:W-:Y:S01]  /*d890*/  LOP3.LUT R26, R27, 0x380, RZ, 0xc0, !PT ;  /* 0x000003801b1a7812 */ /* 0x000fe200078ec0ff */
[----:B------:R-:W-:Y:S01]  /*d8a0*/  IMAD.X R97, RZ, RZ, R93, P4 ;  /* 0x000000ffff617224 */ /* 0x000fe200020e065d */
[C---:B------:R-:W-:Y:S02]  /*d8b0*/  IADD3 R61, P1, R92.reuse, 0x6000, RZ ;  /* 0x000060005c3d7810 */ /* 0x040fe40007f3e0ff */
[C---:B------:R-:W-:Y:S02]  /*d8c0*/  IADD3 R57, P2, R92.reuse, 0x7000, RZ ;  /* 0x000070005c397810 */ /* 0x040fe40007f5e0ff */
[----:B------:R-:W-:Y:S02]  /*d8d0*/  IADD3 R37, P6, R92, 0xb000, RZ ;  /* 0x0000b0005c257810 */ /* 0x000fe40007fde0ff */
[----:B------:R-:W-:-:S02]  /*d8e0*/  LOP3.LUT R20, R20, R7, RZ, 0x3c, !PT ;  /* 0x0000000714147212 */ /* 0x000fc400078e3cff */
[----:B------:R-:W-:Y:S01]  /*d8f0*/  F2FP.BF16.F32.PACK_AB R4, R21, R208 ;  /* 0x000000d01504723e */ /* 0x000fe200000010ff */
[----:B------:R-:W-:Y:S01]  /*d900*/  IMAD.X R21, RZ, RZ, R93, P0 ;  /* 0x000000ffff157224 */ /* 0x000fe200000e065d */
[----:B------:R-:W-:Y:S02]  /*d910*/  F2FP.BF16.F32.PACK_AB R7, R31, R30 ;  /* 0x0000001e1f07723e */ /* 0x000fe400000010ff */
[----:B------:R-:W-:Y:S02]  /*d920*/  SHF.R.U64 R26, R26, 0x3, RZ ;  /* 0x000000031a1a7819 */ /* 0x000fe400000012ff */
[----:B------:R-:W-:Y:S01]  /*d930*/  LOP3.LUT R60, R61, 0x380, RZ, 0xc0, !PT ;  /* 0x000003803d3c7812 */ /* 0x000fe200078ec0ff */
[----:B------:R0:W-:Y:S01]  /*d940*/  STSM.16.M88.4 [R89], R4 ;  /* 0x0000000459007844 */ /* 0x0001e20000000200 */
[----:B------:R-:W-:Y:S02]  /*d950*/  LOP3.LUT R56, R57, 0x380, RZ, 0xc0, !PT ;  /* 0x0000038039387812 */ /* 0x000fe400078ec0ff */
[----:B------:R-:W-:-:S02]  /*d960*/  LOP3.LUT R36, R37, 0x380, RZ, 0xc0, !PT ;  /* 0x0000038025247812 */ /* 0x000fc400078ec0ff */
[----:B------:R-:W-:Y:S02]  /*d970*/  LOP3.LUT R31, R92, 0x380, RZ, 0xc0, !PT ;  /* 0x000003805c1f7812 */ /* 0x000fe400078ec0ff */
[----:B------:R-:W-:Y:S02]  /*d980*/  LOP3.LUT R96, R26, R27, RZ, 0x3c, !PT ;  /* 0x0000001b1a607212 */ /* 0x000fe400078e3cff */
[----:B------:R-:W-:Y:S02]  /*d990*/  SHF.R.U64 R60, R60, 0x3, RZ ;  /* 0x000000033c3c7819 */ /* 0x000fe400000012ff */
[----:B------:R-:W-:Y:S02]  /*d9a0*/  SHF.R.U64 R56, R56, 0x3, RZ ;  /* 0x0000000338387819 */ /* 0x000fe400000012ff */
[----:B------:R-:W-:Y:S02]  /*d9b0*/  MOV R26, R12 ;  /* 0x0000000c001a7202 */ /* 0x000fe40000000f00 */
[----:B------:R-:W-:-:S02]  /*d9c0*/  SHF.R.U64 R36, R36, 0x3, RZ ;  /* 0x0000000324247819 */ /* 0x000fc400000012ff */
[----:B0-----:R-:W-:Y:S02]  /*d9d0*/  F2FP.BF16.F32.PACK_AB R4, R211, R213 ;  /* 0x000000d5d304723e */ /* 0x001fe400000010ff */
[----:B------:R-:W-:Y:S02]  /*d9e0*/  F2FP.BF16.F32.PACK_AB R5, R35, R34 ;  /* 0x000000222305723e */ /* 0x000fe400000010ff */
[----:B------:R-:W-:Y:S02]  /*d9f0*/  F2FP.BF16.F32.PACK_AB R6, R209, R212 ;  /* 0x000000d4d106723e */ /* 0x000fe400000010ff */
[----:B------:R-:W-:Y:S02]  /*da00*/  F2FP.BF16.F32.PACK_AB R7, R39, R38 ;  /* 0x000000262707723e */ /* 0x000fe400000010ff */
[----:B------:R-:W-:Y:S02]  /*da10*/  SHF.R.U64 R31, R31, 0x3, RZ ;  /* 0x000000031f1f7819 */ /* 0x000fe400000012ff */
[----:B------:R-:W-:Y:S01]  /*da20*/  MOV R38, R8 ;  /* 0x0000000800267202 */ /* 0x000fe20000000f00 */
[----:B------:R0:W-:Y:S01]  /*da30*/  STSM.16.M88.4 [R26], R4 ;  /* 0x000000041a007844 */ /* 0x0001e20000000200 */
[----:B------:R-:W-:-:S02]  /*da40*/  MOV R39, R10 ;  /* 0x0000000a00277202 */ /* 0x000fc40000000f00 */
[----:B------:R-:W-:Y:S01]  /*da50*/  LOP3.LUT R60, R60, R61, RZ, 0x3c, !PT ;  /* 0x0000003d3c3c7212 */ /* 0x000fe200078e3cff */
[--C-:B------:R-:W-:Y:S01]  /*da60*/  IMAD.X R61, RZ, RZ, R93.reuse, P1 ;  /* 0x000000ffff3d7224 */ /* 0x100fe200008e065d */
[----:B------:R-:W-:Y:S01]  /*da70*/  LOP3.LUT R56, R56, R57, RZ, 0x3c, !PT ;  /* 0x0000003938387212 */ /* 0x000fe200078e3cff */
[----:B------:R-:W-:Y:S01]  /*da80*/  IMAD.X R57, RZ, RZ, R93, P2 ;  /* 0x000000ffff397224 */ /* 0x000fe200010e065d */
[----:B------:R-:W-:Y:S02]  /*da90*/  MOV R168, R14 ;  /* 0x0000000e00a87202 */ /* 0x000fe40000000f00 */
[----:B------:R-:W-:Y:S02]  /*daa0*/  F2FP.BF16.F32.PACK_AB R8, R206, R210 ;  /* 0x000000d2ce08723e */ /* 0x000fe400000010ff */
[----:B------:R-:W-:Y:S02]  /*dab0*/  F2FP.BF16.F32.PACK_AB R9, R43, R42 ;  /* 0x0000002a2b09723e */ /* 0x000fe400000010ff */
[----:B------:R-:W-:-:S02]  /*dac0*/  F2FP.BF16.F32.PACK_AB R10, R203, R207 ;  /* 0x000000cfcb0a723e */ /* 0x000fc400000010ff */
[----:B------:R-:W-:Y:S02]  /*dad0*/  F2FP.BF16.F32.PACK_AB R11, R47, R46 ;  /* 0x0000002e2f0b723e */ /* 0x000fe400000010ff */
[----:B------:R-:W-:Y:S02]  /*dae0*/  LOP3.LUT R36, R36, R37, RZ, 0x3c, !PT ;  /* 0x0000002524247212 */ /* 0x000fe400078e3cff */
[----:B------:R-:W-:Y:S01]  /*daf0*/  MOV R188, R24 ;  /* 0x0000001800bc7202 */ /* 0x000fe20000000f00 */
[----:B------:R-:W-:Y:S01]  /*db00*/  STSM.16.M88.4 [R168], R8 ;  /* 0x00000008a8007844 */ /* 0x000fe20000000200 */
[----:B------:R-:W-:Y:S02]  /*db10*/  F2FP.BF16.F32.PACK_AB R12, R201, R204 ;  /* 0x000000ccc90c723e */ /* 0x000fe400000010ff */
[----:B------:R-:W-:Y:S02]  /*db20*/  F2FP.BF16.F32.PACK_AB R13, R51, R50 ;  /* 0x00000032330d723e */ /* 0x000fe400000010ff */
[----:B------:R-:W-:-:S02]  /*db30*/  F2FP.BF16.F32.PACK_AB R14, R199, R202 ;  /* 0x000000cac70e723e */ /* 0x000fc400000010ff */
[----:B------:R-:W-:Y:S02]  /*db40*/  F2FP.BF16.F32.PACK_AB R15, R55, R54 ;  /* 0x00000036370f723e */ /* 0x000fe400000010ff */
[C---:B------:R-:W-:Y:S02]  /*db50*/  IADD3 R85, P1, R92.reuse, 0xd000, RZ ;  /* 0x0000d0005c557810 */ /* 0x040fe40007f3e0ff */
[----:B------:R-:W-:Y:S01]  /*db60*/  IADD3 R37, P2, R92, 0xe000, RZ ;  /* 0x0000e0005c257810 */ /* 0x000fe20007f5e0ff */
[----:B------:R-:W-:Y:S01]  /*db70*/  STSM.16.M88.4 [R188], R12 ;  /* 0x0000000cbc007844 */ /* 0x000fe20000000200 */
[----:B------:R-:W-:Y:S02]  /*db80*/  MOV R205, R28 ;  /* 0x0000001c00cd7202 */ /* 0x000fe40000000f00 */
[----:B0-----:R-:W-:Y:S01]  /*db90*/  F2FP.BF16.F32.PACK_AB R4, R197, R200 ;  /* 0x000000c8c504723e */ /* 0x001fe200000010ff */
[----:B------:R-:W-:Y:S01]  /*dba0*/  IMAD.X R89, RZ, RZ, R93, P2 ;  /* 0x000000ffff597224 */ /* 0x000fe200010e065d */
[----:B------:R-:W-:-:S02]  /*dbb0*/  F2FP.BF16.F32.PACK_AB R5, R59, R58 ;  /* 0x0000003a3b05723e */ /* 0x000fc400000010ff */
[----:B------:R-:W-:Y:S02]  /*dbc0*/  F2FP.BF16.F32.PACK_AB R6, R183, R198 ;  /* 0x000000c6b706723e */ /* 0x000fe400000010ff */
[----:B------:R-:W-:Y:S02]  /*dbd0*/  F2FP.BF16.F32.PACK_AB R7, R63, R62 ;  /* 0x0000003e3f07723e */ /* 0x000fe400000010ff */
[----:B------:R-:W-:Y:S02]  /*dbe0*/  LOP3.LUT R92, R31, R92, RZ, 0x3c, !PT ;  /* 0x0000005c1f5c7212 */ /* 0x000fe400078e3cff */
[----:B------:R-:W-:Y:S01]  /*dbf0*/  MOV R32, R32 ;  /* 0x0000002000207202 */ /* 0x000fe20000000f00 */
[----:B------:R-:W-:Y:S01]  /*dc00*/  STSM.16.M88.4 [R205], R4 ;  /* 0x00000004cd007844 */ /* 0x000fe20000000200 */
        /* <DEDUP_REMOVED lines=22> */
[----:B--2---:R-:W-:-:S02]  /*dd70*/  F2FP.BF16.F32.PACK_AB R48, R169, R172 ;  /* 0x000000aca930723e */ /* 0x004fc400000010ff */
[----:B------:R-:W-:Y:S02]  /*dd80*/  F2FP.BF16.F32.PACK_AB R4, R164, R167 ;  /* 0x000000a7a404723e */ /* 0x000fe400000010ff */
[----:B------:R-:W-:Y:S01]  /*dd90*/  F2FP.BF16.F32.PACK_AB R5, R99, R98 ;  /* 0x000000626305723e */ /* 0x000fe200000010ff */
[----:B------:R-:W-:Y:S01]  /*dda0*/  STSM.16.M88.4 [R104], R48 ;  /* 0x0000003068007844 */ /* 0x000fe20000000200 */
        /* <DEDUP_REMOVED lines=8> */
[----:B-1----:R-:W-:Y:S01]  /*de30*/  ISETP.NE.AND P3, PT, R41, RZ, PT ;  /* 0x000000ff2900720c */ /* 0x002fe20003f65270 */
[----:B------:R-:W-:Y:S01]  /*de40*/  IMAD.X R41, RZ, RZ, R93, P5 ;  /* 0x000000ffff297224 */ /* 0x000fe200028e065d */
[----:B------:R-:W-:Y:S01]  /*de50*/  MOV R126, R126 ;  /* 0x0000007e007e7202 */ /* 0x000fe20000000f00 */
[----:B------:R0:W-:Y:S01]  /*de60*/  STSM.16.M88.4 [R122], R8 ;  /* 0x000000087a007844 */ /* 0x0001e20000000200 */
[----:B------:R-:W-:Y:S02]  /*de70*/  MOV R101, R130 ;  /* 0x0000008200657202 */ /* 0x000fe40000000f00 */
[----:B------:R-:W-:Y:S01]  /*de80*/  F2FP.BF16.F32.PACK_AB R123, R156, R155 ;  /* 0x0000009b9c7b723e */ /* 0x000fe200000010ff */
[----:B------:R1:W-:Y:S01]  /*de90*/  STSM.16.M88.4 [R126], R112 ;  /* 0x000000707e007844 */ /* 0x0003e20000000200 */
[----:B------:R-:W-:-:S02]  /*dea0*/  MOV R134, R134 ;  /* 0x0000008600867202 */ /* 0x000fc40000000f00 */
[----:B------:R-:W-:Y:S02]  /*deb0*/  F2FP.BF16.F32.PACK_AB R130, R133, R132 ;  /* 0x000000848582723e */ /* 0x000fe400000010ff */
[----:B------:R-:W-:Y:S02]  /*dec0*/  F2FP.BF16.F32.PACK_AB R131, R161, R160 ;  /* 0x000000a0a183723e */ /* 0x000fe400000010ff */
[----:B------:R-:W-:Y:S02]  /*ded0*/  LOP3.LUT R84, R85, 0x380, RZ, 0xc0, !PT ;  /* 0x0000038055547812 */ /* 0x000fe400078ec0ff */
[----:B------:R-:W-:Y:S02]  /*dee0*/  LOP3.LUT R88, R37, 0x380, RZ, 0xc0, !PT ;  /* 0x0000038025587812 */ /* 0x000fe400078ec0ff */
[----:B------:R-:W-:Y:S02]  /*def0*/  SHF.R.U64 R84, R84, 0x3, RZ ;  /* 0x0000000354547819 */ /* 0x000fe400000012ff */
[----:B0-----:R-:W-:-:S02]  /*df00*/  F2FP.BF16.F32.PACK_AB R122, R125, R124 ;  /* 0x0000007c7d7a723e */ /* 0x001fc400000010ff */
[----:B------:R-:W-:Y:S02]  /*df10*/  SHF.R.U64 R88, R88, 0x3, RZ ;  /* 0x0000000358587819 */ /* 0x000fe400000012ff */
[----:B------:R-:W-:Y:S01]  /*df20*/  LOP3.LUT R84, R84, R85, RZ, 0x3c, !PT ;  /* 0x0000005554547212 */ /* 0x000fe200078e3cff */
[----:B------:R1:W-:Y:S01]  /*df30*/  STSM.16.M88.4 [R101], R120 ;  /* 0x0000007865007844 */ /* 0x0003e20000000200 */
[----:B------:R-:W-:Y:S01]  /*df40*/  LOP3.LUT R88, R88, R37, RZ, 0x3c, !PT ;  /* 0x0000002558587212 */ /* 0x000fe200078e3cff */
[--C-:B------:R-:W-:Y:S02]  /*df50*/  IMAD.X R37, RZ, RZ, R93.reuse, P6 ;  /* 0x000000ffff257224 */ /* 0x100fe400030e065d */
[----:B------:R1:W-:Y:S01]  /*df60*/  STSM.16.M88.4 [R134], R128 ;  /* 0x0000008086007844 */ /* 0x0003e20000000200 */
[----:B------:R-:W-:-:S03]  /*df70*/  IMAD.X R85, RZ, RZ, R93, P1 ;  /* 0x000000ffff557224 */ /* 0x000fc600008e065d */
[----:B------:R1:W-:Y:S04]  /*df80*/  STSM.16.M88.4 [R38], R136 ;  /* 0x0000008826007844 */ /* 0x0003e80000000200 */
[----:B------:R1:W-:Y:S01]  /*df90*/  STSM.16.M88.4 [R39], R144 ;  /* 0x0000009027007844 */ /* 0x0003e20000000200 */
[----:B------:R-:W-:Y:S06]  /*dfa0*/  BAR.SYNC.DEFER_BLOCKING 0x1, 0x100 ;  /* 0x0044000000007b1d */ /* 0x000fec0000010000 */
[----:B------:R-:W-:Y:S05]  /*dfb0*/  @P3 BRA `(.L_x_4262) ;  /* 0x0000000000b83947 */ /* 0x000fea0003800000 */
        /* <DEDUP_REMOVED lines=17> */
[----:B------:R-:W2:Y:S01]  /*e0d0*/  @P0 LDC R6, c[0x0][0xcf0] ;  /* 0x00033c00ff060b82 */ /* 0x000ea20000000800 */
[----:B0-----:R-:W-:-:S05]  /*e0e0*/  @P0 IMAD.HI.U32 R5, R10, R5, RZ ;  /* 0x000000050a050227 */ /* 0x001fca00078e00ff */
[----:B--2---:R-:W-:-:S04]  /*e0f0*/  @P0 SHF.R.U32.HI R4, RZ, R6, R5 ;  /* 0x00000006ff040219 */ /* 0x004fc80000011605 */
        /* <DEDUP_REMOVED lines=23> */
[----:B------:R-:W2:Y:S08]  /*e270*/  SHFL.IDX PT, R7, R11, 0x1, 0x1c1f ;  /* 0x003c1f000b077f89 */ /* 0x000eb000000e0000 */
[----:B0-----:R0:W-:Y:S04]  /*e280*/  @!P1 ST.E desc[UR44][R4.64], R3 ;  /* 0x0000000304009985 */ /* 0x0011e8000c10192c */
[----:B--2---:R0:W-:Y:S02]  /*e290*/  @!P0 ST.E desc[UR44][R6.64], R0 ;  /* 0x0000000006008985 */ /* 0x0041e4000c10192c */
.L_x_4262:
[----:B------:R-:W2:Y:S01]  /*e2a0*/  LDC R15, c[0x0][0xce8] ;  /* 0x00033a00ff0f7b82 */ /* 0x000ea20000000800 */
        /* <DEDUP_REMOVED lines=13> */
[----:B--2---:R-:W-:-:S03]  /*e380*/  ISETP.NE.AND P2, PT, R15, 0x1, PT ;  /* 0x000000010f00780c */ /* 0x004fc60003f45270 */
        /* <DEDUP_REMOVED lines=18> */
[----:B-1----:R-:W5:Y:S01]  /*e4b0*/  LD.E.128 R36, desc[UR44][R36.64] ;  /* 0x0000002c24247980 */ /* 0x002f62000c101d00 */
[----:B------:R-:W-:Y:S01]  /*e4c0*/  SEL R0, RZ, 0xffffffff, P0 ;  /* 0xffffffffff007807 */ /* 0x000fe20000000000 */
[----:B------:R-:W-:Y:S01]  /*e4d0*/  UIMAD.WIDE.U32 UR6, UR42, UR8, URZ ;  /* 0x000000082a0672a5 */ /* 0x000fe2000f8e003f */
[----:B------:R-:W-:Y:S01]  /*e4e0*/  IMAD.SHL.U32 R8, R8, 0x8, RZ ;  /* 0x0000000808087824 */ /* 0x000fe200078e00ff */
[----:B------:R-:W-:Y:S01]  /*e4f0*/  UIMAD UR5, UR42, UR9, UR5 ;  /* 0x000000092a0572a4 */ /* 0x000fe2000f8e0205 */
[----:B------:R1:W5:Y:S01]  /*e500*/  LD.E.128 R4, desc[UR44][R20.64] ;  /* 0x0000002c14047980 */ /* 0x000362000c101d00 */
        /* <DEDUP_REMOVED lines=28> */
[----:B0-----:R-:W0:Y:S01]  /*e6d0*/  FENCE.VIEW.ASYNC.S ;  /* 0x00000000000073c6 */ /* 0x001e220000000000 */
[----:B------:R-:W-:Y:S01]  /*e6e0*/  IMAD R11, R15, R13, R14 ;  /* 0x0000000d0f0b7224 */ /* 0x000fe200078e020e */
[----:B------:R-:W-:Y:S01]  /*e6f0*/  ISETP.GE.AND P0, PT, R218, UR10, PT ;  /* 0x0000000ada007c0c */ /* 0x000fe2000bf06270 */
[----:B------:R-:W-:Y:S01]  /*e700*/  IMAD.U32 R9, RZ, RZ, UR5 ;  /* 0x00000005ff097e24 */ /* 0x000fe2000f8e00ff */
[----:B------:R-:W-:Y:S01]  /*e710*/  ULDC UR5, c[0x0][0xb88] ;  /* 0x0002e20000057ab9 */ /* 0x000fe20000000800 */
[----:B------:R-:W-:Y:S01]  /*e720*/  IMAD.SHL.U32 R19, R0, 0x20, RZ ;  /* 0x0000002000137824 */ /* 0x000fe200078e00ff */
[----:B------:R-:W-:Y:S01]  /*e730*/  SHF.R.S32.HI R0, RZ, 0x1f, R11 ;  /* 0x0000001fff007819 */ /* 0x000fe2000001140b */
[C---:B------:R-:W-:Y:S01]  /*e740*/  IMAD R13, R3.reuse, UR7, R12 ;  /* 0x00000007030d7c24 */ /* 0x040fe2000f8e020c */
[----:B------:R-:W-:Y:S01]  /*e750*/  BSSY B1, `(.L_x_4263) ;  /* 0x0000039000017945 */ /* 0x000fe20003800000 */
[----:B------:R-:W-:Y:S01]  /*e760*/  IMAD.WIDE.U32 R8, R3, UR6, R8 ;  /* 0x0000000603087c25 */ /* 0x000fe2000f8e0008 */
[----:B------:R-:W-:Y:S01]  /*e770*/  ULDC.64 UR6, c[0x0][0xbd8] ;  /* 0x0002f60000067ab9 */ /* 0x000fe20000000a00 */
[----:B------:R-:W-:-:S02]  /*e780*/  LOP3.LUT R10, R19, 0x20, R10, 0xe2, !PT ;  /* 0x00000020130a7812 */ /* 0x000fc400078ee20a */
[----:B------:R-:W-:Y:S01]  /*e790*/  IMAD.IADD R9, R9, 0x1, R13 ;  /* 0x0000000109097824 */ /* 0x000fe200078e020d */
[----:B------:R-:W-:Y:S01]  /*e7a0*/  SEL R3, RZ, 0x40, P0 ;  /* 0x00000040ff037807 */ /* 0x000fe20000000000 */
[----:B------:R-:W-:Y:S01]  /*e7b0*/  IMAD R0, R0, UR6, RZ ;  /* 0x0000000600007c24 */ /* 0x000fe2000f8e02ff */
[----:B------:R-:W-:Y:S01]  /*e7c0*/  ISETP.GE.AND P0, PT, R217, UR10, PT ;  /* 0x0000000ad9007c0c */ /* 0x000fe2000bf06270 */
[----:B------:R-:W-:Y:S01]  /*e7d0*/  VIADD R27, R215, UR41 ;  /* 0x00000029d71b7c36 */ /* 0x000fe20008000000 */
[----:B------:R-:W-:Y:S01]  /*e7e0*/  LOP3.LUT R3, R10, R3, RZ, 0xfc, !PT ;  /* 0x000000030a037212 */ /* 0x000fe200078efcff */
[----:B------:R-:W-:Y:S01]  /*e7f0*/  IMAD R28, R15, UR5, RZ ;  /* 0x000000050f1c7c24 */ /* 0x000fe2000f8e02ff */
[----:B------:R-:W-:Y:S01]  /*e800*/  SEL R10, RZ, 0x80, P0 ;  /* 0x00000080ff0a7807 */ /* 0x000fe20000000000 */
[C---:B------:R-:W-:Y:S02]  /*e810*/  IMAD R13, R11.reuse, UR7, R0 ;  /* 0x000000070b0d7c24 */ /* 0x040fe4000f8e0200 */
[----:B------:R-:W-:Y:S01]  /*e820*/  IMAD.WIDE.U32 R8, R11, UR6, R8 ;  /* 0x000000060b087c25 */ /* 0x000fe2000f8e0008 */
[----:B------:R-:W-:Y:S01]  /*e830*/  ISETP.GE.AND P1, PT, R27, R28, PT ;  /* 0x0000001c1b00720c */ /* 0x000fe20003f26270 */
[----:B------:R-:W-:-:S02]  /*e840*/  ULDC.64 UR6, c[0x0][0xb80] ;  /* 0x0002e00000067ab9 */ /* 0x000fc40000000a00 */
[----:B------:R-:W-:Y:S01]  /*e850*/  VIADD R0, R17, 0x38820 ;  /* 0x0003882011007836 */ /* 0x000fe20000000000 */
[----:B------:R-:W-:Y:S01]  /*e860*/  LEA R19, P2, R8, UR6, 0x1 ;  /* 0x0000000608137c11 */ /* 0x000fe2000f8408ff */
[----:B------:R-:W-:-:S03]  /*e870*/  IMAD.IADD R9, R9, 0x1, R13 ;  /* 0x0000000109097824 */ /* 0x000fc600078e020d */
[----:B------:R-:W-:Y:S02]  /*e880*/  PRMT R0, RZ, 0x654, R0 ;  /* 0x00000654ff007816 */ /* 0x000fe40000000000 */
[----:B------:R-:W-:Y:S02]  /*e890*/  LEA.HI.X R26, R8, UR7, R9, 0x1, P2 ;  /* 0x00000007081a7c11 */ /* 0x000fe400090f0c09 */
[----:B0-----:R0:W-:Y:S03]  /*e8a0*/  SYNCS.ARRIVE.TRANS64.RED.A1T0 RZ, [R0+URZ], RZ ;  /* 0x000000ff00ff79a7 */ /* 0x0011e6000810043f */
[----:B------:R1:W2:Y:S01]  /*e8b0*/  SHFL.IDX PT, R11, R26, RZ, 0x181f ;  /* 0x00181fff1a0b7589 */ /* 0x0002a200000e0000 */
[----:B0-----:R-:W-:-:S03]  /*e8c0*/  LOP3.LUT R0, R3, R10, RZ, 0xfc, !PT ;  /* 0x0000000a03007212 */ /* 0x001fc600078efcff */
[----:B------:R1:W0:Y:S01]  /*e8d0*/  SHFL.IDX PT, R10, R19, RZ, 0x181f ;  /* 0x00181fff130a7589 */ /* 0x00022200000e0000 */
[----:B------:R-:W-:Y:S05]  /*e8e0*/  @P1 BRA `(.L_x_4264) ;  /* 0x00000000007c1947 */ /* 0x000fea0003800000 */
[----:B------:R-:W-:Y:S02]  /*e8f0*/  ISETP.GE.AND P1, PT, R195, UR10, PT ;  /* 0x0000000ac3007c0c */ /* 0x000fe4000bf26270 */
[----:B------:R-:W-:Y:S02]  /*e900*/  ISETP.GE.AND P0, PT, R23, UR10, PT ;  /* 0x0000000a17007c0c */ /* 0x000fe4000bf06270 */
[----:B------:R-:W-:Y:S02]  /*e910*/  ISETP.GE.AND P5, PT, R194, UR10, PT ;  /* 0x0000000ac2007c0c */ /* 0x000fe4000bfa6270 */
[----:B------:R-:W-:-:S07]  /*e920*/  ISETP.GE.AND P3, PT, R193, UR10, PT ;  /* 0x0000000ac1007c0c */ /* 0x000fce000bf66270 */
[-C--:B0-----:R-:W-:Y:S02]  /*e930*/  @!P1 LEA R12, P2, R195, R10.reuse, 0x1 ;  /* 0x0000000ac30c9211 */ /* 0x081fe400078408ff */
        /* <DEDUP_REMOVED lines=10> */
[CC--:B-1----:R-:W-:Y:S01]  /*e9e0*/  @!P3 LEA R20, P6, R193.reuse, R10.reuse, 0x1 ;  /* 0x0000000ac114b211 */ /* 0x0c2fe200078c08ff */
[----:B------:R3:W-:Y:S03]  /*e9f0*/  @!P5 ST.E.128 desc[UR44][R14.64], R68 ;  /* 0x000000440e00d985 */ /* 0x0007e6000c101d2c */
[----:B------:R-:W-:Y:S02]  /*ea00*/  @!P3 LEA.HI.X R21, R193, R11, R225, 0x1, P6 ;  /* 0x0000000bc115b211 */ /* 0x000fe400030f0ce1 */
[----:B0-----:R-:W-:-:S03]  /*ea10*/  @!P2 LEA R8, P5, R192, R10, 0x1 ;  /* 0x0000000ac008a211 */ /* 0x001fc600078a08ff */
        /* <DEDUP_REMOVED lines=12> */
.L_x_4264:
[----:B------:R-:W-:Y:S05]  /*eae0*/  BSYNC B1 ;  /* 0x0000000000017941 */ /* 0x000fea0003800000 */
.L_x_4263:
        /* <DEDUP_REMOVED lines=12> */
[----:B------:R-:W-:Y:S01]  /*ebb0*/  @!P3 LEA R10, P6, R194, R6, 0x1 ;  /* 0x00000006c20ab211 */ /* 0x000fe200078c08ff */
        /* <DEDUP_REMOVED lines=12> */
[----:B-1----:R-:W-:Y:S02]  /*ec80*/  @P4 LEA R20, P5, R218, R6, 0x1 ;  /* 0x00000006da144211 */ /* 0x002fe400078a08ff */
        /* <DEDUP_REMOVED lines=12> */
.L_x_4261:
        /* <DEDUP_REMOVED lines=57> */
.L_x_4267:
[----:B------:R-:W-:Y:S05]  /*f0e0*/  BSYNC B1 ;  /* 0x0000000000017941 */ /* 0x000fea0003800000 */
.L_x_4266:
        /* <DEDUP_REMOVED lines=48> */
[----:B------:R-:W-:Y:S02]  /*f3f0*/  IMAD R3, R7, UR7, R0 ;  /* 0x0000000707037c24 */ /* 0x000fe4000f8e0200 */
[----:B------:R-:W-:Y:S02]  /*f400*/  VIADD R0, R215, UR41 ;  /* 0x00000029d7007c36 */ /* 0x000fe40008000000 */
[----:B------:R-:W-:-:S02]  /*f410*/  IMAD R25, R10, UR5, RZ ;  /* 0x000000050a197c24 */ /* 0x000fc4000f8e02ff */
[----:B------:R-:W-:Y:S01]  /*f420*/  IMAD.WIDE.U32 R4, R7, UR6, R4 ;  /* 0x0000000607047c25 */ /* 0x000fe2000f8e0004 */
[----:B------:R-:W-:Y:S01]  /*f430*/  SEL R7, RZ, 0x40, P0 ;  /* 0x00000040ff077807 */ /* 0x000fe20000000000 */
[----:B------:R-:W-:Y:S01]  /*f440*/  ULDC.64 UR6, c[0x0][0xb80] ;  /* 0x0002e00000067ab9 */ /* 0x000fe20000000a00 */
[----:B------:R-:W-:Y:S01]  /*f450*/  ISETP.GE.AND P0, PT, R0, R25, PT ;  /* 0x000000190000720c */ /* 0x000fe20003f06270 */
[----:B------:R-:W-:Y:S01]  /*f460*/  IMAD.IADD R3, R5, 0x1, R3 ;  /* 0x0000000105037824 */ /* 0x000fe200078e0203 */
        /* <DEDUP_REMOVED lines=39> */
.L_x_4269:
[----:B------:R-:W-:Y:S05]  /*f6e0*/  BSYNC B1 ;  /* 0x0000000000017941 */ /* 0x000fea0003800000 */
.L_x_4268:
        /* <DEDUP_REMOVED lines=36> */
.L_x_4265:
[----:B------:R-:W-:Y:S05]  /*f930*/  BSYNC B0 ;  /* 0x0000000000007941 */ /* 0x000fea0003800000 */
.L_x_4260:
[----:B------:R-:W-:Y:S02]  /*f940*/  ULDC UR5, c[0x0][0xd38] ;  /* 0x00034e0000057ab9 */ /* 0x000fe40000000800 */
[----:B------:R-:W-:-:S06]  /*f950*/  UISETP.GE.AND UP0, UPT, UR4, UR5, UPT ;  /* 0x000000050400728c */ /* 0x000fcc000bf06270 */
[----:B------:R-:W-:-:S13]  /*f960*/  PLOP3.LUT P0, PT, PT, PT, UP0, 0x80, 0x0 ;  /* 0x000000000000781c */ /* 0x000fda0003f0f008 */
[----:B------:R-:W-:Y:S05]  /*f970*/  @!P0 BRA `(.L_x_4270) ;  /* 0xffffff1400b08947 */ /* 0x000fea000383ffff */
[----:B------:R-:W-:Y:S05]  /*f980*/  EXIT ;  /* 0x000000000000794d */ /* 0x000fea0003800000 */
.L_x_4221:
        /* <DEDUP_REMOVED lines=16> */
[----:B------:R-:W1:Y:S01]  /*fa90*/  S2R R5, SR_TID.X ;  /* 0x0000000000057919 */ /* 0x000e620000002100 */
[----:B------:R-:W2:Y:S01]  /*faa0*/  S2UR UR5, SR_CgaCtaId ;  /* 0x00000000000579c3 */ /* 0x000ea20000008800 */
[----:B------:R-:W-:Y:S01]  /*fab0*/  UMOV UR4, 0x400 ;  /* 0x0000040000047882 */ /* 0x000fe20000000000 */
[----:B------:R-:W-:Y:S01]  /*fac0*/  IMAD.MOV.U32 R19, RZ, RZ, RZ ;  /* 0x000000ffff137224 */ /* 0x000fe200078e00ff */
[----:B------:R-:W-:Y:S01]  /*fad0*/  ULDC UR41, c[0x0][0xc] ;  /* 0x0000030000297ab9 */ /* 0x000fe20000000800 */
[----:B------:R-:W-:Y:S01]  /*fae0*/  ULDC.64 UR46, c[0x0][0x198] ;  /* 0x00006600002e7ab9 */ /* 0x000fe20000000a00 */
[----:B--2---:R-:W-:-:S06]  /*faf0*/  ULEA UR4, UR5, UR4, 0x18 ;  /* 0x0000000405047291 */ /* 0x004fcc000f8ec03f */
[----:B------:R-:W-:Y:S01]  /*fb00*/  IMAD.U32 R17, RZ, RZ, UR4 ;  /* 0x00000004ff117e24 */ /* 0x000fe2000f8e00ff */
[C---:B-1----:R-:W-:Y:S01]  /*fb10*/  LOP3.LUT R4, R5.reuse, 0x7f, RZ, 0xc0, !PT ;  /* 0x0000007f05047812 */ /* 0x042fe200078ec0ff */
[----:B0-----:R-:W-:-:S05]  /*fb20*/  IMAD.SHL.U32 R0, R5, 0x8, RZ ;  /* 0x0000000805007824 */ /* 0x001fca00078e00ff */
[C---:B------:R-:W-:Y:S02]  /*fb30*/  LOP3.LUT R2, R0.reuse, 0x1f8, RZ, 0xc0, !PT ;  /* 0x000001f800027812 */ /* 0x040fe400078ec0ff */
[----:B------:R-:W-:Y:S02]  /*fb40*/  LOP3.LUT R0, R0, 0x38, RZ, 0xc0, !PT ;  /* 0x0000003800007812 */ /* 0x000fe400078ec0ff */
        /* <DEDUP_REMOVED lines=20> */
.L_x_4383:
        /* <DEDUP_REMOVED lines=14> */
[----:B01--4-:R-:W-:Y:S05]  /*fd70*/  @!P0 BRA `(.L_x_4272) ;  /* 0x0000000000208947 */ /* 0x013fea0003800000 */
        /* <DEDUP_REMOVED lines=8> */
.L_x_4272:
[----:B------:R-:W-:Y:S01]  /*fe00*/  ULDC UR8, c[0x0][0xd54] ;  /* 0x0003550000087ab9 */ /* 0x000fe20000000800 */
[----:B------:R-:W-:Y:S01]  /*fe10*/  UMOV UR5, UR9 ;  /* 0x0000000900057c82 */ /* 0x000fe20008000000 */
[----:B------:R-:W-:-:S11]  /*fe20*/  UISETP.NE.AND UP0, UPT, UR8, 0x1, UPT ;  /* 0x000000010800788c */ /* 0x000fd6000bf05270 */
[----:B------:R-:W-:Y:S02]  /*fe30*/  @UP0 ULDC.64 UR10, c[0x0][0xd58] ;  /* 0x00035600000a0ab9 */ /* 0x000fe40000000a00 */
[----:B------:R-:W-:-:S04]  /*fe40*/  UIMAD.WIDE.U32 UR6, UR9, UR10, URZ ;  /* 0x0000000a090672a5 */ /* 0x000fc8000f8e003f */
[----:B------:R-:W-:-:S04]  /*fe50*/  @UP0 USHF.R.U32.HI UR5, URZ, UR11, UR7 ;  /* 0x0000000b3f050299 */ /* 0x000fc80008011607 */
[----:B------:R-:W-:-:S12]  /*fe60*/  UIMAD UR8, UR5, UR8, URZ ;  /* 0x00000008050872a4 */ /* 0x000fd8000f8e023f */
.L_x_4273:
[----:B------:R-:W-:Y:S01]  /*fe70*/  ULOP3.LUT UR39, URZ, UR5, URZ, 0x33, !UPT ;  /* 0x000000053f277292 */ /* 0x000fe2000f8e333f */
[----:B------:R-:W-:Y:S01]  /*fe80*/  BSSY B7, `(.L_x_4274) ;  /* 0x00005ad000077945 */ /* 0x000fe20003800000 */
[----:B------:R-:W-:Y:S01]  /*fe90*/  ULDC UR10, c[0x0][0x448] ;  /* 0x00011200000a7ab9 */ /* 0x000fe20000000800 */
[----:B------:R-:W-:Y:S01]  /*fea0*/  ULDC UR5, c[0x0][0xd3c] ;  /* 0x00034f0000057ab9 */ /* 0x000fe20000000800 */
[----:B------:R-:W-:Y:S01]  /*feb0*/  UISETP.NE.AND UP1, UPT, UR10, 0x1, UPT ;  /* 0x000000010a00788c */ /* 0x000fe2000bf25270 */
[----:B------:R-:W-:Y:S01]  /*fec0*/  ULDC.64 UR6, c[0x0][0x418] ;  /* 0x0001060000067ab9 */ /* 0x000fe20000000a00 */
[----:B------:R-:W-:Y:S02]  /*fed0*/  UIADD3 UR39, UR39, UR5, URZ ;  /* 0x0000000527277290 */ /* 0x000fe4000fffe03f */
[----:B------:R-:W-:Y:S02]  /*fee0*/  UISETP.NE.U32.AND UP0, UPT, UR6, URZ, UPT ;  /* 0x0000003f0600728c */ /* 0x000fe4000bf05070 */
[----:B------:R-:W-:-:S02]  /*fef0*/  USHF.L.U32 UR5, UR39, 0x6, URZ ;  /* 0x0000000627057899 */ /* 0x000fc4000800063f */
[----:B------:R-:W-:Y:S02]  /*ff00*/  UISETP.NE.AND.EX UP0, UPT, UR7, URZ, UPT, UP0 ;  /* 0x0000003f0700728c */ /* 0x000fe4000bf05300 */
[----:B------:R-:W-:Y:S01]  /*ff10*/  UIADD3 UR5, UR5, 0x3f, URZ ;  /* 0x0000003f05057890 */ /* 0x000fe2000fffe03f */
[----:B------:R-:W-:Y:S01]  /*ff20*/  ULDC UR7, c[0x0][0x288] ;  /* 0x0000a20000077ab9 */ /* 0x000fe20000000800 */
        /* <DEDUP_REMOVED lines=40> */
[----:B------:R-:W0:Y:S08]  /*101b0*/  FLO.U32 R0, UR4 ;  /* 0x0000000400007d00 */ /* 0x000e3000080e0000 */
[----:B------:R-:W1:Y:S01]  /*101c0*/  POPC R2, UR4 ;  /* 0x0000000400027d09 */ /* 0x000e620008000000 */
[----:B0-----:R-:W-:-:S13]  /*101d0*/  ISETP.EQ.U32.AND P0, PT, R0, R3, PT ;  /* 0x000000030000720c */ /* 0x001fda0003f02070 */
[----:B-1----:R-:W2:Y:S01]  /*101e0*/  @P0 ATOMG.E.ADD.STRONG.GPU PT, R5, desc[UR44][R4.64], R2 ;  /* 0x00000002040509a8 */ /* 0x002ea200081ee1ec */
[----:B------:R-:W0:Y:S02]  /*101f0*/  S2R R3, SR_LTMASK ;  /* 0x0000000000037919 */ /* 0x000e240000003900 */
[----:B0-----:R-:W-:-:S06]  /*10200*/  LOP3.LUT R3, R3, UR4, RZ, 0xc0, !PT ;  /* 0x0000000403037c12 */ /* 0x001fcc000f8ec0ff */
[----:B------:R-:W0:Y:S01]  /*10210*/  POPC R3, R3 ;  /* 0x0000000300037309 */ /* 0x000e220000000000 */
[----:B--2---:R-:W0:Y:S02]  /*10220*/  SHFL.IDX PT, R0, R5, R0, 0x1f ;  /* 0x00001f0005007589 */ /* 0x004e2400000e0000 */
[----:B0-----:R-:W-:-:S05]  /*10230*/  IADD3 R0, R0, UR41, R3 ;  /* 0x0000002900007c10 */ /* 0x001fca000fffe003 */
[----:B------:R3:W-:Y:S01]  /*10240*/  STL [R1+0x10], R0 ;  /* 0x0000100001007387 */ /* 0x0007e20000100800 */
[----:B------:R-:W-:Y:S05]  /*10250*/  BRA `(.L_x_4276) ;  /* 0x0000005400bc7947 */ /* 0x000fea0003800000 */
.L_x_4275:
        /* <DEDUP_REMOVED lines=20> */
.L_x_4278:
[----:B------:R-:W-:Y:S05]  /*103a0*/  BSYNC B6 ;  /* 0x0000000000067941 */ /* 0x000fea0003800000 */
.L_x_4277:
        /* <DEDUP_REMOVED lines=20> */
.L_x_4281:
        /* <DEDUP_REMOVED lines=15> */
.L_x_4280:
[----:B------:R-:W-:Y:S05]  /*105e0*/  BSYNC B6 ;  /* 0x0000000000067941 */ /* 0x000fea0003800000 */
.L_x_4279:
        /* <DEDUP_REMOVED lines=27> */
.L_x_4399:
        /* <DEDUP_REMOVED lines=9> */
.L_x_4402:
        /* <DEDUP_REMOVED lines=22> */
.L_x_4285:
[----:B--2---:R-:W2:Y:S01]  /*10990*/  LDL R2, [R1+0x8] ;  /* 0x0000080001027983 */ /* 0x004ea20000100800 */
[----:B------:R-:W-:Y:S01]  /*109a0*/  IMAD R0, R19, 0x8, R17 ;  /* 0x0000000813007824 */ /* 0x000fe200078e0211 */
[----:B--2---:R-:W-:-:S04]  /*109b0*/  SHF.L.U32 R2, R2, 0x1f, RZ ;  /* 0x0000001f02027819 */ /* 0x004fc800000006ff */
[----:B------:R-:W2:Y:S02]  /*109c0*/  SYNCS.PHASECHK.TRANS64.TRYWAIT P0, [R0+URZ+0x38840], R2 ;  /* 0x03884002000075a7 */ /* 0x000ea4000800017f */
[----:B--2---:R-:W-:Y:S05]  /*109d0*/  @!P0 BRA `(.L_x_4286) ;  /* 0x00000058001c8947 */ /* 0x004fea0003800000 */
.L_x_4403:
        /* <DEDUP_REMOVED lines=11> */
.L_x_4287:
        /* <DEDUP_REMOVED lines=19> */
.L_x_4283:
        /* <DEDUP_REMOVED lines=24> */
.L_x_4289:
[----:B------:R-:W-:Y:S05]  /*10d40*/  BSYNC B6 ;  /* 0x0000000000067941 */ /* 0x000fea0003800000 */
.L_x_4288:
[----:B------:R-:W2:Y:S01]  /*10d50*/  S2R R2, SR_TID.X ;  /* 0x0000000000027919 */ /* 0x000ea20000002100 */
[----:B0-----:R-:W0:Y:S01]  /*10d60*/  LDC R7, c[0x0][0x448] ;  /* 0x00011200ff077b82 */ /* 0x001e220000000800 */
[----:B------:R-:W-:Y:S01]  /*10d70*/  ULDC.64 UR6, c[0x0][0x2d8] ;  /* 0x0000b60000067ab9 */ /* 0x000fe20000000a00 */
[----:B------:R-:W-:Y:S01]  /*10d80*/  ULDC.64 UR8, c[0x0][0x2e0] ;  /* 0x0000b80000087ab9 */ /* 0x000fe20000000a00 */
[----:B-1----:R-:W1:Y:S01]  /*10d90*/  S2R R4, SR_TID.X ;  /* 0x0000000000047919 */ /* 0x002e620000002100 */
[----:B------:R-:W-:Y:S02]  /*10da0*/  UIMAD.WIDE.U32 UR4, UR36, UR6, URZ ;  /* 0x00000006240472a5 */ /* 0x000fe4000f8e003f */
[----:B------:R-:W-:-:S04]  /*10db0*/  UIMAD UR6, UR43, UR6, URZ ;  /* 0x000000062b0672a4 */ /* 0x000fc8000f8e023f */
[----:B------:R-:W-:Y:S02]  /*10dc0*/  UIMAD UR6, UR36, UR7, UR6 ;  /* 0x00000007240672a4 */ /* 0x000fe4000f8e0206 */
[----:B------:R-:W-:Y:S02]  /*10dd0*/  UIMAD UR7, UR37, UR8, URZ ;  /* 0x00000008250772a4 */ /* 0x000fe4000f8e023f */
[----:B------:R-:W-:Y:S02]  /*10de0*/  UIADD3 UR5, UR5, UR6, URZ ;  /* 0x0000000605057290 */ /* 0x000fe4000fffe03f */
[----:B------:R-:W-:Y:S02]  /*10df0*/  UIMAD UR6, UR42, UR9, UR7 ;  /* 0x000000092a0672a4 */ /* 0x000fe4000f8e0207 */
[----:B------:R-:W-:-:S04]  /*10e00*/  UIMAD.WIDE.U32 UR4, UR42, UR8, UR4 ;  /* 0x000000082a0472a5 */ /* 0x000fc8000f8e0004 */
[----:B------:R-:W-:Y:S01]  /*10e10*/  UIADD3 UR6, UR5, UR6, URZ ;  /* 0x0000000605067290 */ /* 0x000fe2000fffe03f */
[----:B0-----:R-:W-:Y:S01]  /*10e20*/  ISETP.NE.AND P0, PT, R7, 0x1, PT ;  /* 0x000000010700780c */ /* 0x001fe20003f05270 */
[----:B------:R-:W-:Y:S01]  /*10e30*/  IMAD.U32 R5, RZ, RZ, UR5 ;  /* 0x00000005ff057e24 */ /* 0x000fe2000f8e00ff */
[----:B--2---:R-:W-:Y:S01]  /*10e40*/  LOP3.LUT R0, R2, 0x7f, RZ, 0xc0, !PT ;  /* 0x0000007f02007812 */ /* 0x004fe200078ec0ff */
[----:B-1----:R-:W-:-:S03]  /*10e50*/  IMAD.SHL.U32 R4, R4, 0x10, RZ ;  /* 0x0000001004047824 */ /* 0x002fc600078e00ff */
[----:B------:R-:W-:-:S07]  /*10e60*/  SHF.R.U32.HI R0, RZ, 0x3, R0 ;  /* 0x00000003ff007819 */ /* 0x000fce0000011600 */
[----:B------:R-:W0:Y:S01]  /*10e70*/  @P0 LDC R3, c[0x0][0x44c] ;  /* 0x00011300ff030b82 */ /* 0x000e220000000800 */
[----:B------:R-:W-:Y:S01]  /*10e80*/  LOP3.LUT R4, R0, 0x70, R4, 0xf8, !PT ;  /* 0x0000007000047812 */ /* 0x000fe200078ef804 */
[----:B------:R-:W-:-:S04]  /*10e90*/  IMAD.U32 R0, RZ, RZ, UR39 ;  /* 0x00000027ff007e24 */ /* 0x000fc8000f8e00ff */
[----:B------:R-:W-:Y:S02]  /*10ea0*/  IMAD R6, R0, 0x40, R4 ;  /* 0x0000004000067824 */ /* 0x000fe400078e0204 */
[----:B------:R-:W1:Y:S01]  /*10eb0*/  @P0 LDC R2, c[0x0][0x450] ;  /* 0x00011400ff020b82 */ /* 0x000e620000000800 */
[----:B------:R-:W-:Y:S01]  /*10ec0*/  IMAD.U32 R4, RZ, RZ, UR4 ;  /* 0x00000004ff047e24 */ /* 0x000fe2000f8e00ff */
[----:B------:R-:W-:Y:S01]  /*10ed0*/  ULDC.64 UR4, c[0x0][0x2d0] ;  /* 0x0000b40000047ab9 */ /* 0x000fe20000000a00 */
[----:B------:R-:W-:Y:S01]  /*10ee0*/  IMAD.MOV.U32 R0, RZ, RZ, R6 ;  /* 0x000000ffff007224 */ /* 0x000fe200078e0006 */
[----:B------:R2:W-:Y:S04]  /*10ef0*/  STL [R1+0x18], R6 ;  /* 0x0000180601007387 */ /* 0x0005e80000100800 */
[----:B------:R3:W5:Y:S01]  /*10f00*/  LDL R8, [R1+0x4] ;  /* 0x0000040001087983 */ /* 0x0007620000100800 */
[----:B0-----:R-:W-:-:S05]  /*10f10*/  @P0 IMAD.HI.U32 R3, R6, R3, RZ ;  /* 0x0000000306030227 */ /* 0x001fca00078e00ff */
[----:B-1----:R-:W-:Y:S01]  /*10f20*/  @P0 SHF.R.U32.HI R0, RZ, R2, R3 ;  /* 0x00000002ff000219 */ /* 0x002fe20000011603 */
[----:B------:R-:W-:Y:S02]  /*10f30*/  IMAD.MOV.U32 R2, RZ, RZ, R4 ;  /* 0x000000ffff027224 */ /* 0x000fe400078e0004 */
[----:B------:R-:W-:Y:S01]  /*10f40*/  IMAD.U32 R3, RZ, RZ, UR6 ;  /* 0x00000006ff037e24 */ /* 0x000fe2000f8e00ff */
[----:B------:R-:W-:Y:S01]  /*10f50*/  SHF.R.S32.HI R4, RZ, 0x1f, R0 ;  /* 0x0000001fff047819 */ /* 0x000fe20000011400 */
[----:B------:R-:W-:Y:S01]  /*10f60*/  ULDC.64 UR6, c[0x0][0x280] ;  /* 0x0000a00000067ab9 */ /* 0x000fe20000000a00 */
[----:B------:R-:W-:-:S04]  /*10f70*/  IMAD.WIDE.U32 R2, R0, UR4, R2 ;  /* 0x0000000400027c25 */ /* 0x000fc8000f8e0002 */
[----:B------:R-:W-:-:S04]  /*10f80*/  IMAD R4, R4, UR4, RZ ;  /* 0x0000000404047c24 */ /* 0x000fc8000f8e02ff */
[----:B------:R-:W-:Y:S01]  /*10f90*/  IMAD R4, R0, UR5, R4 ;  /* 0x0000000500047c24 */ /* 0x000fe2000f8e0204 */
[----:B------:R-:W-:Y:S01]  /*10fa0*/  ULDC.64 UR4, c[0x0][0x2c8] ;  /* 0x0000b20000047ab9 */ /* 0x000fe20000000a00 */
[----:B------:R-:W-:Y:S02]  /*10fb0*/  IMAD.MOV R0, RZ, RZ, -R0 ;  /* 0x000000ffff007224 */ /* 0x000fe400078e0a00 */
[----:B------:R-:W-:Y:S02]  /*10fc0*/  IMAD.IADD R3, R3, 0x1, R4 ;  /* 0x0000000103037824 */ /* 0x000fe400078e0204 */
[----:B------:R-:W-:Y:S02]  /*10fd0*/  IMAD R0, R7, R0, R6 ;  /* 0x0000000007007224 */ /* 0x000fe400078e0206 */
[----:B--2---:R-:W0:Y:S03]  /*10fe0*/  S2R R6, SR_TID.X ;  /* 0x0000000000067919 */ /* 0x004e260000002100 */
[----:B------:R-:W-:Y:S01]  /*10ff0*/  SHF.R.S32.HI R4, RZ, 0x1f, R0 ;  /* 0x0000001fff047819 */ /* 0x000fe20000011400 */
[----:B------:R-:W-:-:S04]  /*11000*/  IMAD.WIDE.U32 R2, R0, UR4, R2 ;  /* 0x0000000400027c25 */ /* 0x000fc8000f8e0002 */
[----:B------:R-:W-:Y:S01]  /*11010*/  IMAD R4, R4, UR4, RZ ;  /* 0x0000000404047c24 */ /* 0x000fe2000f8e02ff */
[----:B------:R-:W-:-:S03]  /*11020*/  ULDC UR4, c[0x0][0x2b8] ;  /* 0x0000ae0000047ab9 */ /* 0x000fc60000000800 */
[----:B------:R-:W-:Y:S01]  /*11030*/  IMAD R4, R0, UR5, R4 ;  /* 0x0000000500047c24 */ /* 0x000fe2000f8e0204 */
[----:B------:R-:W-:-:S03]  /*11040*/  LEA R0, P1, R2, UR6, 0x1 ;  /* 0x0000000602007c11 */ /* 0x000fc6000f8208ff */
[----:B------:R-:W-:Y:S02]  /*11050*/  IMAD.IADD R3, R3, 0x1, R4 ;  /* 0x0000000103037824 */ /* 0x000fe400078e0204 */
[----:B0-----:R-:W-:-:S05]  /*11060*/  IMAD.SHL.U32 R9, R6, 0x8, RZ ;  /* 0x0000000806097824 */ /* 0x001fca00078e00ff */
[----:B------:R-:W-:Y:S02]  /*11070*/  LOP3.LUT R9, R9, 0x38, RZ, 0xc0, !PT ;  /* 0x0000003809097812 */ /* 0x000fe400078ec0ff */
[----:B------:R-:W-:Y:S02]  /*11080*/  LOP3.LUT R6, R6, 0x7f, RZ, 0xc0, !PT ;  /* 0x0000007f06067812 */ /* 0x000fe400078ec0ff */
[----:B------:R-:W-:Y:S01]  /*11090*/  ISETP.GE.AND P0, PT, R9, UR4, PT ;  /* 0x0000000409007c0c */ /* 0x000fe2000bf06270 */
[----:B------:R-:W-:Y:S01]  /*110a0*/  UMOV UR4, 0xffffffff ;  /* 0xffffffff00047882 */ /* 0x000fe20000000000 */
[----:B------:R-:W-:Y:S02]  /*110b0*/  LEA.HI.X R3, R2, UR7, R3, 0x1, P1 ;  /* 0x0000000702037c11 */ /* 0x000fe400088f0c03 */
[----:B------:R-:W-:Y:S01]  /*110c0*/  SHF.R.U32.HI R10, RZ, 0x3, R6 ;  /* 0x00000003ff0a7819 */ /* 0x000fe20000011606 */
[----:B---3--:R-:W-:Y:S08]  /*110d0*/  BRA.DIV UR4, `(.L_x_4290) ;  /* 0x0000005204707947 */ /* 0x008ff0000b800000 */
[----:B------:R-:W0:Y:S01]  /*110e0*/  SHFL.IDX PT, R5, R0, RZ, 0x181f ;  /* 0x00181fff00057589 */ /* 0x000e2200000e0000 */
[----:B------:R-:W-:Y:S01]  /*110f0*/  IMAD.U32 R6, RZ, RZ, UR39 ;  /* 0x00000027ff067e24 */ /* 0x000fe2000f8e00ff */
[----:B------:R-:W-:Y:S02]  /*11100*/  ULDC UR4, c[0x0][0x288] ;  /* 0x0000a20000047ab9 */ /* 0x000fe40000000800 */
[----:B------:R-:W1:Y:S01]  /*11110*/  SHFL.IDX PT, R4, R3, RZ, 0x181f ;  /* 0x00181fff03047589 */ /* 0x000e6200000e0000 */
[----:B------:R-:W-:Y:S02]  /*11120*/  IMAD R2, R7, UR4, RZ ;  /* 0x0000000407027c24 */ /* 0x000fe4000f8e02ff */
[----:B------:R-:W-:-:S04]  /*11130*/  IMAD R10, R6, 0x40, R10 ;  /* 0x00000040060a7824 */ /* 0x000fc800078e020a */
[C---:B------:R-:W-:Y:S01]  /*11140*/  VIADD R7, R10.reuse, 0x10 ;  /* 0x000000100a077836 */ /* 0x040fe20000000000 */
[C---:B------:R-:W-:Y:S01]  /*11150*/  ISETP.GE.AND P1, PT, R10.reuse, R2, PT ;  /* 0x000000020a00720c */ /* 0x040fe20003f26270 */
[----:B------:R-:W-:Y:S01]  /*11160*/  VIADD R6, R10, 0x20 ;  /* 0x000000200a067836 */ /* 0x000fe20000000000 */
[----:B------:R-:W-:Y:S04]  /*11170*/  STL [R1+0x14], R10 ;  /* 0x0000140a01007387 */ /* 0x000fe80000100800 */
[----:B------:R-:W-:Y:S04]  /*11180*/  STL [R1+0x20], R7 ;  /* 0x0000200701007387 */ /* 0x000fe80000100800 */
[----:B------:R-:W-:Y:S03]  /*11190*/  STL [R1+0x24], R6 ;  /* 0x0000240601007387 */ /* 0x000fe60000100800 */
        /* <DEDUP_REMOVED lines=27> */
.L_x_4412:
        /* <DEDUP_REMOVED lines=12> */
.L_x_4291:
        /* <DEDUP_REMOVED lines=35> */
.L_x_4293:
[----:B------:R-:W-:Y:S05]  /*11640*/  BSYNC B6 ;  /* 0x0000000000067941 */ /* 0x000fea0003800000 */
.L_x_4292:
        /* <DEDUP_REMOVED lines=10> */
[----:B0-----:R-:W-:-:S13]  /*116f0*/  ISETP.NE.AND P0, PT, R8, 0x1, PT ;  /* 0x000000010800780c */ /* 0x001fda0003f05270 */
[----:B------:R-:W0:Y:S01]  /*11700*/  @P0 LDC R0, c[0x0][0x450] ;  /* 0x00011400ff000b82 */ /* 0x000e220000000800 */
[----:B-1----:R-:W-:Y:S02]  /*11710*/  IMAD.SHL.U32 R10, R10, 0x8, RZ ;  /* 0x000000080a0a7824 */ /* 0x002fe400078e00ff */
[----:B-----5:R-:W-:-:S03]  /*11720*/  IMAD.SHL.U32 R9, R11, 0x8, RZ ;  /* 0x000000080b097824 */ /* 0x020fc600078e00ff */
[----:B------:R-:W-:-:S04]  /*11730*/  LOP3.LUT R10, R10, 0x38, RZ, 0xc0, !PT ;  /* 0x000000380a0a7812 */ /* 0x000fc800078ec0ff */
[C---:B------:R-:W-:Y:S02]  /*11740*/  LOP3.LUT R12, R10.reuse, 0x80, RZ, 0xfc, !PT ;  /* 0x000000800a0c7812 */ /* 0x040fe400078efcff */
[----:B------:R-:W-:Y:S02]  /*11750*/  LOP3.LUT R10, R10, 0x40, RZ, 0xfc, !PT ;  /* 0x000000400a0a7812 */ /* 0x000fe400078efcff */
[----:B------:R-:W-:Y:S02]  /*11760*/  LOP3.LUT R9, R9, 0x38, RZ, 0xc0, !PT ;  /* 0x0000003809097812 */ /* 0x000fe400078ec0ff */
[----:B--2---:R-:W-:Y:S02]  /*11770*/  R2UR UR5, R5 ;  /* 0x00000000050572ca */ /* 0x004fe400000e0000 */
[----:B------:R-:W-:Y:S02]  /*11780*/  R2UR UR4, R4 ;  /* 0x00000000040472ca */ /* 0x000fe400000e0000 */
[----:B---3--:R-:W-:-:S02]  /*11790*/  R2UR UR5, R2 ;  /* 0x00000000020572ca */ /* 0x008fc400000e0000 */
        /* <DEDUP_REMOVED lines=30> */
[----:B------:R-:W-:Y:S01]  /*11980*/  ISETP.GE.AND P3, PT, R9, UR4, PT ;  /* 0x0000000409007c0c */ /* 0x000fe2000bf66270 */
[----:B------:R-:W1:Y:S01]  /*11990*/  S2R R12, SR_TID.X ;  /* 0x00000000000c7919 */ /* 0x000e620000002100 */
[----:B------:R-:W-:-:S02]  /*119a0*/  LEA.HI.X R6, R2, UR5, R6, 0x1, P0 ;  /* 0x0000000502067c11 */ /* 0x000fc400080f0c06 */
[----:B------:R-:W-:Y:S02]  /*119b0*/  SEL R2, RZ, 0x1, P3 ;  /* 0x00000001ff027807 */ /* 0x000fe40001800000 */
[----:B------:R-:W-:Y:S02]  /*119c0*/  SEL R3, RZ, 0x4, P2 ;  /* 0x00000004ff037807 */ /* 0x000fe40001000000 */
[----:B------:R-:W-:-:S04]  /*119d0*/  SEL R4, RZ, 0x2, P1 ;  /* 0x00000002ff047807 */ /* 0x000fc80000800000 */
[----:B------:R-:W-:Y:S02]  /*119e0*/  IADD3 R2, R3, R4, R2 ;  /* 0x0000000403027210 */ /* 0x000fe40007ffe002 */
        /* <DEDUP_REMOVED lines=10> */
[----:B------:R-:W-:Y:S01]  /*11a90*/  ISETP.GE.AND P0, PT, R10, UR4, PT ;  /* 0x000000040a007c0c */ /* 0x000fe2000bf06270 */
[C---:B------:R-:W-:Y:S01]  /*11aa0*/  IMAD.SHL.U32 R10, R11.reuse, 0x8, RZ ;  /* 0x000000080b0a7824 */ /* 0x040fe200078e00ff */
[----:B------:R-:W-:Y:S01]  /*11ab0*/  LOP3.LUT R12, R12, 0xc0, RZ, 0xfc, !PT ;  /* 0x000000c00c0c7812 */ /* 0x000fe200078efcff */
[----:B------:R-:W-:Y:S01]  /*11ac0*/  IMAD.SHL.U32 R11, R11, 0x8, RZ ;  /* 0x000000080b0b7824 */ /* 0x000fe200078e00ff */
[----:B------:R-:W-:Y:S02]  /*11ad0*/  SEL R3, RZ, 0x10, P0 ;  /* 0x00000010ff037807 */ /* 0x000fe40000000000 */
[----:B------:R-:W-:-:S02]  /*11ae0*/  LOP3.LUT R10, R10, 0x38, RZ, 0xc0, !PT ;  /* 0x000000380a0a7812 */ /* 0x000fc400078ec0ff */
[----:B------:R-:W-:Y:S02]  /*11af0*/  ISETP.GE.AND P5, PT, R12, UR4, PT ;  /* 0x000000040c007c0c */ /* 0x000fe4000bfa6270 */
[----:B------:R-:W-:Y:S02]  /*11b00*/  LOP3.LUT R12, R10, 0x180, RZ, 0xfc, !PT ;  /* 0x000001800a0c7812 */ /* 0x000fe400078efcff */
[----:B------:R-:W-:Y:S02]  /*11b10*/  LOP3.LUT R11, R11, 0x38, RZ, 0xc0, !PT ;  /* 0x000000380b0b7812 */ /* 0x000fe400078ec0ff */
[----:B------:R-:W-:Y:S02]  /*11b20*/  ISETP.GE.AND P1, PT, R12, UR4, PT ;  /* 0x000000040c007c0c */ /* 0x000fe4000bf26270 */
[----:B------:R-:W-:Y:S02]  /*11b30*/  LOP3.LUT R10, R11, 0x140, RZ, 0xfc, !PT ;  /* 0x000001400b0a7812 */ /* 0x000fe400078efcff */
[----:B------:R-:W-:-:S02]  /*11b40*/  SEL R4, RZ, 0x8, P5 ;  /* 0x00000008ff047807 */ /* 0x000fc40002800000 */
[----:B------:R-:W-:Y:S02]  /*11b50*/  SEL R5, RZ, 0x40, P1 ;  /* 0x00000040ff057807 */ /* 0x000fe40000800000 */
[----:B------:R-:W-:Y:S02]  /*11b60*/  LOP3.LUT R7, R11, 0x1c0, RZ, 0xfc, !PT ;  /* 0x000001c00b077812 */ /* 0x000fe400078efcff */
[----:B------:R-:W-:Y:S02]  /*11b70*/  ISETP.GE.AND P1, PT, R10, UR4, PT ;  /* 0x000000040a007c0c */ /* 0x000fe4000bf26270 */
[----:B------:R-:W-:Y:S02]  /*11b80*/  IADD3 R2, R3, R2, R4 ;  /* 0x0000000203027210 */ /* 0x000fe40007ffe004 */
[----:B------:R-:W-:Y:S02]  /*11b90*/  SEL R3, RZ, 0x20, P1 ;  /* 0x00000020ff037807 */ /* 0x000fe40000800000 */
[----:B------:R-:W-:Y:S01]  /*11ba0*/  ISETP.GE.AND P2, PT, R7, UR4, PT ;  /* 0x0000000407007c0c */ /* 0x000fe2000bf46270 */
[----:B------:R-:W-:Y:S01]  /*11bb0*/  UMOV UR4, 0xffffffff ;  /* 0xffffffff00047882 */ /* 0x000fe20000000000 */
[----:B------:R-:W-:-:S02]  /*11bc0*/  IADD3 R5, R5, R2, R3 ;  /* 0x0000000205057210 */ /* 0x000fc40007ffe003 */
[----:B------:R-:W-:-:S05]  /*11bd0*/  SEL R7, RZ, 0x80, P2 ;  /* 0x00000080ff077807 */ /* 0x000fca0001000000 */
        /* <DEDUP_REMOVED lines=9> */
[----:B------:R-:W-:-:S04]  /*11c70*/  @P0 LOP3.LUT R18, R18, 0x400, RZ, 0xfc, !PT ;  /* 0x0000040012120812 */ /* 0x000fc800078efcff */
[C---:B------:R-:W-:Y:S02]  /*11c80*/  LOP3.LUT P0, RZ, R18.reuse, 0x10, RZ, 0xc0, !PT ;  /* 0x0000001012ff7812 */ /* 0x040fe4000780c0ff */
[----:B------:R-:W-:-:S04]  /*11c90*/  LOP3.LUT R18, R18, 0xfffffdff, RZ, 0xc0, !PT ;  /* 0xfffffdff12127812 */ /* 0x000fc800078ec0ff */
[----:B------:R-:W-:-:S04]  /*11ca0*/  @P1 LOP3.LUT R18, R18, 0x200, RZ, 0xfc, !PT ;  /* 0x0000020012121812 */ /* 0x000fc800078efcff */
[C---:B------:R-:W-:Y:S02]  /*11cb0*/  LOP3.LUT P1, RZ, R18.reuse, 0x8, RZ, 0xc0, !PT ;  /* 0x0000000812ff7812 */ /* 0x040fe4000782c0ff */
[----:B------:R-:W-:Y:S01]  /*11cc0*/  LOP3.LUT R18, R18, 0xfffffeff, RZ, 0xc0, !PT ;  /* 0xfffffeff12127812 */ /* 0x000fe200078ec0ff */
[----:B------:R-:W-:Y:S01]  /*11cd0*/  SHFL.IDX PT, R14, R0, 0x1, 0x181f ;  /* 0x00381f00000e7f89 */ /* 0x000fe200000e0000 */
[-C--:B--2---:R-:W-:Y:S02]  /*11ce0*/  ISETP.GE.AND P2, PT, R3, R4.reuse, PT ;  /* 0x000000040300720c */ /* 0x084fe40003f46270 */
[----:B---3--:R-:W-:Y:S02]  /*11cf0*/  ISETP.GE.AND P3, PT, R2, R4, PT ;  /* 0x000000040200720c */ /* 0x008fe40003f66270 */
[----:B------:R-:W0:Y:S01]  /*11d00*/  S2R R2, SR_TID.X ;  /* 0x0000000000027919 */ /* 0x000e220000002100 */
[----:B------:R-:W1:Y:S08]  /*11d10*/  SHFL.IDX PT, R3, R0, RZ, 0x181f ;  /* 0x00181fff00037589 */ /* 0x000e7000000e0000 */
[----:B------:R-:W-:-:S02]  /*11d20*/  @!P2 LOP3.LUT R8, R5, 0x40, RZ, 0xc0, !PT ;  /* 0x000000400508a812 */ /* 0x000fc400078ec0ff */
[----:B------:R-:W-:Y:S02]  /*11d30*/  @P3 LOP3.LUT R18, R18, 0x100, RZ, 0xfc, !PT ;  /* 0x0000010012123812 */ /* 0x000fe400078efcff */
[----:B------:R-:W-:-:S04]  /*11d40*/  @!P2 SHF.R.U32.HI R8, RZ, 0x2, R8 ;  /* 0x00000002ff08a819 */ /* 0x000fc80000011608 */
[----:B------:R-:W-:Y:S02]  /*11d50*/  @!P2 ISETP.NE.U32.AND P3, PT, R8, RZ, PT ;  /* 0x000000ff0800a20c */ /* 0x000fe40003f65070 */
[----:B------:R-:W-:-:S04]  /*11d60*/  @!P2 LOP3.LUT R8, R7, 0x80, RZ, 0xc0, !PT ;  /* 0x000000800708a812 */ /* 0x000fc800078ec0ff */
[----:B------:R-:W-:Y:S01]  /*11d70*/  @!P2 SHF.R.U32.HI R8, RZ, 0x3, R8 ;  /* 0x00000003ff08a819 */ /* 0x000fe20000011608 */
[----:B0-----:R-:W-:Y:S02]  /*11d80*/  IMAD.SHL.U32 R12, R2, 0x8, RZ ;  /* 0x00000008020c7824 */ /* 0x001fe400078e00ff */
[----:B------:R-:W0:Y:S03]  /*11d90*/  SHFL.IDX PT, R2, R6, RZ, 0x181f ;  /* 0x00181fff06027589 */ /* 0x000e2600000e0000 */
[----:B------:R-:W-:-:S04]  /*11da0*/  LOP3.LUT R12, R12, 0x38, RZ, 0xc0, !PT ;  /* 0x000000380c0c7812 */ /* 0x000fc800078ec0ff */
[----:B-1----:R-:W-:-:S05]  /*11db0*/  @!P2 LEA R3, P6, R12, R3, 0x1 ;  /* 0x000000030c03a211 */ /* 0x002fca00078c08ff */
[----:B0-----:R-:W-:-:S05]  /*11dc0*/  @!P2 IMAD.X R2, RZ, RZ, R2, P6 ;  /* 0x000000ffff02a224 */ /* 0x001fca00030e0602 */
[----:B------:R-:W-:-:S04]  /*11dd0*/  @!P2 LOP3.LUT R3, R3, R2, RZ, 0x3c, !PT ;  /* 0x000000020303a212 */ /* 0x000fc800078e3cff */
[----:B------:R-:W-:-:S04]  /*11de0*/  @!P2 LOP3.LUT R2, R3, R2, RZ, 0x3c, !PT ;  /* 0x000000020302a212 */ /* 0x000fc800078e3cff */
[----:B------:R-:W-:Y:S02]  /*11df0*/  @!P2 LOP3.LUT R3, R3, R2, RZ, 0x3c, !PT ;  /* 0x000000020303a212 */ /* 0x000fe400078e3cff */
[----:B------:R-:W-:-:S03]  /*11e00*/  LOP3.LUT P6, RZ, R18, 0x4, RZ, 0xc0, !PT ;  /* 0x0000000412ff7812 */ /* 0x000fc600078cc0ff */
[----:B----4-:R-:W-:Y:S01]  /*11e10*/  @!P2 LDGSTS.E.BYPASS.LTC128B.128 [R11+0x26400], desc[UR44][R2.64], !P0 ;  /* 0x26400000020bafae */ /* 0x010fe2000c101d6c */
[----:B------:R-:W-:-:S03]  /*11e20*/  LOP3.LUT P0, RZ, R18, 0x400, RZ, 0xc0, !PT ;  /* 0x0000040012ff7812 */ /* 0x000fc6000780c0ff */
[----:B------:R-:W-:Y:S01]  /*11e30*/  @!P2 LDGSTS.E.BYPASS.LTC128B.128 [R11+0x28400], desc[UR44][R2.64+0x80], !P1 ;  /* 0x28400080020bafae */ /* 0x000fe2000c901d6c */
[----:B------:R-:W-:Y:S02]  /*11e40*/  LOP3.LUT P1, RZ, R18, 0x200, RZ, 0xc0, !PT ;  /* 0x0000020012ff7812 */ /* 0x000fe4000782c0ff */
[----:B------:R-:W-:Y:S02]  /*11e50*/  @!P2 ISETP.NE.U32.AND P4, PT, R8, RZ, PT ;  /* 0x000000ff0800a20c */ /* 0x000fe40003f85070 */
[----:B------:R-:W0:Y:S04]  /*11e60*/  SHFL.IDX PT, R8, R6, 0x1, 0x181f ;  /* 0x00381f0006087f89 */ /* 0x000e2800000e0000 */
[----:B------:R-:W-:Y:S04]  /*11e70*/  @!P2 LDGSTS.E.BYPASS.LTC128B.128 [R11+0x2a400], desc[UR44][R2.64+0x100], !P6 ;  /* 0x2a400100020bafae */ /* 0x000fe8000f101d6c */
        /* <DEDUP_REMOVED lines=52> */
.L_x_4422:
        /* <DEDUP_REMOVED lines=15> */
[----:B--2---:R-:W-:Y:S01]  /*122b0*/  LEA R2, P2, R2, R0, 0x1 ;  /* 0x0000000002027211 */ /* 0x004fe200078408ff */
[----:B---3--:R-:W-:-:S04]  /*122c0*/  IMAD.MOV.U32 R8, RZ, RZ, R3 ;  /* 0x000000ffff087224 */ /* 0x008fc800078e0003 */
[----:B-1----:R-:W-:Y:S01]  /*122d0*/  IMAD.X R3, RZ, RZ, R6, P2 ;  /* 0x000000ffff037224 */ /* 0x002fe200010e0606 */
[----:B------:R-:W-:-:S04]  /*122e0*/  ISETP.NE.U32.AND P2, PT, R5, RZ, PT ;  /* 0x000000ff0500720c */ /* 0x000fc80003f45070 */
[----:B------:R-:W-:Y:S01]  /*122f0*/  @!PT LDS RZ, [RZ] ;  /* 0x00000000fffff984 */ /* 0x000fe20000000800 */
[----:B------:R-:W-:Y:S01]  /*12300*/  @!PT LDS RZ, [RZ] ;  /* 0x00000000fffff984 */ /* 0x000fe20000000800 */
[----:B------:R-:W-:Y:S01]  /*12310*/  @!PT LDS RZ, [RZ] ;  /* 0x00000000fffff984 */ /* 0x000fe20000000800 */
[----:B------:R0:W-:Y:S04]  /*12320*/  LDGSTS.E.BYPASS.LTC128B.128 [R8+0x27c00], desc[UR44][R2.64], !P6 ;  /* 0x27c0000002087fae */ /* 0x0001e8000f101d6c */
        /* <DEDUP_REMOVED lines=8> */
.L_x_4296:
[----:B------:R-:W-:Y:S05]  /*123b0*/  BSYNC B0 ;  /* 0x0000000000007941 */ /* 0x000fea0003800000 */
.L_x_4295:
[----:B------:R-:W-:Y:S01]  /*123c0*/  NOP ;  /* 0x0000000000007918 */ /* 0x000fe20000000000 */
[----:B------:R-:W-:-:S13]  /*123d0*/  PLOP3.LUT P0, PT, PT, PT, PT, 0x80, 0x0 ;  /* 0x000000000000781c */ /* 0x000fda0003f0f070 */
.L_x_4297:
        /* <DEDUP_REMOVED lines=18> */
.L_x_4423:
[----:B------:R-:W-:Y:S05]  /*12500*/  BSYNC B0 ;  /* 0x0000000000007941 */ /* 0x000fea0003800000 */
.L_x_4298:
[----:B------:R-:W-:Y:S01]  /*12510*/  LOP3.LUT P0, RZ, R18, 0x2, RZ, 0xc0, !PT ;  /* 0x0000000212ff7812 */ /* 0x000fe2000780c0ff */
[----:B------:R-:W-:-:S12]  /*12520*/  BSSY B0, `(.L_x_4300) ;  /* 0x0000094000007945 */ /* 0x000fd80003800000 */
[----:B------:R-:W-:Y:S05]  /*12530*/  @!P0 BRA `(.L_x_4301) ;  /* 0x0000000800488947 */ /* 0x000fea0003800000 */
[----:B------:R-:W2:Y:S01]  /*12540*/  LDL R2, [R1+0x8] ;  /* 0x0000080001027983 */ /* 0x000ea20000100800 */
        /* <DEDUP_REMOVED lines=8> */
.L_x_4424:
[----:B------:R-:W-:Y:S05]  /*125d0*/  BSYNC B1 ;  /* 0x0000000000017941 */ /* 0x000fea0003800000 */
.L_x_4302:
        /* <DEDUP_REMOVED lines=9> */
.L_x_4305:
[----:B------:R-:W-:Y:S05]  /*12670*/  BSYNC B1 ;  /* 0x0000000000017941 */ /* 0x000fea0003800000 */
.L_x_4304:
        /* <DEDUP_REMOVED lines=11> */
.L_x_4306:
        /* <DEDUP_REMOVED lines=15> */
.L_x_4307:
        /* <DEDUP_REMOVED lines=15> */
.L_x_4308:
        /* <DEDUP_REMOVED lines=15> */
.L_x_4309:
        /* <DEDUP_REMOVED lines=15> */
.L_x_4310:
        /* <DEDUP_REMOVED lines=15> */
.L_x_4311:
        /* <DEDUP_REMOVED lines=15> */
.L_x_4312:
        /* <DEDUP_REMOVED lines=15> */
.L_x_4313:
        /* <DEDUP_REMOVED lines=10> */
.L_x_4301:
[----:B------:R-:W-:Y:S05]  /*12e60*/  BSYNC B0 ;  /* 0x0000000000007941 */ /* 0x000fea0003800000 */
.L_x_4300:
[----:B------:R-:W-:-:S06]  /*12e70*/  UISETP.GE.AND UP0, UPT, UR38, 0x2, UPT ;  /* 0x000000022600788c */ /* 0x000fcc000bf06270 */
[----:B------:R-:W-:-:S13]  /*12e80*/  PLOP3.LUT P0, PT, PT, PT, UP0, 0x80, 0x0 ;  /* 0x000000000000781c */ /* 0x000fda0003f0f008 */
[----:B------:R-:W-:Y:S05]  /*12e90*/  @!P0 BRA `(.L_x_4314) ;  /* 0x0000002800448947 */ /* 0x000fea0003800000 */
[----:B------:R-:W-:Y:S02]  /*12ea0*/  ULOP3.LUT UR4, UR38, 0x1, URZ, 0xc0, !UPT ;  /* 0x0000000126047892 */ /* 0x000fe4000f8ec03f */
[----:B-1----:R-:W-:Y:S02]  /*12eb0*/  IMAD.U32 R6, RZ, RZ, UR38 ;  /* 0x00000026ff067e24 */ /* 0x002fe4000f8e00ff */
[----:B------:R-:W-:Y:S02]  /*12ec0*/  UISETP.NE.U32.AND UP0, UPT, UR4, 0x1, UPT ;  /* 0x000000010400788c */ /* 0x000fe4000bf05070 */
[----:B------:R-:W-:-:S04]  /*12ed0*/  VIADD R6, R6, 0xfffffffe ;  /* 0xfffffffe06067836 */ /* 0x000fc80000000000 */
[----:B0-----:R-:W-:Y:S01]  /*12ee0*/  IMAD.MOV.U32 R0, RZ, RZ, R6 ;  /* 0x000000ffff007224 */ /* 0x001fe200078e0006 */
[----:B------:R-:W-:-:S13]  /*12ef0*/  PLOP3.LUT P0, PT, PT, PT, UP0, 0x80, 0x0 ;  /* 0x000000000000781c */ /* 0x000fda0003f0f008 */
[----:B------:R-:W-:Y:S05]  /*12f00*/  @!P0 BRA `(.L_x_4315) ;  /* 0x0000000c00608947 */ /* 0x000fea0003800000 */
        /* <DEDUP_REMOVED lines=21> */
[----:B------:R-:W-:-:S04]  /*13060*/  @P0 SHF.R.U32.HI R2, RZ, R3, R0 ;  /* 0x00000003ff020219 */ /* 0x000fc80000011600 */
[--C-:B------:R-:W-:Y:S01]  /*13070*/  SHF.R.S32.HI R3, RZ, 0x1f, R2.reuse ;  /* 0x0000001fff037819 */ /* 0x100fe20000011402 */
[----:B------:R-:W-:-:S04]  /*13080*/  IMAD.MOV R0, RZ, RZ, -R2 ;  /* 0x000000ffff007224 */ /* 0x000fc800078e0a02 */
[----:B------:R-:W-:Y:S02]  /*13090*/  IMAD R0, R4, R0, R6 ;  /* 0x0000000004007224 */ /* 0x000fe400078e0206 */
        /* <DEDUP_REMOVED lines=8> */
.L_x_4318:
[----:B------:R-:W1:Y:S01]  /*13120*/  S2R R2, SR_TID.X ;  /* 0x0000000000027919 */ /* 0x000e620000002100 */
[----:B------:R-:W-:Y:S01]  /*13130*/  IMAD R3, R19, 0x8, R17 ;  /* 0x0000000813037824 */ /* 0x000fe200078e0211 */
[----:B------:R-:W-:Y:S01]  /*13140*/  BSSY B1, `(.L_x_4319) ;  /* 0x0000006000017945 */ /* 0x000fe20003800000 */
[----:B-1----:R-:W-:Y:S02]  /*13150*/  LOP3.LUT R4, R2, 0x7f, RZ, 0xc0, !PT ;  /* 0x0000007f02047812 */ /* 0x002fe400078ec0ff */
[----:B------:R-:W-:Y:S02]  /*13160*/  SHF.L.U32 R2, R8, 0x1f, RZ ;  /* 0x0000001f08027819 */ /* 0x000fe400000006ff */
[----:B------:R-:W-:Y:S02]  /*13170*/  ISETP.NE.AND P1, PT, R4, RZ, PT ;  /* 0x000000ff0400720c */ /* 0x000fe40003f25270 */
[----:B------:R-:W1:Y:S02]  /*13180*/  SYNCS.PHASECHK.TRANS64.TRYWAIT P0, [R3+URZ+0x38840], R2 ;  /* 0x03884002030075a7 */ /* 0x000e64000800017f */
[----:B-1----:R-:W-:Y:S09]  /*13190*/  @!P0 BRA `(.L_x_4320) ;  /* 0x0000004000148947 */ /* 0x002ff20003800000 */
.L_x_4425:
[----:B------:R-:W-:Y:S05]  /*131a0*/  BSYNC B1 ;  /* 0x0000000000017941 */ /* 0x000fea0003800000 */
.L_x_4319:
        /* <DEDUP_REMOVED lines=9> */
.L_x_4322:
[----:B------:R-:W-:Y:S05]  /*13240*/  BSYNC B1 ;  /* 0x0000000000017941 */ /* 0x000fea0003800000 */
.L_x_4321:
        /* <DEDUP_REMOVED lines=12> */
.L_x_4323:
        /* <DEDUP_REMOVED lines=12> */
.L_x_4426:
[----:B------:R-:W-:Y:S05]  /*133d0*/  BSYNC B1 ;  /* 0x0000000000017941 */ /* 0x000fea0003800000 */
.L_x_4324:
        /* <DEDUP_REMOVED lines=11> */
.L_x_4327:
[----:B------:R-:W-:Y:S05]  /*13490*/  BSYNC B1 ;  /* 0x0000000000017941 */ /* 0x000fea0003800000 */
.L_x_4326:
[----:B------:R-:W-:Y:S01]  /*134a0*/  R2UR UR10, R7 ;  /* 0x00000000070a72ca */ /* 0x000fe200000e0000 */
[----:B-12---:R-:W-:Y:S01]  /*134b0*/  IMAD R2, R19, 0x10000, R17 ;  /* 0x0001000013027824 */ /* 0x006fe200078e0211 */
[----:B------:R-:W-:Y:S01]  /*134c0*/  R2UR UR6, R8 ;  /* 0x00000000080672ca */ /* 0x000fe200000e0000 */
[----:B------:R-:W-:Y:S01]  /*134d0*/  UIADD3 UR4, UP0, UR46, 0x470, URZ ;  /* 0x000004702e047890 */ /* 0x000fe2000ff1e03f */
[----:B------:R-:W-:Y:S01]  /*134e0*/  R2UR UR7, R9 ;  /* 0x00000000090772ca */ /* 0x000fe200000e0000 */
[----:B------:R-:W-:Y:S01]  /*134f0*/  VIADD R3, R3, 0x38850 ;  /* 0x0003885003037836 */ /* 0x000fe20000000000 */
[----:B------:R-:W-:Y:S01]  /*13500*/  R2UR UR11, R0 ;  /* 0x00000000000b72ca */ /* 0x000fe200000e0000 */
[----:B------:R-:W-:Y:S01]  /*13510*/  VIADD R4, R2, 0x400 ;  /* 0x0000040002047836 */ /* 0x000fe20000000000 */
[----:B------:R-:W-:Y:S01]  /*13520*/  PLOP3.LUT P0, PT, PT, PT, PT, 0x80, 0x0 ;  /* 0x000000000000781c */ /* 0x000fe20003f0f070 */
[----:B------:R-:W-:-:S12]  /*13530*/  UIADD3.X UR5, URZ, UR47, URZ, UP0, !UPT ;  /* 0x0000002f3f057290 */ /* 0x000fd800087fe43f */
.L_x_4328:
        /* <DEDUP_REMOVED lines=15> */
.L_x_4329:
        /* <DEDUP_REMOVED lines=15> */
.L_x_4330:
        /* <DEDUP_REMOVED lines=15> */
.L_x_4331:
        /* <DEDUP_REMOVED lines=15> */
.L_x_4332:
        /* <DEDUP_REMOVED lines=15> */
.L_x_4333:
        /* <DEDUP_REMOVED lines=15> */
.L_x_4334:
        /* <DEDUP_REMOVED lines=15> */
.L_x_4335:
        /* <DEDUP_REMOVED lines=9> */
.L_x_4317:
[----:B------:R-:W-:Y:S05]  /*13c60*/  BSYNC B0 ;  /* 0x0000000000007941 */ /* 0x000fea0003800000 */
.L_x_4316:
[----:B------:R-:W-:-:S06]  /*13c70*/  UIADD3 UR4, UR38, -0x3, URZ ;  /* 0xfffffffd26047890 */ /* 0x000fcc000fffe03f */
[----:B------:R-:W-:-:S07]  /*13c80*/  IMAD.U32 R0, RZ, RZ, UR4 ;  /* 0x00000004ff007e24 */ /* 0x000fce000f8e00ff */
.L_x_4315:
[----:B------:R-:W-:Y:S01]  /*13c90*/  ISETP.NE.AND P0, PT, R6, RZ, PT ;  /* 0x000000ff0600720c */ /* 0x000fe20003f05270 */
[----:B------:R-:W-:-:S12]  /*13ca0*/  BSSY B0, `(.L_x_4314) ;  /* 0x00001b0000007945 */ /* 0x000fd80003800000 */
[----:B------:R-:W-:Y:S05]  /*13cb0*/  @!P0 BRA `(.L_x_4336) ;  /* 0x0000001800b88947 */ /* 0x000fea0003800000 */
.L_x_4377:
        /* <DEDUP_REMOVED lines=33> */
.L_x_4339:
        /* <DEDUP_REMOVED lines=8> */
.L_x_4427:
[----:B------:R-:W-:Y:S05]  /*13f50*/  BSYNC B2 ;  /* 0x0000000000027941 */ /* 0x000fea0003800000 */
.L_x_4340:
        /* <DEDUP_REMOVED lines=9> */
.L_x_4343:
[----:B------:R-:W-:Y:S05]  /*13ff0*/  BSYNC B2 ;  /* 0x0000000000027941 */ /* 0x000fea0003800000 */
.L_x_4342:
        /* <DEDUP_REMOVED lines=11> */
.L_x_4344:
        /* <DEDUP_REMOVED lines=13> */
.L_x_4428:
[----:B------:R-:W-:Y:S05]  /*14180*/  BSYNC B2 ;  /* 0x0000000000027941 */ /* 0x000fea0003800000 */
.L_x_4345:
        /* <DEDUP_REMOVED lines=11> */
.L_x_4348:
[----:B------:R-:W-:Y:S05]  /*14240*/  BSYNC B2 ;  /* 0x0000000000027941 */ /* 0x000fea0003800000 */
.L_x_4347:
        /* <DEDUP_REMOVED lines=9> */
.L_x_4349:
        /* <DEDUP_REMOVED lines=15> */
.L_x_4350:
        /* <DEDUP_REMOVED lines=15> */
.L_x_4351:
        /* <DEDUP_REMOVED lines=15> */
.L_x_4352:
        /* <DEDUP_REMOVED lines=15> */
.L_x_4353:
        /* <DEDUP_REMOVED lines=15> */
.L_x_4354:
        /* <DEDUP_REMOVED lines=15> */
.L_x_4355:
        /* <DEDUP_REMOVED lines=15> */
.L_x_4356:
        /* <DEDUP_REMOVED lines=10> */
.L_x_4338:
[----:B------:R-:W-:Y:S05]  /*14a10*/  BSYNC B1 ;  /* 0x0000000000017941 */ /* 0x000fea0003800000 */
.L_x_4337:
[----:B------:R-:W-:Y:S01]  /*14a20*/  VIADD R7, R7, 0x1 ;  /* 0x0000000107077836 */ /* 0x000fe20000000000 */
[----:B------:R-:W-:Y:S01]  /*14a30*/  LOP3.LUT P2, RZ, R18, 0x2, RZ, 0xc0, !PT ;  /* 0x0000000212ff7812 */ /* 0x000fe2000784c0ff */
[----:B------:R-:W-:Y:S03]  /*14a40*/  BSSY B1, `(.L_x_4357) ;  /* 0x00000d2000017945 */ /* 0x000fe60003800000 */
[----:B------:R-:W-:-:S04]  /*14a50*/  ISETP.NE.AND P0, PT, R7, 0x2, PT ;  /* 0x000000020700780c */ /* 0x000fc80003f05270 */
[----:B------:R-:W-:Y:S02]  /*14a60*/  SEL R2, RZ, 0x1, P0 ;  /* 0x00000001ff027807 */ /* 0x000fe40000000000 */
[----:B------:R-:W-:Y:S02]  /*14a70*/  SEL R19, R7, RZ, P0 ;  /* 0x000000ff07137207 */ /* 0x000fe40000000000 */
[----:B0-----:R-:W-:-:S05]  /*14a80*/  LOP3.LUT R8, R6, R2, RZ, 0x3c, !PT ;  /* 0x0000000206087212 */ /* 0x001fca00078e3cff */
[----:B------:R0:W-:Y:S01]  /*14a90*/  STL [R1+0x8], R8 ;  /* 0x0000080801007387 */ /* 0x0001e20000100800 */
[----:B------:R-:W-:Y:S05]  /*14aa0*/  @!P2 BRA `(.L_x_4358) ;  /* 0x0000000c002ca947 */ /* 0x000fea0003800000 */
[----:B------:R-:W-:Y:S01]  /*14ab0*/  LOP3.LUT P2, RZ, R18, 0x1, RZ, 0xc0, !PT ;  /* 0x0000000112ff7812 */ /* 0x000fe2000784c0ff */
[----:B------:R-:W-:-:S12]  /*14ac0*/  VIADD R6, R0, 0xffffffff ;  /* 0xffffffff00067836 */ /* 0x000fd80000000000 */
        /* <DEDUP_REMOVED lines=21> */
.L_x_4359:
[----:B------:R-:W2:Y:S01]  /*14c20*/  S2R R2, SR_TID.X ;  /* 0x0000000000027919 */ /* 0x000ea20000002100 */
[----:B-1----:R-:W-:Y:S01]  /*14c30*/  IMAD R4, R19, 0x8, R17 ;  /* 0x0000000813047824 */ /* 0x002fe200078e0211 */
[----:B------:R-:W-:Y:S01]  /*14c40*/  BSSY B2, `(.L_x_4360) ;  /* 0x0000006000027945 */ /* 0x000fe20003800000 */
[----:B--2---:R-:W-:Y:S02]  /*14c50*/  LOP3.LUT R3, R2, 0x7f, RZ, 0xc0, !PT ;  /* 0x0000007f02037812 */ /* 0x004fe400078ec0ff */
[----:B------:R-:W-:Y:S02]  /*14c60*/  SHF.L.U32 R2, R8, 0x1f, RZ ;  /* 0x0000001f08027819 */ /* 0x000fe400000006ff */
[----:B------:R-:W-:Y:S02]  /*14c70*/  ISETP.NE.AND P1, PT, R3, RZ, PT ;  /* 0x000000ff0300720c */ /* 0x000fe40003f25270 */
[----:B------:R-:W1:Y:S02]  /*14c80*/  SYNCS.PHASECHK.TRANS64.TRYWAIT P0, [R4+URZ+0x38840], R2 ;  /* 0x03884002040075a7 */ /* 0x000e64000800017f */
[----:B-1----:R-:W-:Y:S09]  /*14c90*/  @!P0 BRA `(.L_x_4361) ;  /* 0x0000002400a48947 */ /* 0x002ff20003800000 */
.L_x_4429:
[----:B------:R-:W-:Y:S05]  /*14ca0*/  BSYNC B2 ;  /* 0x0000000000027941 */ /* 0x000fea0003800000 */
.L_x_4360:
        /* <DEDUP_REMOVED lines=9> */
.L_x_4363:
[----:B------:R-:W-:Y:S05]  /*14d40*/  BSYNC B2 ;  /* 0x0000000000027941 */ /* 0x000fea0003800000 */
.L_x_4362:
        /* <DEDUP_REMOVED lines=11> */
.L_x_4364:
        /* <DEDUP_REMOVED lines=13> */
.L_x_4430:
[----:B------:R-:W-:Y:S05]  /*14ed0*/  BSYNC B2 ;  /* 0x0000000000027941 */ /* 0x000fea0003800000 */
.L_x_4365:
[----:B------:R-:W-:Y:S01]  /*14ee0*/  BSSY B2, `(.L_x_4367) ;  /* 0x000000b000027945 */ /* 0x000fe20003800000 */
[----:B-12---:R-:W-:Y:S02]  /*14ef0*/  IMAD.MOV.U32 R2, RZ, RZ, 0x0 ;  /* 0x00000000ff027424 */ /* 0x006fe400078e00ff */
[----:B------:R-:W-:Y:S01]  /*14f00*/  IMAD.MOV.U32 R3, RZ, RZ, 0x14f00000 ;  /* 0x14f00000ff037424 */ /* 0x000fe200078e00ff */
[----:B------:R-:W-:Y:S06]  /*14f10*/  @P1 BRA `(.L_x_4368) ;  /* 0x00000000001c1947 */ /* 0x000fec0003800000 */
[----:B------:R-:W0:Y:S02]  /*14f20*/  S2R R7, SR_TID.X ;  /* 0x0000000000077919 */ /* 0x000e240000002100 */
[----:B0-----:R-:W-:Y:S01]  /*14f30*/  LOP3.LUT R8, R7, 0x1f, RZ, 0xc0, !PT ;  /* 0x0000001f07087812 */ /* 0x001fe200078ec0ff */
[----:B------:R-:W-:-:S03]  /*14f40*/  IMAD.MOV.U32 R7, RZ, RZ, 0x10000 ;  /* 0x00010000ff077424 */ /* 0x000fc600078e00ff */
[----:B------:R-:W-:Y:S01]  /*14f50*/  ISETP.NE.AND P0, PT, R8, RZ, PT ;  /* 0x000000ff0800720c */ /* 0x000fe20003f05270 */
[----:B------:R1:W-:-:S12]  /*14f60*/  SYNCS.ARRIVE.TRANS64 RZ, [R4+URZ+0x38850], R7 ;  /* 0x0388500704ff79a7 */ /* 0x0003d8000800003f */
[----:B-1----:R-:W-:Y:S05]  /*14f70*/  @!P0 BRA `(.L_x_4368) ;  /* 0x0000000000048947 */ /* 0x002fea0003800000 */
[----:B------:R-:W-:Y:S01]  /*14f80*/  BPT.TRAP 0x1 ;  /* 0x000000040000795c */ /* 0x000fe20000300000 */
.L_x_4368:
[----:B------:R-:W-:Y:S05]  /*14f90*/  BSYNC B2 ;  /* 0x0000000000027941 */ /* 0x000fea0003800000 */
.L_x_4367:
        /* <DEDUP_REMOVED lines=9> */
.L_x_4369:
        /* <DEDUP_REMOVED lines=10> */
[----:B------:R-:W-:Y:S01]  /*150d0*/  R2UR UR6, R2 ;  /* 0x00000000020672ca */ /* 0x000fe200000e0000 */
[----:B------:R-:W-:Y:S01]  /*150e0*/  VIADD R7, R5, 0x2400 ;  /* 0x0000240005077836 */ /* 0x000fe20000000000 */
[----:B------:R-:W-:Y:S01]  /*150f0*/  R2UR UR7, R3 ;  /* 0x00000000030772ca */ /* 0x000fe200000e0000 */
[----:B------:R-:W-:Y:S01]  /*15100*/  UMOV UR10, 0x40 ;  /* 0x00000040000a7882 */ /* 0x000fe20000000000 */
[----:B------:R-:W-:-:S13]  /*15110*/  PLOP3.LUT P0, PT, PT, PT, PT, 0x80, 0x0 ;  /* 0x000000000000781c */ /* 0x000fda0003f0f070 */
.L_x_4370:
        /* <DEDUP_REMOVED lines=15> */
.L_x_4371:
        /* <DEDUP_REMOVED lines=15> */
.L_x_4372:
        /* <DEDUP_REMOVED lines=15> */
.L_x_4373:
        /* <DEDUP_REMOVED lines=15> */
.L_x_4374:
        /* <DEDUP_REMOVED lines=15> */
.L_x_4375:
        /* <DEDUP_REMOVED lines=15> */
.L_x_4376:
        /* <DEDUP_REMOVED lines=10> */
.L_x_4358:
[----:B------:R-:W-:Y:S05]  /*15760*/  BSYNC B1 ;  /* 0x0000000000017941 */ /* 0x000fea0003800000 */
.L_x_4357:
[C---:B------:R-:W-:Y:S01]  /*15770*/  ISETP.GT.AND P0, PT, R0.reuse, 0x1, PT ;  /* 0x000000010000780c */ /* 0x040fe20003f04270 */
[----:B------:R-:W-:-:S12]  /*15780*/  VIADD R0, R0, 0xfffffffe ;  /* 0xfffffffe00007836 */ /* 0x000fd80000000000 */
[----:B------:R-:W-:Y:S05]  /*15790*/  @P0 BRA `(.L_x_4377) ;  /* 0xffffffe400480947 */ /* 0x000fea000383ffff */
.L_x_4336:
[----:B------:R-:W-:Y:S05]  /*157a0*/  BSYNC B0 ;  /* 0x0000000000007941 */ /* 0x000fea0003800000 */
.L_x_4314:
        /* <DEDUP_REMOVED lines=11> */
[----:B------:R-:W2:Y:S01]  /*15860*/  S2R R3, SR_LANEID ;  /* 0x0000000000037919 */ /* 0x000ea20000000000 */
[----:B------:R-:W-:Y:S01]  /*15870*/  VOTEU.ANY UR4, UPT, PT ;  /* 0x0000000000047886 */ /* 0x000fe200038e0100 */
[----:B------:R-:W3:Y:S01]  /*15880*/  LDC.64 R4, c[0x0][0xd80] ;  /* 0x00036000ff047b82 */ /* 0x000ee20000000a00 */
[----:B------:R-:W2:Y:S08]  /*15890*/  FLO.U32 R0, UR4 ;  /* 0x0000000400007d00 */ /* 0x000eb000080e0000 */
[----:B0-----:R-:W3:Y:S01]  /*158a0*/  POPC R2, UR4 ;  /* 0x0000000400027d09 */ /* 0x001ee20008000000 */
[----:B--2---:R-:W-:-:S13]  /*158b0*/  ISETP.EQ.U32.AND P1, PT, R0, R3, PT ;  /* 0x000000030000720c */ /* 0x004fda0003f22070 */
[----:B---3--:R-:W2:Y:S01]  /*158c0*/  @P1 ATOMG.E.ADD.STRONG.GPU PT, R5, desc[UR44][R4.64], R2 ;  /* 0x00000002040519a8 */ /* 0x008ea200081ee1ec */
[----:B------:R-:W0:Y:S02]  /*158d0*/  S2R R3, SR_LTMASK ;  /* 0x0000000000037919 */ /* 0x000e240000003900 */
[----:B0-----:R-:W-:-:S06]  /*158e0*/  LOP3.LUT R3, R3, UR4, RZ, 0xc0, !PT ;  /* 0x0000000403037c12 */ /* 0x001fcc000f8ec0ff */
[----:B------:R-:W0:Y:S01]  /*158f0*/  POPC R3, R3 ;  /* 0x0000000300037309 */ /* 0x000e220000000000 */
[----:B--2---:R-:W0:Y:S02]  /*15900*/  SHFL.IDX PT, R0, R5, R0, 0x1f ;  /* 0x00001f0005007589 */ /* 0x004e2400000e0000 */
[----:B0-----:R-:W-:-:S05]  /*15910*/  IADD3 R0, R0, UR41, R3 ;  /* 0x0000002900007c10 */ /* 0x001fca000fffe003 */
[----:B------:R2:W-:Y:S02]  /*15920*/  STL [R1+0x10], R0 ;  /* 0x0000100001007387 */ /* 0x0005e40000100800 */
.L_x_4379:
[----:B------:R-:W-:Y:S05]  /*15930*/  BSYNC B0 ;  /* 0x0000000000007941 */ /* 0x000fea0003800000 */
.L_x_4378:
[----:B------:R-:W-:-:S07]  /*15940*/  SEL R19, R19, RZ, P0 ;  /* 0x000000ff13137207 */ /* 0x000fce0000000000 */
.L_x_4276:
[----:B------:R-:W-:Y:S05]  /*15950*/  BSYNC B7 ;  /* 0x0000000000077941 */ /* 0x000fea0003800000 */
.L_x_4274:
[----:B------:R4:W5:Y:S01]  /*15960*/  LDL R3, [R1+0x10] ;  /* 0x0000100001037983 */ /* 0x0009620000100800 */
[----:B------:R-:W-:-:S13]  /*15970*/  LOP3.LUT P0, RZ, R18, 0x80, RZ, 0xc0, !PT ;  /* 0x0000008012ff7812 */ /* 0x000fda000780c0ff */
[----:B----4-:R-:W-:Y:S05]  /*15980*/  @!P0 BRA `(.L_x_4380) ;  /* 0x0000000000288947 */ /* 0x010fea0003800000 */
[----:B------:R-:W-:Y:S05]  /*15990*/  WARPSYNC.ALL ;  /* 0x0000000000007948 */ /* 0x000fea0003800000 */
[----:B------:R-:W4:Y:S08]  /*159a0*/  S2UR UR5, SR_CgaCtaId ;  /* 0x00000000000579c3 */ /* 0x000f300000008800 */
[----:B------:R-:W-:Y:S06]  /*159b0*/  BAR.SYNC.DEFER_BLOCKING 0x5, 0x180 ;  /* 0x0146000000007b1d */ /* 0x000fec0000010000 */
[----:B------:R-:W-:-:S02]  /*159c0*/  UMOV UR4, 0x400 ;  /* 0x0000040000047882 */ /* 0x000fc40000000000 */
[----:B----4-:R-:W-:-:S06]  /*159d0*/  ULEA UR4, UR5, UR4, 0x18 ;  /* 0x0000000405047291 */ /* 0x010fcc000f8ec03f */
[----:B------:R-:W-:-:S05]  /*159e0*/  IMAD.U32 R17, RZ, RZ, UR4 ;  /* 0x00000004ff117e24 */ /* 0x000fca000f8e00ff */
[----:B-----5:R-:W4:Y:S04]  /*159f0*/  LDS R3, [R17+0x388d0] ;  /* 0x0388d00011037984 */ /* 0x020f280000000800 */
[----:B----4-:R4:W-:Y:S01]  /*15a00*/  STL [R1+0x10], R3 ;  /* 0x0000100301007387 */ /* 0x0109e20000100800 */
[----:B------:R-:W-:Y:S06]  /*15a10*/  BAR.ARV 0x4, 0x180 ;  /* 0x0106000000007b1d */ /* 0x000fec0000002000 */
[----:B------:R-:W-:Y:S05]  /*15a20*/  BRA `(.L_x_4381) ;  /* 0x00000000002c7947 */ /* 0x000fea0003800000 */
.L_x_4380:
[----:B------:R-:W-:-:S03]  /*15a30*/  UMOV UR4, 0xffffffff ;  /* 0xffffffff00047882 */ /* 0x000fc60000000000 */
[----:B------:R-:W-:Y:S05]  /*15a40*/  BRA.DIV UR4, `(.L_x_4382) ;  /* 0x0000001a04607947 */ /* 0x000fea000b800000 */
[----:B-----5:R4:W0:Y:S02]  /*15a50*/  SHFL.IDX PT, R14, R3, RZ, 0x1f ;  /* 0x00001fff030e7589 */ /* 0x02082400000e0000 */
.L_x_4433:
[----:B--23--:R-:W2:Y:S01]  /*15a60*/  @!P2 S2R R0, SR_CgaCtaId ;  /* 0x000000000000a919 */ /* 0x00cea20000008800 */
[----:B------:R-:W-:Y:S05]  /*15a70*/  WARPSYNC.ALL ;  /* 0x0000000000007948 */ /* 0x000fea0003800000 */
[----:B------:R-:W-:Y:S01]  /*15a80*/  BAR.SYNC.DEFER_BLOCKING 0x4, 0x180 ;  /* 0x0106000000007b1d */ /* 0x000fe20000010000 */
[----:B0-----:R-:W-:-:S05]  /*15a90*/  @!P2 MOV R2, 0x400 ;  /* 0x000004000002a802 */ /* 0x001fca0000000f00 */
[----:B------:R0:W-:Y:S01]  /*15aa0*/  STL [R1+0x10], R14 ;  /* 0x0000100e01007387 */ /* 0x0001e20000100800 */
[----:B--2---:R-:W-:-:S05]  /*15ab0*/  @!P2 LEA R17, R0, R2, 0x18 ;  /* 0x000000020011a211 */ /* 0x004fca00078ec0ff */
[----:B------:R0:W-:Y:S01]  /*15ac0*/  @!P2 STS [R17+0x388d0], R3 ;  /* 0x0388d0031100a388 */ /* 0x0001e20000000800 */
[----:B------:R-:W-:Y:S06]  /*15ad0*/  BAR.ARV 0x5, 0x180 ;  /* 0x0146000000007b1d */ /* 0x000fec0000002000 */
.L_x_4381:
[----:B--23--:R-:W2:Y:S01]  /*15ae0*/  LDL R0, [R1+0x10] ;  /* 0x0000100001007983 */ /* 0x00cea20000100800 */
[----:B------:R-:W-:Y:S02]  /*15af0*/  ULDC UR4, c[0x0][0xd38] ;  /* 0x00034e0000047ab9 */ /* 0x000fe40000000800 */
[----:B--2---:R-:W-:-:S13]  /*15b00*/  ISETP.GE.AND P0, PT, R0, UR4, PT ;  /* 0x0000000400007c0c */ /* 0x004fda000bf06270 */
[----:B------:R-:W-:Y:S05]  /*15b10*/  @!P0 BRA `(.L_x_4383) ;  /* 0xffffffa0005c8947 */ /* 0x000fea000383ffff */
.L_x_4271:
[----:B0-----:R-:W2:Y:S01]  /*15b20*/  LDL.LU R0, [R1+0x28] ;  /* 0x0000280001007983 */ /* 0x001ea20000300800 */
[----:B------:R-:W-:Y:S01]  /*15b30*/  BSSY B0, `(.L_x_4384) ;  /* 0x000000b000007945 */ /* 0x000fe20003800000 */
[----:B------:R-:W0:Y:S01]  /*15b40*/  S2R R5, SR_CgaCtaId ;  /* 0x0000000000057919 */ /* 0x000e220000008800 */
[----:B--2---:R-:W-:-:S05]  /*15b50*/  VIADD R0, R0, 0x1 ;  /* 0x0000000100007836 */ /* 0x004fca0000000000 */
[----:B------:R-:W-:-:S04]  /*15b60*/  LEA.HI R2, R0, R0, RZ, 0x1 ;  /* 0x0000000000027211 */ /* 0x000fc800078f08ff */
[----:B----4-:R-:W-:-:S05]  /*15b70*/  LOP3.LUT R3, R2, 0xfffffffe, RZ, 0xc0, !PT ;  /* 0xfffffffe02037812 */ /* 0x010fca00078ec0ff */
[----:B------:R-:W-:Y:S01]  /*15b80*/  IMAD.IADD R3, R0, 0x1, -R3 ;  /* 0x0000000100037824 */ /* 0x000fe200078e0a03 */
[----:B------:R-:W-:-:S04]  /*15b90*/  MOV R0, 0x400 ;  /* 0x0000040000007802 */ /* 0x000fc80000000f00 */
[----:B0-----:R-:W-:Y:S02]  /*15ba0*/  LEA R0, R5, R0, 0x18 ;  /* 0x0000000005007211 */ /* 0x001fe400078ec0ff */
[----:B------:R-:W-:-:S04]  /*15bb0*/  SHF.L.U32 R3, R3, 0x1f, RZ ;  /* 0x0000001f03037819 */ /* 0x000fc800000006ff */
[----:B------:R-:W0:Y:S02]  /*15bc0*/  SYNCS.PHASECHK.TRANS64.TRYWAIT P0, [R0+URZ+0x38820], R3 ;  /* 0x03882003000075a7 */ /* 0x000e24000800017f */
[----:B0-----:R-:W-:Y:S05]  /*15bd0*/  @!P0 BRA `(.L_x_4385) ;  /* 0x0000001800248947 */ /* 0x001fea0003800000 */
.L_x_4434:
[----:B------:R-:W-:Y:S05]  /*15be0*/  BSYNC B0 ;  /* 0x0000000000007941 */ /* 0x000fea0003800000 */
.L_x_4384:
[----:B------:R-:W-:-:S03]  /*15bf0*/  UMOV UR4, 0xffffffff ;  /* 0xffffffff00047882 */ /* 0x000fc60000000000 */
[----:B------:R-:W-:Y:S05]  /*15c00*/  BRA.DIV UR4, `(.L_x_4386) ;  /* 0x0000001a042c7947 */ /* 0x000fea000b800000 */
[----:B------:R-:W2:Y:S02]  /*15c10*/  S2R R2, SR_TID.X ;  /* 0x0000000000027919 */ /* 0x000ea40000002100 */
[----:B--2---:R-:W-:-:S04]  /*15c20*/  SHF.R.U32.HI R2, RZ, 0x5, R2 ;  /* 0x00000005ff027819 */ /* 0x004fc80000011602 */
[----:B------:R-:W-:-:S05]  /*15c30*/  LOP3.LUT R2, R2, 0x3, RZ, 0xc0, !PT ;  /* 0x0000000302027812 */ /* 0x000fca00078ec0ff */
[----:B------:R2:W3:Y:S02]  /*15c40*/  SHFL.IDX PT, R14, R2, RZ, 0x1f ;  /* 0x00001fff020e7589 */ /* 0x0004e400000e0000 */
.L_x_4437:
[----:B---3--:R-:W-:Y:S01]  /*15c50*/  ISETP.NE.AND P0, PT, R14, RZ, PT ;  /* 0x000000ff0e00720c */ /* 0x008fe20003f05270 */
[----:B------:R-:W-:-:S12]  /*15c60*/  BSSY B0, `(.L_x_4387) ;  /* 0x0000025000007945 */ /* 0x000fd80003800000 */
[----:B------:R-:W-:Y:S05]  /*15c70*/  @P0 BRA `(.L_x_4388) ;  /* 0x00000000008c0947 */ /* 0x000fea0003800000 */
[----:B------:R-:W-:-:S03]  /*15c80*/  UMOV UR4, 0xffffffff ;  /* 0xffffffff00047882 */ /* 0x000fc60000000000 */
[----:B------:R-:W-:Y:S05]  /*15c90*/  BRA.DIV UR4, `(.L_x_4389) ;  /* 0x0000001a043c7947 */ /* 0x000fea000b800000 */
[----:B------:R-:W-:-:S13]  /*15ca0*/  ELECT P6, URZ, PT ;  /* 0x00000000003f782f */ /* 0x000fda00038c0000 */
.L_x_4440:
[----:B------:R-:W-:Y:S05]  /*15cb0*/  @!P6 BRA `(.L_x_4388) ;  /* 0x00000000007ce947 */ /* 0x000fea0003800000 */
[----:B------:R-:W-:-:S06]  /*15cc0*/  ULOP3.LUT UR4, UR40, 0x2, URZ, 0xfc, !UPT ;  /* 0x0000000228047892 */ /* 0x000fcc000f8efc3f */
[----:B--2---:R-:W-:-:S05]  /*15cd0*/  IMAD.U32 R2, RZ, RZ, UR4 ;  /* 0x00000004ff027e24 */ /* 0x004fca000f8e00ff */
[----:B------:R-:W-:-:S13]  /*15ce0*/  ISETP.NE.AND P2, PT, R2, 0x3, PT ;  /* 0x000000030200780c */ /* 0x000fda0003f45270 */
[----:B------:R-:W-:Y:S05]  /*15cf0*/  @!P2 BRA `(.L_x_4390) ;  /* 0x000000000004a947 */ /* 0x000fea0003800000 */
[----:B------:R-:W-:Y:S01]  /*15d00*/  BPT.TRAP 0x1 ;  /* 0x000000040000795c */ /* 0x000fe20000300000 */
.L_x_4390:
        /* <DEDUP_REMOVED lines=13> */
.L_x_4441:
[----:B------:R-:W1:Y:S02]  /*15de0*/  SYNCS.PHASECHK.TRANS64.TRYWAIT P0, [R7+URZ], R2 ;  /* 0x00000002070075a7 */ /* 0x000e64000800017f */
[----:B-1----:R-:W-:Y:S05]  /*15df0*/  @!P0 BRA `(.L_x_4392) ;  /* 0x0000001800188947 */ /* 0x002fea0003800000 */
.L_x_4442:
[----:B------:R-:W-:Y:S05]  /*15e00*/  @!P2 BRA `(.L_x_4393) ;  /* 0x000000000004a947 */ /* 0x000fea0003800000 */
[----:B------:R-:W-:Y:S01]  /*15e10*/  BPT.TRAP 0x1 ;  /* 0x000000040000795c */ /* 0x000fe20000300000 */
.L_x_4393:
[----:B------:R-:W-:-:S04]  /*15e20*/  VIADD R0, R0, 0x38860 ;  /* 0x0003886000007836 */ /* 0x000fc80000000000 */
[----:B------:R-:W-:-:S04]  /*15e30*/  IMAD R4, R19, 0x8, R0 ;  /* 0x0000000813047824 */ /* 0x000fc800078e0200 */
[----:B------:R-:W2:Y:S02]  /*15e40*/  SYNCS.PHASECHK.TRANS64.TRYWAIT P0, [R4+URZ], R5 ;  /* 0x00000005040075a7 */ /* 0x000ea4000800017f */
[----:B--2---:R-:W-:Y:S05]  /*15e50*/  @!P0 BRA `(.L_x_4394) ;  /* 0x0000001800148947 */ /* 0x004fea0003800000 */
.L_x_4443:
[----:B------:R-:W-:-:S07]  /*15e60*/  IMAD R3, R3, 0x8, R0 ;  /* 0x0000000803037824 */ /* 0x000fce00078e0200 */
.L_x_4395:
[----:B---3--:R3:W4:Y:S02]  /*15e70*/  SYNCS.PHASECHK.TRANS64.TRYWAIT P0, [R3+URZ], R2 ;  /* 0x00000002030075a7 */ /* 0x008724000800017f */
[----:B----4-:R-:W-:Y:S05]  /*15e80*/  @!P0 NANOSLEEP.SYNCS 0x989680 ;  /* 0x009896800000895d */ /* 0x010fea0003900000 */
[----:B------:R-:W4:Y:S02]  /*15e90*/  @!P0 SYNCS.PHASECHK.TRANS64 P0, [R3+URZ], R2 ;  /* 0x00000002030085a7 */ /* 0x000f24000800007f */
[----:B----4-:R-:W-:Y:S05]  /*15ea0*/  @!P0 BRA `(.L_x_4395) ;  /* 0xfffffffc00f08947 */ /* 0x010fea000383ffff */
.L_x_4388:
[----:B------:R-:W-:Y:S05]  /*15eb0*/  BSYNC B0 ;  /* 0x0000000000007941 */ /* 0x000fea0003800000 */
.L_x_4387:
[----:B------:R-:W-:Y:S05]  /*15ec0*/  EXIT ;  /* 0x000000000000794d */ /* 0x000fea0003800000 */
.L_x_4230:
[----:B0-----:R0:W1:Y:S02]  /*15ed0*/  SYNCS.PHASECHK.TRANS64.TRYWAIT P1, [R17+URZ+0x38800], R4 ;  /* 0x03880004110075a7 */ /* 0x001064000802017f */
[----:B-1----:R-:W-:Y:S05]  /*15ee0*/  @!P1 NANOSLEEP.SYNCS 0x989680 ;  /* 0x009896800000995d */ /* 0x002fea0003900000 */
[----:B------:R-:W1:Y:S02]  /*15ef0*/  @!P1 SYNCS.PHASECHK.TRANS64 P1, [R17+URZ+0x38800], R4 ;  /* 0x03880004110095a7 */ /* 0x000e64000802007f */
[----:B-1----:R-:W-:Y:S05]  /*15f00*/  @!P1 BRA `(.L_x_4230) ;  /* 0xfffffffc00f09947 */ /* 0x002fea000383ffff */
[----:B------:R-:W-:Y:S05]  /*15f10*/  BRA `(.L_x_4396) ;  /* 0xfffffed8005c7947 */ /* 0x000fea000383ffff */
.L_x_4234:
[----:B--2---:R2:W3:Y:S02]  /*15f20*/  SYNCS.PHASECHK.TRANS64.TRYWAIT P1, [R6+URZ+0x38830], R7 ;  /* 0x03883007060075a7 */ /* 0x0044e4000802017f */
[----:B---3--:R-:W-:Y:S05]  /*15f30*/  @!P1 NANOSLEEP.SYNCS 0x989680 ;  /* 0x009896800000995d */ /* 0x008fea0003900000 */
[----:B------:R-:W3:Y:S02]  /*15f40*/  @!P1 SYNCS.PHASECHK.TRANS64 P1, [R6+URZ+0x38830], R7 ;  /* 0x03883007060095a7 */ /* 0x000ee4000802007f */
[----:B---3--:R-:W-:Y:S05]  /*15f50*/  @!P1 BRA `(.L_x_4234) ;  /* 0xfffffffc00f09947 */ /* 0x008fea000383ffff */
[----:B------:R-:W-:Y:S05]  /*15f60*/  BRA `(.L_x_4233) ;  /* 0xfffffed8007c7947 */ /* 0x000fea000383ffff */
.L_x_4235:
[----:B---3--:R3:W4:Y:S02]  /*15f70*/  SYNCS.PHASECHK.TRANS64.TRYWAIT P1, [R17+URZ+0x38810], R4 ;  /* 0x03881004110075a7 */ /* 0x008724000802017f */
[----:B----4-:R-:W-:Y:S05]  /*15f80*/  @!P1 NANOSLEEP.SYNCS 0x989680 ;  /* 0x009896800000995d */ /* 0x010fea0003900000 */
[----:B------:R-:W4:Y:S02]  /*15f90*/  @!P1 SYNCS.PHASECHK.TRANS64 P1, [R17+URZ+0x38810], R4 ;  /* 0x03881004110095a7 */ /* 0x000f24000802007f */
[----:B----4-:R-:W-:Y:S05]  /*15fa0*/  @!P1 BRA `(.L_x_4235) ;  /* 0xfffffffc00f09947 */ /* 0x010fea000383ffff */
[----:B------:R-:W-:Y:S05]  /*15fb0*/  BRA `(.L_x_4397) ;  /* 0xfffffedc00087947 */ /* 0x000fea000383ffff */
.L_x_4239:
[----:B0-----:R0:W3:Y:S02]  /*15fc0*/  SYNCS.PHASECHK.TRANS64.TRYWAIT P1, [R6+URZ+0x38850], R7 ;  /* 0x03885007060075a7 */ /* 0x0010e4000802017f */
[----:B---3--:R-:W-:Y:S05]  /*15fd0*/  @!P1 NANOSLEEP.SYNCS 0x989680 ;  /* 0x009896800000995d */ /* 0x008fea0003900000 */
[----:B------:R-:W3:Y:S02]  /*15fe0*/  @!P1 SYNCS.PHASECHK.TRANS64 P1, [R6+URZ+0x38850], R7 ;  /* 0x03885007060095a7 */ /* 0x000ee4000802007f */
[----:B---3--:R-:W-:Y:S05]  /*15ff0*/  @!P1 BRA `(.L_x_4239) ;  /* 0xfffffffc00f09947 */ /* 0x008fea000383ffff */
[----:B------:R-:W-:Y:S05]  /*16000*/  BRA `(.L_x_4238) ;  /* 0xfffffedc00387947 */ /* 0x000fea000383ffff */
.L_x_4244:
[----:B-1----:R1:W2:Y:S02]  /*16010*/  SYNCS.PHASECHK.TRANS64.TRYWAIT P3, [R9+URZ+0x38830], R8 ;  /* 0x03883008090075a7 */ /* 0x0022a4000806017f */
[----:B--2---:R-:W-:Y:S05]  /*16020*/  @!P3 NANOSLEEP.SYNCS 0x989680 ;  /* 0x009896800000b95d */ /* 0x004fea0003900000 */
[----:B------:R-:W2:Y:S02]  /*16030*/  @!P3 SYNCS.PHASECHK.TRANS64 P3, [R9+URZ+0x38830], R8 ;  /* 0x038830080900b5a7 */ /* 0x000ea4000806007f */
[----:B--2---:R-:W-:Y:S05]  /*16040*/  @!P3 BRA `(.L_x_4244) ;  /* 0xfffffffc00f0b947 */ /* 0x004fea000383ffff */
[----:B------:R-:W-:Y:S05]  /*16050*/  BRA `(.L_x_4243) ;  /* 0xffffff0400607947 */ /* 0x000fea000383ffff */
.L_x_4248:
[----:B---3--:R3:W4:Y:S02]  /*16060*/  SYNCS.PHASECHK.TRANS64.TRYWAIT P3, [R9+URZ+0x38850], R8 ;  /* 0x03885008090075a7 */ /* 0x008724000806017f */
[----:B----4-:R-:W-:Y:S05]  /*16070*/  @!P3 NANOSLEEP.SYNCS 0x989680 ;  /* 0x009896800000b95d */ /* 0x010fea0003900000 */
[----:B------:R-:W4:Y:S02]  /*16080*/  @!P3 SYNCS.PHASECHK.TRANS64 P3, [R9+URZ+0x38850], R8 ;  /* 0x038850080900b5a7 */ /* 0x000f24000806007f */
[----:B----4-:R-:W-:Y:S05]  /*16090*/  @!P3 BRA `(.L_x_4248) ;  /* 0xfffffffc00f0b947 */ /* 0x010fea000383ffff */
[----:B------:R-:W-:Y:S05]  /*160a0*/  BRA `(.L_x_4247) ;  /* 0xffffff0400c47947 */ /* 0x000fea000383ffff */
.L_x_4254:
[----:B-1----:R1:W2:Y:S02]  /*160b0*/  SYNCS.PHASECHK.TRANS64.TRYWAIT P1, [R9+URZ+0x38830], R8 ;  /* 0x03883008090075a7 */ /* 0x0022a4000802017f */
[----:B--2---:R-:W-:Y:S05]  /*160c0*/  @!P1 NANOSLEEP.SYNCS 0x989680 ;  /* 0x009896800000995d */ /* 0x004fea0003900000 */
[----:B------:R-:W2:Y:S02]  /*160d0*/  @!P1 SYNCS.PHASECHK.TRANS64 P1, [R9+URZ+0x38830], R8 ;  /* 0x03883008090095a7 */ /* 0x000ea4000802007f */
[----:B--2---:R-:W-:Y:S05]  /*160e0*/  @!P1 BRA `(.L_x_4254) ;  /* 0xfffffffc00f09947 */ /* 0x004fea000383ffff */
[----:B------:R-:W-:Y:S05]  /*160f0*/  BRA `(.L_x_4253) ;  /* 0xffffff3400d07947 */ /* 0x000fea000383ffff */
.L_x_4258:
[----:B---3--:R3:W4:Y:S02]  /*16100*/  SYNCS.PHASECHK.TRANS64.TRYWAIT P1, [R9+URZ+0x38850], R8 ;  /* 0x03885008090075a7 */ /* 0x008724000802017f */
[----:B----4-:R-:W-:Y:S05]  /*16110*/  @!P1 NANOSLEEP.SYNCS 0x989680 ;  /* 0x009896800000995d */ /* 0x010fea0003900000 */
[----:B------:R-:W4:Y:S02]  /*16120*/  @!P1 SYNCS.PHASECHK.TRANS64 P1, [R9+URZ+0x38850], R8 ;  /* 0x03885008090095a7 */ /* 0x000f24000802007f */
[----:B----4-:R-:W-:Y:S05]  /*16130*/  @!P1 BRA `(.L_x_4258) ;  /* 0xfffffffc00f09947 */ /* 0x010fea000383ffff */
[----:B------:R-:W-:Y:S05]  /*16140*/  BRA `(.L_x_4257) ;  /* 0xffffff38002c7947 */ /* 0x000fea000383ffff */
.L_x_4282:
[----:B------:R-:W-:Y:S02]  /*16150*/  IMAD.MOV.U32 R13, RZ, RZ, R4 ;  /* 0x000000ffff0d7224 */ /* 0x000fe400078e0004 */
[----:B------:R-:W-:Y:S02]  /*16160*/  IMAD.MOV.U32 R12, RZ, RZ, RZ ;  /* 0x000000ffff0c7224 */ /* 0x000fe400078e00ff */
[----:B------:R-:W-:Y:S02]  /*16170*/  IMAD.MOV.U32 R11, RZ, RZ, 0x1f ;  /* 0x0000001fff0b7424 */ /* 0x000fe400078e00ff */
[----:B------:R-:W-:-:S07]  /*16180*/  IMAD.MOV.U32 R15, RZ, RZ, -0x1 ;  /* 0xffffffffff0f7424 */ /* 0x000fce00078e00ff */
[----:B0-----:R-:W-:Y:S05]  /*16190*/  WARPSYNC.COLLECTIVE R15, `(.L_x_4398) ;  /* 0x000000000f087348 */ /* 0x001fea0003c00000 */
[----:B------:R1:W2:Y:S02]  /*161a0*/  SHFL.IDX P6, R14, R13, R12, R11 ;  /* 0x0000000c0d0e7389 */ /* 0x0002a400000c000b */
[----:B012---:R-:W-:Y:S01]  /*161b0*/  ENDCOLLECTIVE ;  /* 0x000000000000791b */ /* 0x007fe20003800000 */
.L_x_4398:
[----:B------:R-:W-:Y:S05]  /*161c0*/  BRA `(.L_x_4399) ;  /* 0xffffffa400747947 */ /* 0x000fea000383ffff */
.L_x_4284:
[----:B------:R-:W-:Y:S01]  /*161d0*/  BSSY B0, `(.L_x_4400) ;  /* 0x0000006000007945 */ /* 0x000fe20003800000 */
[----:B------:R-:W-:-:S07]  /*161e0*/  IMAD.MOV.U32 R15, RZ, RZ, -0x1 ;  /* 0xffffffffff0f7424 */ /* 0x000fce00078e00ff */
[----:B01----:R-:W-:Y:S05]  /*161f0*/  WARPSYNC.COLLECTIVE R15, `(.L_x_4401) ;  /* 0x000000000f0c7348 */ /* 0x003fea0003c00000 */
[----:B------:R-:W-:Y:S02]  /*16200*/  ELECT P6, UR62, PT ;  /* 0x00000000003e782f */ /* 0x000fe400038c0000 */
[----:B------:R-:W-:Y:S01]  /*16210*/  MOV R14, UR62 ;  /* 0x0000003e000e7c02 */ /* 0x000fe20008000f00 */
[----:B01----:R-:W-:Y:S10]  /*16220*/  ENDCOLLECTIVE ;  /* 0x000000000000791b */ /* 0x003ff40003800000 */
.L_x_4401:
[----:B------:R-:W-:Y:S05]  /*16230*/  BSYNC B0 ;  /* 0x0000000000007941 */ /* 0x000fea0003800000 */
.L_x_4400:
[----:B------:R-:W-:Y:S05]  /*16240*/  BRA `(.L_x_4402) ;  /* 0xffffffa400787947 */ /* 0x000fea000383ffff */
.L_x_4286:
[----:B--2---:R2:W3:Y:S02]  /*16250*/  SYNCS.PHASECHK.TRANS64.TRYWAIT P0, [R0+URZ+0x38840], R2 ;  /* 0x03884002000075a7 */ /* 0x0044e4000800017f */
[----:B---3--:R-:W-:Y:S05]  /*16260*/  @!P0 NANOSLEEP.SYNCS 0x989680 ;  /* 0x009896800000895d */ /* 0x008fea0003900000 */
[----:B------:R-:W3:Y:S02]  /*16270*/  @!P0 SYNCS.PHASECHK.TRANS64 P0, [R0+URZ+0x38840], R2 ;  /* 0x03884002000085a7 */ /* 0x000ee4000800007f */
[----:B---3--:R-:W-:Y:S05]  /*16280*/  @!P0 BRA `(.L_x_4286) ;  /* 0xfffffffc00f08947 */ /* 0x008fea000383ffff */
[----:B------:R-:W-:Y:S05]  /*16290*/  BRA `(.L_x_4403) ;  /* 0xffffffa400d07947 */ /* 0x000fea000383ffff */
.L_x_4290:
        /* <DEDUP_REMOVED lines=8> */
.L_x_4404:
[----:B------:R-:W-:-:S04]  /*16320*/  IMAD R10, R6, 0x40, R10 ;  /* 0x00000040060a7824 */ /* 0x000fc800078e020a */
[----:B------:R-:W-:Y:S01]  /*16330*/  VIADD R6, R10, 0x20 ;  /* 0x000000200a067836 */ /* 0x000fe20000000000 */
[----:B------:R0:W-:Y:S01]  /*16340*/  STL [R1+0x14], R10 ;  /* 0x0000140a01007387 */ /* 0x0001e20000100800 */
[----:B------:R-:W-:Y:S02]  /*16350*/  IMAD.MOV.U32 R13, RZ, RZ, R0 ;  /* 0x000000ffff0d7224 */ /* 0x000fe400078e0000 */
[----:B------:R-:W-:-:S07]  /*16360*/  IMAD.MOV.U32 R4, RZ, RZ, R14 ;  /* 0x000000ffff047224 */ /* 0x000fce00078e000e */
[----:B0-----:R-:W-:Y:S05]  /*16370*/  WARPSYNC.COLLECTIVE R15, `(.L_x_4405) ;  /* 0x000000000f087348 */ /* 0x001fea0003c00000 */
[----:B------:R1:W2:Y:S02]  /*16380*/  SHFL.IDX P6, R14, R13, R12, R11 ;  /* 0x0000000c0d0e7389 */ /* 0x0002a400000c000b */
[----:B012---:R-:W-:Y:S01]  /*16390*/  ENDCOLLECTIVE ;  /* 0x000000000000791b */ /* 0x007fe20003800000 */
.L_x_4405:
[----:B------:R-:W-:Y:S02]  /*163a0*/  ULDC UR4, c[0x0][0x288] ;  /* 0x0000a20000047ab9 */ /* 0x000fe40000000800 */
[----:B------:R-:W-:Y:S02]  /*163b0*/  IMAD R2, R7, UR4, RZ ;  /* 0x0000000407027c24 */ /* 0x000fe4000f8e02ff */
[----:B------:R-:W-:-:S03]  /*163c0*/  VIADD R7, R10, 0x10 ;  /* 0x000000100a077836 */ /* 0x000fc60000000000 */
[----:B------:R-:W-:Y:S02]  /*163d0*/  ISETP.GE.AND P1, PT, R10, R2, PT ;  /* 0x000000020a00720c */ /* 0x000fe40003f26270 */
[----:B------:R0:W-:Y:S01]  /*163e0*/  STL [R1+0x20], R7 ;  /* 0x0000200701007387 */ /* 0x0001e20000100800 */
[----:B------:R-:W-:-:S03]  /*163f0*/  IMAD.MOV.U32 R13, RZ, RZ, R3 ;  /* 0x000000ffff0d7224 */ /* 0x000fc600078e0003 */
[----:B------:R0:W-:Y:S01]  /*16400*/  STL [R1+0x24], R6 ;  /* 0x0000240601007387 */ /* 0x0001e20000100800 */
[----:B------:R-:W-:Y:S02]  /*16410*/  IMAD.MOV.U32 R12, RZ, RZ, 0x1 ;  /* 0x00000001ff0c7424 */ /* 0x000fe400078e00ff */
[----:B------:R-:W-:-:S07]  /*16420*/  IMAD.MOV.U32 R5, RZ, RZ, R14 ;  /* 0x000000ffff057224 */ /* 0x000fce00078e000e */
[----:B0-----:R-:W-:Y:S05]  /*16430*/  WARPSYNC.COLLECTIVE R15, `(.L_x_4406) ;  /* 0x000000000f087348 */ /* 0x001fea0003c00000 */
[----:B------:R1:W2:Y:S02]  /*16440*/  SHFL.IDX P6, R14, R13, R12, R11 ;  /* 0x0000000c0d0e7389 */ /* 0x0002a400000c000b */
[----:B012---:R-:W-:Y:S01]  /*16450*/  ENDCOLLECTIVE ;  /* 0x000000000000791b */ /* 0x007fe20003800000 */
.L_x_4406:
        /* <DEDUP_REMOVED lines=15> */
.L_x_4407:
[----:B------:R-:W-:Y:S02]  /*16550*/  IMAD.MOV.U32 R13, RZ, RZ, R3 ;  /* 0x000000ffff0d7224 */ /* 0x000fe400078e0003 */
[----:B------:R-:W-:Y:S02]  /*16560*/  IMAD.MOV.U32 R12, RZ, RZ, 0x2 ;  /* 0x00000002ff0c7424 */ /* 0x000fe400078e00ff */
[----:B------:R-:W-:-:S07]  /*16570*/  IMAD.MOV.U32 R5, RZ, RZ, R14 ;  /* 0x000000ffff057224 */ /* 0x000fce00078e000e */
[----:B------:R-:W-:Y:S05]  /*16580*/  WARPSYNC.COLLECTIVE R15, `(.L_x_4408) ;  /* 0x000000000f087348 */ /* 0x000fea0003c00000 */
[----:B------:R0:W1:Y:S02]  /*16590*/  SHFL.IDX P6, R14, R13, R12, R11 ;  /* 0x0000000c0d0e7389 */ /* 0x00006400000c000b */
[----:B01----:R-:W-:Y:S01]  /*165a0*/  ENDCOLLECTIVE ;  /* 0x000000000000791b */ /* 0x003fe20003800000 */
.L_x_4408:
        /* <DEDUP_REMOVED lines=15> */
.L_x_4409:
[----:B------:R-:W-:Y:S02]  /*166a0*/  IMAD.MOV.U32 R13, RZ, RZ, R3 ;  /* 0x000000ffff0d7224 */ /* 0x000fe400078e0003 */
[----:B------:R-:W-:Y:S02]  /*166b0*/  IMAD.MOV.U32 R12, RZ, RZ, 0x3 ;  /* 0x00000003ff0c7424 */ /* 0x000fe400078e00ff */
[----:B------:R-:W-:-:S07]  /*166c0*/  IMAD.MOV.U32 R5, RZ, RZ, R14 ;  /* 0x000000ffff057224 */ /* 0x000fce00078e000e */
[----:B------:R-:W-:Y:S05]  /*166d0*/  WARPSYNC.COLLECTIVE R15, `(.L_x_4410) ;  /* 0x000000000f087348 */ /* 0x000fea0003c00000 */
[----:B------:R0:W1:Y:S02]  /*166e0*/  SHFL.IDX P6, R14, R13, R12, R11 ;  /* 0x0000000c0d0e7389 */ /* 0x00006400000c000b */
[----:B01----:R-:W-:Y:S01]  /*166f0*/  ENDCOLLECTIVE ;  /* 0x000000000000791b */ /* 0x003fe20003800000 */
.L_x_4410:
        /* <DEDUP_REMOVED lines=10> */
.L_x_4411:
[----:B------:R-:W-:Y:S01]  /*167a0*/  @!PT LDS RZ, [RZ] ;  /* 0x00000000fffff984 */ /* 0x000fe20000000800 */
[----:B------:R-:W-:Y:S01]  /*167b0*/  @!PT LDS RZ, [RZ] ;  /* 0x00000000fffff984 */ /* 0x000fe20000000800 */
[----:B------:R-:W-:Y:S01]  /*167c0*/  @!PT LDS RZ, [RZ] ;  /* 0x00000000fffff984 */ /* 0x000fe20000000800 */
[----:B------:R0:W-:Y:S01]  /*167d0*/  @!P1 LDGSTS.E.BYPASS.LTC128B.128 [R8+0x21400], desc[UR44][R4.64], !P0 ;  /* 0x2140000004089fae */ /* 0x0001e2000c101d6c */
[----:B------:R-:W-:Y:S01]  /*167e0*/  IMAD.MOV.U32 R0, RZ, RZ, R14 ;  /* 0x000000ffff007224 */ /* 0x000fe200078e000e */
[----:B------:R-:W-:Y:S06]  /*167f0*/  BRA `(.L_x_4412) ;  /* 0xffffffa800d47947 */ /* 0x000fec000383ffff */
.L_x_4294:
        /* <DEDUP_REMOVED lines=8> */
.L_x_4414:
[----:B------:R-:W-:Y:S05]  /*16880*/  BSYNC B0 ;  /* 0x0000000000007941 */ /* 0x000fea0003800000 */
.L_x_4413:
        /* <DEDUP_REMOVED lines=10> */
.L_x_4415:
        /* <DEDUP_REMOVED lines=46> */
.L_x_4416:
[----:B------:R-:W-:Y:S02]  /*16c10*/  IMAD.MOV.U32 R13, RZ, RZ, R0 ;  /* 0x000000ffff0d7224 */ /* 0x000fe400078e0000 */
[----:B------:R-:W-:-:S07]  /*16c20*/  IMAD.MOV.U32 R8, RZ, RZ, R14 ;  /* 0x000000ffff087224 */ /* 0x000fce00078e000e */
[----:B------:R-:W-:Y:S05]  /*16c30*/  WARPSYNC.COLLECTIVE R15, `(.L_x_4417) ;  /* 0x000000000f087348 */ /* 0x000fea0003c00000 */
[----:B------:R0:W1:Y:S02]  /*16c40*/  SHFL.IDX P6, R14, R13, R12, R11 ;  /* 0x0000000c0d0e7389 */ /* 0x00006400000c000b */
[----:B01----:R-:W-:Y:S01]  /*16c50*/  ENDCOLLECTIVE ;  /* 0x000000000000791b */ /* 0x003fe20003800000 */
.L_x_4417:
        /* <DEDUP_REMOVED lines=22> */
.L_x_4418:
        /* <DEDUP_REMOVED lines=21> */
.L_x_4419:
        /* <DEDUP_REMOVED lines=29> */
.L_x_4420:
[----:B------:R-:W-:Y:S02]  /*170e0*/  IMAD.MOV.U32 R13, RZ, RZ, R0 ;  /* 0x000000ffff0d7224 */ /* 0x000fe400078e0000 */
[----:B------:R-:W-:-:S07]  /*170f0*/  IMAD.MOV.U32 R6, RZ, RZ, R14 ;  /* 0x000000ffff067224 */ /* 0x000fce00078e000e */
[----:B------:R-:W-:Y:S05]  /*17100*/  WARPSYNC.COLLECTIVE R15, `(.L_x_4421) ;  /* 0x000000000f087348 */ /* 0x000fea0003c00000 */
[----:B------:R0:W1:Y:S02]  /*17110*/  SHFL.IDX P6, R14, R13, R12, R11 ;  /* 0x0000000c0d0e7389 */ /* 0x00006400000c000b */
[----:B01----:R-:W-:Y:S01]  /*17120*/  ENDCOLLECTIVE ;  /* 0x000000000000791b */ /* 0x003fe20003800000 */
.L_x_4421:
[----:B------:R-:W-:Y:S01]  /*17130*/  IMAD.MOV.U32 R0, RZ, RZ, R14 ;  /* 0x000000ffff007224 */ /* 0x000fe200078e000e */
[----:B------:R-:W-:Y:S06]  /*17140*/  BRA `(.L_x_4422) ;  /* 0xffffffb0001c7947 */ /* 0x000fec000383ffff */
.L_x_4299:
[----:B0-----:R0:W2:Y:S02]  /*17150*/  SYNCS.PHASECHK.TRANS64.TRYWAIT P0, [R17+URZ+0x38820], R0 ;  /* 0x03882000110075a7 */ /* 0x0010a4000800017f */
[----:B--2---:R-:W-:Y:S05]  /*17160*/  @!P0 NANOSLEEP.SYNCS 0x989680 ;  /* 0x009896800000895d */ /* 0x004fea0003900000 */
[----:B------:R-:W2:Y:S02]  /*17170*/  @!P0 SYNCS.PHASECHK.TRANS64 P0, [R17+URZ+0x38820], R0 ;  /* 0x03882000110085a7 */ /* 0x000ea4000800007f */
[----:B--2---:R-:W-:Y:S05]  /*17180*/  @!P0 BRA `(.L_x_4299) ;  /* 0xfffffffc00f08947 */ /* 0x004fea000383ffff */
[----:B------:R-:W-:Y:S05]  /*17190*/  BRA `(.L_x_4423) ;  /* 0xffffffb000d87947 */ /* 0x000fea000383ffff */
.L_x_4303:
[----:B0-----:R0:W2:Y:S02]  /*171a0*/  SYNCS.PHASECHK.TRANS64.TRYWAIT P0, [R0+URZ+0x38860], R2 ;  /* 0x03886002000075a7 */ /* 0x0010a4000800017f */
[----:B--2---:R-:W-:Y:S05]  /*171b0*/  @!P0 NANOSLEEP.SYNCS 0x989680 ;  /* 0x009896800000895d */ /* 0x004fea0003900000 */
[----:B------:R-:W2:Y:S02]  /*171c0*/  @!P0 SYNCS.PHASECHK.TRANS64 P0, [R0+URZ+0x38860], R2 ;  /* 0x03886002000085a7 */ /* 0x000ea4000800007f */
[----:B--2---:R-:W-:Y:S05]  /*171d0*/  @!P0 BRA `(.L_x_4303) ;  /* 0xfffffffc00f08947 */ /* 0x004fea000383ffff */
[----:B------:R-:W-:Y:S05]  /*171e0*/  BRA `(.L_x_4424) ;  /* 0xffffffb000f87947 */ /* 0x000fea000383ffff */
.L_x_4320:
[----:B-1----:R1:W2:Y:S02]  /*171f0*/  SYNCS.PHASECHK.TRANS64.TRYWAIT P0, [R3+URZ+0x38840], R2 ;  /* 0x03884002030075a7 */ /* 0x0022a4000800017f */
[----:B--2---:R-:W-:Y:S05]  /*17200*/  @!P0 NANOSLEEP.SYNCS 0x989680 ;  /* 0x009896800000895d */ /* 0x004fea0003900000 */
[----:B------:R-:W2:Y:S02]  /*17210*/  @!P0 SYNCS.PHASECHK.TRANS64 P0, [R3+URZ+0x38840], R2 ;  /* 0x03884002030085a7 */ /* 0x000ea4000800007f */
[----:B--2---:R-:W-:Y:S05]  /*17220*/  @!P0 BRA `(.L_x_4320) ;  /* 0xfffffffc00f08947 */ /* 0x004fea000383ffff */
[----:B------:R-:W-:Y:S05]  /*17230*/  BRA `(.L_x_4425) ;  /* 0xffffffbc00d87947 */ /* 0x000fea000383ffff */
.L_x_4325:
[----:B--2---:R2:W3:Y:S02]  /*17240*/  SYNCS.PHASECHK.TRANS64.TRYWAIT P0, [R3+URZ+0x38860], R2 ;  /* 0x03886002030075a7 */ /* 0x0044e4000800017f */
[----:B---3--:R-:W-:Y:S05]  /*17250*/  @!P0 NANOSLEEP.SYNCS 0x989680 ;  /* 0x009896800000895d */ /* 0x008fea0003900000 */
[----:B------:R-:W3:Y:S02]  /*17260*/  @!P0 SYNCS.PHASECHK.TRANS64 P0, [R3+URZ+0x38860], R2 ;  /* 0x03886002030085a7 */ /* 0x000ee4000800007f */
[----:B---3--:R-:W-:Y:S05]  /*17270*/  @!P0 BRA `(.L_x_4325) ;  /* 0xfffffffc00f08947 */ /* 0x008fea000383ffff */
[----:B------:R-:W-:Y:S05]  /*17280*/  BRA `(.L_x_4426) ;  /* 0xffffffc000507947 */ /* 0x000fea000383ffff */
.L_x_4341:
[----:B0-----:R0:W1:Y:S02]  /*17290*/  SYNCS.PHASECHK.TRANS64.TRYWAIT P0, [R4+URZ+0x38840], R2 ;  /* 0x03884002040075a7 */ /* 0x001064000800017f */
[----:B-1----:R-:W-:Y:S05]  /*172a0*/  @!P0 NANOSLEEP.SYNCS 0x989680 ;  /* 0x009896800000895d */ /* 0x002fea0003900000 */
[----:B------:R-:W1:Y:S02]  /*172b0*/  @!P0 SYNCS.PHASECHK.TRANS64 P0, [R4+URZ+0x38840], R2 ;  /* 0x03884002040085a7 */ /* 0x000e64000800007f */
[----:B-1----:R-:W-:Y:S05]  /*172c0*/  @!P0 BRA `(.L_x_4341) ;  /* 0xfffffffc00f08947 */ /* 0x002fea000383ffff */
[----:B------:R-:W-:Y:S05]  /*172d0*/  BRA `(.L_x_4427) ;  /* 0xffffffcc001c7947 */ /* 0x000fea000383ffff */
.L_x_4346:
[----:B-1----:R1:W2:Y:S02]  /*172e0*/  SYNCS.PHASECHK.TRANS64.TRYWAIT P0, [R4+URZ+0x38860], R2 ;  /* 0x03886002040075a7 */ /* 0x0022a4000800017f */
[----:B--2---:R-:W-:Y:S05]  /*172f0*/  @!P0 NANOSLEEP.SYNCS 0x989680 ;  /* 0x009896800000895d */ /* 0x004fea0003900000 */
[----:B------:R-:W2:Y:S02]  /*17300*/  @!P0 SYNCS.PHASECHK.TRANS64 P0, [R4+URZ+0x38860], R2 ;  /* 0x03886002040085a7 */ /* 0x000ea4000800007f */
[----:B--2---:R-:W-:Y:S05]  /*17310*/  @!P0 BRA `(.L_x_4346) ;  /* 0xfffffffc00f08947 */ /* 0x004fea000383ffff */
[----:B------:R-:W-:Y:S05]  /*17320*/  BRA `(.L_x_4428) ;  /* 0xffffffcc00947947 */ /* 0x000fea000383ffff */
.L_x_4361:
[----:B-1----:R1:W2:Y:S02]  /*17330*/  SYNCS.PHASECHK.TRANS64.TRYWAIT P0, [R4+URZ+0x38840], R2 ;  /* 0x03884002040075a7 */ /* 0x0022a4000800017f */
[----:B--2---:R-:W-:Y:S05]  /*17340*/  @!P0 NANOSLEEP.SYNCS 0x989680 ;  /* 0x009896800000895d */ /* 0x004fea0003900000 */
[----:B------:R-:W2:Y:S02]  /*17350*/  @!P0 SYNCS.PHASECHK.TRANS64 P0, [R4+URZ+0x38840], R2 ;  /* 0x03884002040085a7 */ /* 0x000ea4000800007f */
[----:B--2---:R-:W-:Y:S05]  /*17360*/  @!P0 BRA `(.L_x_4361) ;  /* 0xfffffffc00f08947 */ /* 0x004fea000383ffff */
[----:B------:R-:W-:Y:S05]  /*17370*/  BRA `(.L_x_4429) ;  /* 0xffffffd800487947 */ /* 0x000fea000383ffff */
.L_x_4366:
[----:B--2---:R2:W3:Y:S02]  /*17380*/  SYNCS.PHASECHK.TRANS64.TRYWAIT P0, [R4+URZ+0x38860], R2 ;  /* 0x03886002040075a7 */ /* 0x0044e4000800017f */
[----:B---3--:R-:W-:Y:S05]  /*17390*/  @!P0 NANOSLEEP.SYNCS 0x989680 ;  /* 0x009896800000895d */ /* 0x008fea0003900000 */
[----:B------:R-:W3:Y:S02]  /*173a0*/  @!P0 SYNCS.PHASECHK.TRANS64 P0, [R4+URZ+0x38860], R2 ;  /* 0x03886002040085a7 */ /* 0x000ee4000800007f */
[----:B---3--:R-:W-:Y:S05]  /*173b0*/  @!P0 BRA `(.L_x_4366) ;  /* 0xfffffffc00f08947 */ /* 0x008fea000383ffff */
[----:B------:R-:W-:Y:S05]  /*173c0*/  BRA `(.L_x_4430) ;  /* 0xffffffd800c07947 */ /* 0x000fea000383ffff */
.L_x_4382:
[----:B------:R-:W-:Y:S01]  /*173d0*/  BSSY B0, `(.L_x_4431) ;  /* 0x0000008000007945 */ /* 0x000fe20003800000 */
[----:B-----5:R-:W-:Y:S02]  /*173e0*/  IMAD.MOV.U32 R13, RZ, RZ, R3 ;  /* 0x000000ffff0d7224 */ /* 0x020fe400078e0003 */
[----:B------:R-:W-:Y:S02]  /*173f0*/  IMAD.MOV.U32 R12, RZ, RZ, RZ ;  /* 0x000000ffff0c7224 */ /* 0x000fe400078e00ff */
[----:B------:R-:W-:Y:S02]  /*17400*/  IMAD.MOV.U32 R11, RZ, RZ, 0x1f ;  /* 0x0000001fff0b7424 */ /* 0x000fe400078e00ff */
[----:B------:R-:W-:-:S07]  /*17410*/  IMAD.MOV.U32 R15, RZ, RZ, -0x1 ;  /* 0xffffffffff0f7424 */ /* 0x000fce00078e00ff */
[----:B0123--:R-:W-:Y:S05]  /*17420*/  WARPSYNC.COLLECTIVE R15, `(.L_x_4432) ;  /* 0x000000000f087348 */ /* 0x00ffea0003c00000 */
[----:B------:R4:W0:Y:S02]  /*17430*/  SHFL.IDX P6, R14, R13, R12, R11 ;  /* 0x0000000c0d0e7389 */ /* 0x00082400000c000b */
[----:B01234-:R-:W-:Y:S01]  /*17440*/  ENDCOLLECTIVE ;  /* 0x000000000000791b */ /* 0x01ffe20003800000 */
.L_x_4432:
[----:B------:R-:W-:Y:S05]  /*17450*/  BSYNC B0 ;  /* 0x0000000000007941 */ /* 0x000fea0003800000 */
.L_x_4431:
[----:B------:R-:W-:Y:S05]  /*17460*/  BRA `(.L_x_4433) ;  /* 0xffffffe4007c7947 */ /* 0x000fea000383ffff */
.L_x_4385:
[----:B0-----:R0:W2:Y:S02]  /*17470*/  SYNCS.PHASECHK.TRANS64.TRYWAIT P0, [R0+URZ+0x38820], R3 ;  /* 0x03882003000075a7 */ /* 0x0010a4000800017f */
[----:B--2---:R-:W-:Y:S05]  /*17480*/  @!P0 NANOSLEEP.SYNCS 0x989680 ;  /* 0x009896800000895d */ /* 0x004fea0003900000 */
[----:B------:R-:W2:Y:S02]  /*17490*/  @!P0 SYNCS.PHASECHK.TRANS64 P0, [R0+URZ+0x38820], R3 ;  /* 0x03882003000085a7 */ /* 0x000ea4000800007f */
[----:B--2---:R-:W-:Y:S05]  /*174a0*/  @!P0 BRA `(.L_x_4385) ;  /* 0xfffffffc00f08947 */ /* 0x004fea000383ffff */
[----:B------:R-:W-:Y:S05]  /*174b0*/  BRA `(.L_x_4434) ;  /* 0xffffffe400c87947 */ /* 0x000fea000383ffff */
.L_x_4386:
        /* <DEDUP_REMOVED lines=11> */
.L_x_4436:
[----:B------:R-:W-:Y:S05]  /*17570*/  BSYNC B0 ;  /* 0x0000000000007941 */ /* 0x000fea0003800000 */
.L_x_4435:
[----:B------:R-:W-:Y:S05]  /*17580*/  BRA `(.L_x_4437) ;  /* 0xffffffe400b07947 */ /* 0x000fea000383ffff */
.L_x_4389:
[----:B------:R-:W-:Y:S01]  /*17590*/  BSSY B1, `(.L_x_4438) ;  /* 0x0000006000017945 */ /* 0x000fe20003800000 */
[----:B------:R-:W-:-:S07]  /*175a0*/  IMAD.MOV.U32 R15, RZ, RZ, -0x1 ;  /* 0xffffffffff0f7424 */ /* 0x000fce00078e00ff */
[----:B012---:R-:W-:Y:S05]  /*175b0*/  WARPSYNC.COLLECTIVE R15, `(.L_x_4439) ;  /* 0x000000000f0c7348 */ /* 0x007fea0003c00000 */
[----:B------:R-:W-:Y:S02]  /*175c0*/  ELECT P6, UR62, PT ;  /* 0x00000000003e782f */ /* 0x000fe400038c0000 */
[----:B------:R-:W-:Y:S01]  /*175d0*/  MOV R14, UR62 ;  /* 0x0000003e000e7c02 */ /* 0x000fe20008000f00 */
[----:B012---:R-:W-:Y:S10]  /*175e0*/  ENDCOLLECTIVE ;  /* 0x000000000000791b */ /* 0x007ff40003800000 */
.L_x_4439:
[----:B------:R-:W-:Y:S05]  /*175f0*/  BSYNC B1 ;  /* 0x0000000000017941 */ /* 0x000fea0003800000 */
.L_x_4438:
[----:B------:R-:W-:Y:S05]  /*17600*/  BRA `(.L_x_4440) ;  /* 0xffffffe400a87947 */ /* 0x000fea000383ffff */
.L_x_4391:
[----:B0-----:R0:W1:Y:S02]  /*17610*/  SYNCS.PHASECHK.TRANS64.TRYWAIT P0, [R6+URZ], R5 ;  /* 0x00000005060075a7 */ /* 0x001064000800017f */
[----:B-1----:R-:W-:Y:S05]  /*17620*/  @!P0 NANOSLEEP.SYNCS 0x989680 ;  /* 0x009896800000895d */ /* 0x002fea0003900000 */
[----:B------:R-:W1:Y:S02]  /*17630*/  @!P0 SYNCS.PHASECHK.TRANS64 P0, [R6+URZ], R5 ;  /* 0x00000005060085a7 */ /* 0x000e64000800007f */
[----:B-1----:R-:W-:Y:S05]  /*17640*/  @!P0 BRA `(.L_x_4391) ;  /* 0xfffffffc00f08947 */ /* 0x002fea000383ffff */
[----:B------:R-:W-:Y:S05]  /*17650*/  BRA `(.L_x_4441) ;  /* 0xffffffe400e07947 */ /* 0x000fea000383ffff */
.L_x_4392:
[----:B-1----:R1:W2:Y:S02]  /*17660*/  SYNCS.PHASECHK.TRANS64.TRYWAIT P0, [R7+URZ], R2 ;  /* 0x00000002070075a7 */ /* 0x0022a4000800017f */
[----:B--2---:R-:W-:Y:S05]  /*17670*/  @!P0 NANOSLEEP.SYNCS 0x989680 ;  /* 0x009896800000895d */ /* 0x004fea0003900000 */
[----:B------:R-:W2:Y:S02]  /*17680*/  @!P0 SYNCS.PHASECHK.TRANS64 P0, [R7+URZ], R2 ;  /* 0x00000002070085a7 */ /* 0x000ea4000800007f */
[----:B--2---:R-:W-:Y:S05]  /*17690*/  @!P0 BRA `(.L_x_4392) ;  /* 0xfffffffc00f08947 */ /* 0x004fea000383ffff */
[----:B------:R-:W-:Y:S05]  /*176a0*/  BRA `(.L_x_4442) ;  /* 0xffffffe400d47947 */ /* 0x000fea000383ffff */
.L_x_4394:
[----:B--2---:R2:W3:Y:S02]  /*176b0*/  SYNCS.PHASECHK.TRANS64.TRYWAIT P0, [R4+URZ], R5 ;  /* 0x00000005040075a7 */ /* 0x0044e4000800017f */
[----:B---3--:R-:W-:Y:S05]  /*176c0*/  @!P0 NANOSLEEP.SYNCS 0x989680 ;  /* 0x009896800000895d */ /* 0x008fea0003900000 */
[----:B------:R-:W3:Y:S02]  /*176d0*/  @!P0 SYNCS.PHASECHK.TRANS64 P0, [R4+URZ], R5 ;  /* 0x00000005040085a7 */ /* 0x000ee4000800007f */
[----:B---3--:R-:W-:Y:S05]  /*176e0*/  @!P0 BRA `(.L_x_4394) ;  /* 0xfffffffc00f08947 */ /* 0x008fea000383ffff */
[----:B------:R-:W-:Y:S05]  /*176f0*/  BRA `(.L_x_4443) ;  /* 0xffffffe400d87947 */ /* 0x000fea000383ffff */
.L_x_4444:
        /* <DEDUP_REMOVED lines=16> */
.L_x_5880:


//--------------------- .text._ZN7cutlass13device_kernelIN5flash11enable_sm90INS1_16FlashAttnFwdSm90INS1_25CollectiveMainloopFwdSm90ILi2EN4cute5tupleIJNS5_1CILi1EEES8_S8_EEENS6_IJNS7_ILi64EEESA_SA_EEELi512ENS_10bfloat16_tEfNS_4arch4Sm90ELb1ELb0ELb0ELb1ELb0ELb0ELb0ELb0ELb0ELb1ELb0ELb0EEENS1_21CollectiveEpilogueFwdINS6_IJSA_NS7_ILi512EEESA_EEES9_SC_SE_Li256ELb1ELb1ELb0ELb0EEENS1_36VarlenDynamicPersistentTileSchedulerILi64ELi64ELi256ELi128ELb0ELb1ELb1ELb1ELb1ELb1EEEEEEEEEvNT_6ParamsE --------------------------
	.section	.text._ZN7cutlass13device_kernelIN5flash11enable_sm90INS1_16FlashAttnFwdSm90INS1_25CollectiveMainloopFwdSm90ILi2EN4cute5tupleIJNS5_1CILi1EEES8_S8_EEENS6_IJNS7_ILi64EEESA_SA_EEELi512ENS_10bfloat16_tEfNS_4arch4Sm90ELb1ELb0ELb0ELb1ELb0ELb0ELb0ELb0ELb0ELb1ELb0ELb0EEENS1_21CollectiveEpilogueFwdINS6_IJSA_NS7_ILi512EEESA_EEES9_SC_SE_Li256ELb1ELb1ELb0ELb0EEENS1_36VarlenDynamicPersistentTileSchedulerILi64ELi64ELi256ELi128ELb0ELb1ELb1ELb1ELb1ELb1EEEEEEEEEvNT_6ParamsE,"ax",@progbits
	.align	128
.text._ZN7cutlass13device_kernelIN5flash11enable_sm90INS1_16FlashAttnFwdSm90INS1_25CollectiveMainloopFwdSm90ILi2EN4cute5tupleIJNS5_1CILi1EEES8_S8_EEENS6_IJNS7_ILi64EEESA_SA_EEELi512ENS_10bfloat16_tEfNS_4arch4Sm90ELb1ELb0ELb0ELb1ELb0ELb0ELb0ELb0ELb0ELb1ELb0ELb0EEENS1_21CollectiveEpilogueFwdINS6_IJSA_NS7_ILi512EEESA_EEES9_SC_SE_Li256ELb1ELb1ELb0ELb0EEENS1_36VarlenDynamicPersistentTileSchedulerILi64ELi64ELi256ELi128ELb0ELb1ELb1ELb1ELb1ELb1EEEEEEEEEvNT_6ParamsE:
        .type           _ZN7cutlass13device_kernelIN5flash11enable_sm90INS1_16FlashAttnFwdSm90INS1_25CollectiveMainloopFwdSm90ILi2EN4cute5tupleIJNS5_1CILi1EEES8_S8_EEENS6_IJNS7_ILi64EEESA_SA_EEELi512ENS_10bfloat16_tEfNS_4arch4Sm90ELb1ELb0ELb0ELb1ELb0ELb0ELb0ELb0ELb0ELb1ELb0ELb0EEENS1_21CollectiveEpilogueFwdINS6_IJSA_NS7_ILi512EEESA_EEES9_SC_SE_Li256ELb1ELb1ELb0ELb0EEENS1_36VarlenDynamicPersistentTileSchedulerILi64ELi64ELi256ELi128ELb0ELb1ELb1ELb1ELb1ELb1EEEEEEEEEvNT_6ParamsE,@function
        .size           _ZN7cutlass13device_kernelIN5flash11enable_sm90INS1_16FlashAttnFwdSm90INS1_25CollectiveMainloopFwdSm90ILi2EN4cute5tupleIJNS5_1CILi1EEES8_S8_EEENS6_IJNS7_ILi64EEESA_SA_EEELi512ENS_10bfloat16_tEfNS_4arch4Sm90ELb1ELb0ELb0ELb1ELb0ELb0ELb0ELb0ELb0ELb1ELb0ELb0EEENS1_21CollectiveEpilogueFwdINS6_IJSA_NS7_ILi512EEESA_EEES9_SC_SE_Li256ELb1ELb1ELb0ELb0EEENS1_36VarlenDynamicPersistentTileSchedulerILi64ELi64ELi256ELi128ELb0ELb1ELb1ELb1ELb1ELb1EEEEEEEEEvNT_6ParamsE,(.L_x_5881 - _ZN7cutlass13device_kernelIN5flash11enable_sm90INS1_16FlashAttnFwdSm90INS1_25CollectiveMainloopFwdSm90ILi2EN4cute5tupleIJNS5_1CILi1EEES8_S8_EEENS6_IJNS7_ILi64EEESA_SA_EEELi512ENS_10bfloat16_tEfNS_4arch4Sm90ELb1ELb0ELb0ELb1ELb0ELb0ELb0ELb0ELb0ELb1ELb0ELb0EEENS1_21CollectiveEpilogueFwdINS6_IJSA_NS7_ILi512EEESA_EEES9_SC_SE_Li256ELb1ELb1ELb0ELb0EEENS1_36VarlenDynamicPersistentTileSchedulerILi64ELi64ELi256ELi128ELb0ELb1ELb1ELb1ELb1ELb1EEEEEEEEEvNT_6ParamsE)
        .other          _ZN7cutlass13device_kernelIN5flash11enable_sm90INS1_16FlashAttnFwdSm90INS1_25CollectiveMainloopFwdSm90ILi2EN4cute5tupleIJNS5_1CILi1EEES8_S8_EEENS6_IJNS7_ILi64EEESA_SA_EEELi512ENS_10bfloat16_tEfNS_4arch4Sm90ELb1ELb0ELb0ELb1ELb0ELb0ELb0ELb0ELb0ELb1ELb0ELb0EEENS1_21CollectiveEpilogueFwdINS6_IJSA_NS7_ILi512EEESA_EEES9_SC_SE_Li256ELb1ELb1ELb0ELb0EEENS1_36VarlenDynamicPersistentTileSchedulerILi64ELi64ELi256ELi128ELb0ELb1ELb1ELb1ELb1ELb1EEEEEEEEEvNT_6ParamsE,@"STO_CUDA_ENTRY STV_DEFAULT"
_ZN7cutlass13device_kernelIN5flash11enable_sm90INS1_16FlashAttnFwdSm90INS1_25CollectiveMainloopFwdSm90ILi2EN4cute5tupleIJNS5_1CILi1EEES8_S8_EEENS6_IJNS7_ILi64EEESA_SA_EEELi512ENS_10bfloat16_tEfNS_4arch4Sm90ELb1ELb0ELb0ELb1ELb0ELb0ELb0ELb0ELb0ELb1ELb0ELb0EEENS1_21CollectiveEpilogueFwdINS6_IJSA_NS7_ILi512EEESA_EEES9_SC_SE_Li256ELb1ELb1ELb0ELb0EEENS1_36VarlenDynamicPersistentTileSchedulerILi64ELi64ELi256ELi128ELb0ELb1ELb1ELb1ELb1ELb1EEEEEEEEEvNT_6ParamsE:
        /* <DEDUP_REMOVED lines=18> */
.L_x_4446:
[----:B------:R-:W-:Y:S05]  /*0120*/  BSYNC B0 ;  /* 0x0000000000007941 */ /* 0x000fea0003800000 */
.L_x_4445:
        /* <DEDUP_REMOVED lines=37> */
.L_x_4447:
        /* <DEDUP_REMOVED lines=22> */
.L_x_4448:
        /* <DEDUP_REMOVED lines=18> */
.L_x_4449:
        /* <DEDUP_REMOVED lines=22> */
.L_x_4450:
        /* <DEDUP_REMOVED lines=22> */
.L_x_4451:
[----:B------:R-:W-:Y:S01]  /*08c0*/  PLOP3.LUT P0, PT, PT, PT, UP0, 0x80, 0x0 ;  /* 0x000000000000781c */ /* 0x000fe20003f0f008 */
[----:B------:R-:W-:Y:S01]  /*08d0*/  UMOV UR36, 0x1 ;  /* 0x0000000100247882 */ /* 0x000fe20000000000 */
[----:B------:R-:W-:Y:S01]  /*08e0*/  NOP ;  /* 0x0000000000007918 */ /* 0x000fe20000000000 */
[----:B------:R-:W-:Y:S01]  /*08f0*/  USEL UR36, UR36, 0x2, !UP0 ;  /* 0x0000000224247887 */ /* 0x000fe2000c000000 */
[----:B------:R-:W-:Y:S01]  /*0900*/  ULDC.64 UR40, c[0x0][0x208] ;  /* 0x0000820000287ab9 */ /* 0x000fe20000000a00 */
[----:B012-4-:R-:W-:Y:S08]  /*0910*/  BAR.SYNC.DEFER_BLOCKING 0x0 ;  /* 0x0000000000007b1d */ /* 0x017ff00000010000 */
[----:B------:R-:W-:Y:S05]  /*0920*/  @!P0 BRA `(.L_x_4452) ;  /* 0x000000b8004c8947 */ /* 0x000fea0003800000 */
.L_x_4453:
        /* <DEDUP_REMOVED lines=28> */
[----:B------:R-:W-:Y:S01]  /*0af0*/  LEA.HI R3, R0, R197, RZ, 0x4 ;  /* 0x000000c500037211 */ /* 0x000fe200078f20ff */
[----:B------:R-:W-:-:S03]  /*0b00*/  UMOV UR37, URZ ;  /* 0x0000003f00257c82 */ /* 0x000fc60008000000 */
[----:B------:R-:W-:Y:S02]  /*0b10*/  SHF.R.S32.HI R2, RZ, 0x4, R3 ;  /* 0x00000004ff027819 */ /* 0x000fe40000011403 */
[C---:B------:R-:W-:Y:S02]  /*0b20*/  LOP3.LUT R6, R3.reuse, 0xfffffff0, RZ, 0xc0, !PT ;  /* 0xfffffff003067812 */ /* 0x040fe400078ec0ff */
[----:B------:R-:W-:-:S03]  /*0b30*/  LEA.HI R4, R3, R2, RZ, 0x1 ;  /* 0x0000000203047211 */ /* 0x000fc600078f08ff */
[----:B------:R-:W-:Y:S01]  /*0b40*/  IMAD.IADD R6, R197, 0x1, -R6 ;  /* 0x00000001c5067824 */ /* 0x000fe200078e0a06 */
[----:B------:R-:W-:Y:S02]  /*0b50*/  LOP3.LUT R5, R4, 0x1ffffffe, RZ, 0xc0, !PT ;  /* 0x1ffffffe04057812 */ /* 0x000fe400078ec0ff */
[----:B------:R-:W-:-:S03]  /*0b60*/  LEA.HI R4, R0, R197, RZ, 0x5 ;  /* 0x000000c500047211 */ /* 0x000fc600078f28ff */
[----:B------:R-:W-:Y:S01]  /*0b70*/  IMAD.IADD R10, R2, 0x1, -R5 ;  /* 0x00000001020a7824 */ /* 0x000fe200078e0a05 */
[CC--:B------:R-:W-:Y:S02]  /*0b80*/  LEA.HI R5, R0.reuse, R197.reuse, RZ, 0x2 ;  /* 0x000000c500057211 */ /* 0x0c0fe400078f10ff */
[----:B------:R-:W-:Y:S02]  /*0b90*/  LEA.HI R2, R0, R197, RZ, 0x7 ;  /* 0x000000c500027211 */ /* 0x000fe400078f38ff */
[--C-:B------:R-:W-:Y:S02]  /*0ba0*/  SHF.R.S32.HI R12, RZ, 0x5, R4.reuse ;  /* 0x00000005ff0c7819 */ /* 0x100fe40000011404 */
[----:B------:R-:W-:Y:S02]  /*0bb0*/  SHF.R.S32.HI R3, RZ, 0x1f, R4 ;  /* 0x0000001fff037819 */ /* 0x000fe40000011404 */
[----:B------:R-:W-:Y:S02]  /*0bc0*/  LOP3.LUT R8, R5, 0xfffffffc, RZ, 0xc0, !PT ;  /* 0xfffffffc05087812 */ /* 0x000fe400078ec0ff */
[----:B------:R-:W-:-:S02]  /*0bd0*/  LOP3.LUT R4, R2, 0xffffff80, RZ, 0xc0, !PT ;  /* 0xffffff8002047812 */ /* 0x000fc400078ec0ff */
[----:B------:R-:W-:Y:S01]  /*0be0*/  LEA.HI R5, R3, R12, RZ, 0x2 ;  /* 0x0000000c03057211 */ /* 0x000fe200078f10ff */
[C---:B------:R-:W-:Y:S01]  /*0bf0*/  IMAD.IADD R8, R197.reuse, 0x1, -R8 ;  /* 0x00000001c5087824 */ /* 0x040fe200078e0a08 */
        /* <DEDUP_REMOVED lines=11> */
[-C--:B------:R-:W-:Y:S02]  /*0cb0*/  LEA.HI R5, R3, R4.reuse, RZ, 0x2 ;  /* 0x0000000403057211 */ /* 0x080fe400078f10ff */
[----:B------:R-:W-:Y:S01]  /*0cc0*/  LOP3.LUT R9, R7, 0xfffffff8, RZ, 0xc0, !PT ;  /* 0xfffffff807097812 */ /* 0x000fe200078ec0ff */
[----:B------:R-:W-:Y:S01]  /*0cd0*/  IMAD.IADD R185, R8, 0x1, -R11 ;  /* 0x0000000108b97824 */ /* 0x000fe200078e0a0b */
[----:B------:R-:W-:Y:S01]  /*0ce0*/  LOP3.LUT R11, R5, 0x7ffffffc, RZ, 0xc0, !PT ;  /* 0x7ffffffc050b7812 */ /* 0x000fe200078ec0ff */
[----:B------:R-:W-:Y:S01]  /*0cf0*/  IMAD.SHL.U32 R7, R7, 0x40, RZ ;  /* 0x0000004007077824 */ /* 0x000fe200078e00ff */
[----:B------:R-:W-:Y:S01]  /*0d00*/  SHF.R.S32.HI R8, RZ, 0x1f, R5 ;  /* 0x0000001fff087819 */ /* 0x000fe20000011405 */
[----:B------:R-:W-:Y:S01]  /*0d10*/  IMAD.IADD R9, R6, 0x1, -R9 ;  /* 0x0000000106097824 */ /* 0x000fe200078e0a09 */
[----:B------:R-:W-:Y:S01]  /*0d20*/  LEA.HI R6, R3, R4, RZ, 0x5 ;  /* 0x0000000403067211 */ /* 0x000fe200078f28ff */
[----:B------:R-:W-:Y:S01]  /*0d30*/  IMAD.IADD R11, R4, 0x1, -R11 ;  /* 0x00000001040b7824 */ /* 0x000fe200078e0a0b */
[----:B------:R-:W-:Y:S01]  /*0d40*/  SHF.R.S32.HI R3, RZ, 0x2, R5 ;  /* 0x00000002ff037819 */ /* 0x000fe20000011405 */
[----:B------:R-:W-:Y:S01]  /*0d50*/  IMAD.SHL.U32 R4, R9, 0x40, RZ ;  /* 0x0000004009047824 */ /* 0x000fe200078e00ff */
[----:B------:R-:W-:Y:S01]  /*0d60*/  LOP3.LUT R7, R7, 0x7ffffe00, RZ, 0xc0, !PT ;  /* 0x7ffffe0007077812 */ /* 0x000fe200078ec0ff */
[----:B------:R-:W-:Y:S01]  /*0d70*/  IMAD.SHL.U32 R5, R10, 0x8, RZ ;  /* 0x000000080a057824 */ /* 0x000fe200078e00ff */
[----:B------:R-:W-:-:S02]  /*0d80*/  LEA.HI R8, R8, R3, RZ, 0x3 ;  /* 0x0000000308087211 */ /* 0x000fc400078f18ff */
[----:B------:R-:W-:Y:S01]  /*0d90*/  LOP3.LUT R4, R4, 0x1c0, RZ, 0xc0, !PT ;  /* 0x000001c004047812 */ /* 0x000fe200078ec0ff */
[----:B------:R-:W-:Y:S01]  /*0da0*/  IMAD.U32 R196, R14, 0x40, R5 ;  /* 0x000000400ec47824 */ /* 0x000fe200078e0005 */
[----:B------:R-:W-:Y:S01]  /*0db0*/  LOP3.LUT R8, R8, 0xfffffff8, RZ, 0xc0, !PT ;  /* 0xfffffff808087812 */ /* 0x000fe200078ec0ff */
[----:B------:R-:W-:Y:S01]  /*0dc0*/  IMAD R7, R12, 0x400, R7 ;  /* 0x000004000c077824 */ /* 0x000fe200078e0207 */
[----:B------:R-:W-:Y:S02]  /*0dd0*/  LOP3.LUT R5, R4, 0x8, R5, 0xf8, !PT ;  /* 0x0000000804057812 */ /* 0x000fe400078ef805 */
[----:B------:R-:W-:Y:S01]  /*0de0*/  SHF.R.U32.HI R4, RZ, 0x3, R4 ;  /* 0x00000003ff047819 */ /* 0x000fe20000011604 */
[----:B------:R-:W-:Y:S01]  /*0df0*/  IMAD.IADD R3, R3, 0x1, -R8 ;  /* 0x0000000103037824 */ /* 0x000fe200078e0a08 */
[----:B------:R-:W-:Y:S02]  /*0e00*/  LEA.HI R0, R0, R197, RZ, 0x3 ;  /* 0x000000c500007211 */ /* 0x000fe400078f18ff */
[----:B------:R-:W-:-:S02]  /*0e10*/  LOP3.LUT R4, R5, R4, RZ, 0x3c, !PT ;  /* 0x0000000405047212 */ /* 0x000fc400078e3cff */
[----:B------:R-:W-:Y:S02]  /*0e20*/  LOP3.LUT R8, R0, 0xfffffff8, RZ, 0xc0, !PT ;  /* 0xfffffff800087812 */ /* 0x000fe400078ec0ff */
[----:B------:R-:W-:Y:S01]  /*0e30*/  R2P PR, R9, 0x6 ;  /* 0x0000000609007804 */ /* 0x000fe20000000000 */
[----:B------:R-:W-:Y:S01]  /*0e40*/  IMAD.IADD R4, R7, 0x1, R4 ;  /* 0x0000000107047824 */ /* 0x000fe200078e0204 */
[----:B------:R-:W-:Y:S01]  /*0e50*/  LEA.HI R2, R2, R193, RZ, 0x1 ;  /* 0x000000c102027211 */ /* 0x000fe200078f08ff */
[----:B------:R-:W-:Y:S01]  /*0e60*/  IMAD.IADD R191, R197, 0x1, -R8 ;  /* 0x00000001c5bf7824 */ /* 0x000fe200078e0a08 */
[----:B------:R-:W-:Y:S02]  /*0e70*/  SHF.R.S32.HI R6, RZ, 0x5, R6 ;  /* 0x00000005ff067819 */ /* 0x000fe40000011406 */
[----:B------:R-:W-:Y:S01]  /*0e80*/  LEA R19, R4, UR46, 0x1 ;  /* 0x0000002e04137c11 */ /* 0x000fe2000f8e08ff */
[----:B------:R-:W-:Y:S01]  /*0e90*/  IMAD.SHL.U32 R17, R191, 0x8, RZ ;  /* 0x00000008bf117824 */ /* 0x000fe200078e00ff */
[----:B------:R-:W-:Y:S01]  /*0ea0*/  LOP3.LUT R2, R2, 0xfffffe, RZ, 0xc0, !PT ;  /* 0x00fffffe02027812 */ /* 0x000fe200078ec0ff */
[----:B------:R-:W-:Y:S01]  /*0eb0*/  IMAD R16, R6, 0x10, R3 ;  /* 0x0000001006107824 */ /* 0x000fe200078e0203 */
[----:B------:R-:W-:Y:S01]  /*0ec0*/  SEL R23, R23, 0xffffffc0, !P2 ;  /* 0xffffffc017177807 */ /* 0x000fe20005000000 */
[----:B------:R-:W-:Y:S01]  /*0ed0*/  VIADD R184, R19, 0x26800 ;  /* 0x0002680013b87836 */ /* 0x000fe20000000000 */
[----:B------:R-:W-:Y:S01]  /*0ee0*/  SHF.R.S32.HI R192, RZ, 0x3, R0 ;  /* 0x00000003ffc07819 */ /* 0x000fe20000011400 */
[----:B------:R-:W-:-:S02]  /*0ef0*/  IMAD.IADD R2, R193, 0x1, -R2 ;  /* 0x00000001c1027824 */ /* 0x000fc400078e0a02 */
        /* <DEDUP_REMOVED lines=14> */
[----:B------:R-:W-:Y:S01]  /*0fe0*/  @P1 VIADD R22, R184, 0xffffffe0 ;  /* 0xffffffe0b8161836 */ /* 0x000fe20000000000 */
[----:B------:R-:W-:Y:S01]  /*0ff0*/  SHF.R.S32.HI R198, RZ, 0x1f, R194 ;  /* 0x0000001fffc67819 */ /* 0x000fe200000114c2 */
[----:B------:R-:W-:-:S02]  /*1000*/  IMAD.SHL.U32 R18, R2, 0x100, RZ ;  /* 0x0000010002127824 */ /* 0x000fc400078e00ff */
[----:B------:R-:W-:Y:S02]  /*1010*/  IMAD.IADD R184, R184, 0x1, R23 ;  /* 0x00000001b8b87824 */ /* 0x000fe400078e0217 */
[----:B------:R-:W-:Y:S02]  /*1020*/  IMAD.SHL.U32 R2, R11, 0x2, RZ ;  /* 0x000000020b027824 */ /* 0x000fe400078e00ff */
[----:B------:R-:W-:Y:S02]  /*1030*/  IMAD R185, R185, 0x8, R16 ;  /* 0x00000008b9b97824 */ /* 0x000fe400078e0210 */
[----:B------:R-:W-:-:S07]  /*1040*/  IMAD.IADD R23, R23, 0x1, R22 ;  /* 0x0000000117177824 */ /* 0x000fce00078e0216 */
.L_x_4509:
[----:B------:R-:W-:Y:S01]  /*1050*/  ULDC.64 UR8, c[0x0][0xc88] ;  /* 0x0003220000087ab9 */ /* 0x000fe20000000a00 */
[----:B------:R-:W-:Y:S01]  /*1060*/  ULDC.64 UR10, c[0x0][0xa18] ;  /* 0x00028600000a7ab9 */ /* 0x000fe20000000a00 */
[----:B------:R-:W-:Y:S02]  /*1070*/  UIMAD.WIDE UR8, UR7, 0x4, UR8 ;  /* 0x00000004070878a5 */ /* 0x000fe4000f8e0208 */
[----:B------:R-:W-:Y:S01]  /*1080*/  UISETP.NE.U32.AND UP1, UPT, UR10, URZ, UPT ;  /* 0x0000003f0a00728c */ /* 0x000fe2000bf25070 */
[----:B------:R-:W-:Y:S01]  /*1090*/  ULDC UR4, c[0x0][0x424] ;  /* 0x0001090000047ab9 */ /* 0x000fe20000000800 */
[----:B------:R-:W-:Y:S02]  /*10a0*/  ULDC UR7, c[0x0][0x2f0] ;  /* 0x0000bc0000077ab9 */ /* 0x000fe40000000800 */
[----:B0-23--:R-:W-:Y:S02]  /*10b0*/  IMAD.U32 R4, RZ, RZ, UR8 ;  /* 0x00000008ff047e24 */ /* 0x00dfe4000f8e00ff */
[----:B------:R-:W-:Y:S01]  /*10c0*/  IMAD.U32 R5, RZ, RZ, UR9 ;  /* 0x00000009ff057e24 */ /* 0x000fe2000f8e00ff */
[----:B------:R-:W-:-:S04]  /*10d0*/  ULDC.64 UR8, c[0x0][0xa28] ;  /* 0x00028a0000087ab9 */ /* 0x000fc80000000a00 */
[----:B------:R-:W2:Y:S01]  /*10e0*/  LDG.E R4, desc[UR40][R4.64] ;  /* 0x0000002804047981 */ /* 0x000ea2000c1e1900 */
[----:B------:R-:W-:Y:S02]  /*10f0*/  UISETP.NE.U32.AND UP0, UPT, UR8, URZ, UPT ;  /* 0x0000003f0800728c */ /* 0x000fe4000bf05070 */
[----:B------:R-:W-:Y:S02]  /*1100*/  UISETP.NE.AND.EX UP1, UPT, UR11, URZ, UPT, UP1 ;  /* 0x0000003f0b00728c */ /* 0x000fe4000bf25310 */
[----:B------:R-:W-:-:S04]  /*1110*/  UISETP.NE.AND.EX UP0, UPT, UR9, URZ, UPT, UP0 ;  /* 0x0000003f0900728c */ /* 0x000fc8000bf05300 */
[----:B------:R-:W-:Y:S02]  /*1120*/  PLOP3.LUT P2, PT, PT, PT, UP1, 0x80, 0x0 ;  /* 0x000000000000781c */ /* 0x000fe40003f4f018 */
[----:B------:R-:W-:Y:S02]  /*1130*/  PLOP3.LUT P0, PT, PT, PT, UP0, 0x80, 0x0 ;  /* 0x000000000000781c */ /* 0x000fe40003f0f008 */
[----:B--2---:R-:W-:-:S13]  /*1140*/  R2UR UR45, R4 ;  /* 0x00000000042d72ca */ /* 0x004fda00000e0000 */
[----:B------:R-:W-:Y:S02]  /*1150*/  USHF.R.S32.HI UR44, URZ, 0x1f, UR45 ;  /* 0x0000001f3f2c7899 */ /* 0x000fe4000801142d */
[----:B------:R-:W-:-:S04]  /*1160*/  @UP0 ULEA UR8, UP2, UR45, UR8, 0x2 ;  /* 0x000000082d080291 */ /* 0x000fc8000f84103f */
[----:B------:R-:W-:Y:S02]  /*1170*/  @UP0 ULEA.HI.X UR9, UR45, UR9, UR44, 0x2, UP2 ;  /* 0x000000092d090291 */ /* 0x000fe400090f142c */
[----:B------:R-:W-:Y:S01]  /*1180*/  @UP1 ULEA UR10, UP0, UR45, UR10, 0x2 ;  /* 0x0000000a2d0a1291 */ /* 0x000fe2000f80103f */
[----:B------:R-:W-:-:S03]  /*1190*/  IMAD.U32 R4, RZ, RZ, UR8 ;  /* 0x00000008ff047e24 */ /* 0x000fc6000f8e00ff */
[----:B------:R-:W-:Y:S01]  /*11a0*/  @UP1 ULEA.HI.X UR11, UR45, UR11, UR44, 0x2, UP0 ;  /* 0x0000000b2d0b1291 */ /* 0x000fe200080f142c */
[----:B------:R-:W-:Y:S01]  /*11b0*/  IMAD.U32 R5, RZ, RZ, UR9 ;  /* 0x00000009ff057e24 */ /* 0x000fe2000f8e00ff */
[----:B------:R-:W-:Y:S01]  /*11c0*/  ULDC.64 UR8, c[0x0][0x418] ;  /* 0x0001060000087ab9 */ /* 0x000fe20000000a00 */
[----:B-1----:R-:W-:-:S03]  /*11d0*/  IMAD.U32 R6, RZ, RZ, UR10 ;  /* 0x0000000aff067e24 */ /* 0x002fc6000f8e00ff */
[----:B----4-:R-:W-:Y:S01]  /*11e0*/  IMAD.U32 R7, RZ, RZ, UR11 ;  /* 0x0000000bff077e24 */ /* 0x010fe2000f8e00ff */
[----:B------:R-:W2:Y:S04]  /*11f0*/  @P0 LDG.E R4, desc[UR40][R4.64] ;  /* 0x0000002804040981 */ /* 0x000ea8000c1e1900 */
[----:B------:R-:W3:Y:S01]  /*1200*/  @P2 LDG.E R6, desc[UR40][R6.64] ;  /* 0x0000002806062981 */ /* 0x000ee2000c1e1900 */
[----:B------:R-:W-:Y:S01]  /*1210*/  UISETP.NE.U32.AND UP0, UPT, UR8, URZ, UPT ;  /* 0x0000003f0800728c */ /* 0x000fe2000bf05070 */
[----:B------:R-:W-:Y:S01]  /*1220*/  UMOV UR50, URZ ;  /* 0x0000003f00327c82 */ /* 0x000fe20008000000 */
[----:B------:R-:W-:Y:S02]  /*1230*/  ULDC UR51, c[0x0][0x288] ;  /* 0x0000a20000337ab9 */ /* 0x000fe40000000800 */
[----:B------:R-:W-:Y:S01]  /*1240*/  UISETP.NE.AND.EX UP0, UPT, UR9, URZ, UPT, UP0 ;  /* 0x0000003f0900728c */ /* 0x000fe2000bf05300 */
[----:B------:R-:W-:-:S02]  /*1250*/  UMOV UR43, UR6 ;  /* 0x00000006002b7c82 */ /* 0x000fc40008000000 */
[----:B------:R-:W-:Y:S01]  /*1260*/  ULDC.64 UR8, c[0x0][0xa20] ;  /* 0x0002880000087ab9 */ /* 0x000fe20000000a00 */
[----:B------:R-:W-:Y:S01]  /*1270*/  USEL UR4, UR4, 0x1, UP0 ;  /* 0x0000000104047887 */ /* 0x000fe20008000000 */
[----:B------:R-:W-:-:S03]  /*1280*/  ISETP.NE.U32.AND P1, PT, RZ, UR8, PT ;  /* 0x00000008ff007c0c */ /* 0x000fc6000bf25070 */
        /* <DEDUP_REMOVED lines=18> */
.L_x_4454:
[----:B------:R-:W-:Y:S05]  /*13b0*/  @!P1 BRA `(.L_x_4455) ;  /* 0x00000000001c9947 */ /* 0x000fea0003800000 */
[----:B------:R-:W-:-:S04]  /*13c0*/  ULEA UR4, UP0, UR45, UR8, 0x2 ;  /* 0x000000082d047291 */ /* 0x000fc8000f80103f */
[----:B------:R-:W-:Y:S02]  /*13d0*/  ULEA.HI.X UR6, UR45, UR9, UR44, 0x2, UP0 ;  /* 0x000000092d067291 */ /* 0x000fe400080f142c */
[----:B------:R-:W-:-:S04]  /*13e0*/  IMAD.U32 R4, RZ, RZ, UR4 ;  /* 0x00000004ff047e24 */ /* 0x000fc8000f8e00ff */
[----:B------:R-:W-:-:S05]  /*13f0*/  IMAD.U32 R5, RZ, RZ, UR6 ;  /* 0x00000006ff057e24 */ /* 0x000fca000f8e00ff */
[----:B------:R-:W2:Y:S02]  /*1400*/  LDG.E R4, desc[UR40][R4.64] ;  /* 0x0000002804047981 */ /* 0x000ea4000c1e1900 */
[----:B--2---:R-:W-:Y:S01]  /*1410*/  R2UR UR4, R4 ;  /* 0x00000000040472ca */ /* 0x004fe200000e0000 */
[----:B------:R-:W-:-:S14]  /*1420*/  BRA `(.L_x_4456) ;  /* 0x0000000000347947 */ /* 0x000fdc0003800000 */
.L_x_4455:
        /* <DEDUP_REMOVED lines=13> */
.L_x_4456:
        /* <DEDUP_REMOVED lines=9> */
[----:B------:R-:W0:Y:S01]  /*1590*/  LDC R0, c[0x0][0x448] ;  /* 0x00011200ff007b82 */ /* 0x000e220000000800 */
[----:B------:R-:W-:Y:S01]  /*15a0*/  UIADD3 UR4, UR42, 0x3f, URZ ;  /* 0x0000003f2a047890 */ /* 0x000fe2000fffe03f */
[----:B------:R-:W-:Y:S01]  /*15b0*/  CS2R R150, SRZ ;  /* 0x0000000000967805 */ /* 0x000fe2000001ff00 */
[----:B------:R-:W-:Y:S01]  /*15c0*/  UIADD3 UR50, UR50, 0x40, -UR51 ;  /* 0x0000004032327890 */ /* 0x000fe2000fffe833 */
        /* <DEDUP_REMOVED lines=20> */
[----:B0-----:R-:W-:Y:S01]  /*1710*/  ISETP.NE.AND P0, PT, R0, 0x1, PT ;  /* 0x000000010000780c */ /* 0x001fe20003f05270 */
[----:B------:R-:W-:Y:S01]  /*1720*/  IMAD.U32 R0, RZ, RZ, UR4 ;  /* 0x00000004ff007e24 */ /* 0x000fe2000f8e00ff */
        /* <DEDUP_REMOVED lines=11> */
[----:B------:R-:W0:Y:S01]  /*17e0*/  @P0 LDC R3, c[0x0][0x44c] ;  /* 0x00011300ff030b82 */ /* 0x000e220000000800 */
[----:B------:R-:W-:Y:S02]  /*17f0*/  CS2R R44, SRZ ;  /* 0x00000000002c7805 */ /* 0x000fe4000001ff00 */
[----:B------:R-:W-:-:S02]  /*1800*/  CS2R R92, SRZ ;  /* 0x00000000005c7805 */ /* 0x000fc4000001ff00 */
[----:B------:R-:W-:Y:S02]  /*1810*/  CS2R R42, SRZ ;  /* 0x00000000002a7805 */ /* 0x000fe4000001ff00 */
[----:B------:R-:W-:Y:S02]  /*1820*/  CS2R R40, SRZ ;  /* 0x0000000000287805 */ /* 0x000fe4000001ff00 */
[----:B------:R-:W-:Y:S02]  /*1830*/  CS2R R88, SRZ ;  /* 0x0000000000587805 */ /* 0x000fe4000001ff00 */
[----:B------:R-:W-:Y:S02]  /*1840*/  CS2R R86, SRZ ;  /* 0x0000000000567805 */ /* 0x000fe4000001ff00 */
[----:B------:R-:W-:Y:S01]  /*1850*/  CS2R R84, SRZ ;  /* 0x0000000000547805 */ /* 0x000fe2000001ff00 */
[----:B------:R-:W1:Y:S01]  /*1860*/  @P0 LDC R4, c[0x0][0x450] ;  /* 0x00011400ff040b82 */ /* 0x000e620000000800 */
        /* <DEDUP_REMOVED lines=15> */
[----:B0-----:R-:W-:Y:S01]  /*1960*/  @P0 IMAD.HI.U32 R3, R3, UR4, RZ ;  /* 0x0000000403030c27 */ /* 0x001fe2000f8e00ff */
[----:B------:R-:W-:Y:S02]  /*1970*/  CS2R R52, SRZ ;  /* 0x0000000000347805 */ /* 0x000fe4000001ff00 */
[----:B------:R-:W-:Y:S02]  /*1980*/  CS2R R50, SRZ ;  /* 0x0000000000327805 */ /* 0x000fe4000001ff00 */
[----:B------:R-:W-:Y:S02]  /*1990*/  CS2R R48, SRZ ;  /* 0x0000000000307805 */ /* 0x000fe4000001ff00 */
[----:B------:R-:W-:-:S02]  /*19a0*/  CS2R R10, SRZ ;  /* 0x00000000000a7805 */ /* 0x000fc4000001ff00 */
[----:B------:R-:W-:Y:S02]  /*19b0*/  CS2R R8, SRZ ;  /* 0x0000000000087805 */ /* 0x000fe4000001ff00 */
[----:B------:R-:W-:Y:S02]  /*19c0*/  CS2R R38, SRZ ;  /* 0x0000000000267805 */ /* 0x000fe4000001ff00 */
[----:B------:R-:W-:Y:S02]  /*19d0*/  CS2R R34, SRZ ;  /* 0x0000000000227805 */ /* 0x000fe4000001ff00 */
[----:B-1----:R-:W-:Y:S02]  /*19e0*/  @P0 SHF.R.U32.HI R0, RZ, R4, R3 ;  /* 0x00000004ff000219 */ /* 0x002fe40000011603 */
[----:B------:R-:W-:Y:S02]  /*19f0*/  CS2R R30, SRZ ;  /* 0x00000000001e7805 */ /* 0x000fe4000001ff00 */
[----:B------:R-:W-:Y:S01]  /*1a00*/  PLOP3.LUT P0, PT, PT, PT, PT, 0x80, 0x0 ;  /* 0x000000000000781c */ /* 0x000fe20003f0f070 */
[----:B------:R-:W-:Y:S01]  /*1a10*/  IMAD.MOV.U32 R12, RZ, RZ, RZ ;  /* 0x000000ffff0c7224 */ /* 0x000fe200078e00ff */
[----:B------:R-:W-:Y:S01]  /*1a20*/  CS2R R26, SRZ ;  /* 0x00000000001a7805 */ /* 0x000fe2000001ff00 */
[----:B------:R-:W-:-:S02]  /*1a30*/  VIADD R3, R0, UR50 ;  /* 0x0000003200037c36 */ /* 0x000fc40008000000 */
[----:B------:R-:W-:Y:S02]  /*1a40*/  IMAD.MOV.U32 R0, RZ, RZ, RZ ;  /* 0x000000ffff007224 */ /* 0x000fe400078e00ff */
        /* <DEDUP_REMOVED lines=22> */
.L_x_4459:
[----:B------:R-:W-:Y:S01]  /*1bb0*/  ULEA UR21, UR37, UR46, 0x3 ;  /* 0x0000002e25157291 */ /* 0x000fe2000f8e183f */
[----:B------:R-:W-:-:S05]  /*1bc0*/  IMAD.U32 R0, RZ, RZ, UR38 ;  /* 0x00000026ff007e24 */ /* 0x000fca000f8e00ff */
[----:B------:R-:W-:-:S04]  /*1bd0*/  SHF.L.U32 R0, R0, 0x1f, RZ ;  /* 0x0000001f00007819 */ /* 0x000fc800000006ff */
[----:B------:R-:W0:Y:S02]  /*1be0*/  SYNCS.PHASECHK.TRANS64.TRYWAIT P1, [UR21+0x28c50], R0 ;  /* 0x028c5000ff0075a7 */ /* 0x000e240008020155 */
[----:B0-----:R-:W-:Y:S05]  /*1bf0*/  @!P1 BRA `(.L_x_4460) ;  /* 0x0000011800009947 */ /* 0x001fea0003800000 */
.L_x_4650:
        /* <DEDUP_REMOVED lines=45> */
.L_x_4466:
        /* <DEDUP_REMOVED lines=143> */
.L_x_4462:
[----:B------:R-:W-:Y:S01]  /*27c0*/  ULEA UR21, UR37, UR46, 0x3 ;  /* 0x0000002e25157291 */ /* 0x000fe2000f8e183f */
[----:B------:R-:W-:-:S05]  /*27d0*/  IMAD.U32 R0, RZ, RZ, UR38 ;  /* 0x00000026ff007e24 */ /* 0x000fca000f8e00ff */
[----:B------:R-:W-:-:S04]  /*27e0*/  SHF.L.U32 R0, R0, 0x1f, RZ ;  /* 0x0000001f00007819 */ /* 0x000fc800000006ff */
[----:B------:R0:W1:Y:S01]  /*27f0*/  SYNCS.PHASECHK.TRANS64.TRYWAIT P1, [UR21+0x28c50], R0 ;  /* 0x028c5000ff0075a7 */ /* 0x0000620008020155 */
[----:B------:R-:W-:Y:S05]  /*2800*/  @!P0 BRA `(.L_x_4463) ;  /* 0x0000000000048947 */ /* 0x000fea0003800000 */
[----:B------:R-:W-:Y:S01]  /*2810*/  BPT.TRAP 0x1 ;  /* 0x000000040000795c */ /* 0x000fe20000300000 */
.L_x_4463:
[----:B-1----:R-:W-:Y:S05]  /*2820*/  @P1 BRA `(.L_x_4464) ;  /* 0x0000000000081947 */ /* 0x002fea0003800000 */
[----:B------:R-:W1:Y:S02]  /*2830*/  SYNCS.PHASECHK.TRANS64.TRYWAIT P1, [UR21+0x28c50], R0 ;  /* 0x028c5000ff0075a7 */ /* 0x000e640008020155 */
[----:B-1----:R-:W-:Y:S05]  /*2840*/  @!P1 BRA `(.L_x_4465) ;  /* 0x0000010c00049947 */ /* 0x002fea0003800000 */
.L_x_4464:
        /* <DEDUP_REMOVED lines=29> */
.L_x_4461:
        /* <DEDUP_REMOVED lines=144> */
.L_x_4457:
[----:B------:R-:W-:Y:S01]  /*3320*/  ULDC UR4, c[0x0][0x448] ;  /* 0x0001120000047ab9 */ /* 0x000fe20000000800 */
[----:B------:R-:W-:Y:S01]  /*3330*/  UIADD3 UR6, UR42, 0x3f, URZ ;  /* 0x0000003f2a067890 */ /* 0x000fe2000fffe03f */
[----:B------:R-:W-:Y:S01]  /*3340*/  PLOP3.LUT P0, PT, PT, PT, PT, 0x80, 0x0 ;  /* 0x000000000000781c */ /* 0x000fe20003f0f070 */
[----:B------:R-:W-:Y:S01]  /*3350*/  UISETP.NE.AND UP0, UPT, UR4, 0x1, UPT ;  /* 0x000000010400788c */ /* 0x000fe2000bf05270 */
[----:B------:R-:W-:Y:S01]  /*3360*/  IMAD.MOV.U32 R0, RZ, RZ, RZ ;  /* 0x000000ffff007224 */ /* 0x000fe200078e00ff */
[----:B------:R-:W-:Y:S01]  /*3370*/  UIADD3 UR7, UR50, 0x40, -UR51 ;  /* 0x0000004032077890 */ /* 0x000fe2000fffe833 */
        /* <DEDUP_REMOVED lines=8> */
[----:B------:R-:W-:Y:S01]  /*3400*/  @UP0 ULDC UR4, c[0x0][0x44c] ;  /* 0x0001130000040ab9 */ /* 0x000fe20000000800 */
[----:B------:R-:W-:Y:S01]  /*3410*/  @UP0 ULDC UR8, c[0x0][0x450] ;  /* 0x0001140000080ab9 */ /* 0x000fe20000000800 */
[----:B------:R-:W-:Y:S01]  /*3420*/  UIMAD.WIDE.U32 UR4, UR6, UR4, URZ ;  /* 0x00000004060472a5 */ /* 0x000fe2000f8e003f */
[----:B------:R-:W-:-:S02]  /*3430*/  CS2R R136, SRZ ;  /* 0x0000000000887805 */ /* 0x000fc4000001ff00 */
[----:B------:R-:W-:Y:S02]  /*3440*/  CS2R R134, SRZ ;  /* 0x0000000000867805 */ /* 0x000fe4000001ff00 */
[----:B------:R-:W-:Y:S01]  /*3450*/  CS2R R132, SRZ ;  /* 0x0000000000847805 */ /* 0x000fe2000001ff00 */
[----:B------:R-:W-:Y:S01]  /*3460*/  @UP0 USHF.R.U32.HI UR6, URZ, UR8, UR5 ;  /* 0x000000083f060299 */ /* 0x000fe20008011605 */
[----:B------:R-:W-:Y:S02]  /*3470*/  CS2R R130, SRZ ;  /* 0x0000000000827805 */ /* 0x000fe4000001ff00 */
[----:B------:R-:W-:Y:S02]  /*3480*/  CS2R R128, SRZ ;  /* 0x0000000000807805 */ /* 0x000fe4000001ff00 */
[----:B------:R-:W-:Y:S01]  /*3490*/  CS2R R126, SRZ ;  /* 0x00000000007e7805 */ /* 0x000fe2000001ff00 */
[----:B------:R-:W-:Y:S01]  /*34a0*/  UIADD3 UR6, UR7, UR6, URZ ;  /* 0x0000000607067290 */ /* 0x000fe2000fffe03f */
[----:B------:R-:W-:-:S02]  /*34b0*/  CS2R R124, SRZ ;  /* 0x00000000007c7805 */ /* 0x000fc4000001ff00 */
[----:B------:R-:W-:Y:S02]  /*34c0*/  CS2R R122, SRZ ;  /* 0x00000000007a7805 */ /* 0x000fe4000001ff00 */
[----:B------:R-:W-:Y:S01]  /*34d0*/  CS2R R120, SRZ ;  /* 0x0000000000787805 */ /* 0x000fe2000001ff00 */
[----:B------:R-:W-:Y:S01]  /*34e0*/  USHF.R.S32.HI UR4, URZ, 0x1f, UR6 ;  /* 0x0000001f3f047899 */ /* 0x000fe20008011406 */
[----:B------:R-:W-:Y:S02]  /*34f0*/  CS2R R168, SRZ ;  /* 0x0000000000a87805 */ /* 0x000fe4000001ff00 */
[----:B------:R-:W-:Y:S02]  /*3500*/  CS2R R166, SRZ ;  /* 0x0000000000a67805 */ /* 0x000fe4000001ff00 */
[----:B------:R-:W-:Y:S01]  /*3510*/  CS2R R116, SRZ ;  /* 0x0000000000747805 */ /* 0x000fe2000001ff00 */
[----:B------:R-:W-:Y:S01]  /*3520*/  ULEA.HI UR4, UR4, UR6, URZ, 0x6 ;  /* 0x0000000604047291 */ /* 0x000fe2000f8f303f */
[----:B------:R-:W-:-:S02]  /*3530*/  CS2R R164, SRZ ;  /* 0x0000000000a47805 */ /* 0x000fc4000001ff00 */
[----:B------:R-:W-:Y:S02]  /*3540*/  CS2R R162, SRZ ;  /* 0x0000000000a27805 */ /* 0x000fe4000001ff00 */
[----:B------:R-:W-:Y:S01]  /*3550*/  CS2R R112, SRZ ;  /* 0x0000000000707805 */ /* 0x000fe2000001ff00 */
[----:B------:R-:W-:Y:S01]  /*3560*/  USHF.R.S32.HI UR4, URZ, 0x6, UR4 ;  /* 0x000000063f047899 */ /* 0x000fe20008011404 */
[----:B------:R-:W-:Y:S02]  /*3570*/  CS2R R160, SRZ ;  /* 0x0000000000a07805 */ /* 0x000fe4000001ff00 */
[----:B------:R-:W-:Y:S02]  /*3580*/  CS2R R158, SRZ ;  /* 0x00000000009e7805 */ /* 0x000fe4000001ff00 */
[----:B------:R-:W-:Y:S01]  /*3590*/  CS2R R108, SRZ ;  /* 0x00000000006c7805 */ /* 0x000fe2000001ff00 */
[----:B------:R-:W-:Y:S01]  /*35a0*/  UISETP.LT.AND UP0, UPT, UR52, UR4, UPT ;  /* 0x000000043400728c */ /* 0x000fe2000bf01270 */
[----:B------:R-:W-:-:S02]  /*35b0*/  CS2R R156, SRZ ;  /* 0x00000000009c7805 */ /* 0x000fc4000001ff00 */
[----:B------:R-:W-:Y:S02]  /*35c0*/  CS2R R104, SRZ ;  /* 0x0000000000687805 */ /* 0x000fe4000001ff00 */
[----:B------:R-:W-:Y:S01]  /*35d0*/  CS2R R154, SRZ ;  /* 0x00000000009a7805 */ /* 0x000fe2000001ff00 */
[----:B------:R-:W-:Y:S01]  /*35e0*/  USEL UR52, UR52, UR4, UP0 ;  /* 0x0000000434347287 */ /* 0x000fe20008000000 */
[----:B------:R-:W-:Y:S02]  /*35f0*/  CS2R R100, SRZ ;  /* 0x0000000000647805 */ /* 0x000fe4000001ff00 */
[----:B------:R-:W-:Y:S02]  /*3600*/  CS2R R152, SRZ ;  /* 0x0000000000987805 */ /* 0x000fe4000001ff00 */
[----:B------:R-:W-:Y:S01]  /*3610*/  CS2R R96, SRZ ;  /* 0x0000000000607805 */ /* 0x000fe2000001ff00 */
[----:B------:R-:W-:Y:S01]  /*3620*/  UISETP.GE.AND UP0, UPT, UR52, 0x1, UPT ;  /* 0x000000013400788c */ /* 0x000fe2000bf06270 */
[----:B------:R-:W-:-:S02]  /*3630*/  CS2R R46, SRZ ;  /* 0x00000000002e7805 */ /* 0x000fc4000001ff00 */
[----:B------:R-:W-:Y:S02]  /*3640*/  CS2R R44, SRZ ;  /* 0x00000000002c7805 */ /* 0x000fe4000001ff00 */
[----:B------:R-:W-:Y:S02]  /*3650*/  CS2R R92, SRZ ;  /* 0x00000000005c7805 */ /* 0x000fe4000001ff00 */
[----:B------:R-:W-:Y:S02]  /*3660*/  CS2R R42, SRZ ;  /* 0x00000000002a7805 */ /* 0x000fe4000001ff00 */
[----:B------:R-:W-:Y:S02]  /*3670*/  CS2R R40, SRZ ;  /* 0x0000000000287805 */ /* 0x000fe4000001ff00 */
[----:B------:R-:W-:Y:S02]  /*3680*/  PLOP3.LUT P1, PT, PT, PT, UP0, 0x80, 0x0 ;  /* 0x000000000000781c */ /* 0x000fe40003f2f008 */
        /* <DEDUP_REMOVED lines=60> */
.L_x_4467:
        /* <DEDUP_REMOVED lines=9> */
.L_x_4651:
[----:B------:R-:W-:Y:S05]  /*3ae0*/  @!P0 BRA `(.L_x_4469) ;  /* 0x0000000000048947 */ /* 0x000fea0003800000 */
[----:B------:R-:W-:Y:S01]  /*3af0*/  BPT.TRAP 0x1 ;  /* 0x000000040000795c */ /* 0x000fe20000300000 */
.L_x_4469:
[----:B------:R-:W-:Y:S02]  /*3b00*/  IMAD.U32 R7, RZ, RZ, UR37 ;  /* 0x00000025ff077e24 */ /* 0x000fe4000f8e00ff */
[----:B------:R-:W-:-:S03]  /*3b10*/  IMAD.U32 R8, RZ, RZ, UR38 ;  /* 0x00000026ff087e24 */ /* 0x000fc6000f8e00ff */
[----:B------:R-:W-:Y:S02]  /*3b20*/  LEA R7, R7, UR46, 0x3 ;  /* 0x0000002e07077c11 */ /* 0x000fe4000f8e18ff */
[----:B------:R-:W-:-:S04]  /*3b30*/  SHF.L.U32 R8, R8, 0x1f, RZ ;  /* 0x0000001f08087819 */ /* 0x000fc800000006ff */
[----:B------:R1:W2:Y:S01]  /*3b40*/  SYNCS.PHASECHK.TRANS64.TRYWAIT P1, [R7+URZ+0x28c30], R8 ;  /* 0x028c3008070075a7 */ /* 0x0002a2000802017f */
[----:B------:R-:W-:Y:S05]  /*3b50*/  @!P0 BRA `(.L_x_4470) ;  /* 0x0000000000048947 */ /* 0x000fea0003800000 */
[----:B------:R-:W-:Y:S01]  /*3b60*/  BPT.TRAP 0x1 ;  /* 0x000000040000795c */ /* 0x000fe20000300000 */
.L_x_4470:
[----:B--2---:R-:W-:Y:S05]  /*3b70*/  @P1 BRA `(.L_x_4471) ;  /* 0x0000000000081947 */ /* 0x004fea0003800000 */
[----:B------:R-:W2:Y:S02]  /*3b80*/  SYNCS.PHASECHK.TRANS64.TRYWAIT P1, [R7+URZ+0x28c30], R8 ;  /* 0x028c3008070075a7 */ /* 0x000ea4000802017f */
[----:B--2---:R-:W-:Y:S05]  /*3b90*/  @!P1 BRA `(.L_x_4472) ;  /* 0x000000f800609947 */ /* 0x004fea0003800000 */
.L_x_4471:
        /* <DEDUP_REMOVED lines=44> */
[----:B------:R-:W0:Y:S02]  /*3e60*/  SHFL.IDX PT, R6, R3, 0x1, 0x1c1f ;  /* 0x003c1f0003067f89 */ /* 0x000e2400000e0000 */
[----:B------:R-:W-:Y:S02]  /*3e70*/  UIADD3 UR7, UR50, 0x1, UR6 ;  /* 0x0000000132077890 */ /* 0x000fe4000fffe006 */
[----:B------:R-:W-:Y:S01]  /*3e80*/  IMAD.U32 R5, RZ, RZ, UR6 ;  /* 0x00000006ff057e24 */ /* 0x000fe2000f8e00ff */
[----:B------:R-:W3:Y:S03]  /*3e90*/  SHFL.IDX PT, R3, R3, RZ, 0x1c1f ;  /* 0x001c1fff03037589 */ /* 0x000ee600000e0000 */
[----:B------:R-:W-:Y:S01]  /*3ea0*/  IMAD.U32 R9, RZ, RZ, UR7 ;  /* 0x00000007ff097e24 */ /* 0x000fe2000f8e00ff */
[----:B------:R-:W-:-:S04]  /*3eb0*/  IADD3 R4, -R2, UR50, R5 ;  /* 0x0000003202047c10 */ /* 0x000fc8000fffe105 */
[----:B------:R-:W-:-:S04]  /*3ec0*/  IADD3 R5, R9, -UR51, -R2 ;  /* 0x8000003309057c10 */ /* 0x000fc8000fffe802 */
[----:B0-----:R-:W-:-:S04]  /*3ed0*/  VIADDMNMX R6, R6, R5, R4, PT ;  /* 0x0000000506067246 */ /* 0x001fc80003800104 */
[C---:B------:R-:W-:Y:S02]  /*3ee0*/  ISETP.GT.AND P3, PT, R6.reuse, RZ, PT ;  /* 0x000000ff0600720c */ /* 0x040fe40003f64270 */
[C---:B------:R-:W-:Y:S02]  /*3ef0*/  ISETP.GT.AND P4, PT, R6.reuse, 0x1, PT ;  /* 0x000000010600780c */ /* 0x040fe40003f84270 */
[----:B------:R-:W-:Y:S02]  /*3f00*/  ISETP.GT.AND P5, PT, R6, 0x8, PT ;  /* 0x000000080600780c */ /* 0x000fe40003fa4270 */
[----:B---3--:R-:W-:Y:S01]  /*3f10*/  VIADDMNMX R4, R3, R5, R4, PT ;  /* 0x0000000503047246 */ /* 0x008fe20003800104 */
[----:B------:R-:W-:Y:S02]  /*3f20*/  WARPGROUP.DEPBAR.LE gsb0, 0x0 ;  /* 0x00008000000079c5 */ /* 0x000fe40000010000 */
[----:B------:R-:W-:-:S06]  /*3f30*/  WARPGROUP.ARRIVE ;  /* 0x00000000000079c5 */ /* 0x000fcc0000000000 */
[----:B------:R-:W-:Y:S01]  /*3f40*/  HGMMA.64x64x16.F32.BF16 R24, gdesc[UR8], R24, gsb0 ;  /* 0x00e00000081879f0 */ /* 0x000fe20008001818 */
[----:B------:R-:W-:Y:S02]  /*3f50*/  ULDC UR10, c[0x0][0x988] ;  /* 0x00026200000a7ab9 */ /* 0x000fe40000000800 */
        /* <DEDUP_REMOVED lines=47> */
[C---:B------:R-:W-:Y:S02]  /*4250*/  ISETP.GT.AND P3, PT, R4.reuse, RZ, PT ;  /* 0x000000ff0400720c */ /* 0x040fe40003f64270 */
[----:B------:R-:W-:Y:S02]  /*4260*/  FMNMX.FTZ R6, R55, R6, !PT ;  /* 0x0000000637067209 */ /* 0x000fe40007810000 */
[----:B------:R-:W-:-:S02]  /*4270*/  ISETP.GT.AND P4, PT, R4, 0x1, PT ;  /* 0x000000010400780c */ /* 0x000fc40003f84270 */
[----:B------:R-:W-:Y:S01]  /*4280*/  ISETP.GT.AND P5, PT, R4, 0x8, PT ;  /* 0x000000080400780c */ /* 0x000fe20003fa4270 */
[----:B------:R-:W0:Y:S01]  /*4290*/  SHFL.BFLY PT, R9, R6, 0x2, 0x1f ;  /* 0x0c401f0006097f89 */ /* 0x000e2200000e0000 */
[----:B------:R-:W-:Y:S02]  /*42a0*/  FSEL R24, R24, -INF , P3 ;  /* 0xff80000018187808 */ /* 0x000fe40001800000 */
[----:B------:R-:W-:Y:S02]  /*42b0*/  FSEL R25, R25, -INF , P4 ;  /* 0xff80000019197808 */ /* 0x000fe40002000000 */
[----:B------:R-:W-:Y:S02]  /*42c0*/  ISETP.GT.AND P3, PT, R4, 0x9, PT ;  /* 0x000000090400780c */ /* 0x000fe40003f64270 */
[----:B------:R-:W-:Y:S02]  /*42d0*/  FSEL R28, R28, -INF , P5 ;  /* 0xff8000001c1c7808 */ /* 0x000fe40002800000 */
[----:B------:R-:W-:-:S02]  /*42e0*/  FMNMX.FTZ R3, R24, R25, !PT ;  /* 0x0000001918037209 */ /* 0x000fc40007810000 */
[C---:B------:R-:W-:Y:S02]  /*42f0*/  ISETP.GT.AND P4, PT, R4.reuse, 0x10, PT ;  /* 0x000000100400780c */ /* 0x040fe40003f84270 */
[----:B------:R-:W-:Y:S02]  /*4300*/  FSEL R29, R29, -INF , P3 ;  /* 0xff8000001d1d7808 */ /* 0x000fe40001800000 */
[----:B------:R-:W-:Y:S02]  /*4310*/  ISETP.GT.AND P3, PT, R4, 0x11, PT ;  /* 0x000000110400780c */ /* 0x000fe40003f64270 */
[----:B------:R-:W-:Y:S02]  /*4320*/  FSEL R32, R32, -INF , P4 ;  /* 0xff80000020207808 */ /* 0x000fe40002000000 */
[----:B------:R-:W-:Y:S02]  /*4330*/  ISETP.GT.AND P4, PT, R4, 0x18, PT ;  /* 0x000000180400780c */ /* 0x000fe40003f84270 */
[----:B------:R-:W-:-:S02]  /*4340*/  FSEL R33, R33, -INF , P3 ;  /* 0xff80000021217808 */ /* 0x000fc40001800000 */
[----:B------:R-:W-:Y:S02]  /*4350*/  ISETP.GT.AND P3, PT, R4, 0x19, PT ;  /* 0x000000190400780c */ /* 0x000fe40003f64270 */
[----:B0-----:R-:W-:Y:S02]  /*4360*/  FMNMX.FTZ R9, R6, R9, !PT ;  /* 0x0000000906097209 */ /* 0x001fe40007810000 */
[----:B------:R-:W-:Y:S02]  /*4370*/  FMNMX.FTZ R6, R28, R3, !PT ;  /* 0x000000031c067209 */ /* 0x000fe40007810000 */
[----:B------:R-:W-:Y:S01]  /*4380*/  FSEL R36, R36, -INF , P4 ;  /* 0xff80000024247808 */ /* 0x000fe20002000000 */
[----:B------:R-:W0:Y:S01]  /*4390*/  SHFL.BFLY PT, R10, R9, 0x1, 0x1f ;  /* 0x0c201f00090a7f89 */ /* 0x000e2200000e0000 */
[----:B------:R-:W-:Y:S02]  /*43a0*/  FMNMX.FTZ R3, R29, R6, !PT ;  /* 0x000000061d037209 */ /* 0x000fe40007810000 */
[----:B------:R-:W-:-:S02]  /*43b0*/  ISETP.GT.AND P4, PT, R4, 0x20, PT ;  /* 0x000000200400780c */ /* 0x000fc40003f84270 */
[----:B------:R-:W-:Y:S02]  /*43c0*/  FMNMX.FTZ R6, R32, R3, !PT ;  /* 0x0000000320067209 */ /* 0x000fe40007810000 */
[----:B------:R-:W-:Y:S02]  /*43d0*/  FSEL R37, R37, -INF , P3 ;  /* 0xff80000025257808 */ /* 0x000fe40001800000 */
[----:B------:R-:W-:Y:S02]  /*43e0*/  FMNMX.FTZ R3, R33, R6, !PT ;  /* 0x0000000621037209 */ /* 0x000fe40007810000 */
[----:B------:R-:W-:Y:S02]  /*43f0*/  ISETP.GT.AND P5, PT, R4, 0x21, PT ;  /* 0x000000210400780c */ /* 0x000fe40003fa4270 */
[----:B------:R-:W-:Y:S02]  /*4400*/  FSEL R40, R40, -INF , P4 ;  /* 0xff80000028287808 */ /* 0x000fe40002000000 */
[----:B------:R-:W-:-:S02]  /*4410*/  ISETP.GT.AND P4, PT, R4, 0x28, PT ;  /* 0x000000280400780c */ /* 0x000fc40003f84270 */
[----:B------:R-:W-:Y:S02]  /*4420*/  FSEL R41, R41, -INF , P5 ;  /* 0xff80000029297808 */ /* 0x000fe40002800000 */
[----:B------:R-:W-:Y:S02]  /*4430*/  ISETP.GT.AND P3, PT, R4, 0x29, PT ;  /* 0x000000290400780c */ /* 0x000fe40003f64270 */
[----:B------:R-:W-:Y:S02]  /*4440*/  FSEL R44, R44, -INF , P4 ;  /* 0xff8000002c2c7808 */ /* 0x000fe40002000000 */
[----:B------:R-:W-:Y:S02]  /*4450*/  ISETP.GT.AND P4, PT, R4, 0x30, PT ;  /* 0x000000300400780c */ /* 0x000fe40003f84270 */
[----:B0-----:R-:W-:Y:S02]  /*4460*/  FMNMX.FTZ R6, R9, R10, !PT ;  /* 0x0000000a09067209 */ /* 0x001fe40007810000 */
[----:B------:R-:W-:-:S02]  /*4470*/  FMNMX.FTZ R10, R36, R3, !PT ;  /* 0x00000003240a7209 */ /* 0x000fc40007810000 */
[----:B------:R-:W-:Y:S01]  /*4480*/  FSEL R45, R45, -INF , P3 ;  /* 0xff8000002d2d7808 */ /* 0x000fe20001800000 */
[----:B------:R-:W-:Y:S01]  /*4490*/  FMUL.FTZ R5, R6, UR10 ;  /* 0x0000000a06057c20 */ /* 0x000fe20008410000 */
        /* <DEDUP_REMOVED lines=15> */
[----:B------:R-:W-:Y:S02]  /*4590*/  FSETP.NEU.FTZ.AND P5, PT, R6, -INF , PT ;  /* 0xff8000000600780b */ /* 0x000fe40003fbd000 */
[----:B------:R-:W-:-:S02]  /*45a0*/  FMNMX.FTZ R4, R53, R4, !PT ;  /* 0x0000000435047209 */ /* 0x000fc40007810000 */
        /* <DEDUP_REMOVED lines=128> */
.L_x_4473:
[----:B------:R3:W4:Y:S01]  /*4db0*/  SYNCS.PHASECHK.TRANS64.TRYWAIT P3, [R7+URZ+0x28c50], R8 ;  /* 0x028c5008070075a7 */ /* 0x000722000806017f */
[----:B------:R-:W-:Y:S05]  /*4dc0*/  @!P0 BRA `(.L_x_4474) ;  /* 0x0000000000048947 */ /* 0x000fea0003800000 */
[----:B------:R-:W-:Y:S01]  /*4dd0*/  BPT.TRAP 0x1 ;  /* 0x000000040000795c */ /* 0x000fe20000300000 */
.L_x_4474:
[----:B----4-:R-:W-:Y:S05]  /*4de0*/  @P3 BRA `(.L_x_4475) ;  /* 0x0000000000083947 */ /* 0x010fea0003800000 */
[----:B------:R-:W4:Y:S02]  /*4df0*/  SYNCS.PHASECHK.TRANS64.TRYWAIT P3, [R7+URZ+0x28c50], R8 ;  /* 0x028c5008070075a7 */ /* 0x000f24000806017f */
[----:B----4-:R-:W-:Y:S05]  /*4e00*/  @!P3 BRA `(.L_x_4476) ;  /* 0x000000e400d8b947 */ /* 0x010fea0003800000 */
.L_x_4475:
[----:B------:R-:W-:Y:S01]  /*4e10*/  ULEA UR11, UR37, UR49, 0xc ;  /* 0x00000031250b7291 */ /* 0x000fe2000f8e603f */
[----:B------:R-:W-:Y:S01]  /*4e20*/  WARPGROUP.ARRIVE ;  /* 0x00000000000079c5 */ /* 0x000fe20000000000 */
[----:B------:R-:W-:Y:S01]  /*4e30*/  UMOV UR7, 0x40000040 ;  /* 0x4000004000077882 */ /* 0x000fe20000000000 */
[----:B------:R-:W-:Y:S01]  /*4e40*/  @UP0 ULDC UR14, c[0x0][0x450] ;  /* 0x00011400000e0ab9 */ /* 0x000fe20000000800 */
[----:B------:R-:W-:Y:S01]  /*4e50*/  UIADD3 UR21, UR52, -0x2, URZ ;  /* 0xfffffffe34157890 */ /* 0x000fe2000fffe03f */
        /* <DEDUP_REMOVED lines=48> */
[----:B------:R-:W-:-:S06]  /*5160*/  ULDC UR22, c[0x0][0x988] ;  /* 0x0002620000167ab9 */ /* 0x000fcc0000000800 */
.L_x_4486:
[----:B------:R-:W-:-:S04]  /*5170*/  UIADD3 UR37, UR23, 0x1, URZ ;  /* 0x0000000117257890 */ /* 0x000fc8000fffe03f */
[----:B------:R-:W-:-:S04]  /*5180*/  UISETP.NE.AND UP1, UPT, UR37, 0x2, UPT ;  /* 0x000000022500788c */ /* 0x000fc8000bf25270 */
[----:B------:R-:W-:Y:S02]  /*5190*/  USEL UR6, URZ, 0x1, UP1 ;  /* 0x000000013f067887 */ /* 0x000fe40008800000 */
[----:B------:R-:W-:Y:S02]  /*51a0*/  USEL UR37, UR37, URZ, UP1 ;  /* 0x0000003f25257287 */ /* 0x000fe40008800000 */
[----:B------:R-:W-:Y:S01]  /*51b0*/  ULOP3.LUT UR38, UR38, UR6, URZ, 0x3c, !UPT ;  /* 0x0000000626267292 */ /* 0x000fe2000f8e3c3f */
[----:B--23--:R-:W-:Y:S11]  /*51c0*/  @!P0 BRA `(.L_x_4478) ;  /* 0x0000000000048947 */ /* 0x00cff60003800000 */
[----:B------:R-:W-:Y:S01]  /*51d0*/  BPT.TRAP 0x1 ;  /* 0x000000040000795c */ /* 0x000fe20000300000 */
.L_x_4478:
[----:B------:R-:W-:Y:S01]  /*51e0*/  ULEA UR24, UR37, UR46, 0x3 ;  /* 0x0000002e25187291 */ /* 0x000fe2000f8e183f */
[----:B-1----:R-:W-:-:S05]  /*51f0*/  IMAD.U32 R7, RZ, RZ, UR38 ;  /* 0x00000026ff077e24 */ /* 0x002fca000f8e00ff */
[----:B------:R-:W-:-:S04]  /*5200*/  SHF.L.U32 R7, R7, 0x1f, RZ ;  /* 0x0000001f07077819 */ /* 0x000fc800000006ff */
[----:B------:R1:W2:Y:S01]  /*5210*/  SYNCS.PHASECHK.TRANS64.TRYWAIT P3, [UR24+0x28c30], R7 ;  /* 0x028c3007ff0075a7 */ /* 0x0002a20008060158 */
[----:B------:R-:W-:Y:S05]  /*5220*/  @!P0 BRA `(.L_x_4479) ;  /* 0x0000000000048947 */ /* 0x000fea0003800000 */
[----:B------:R-:W-:Y:S01]  /*5230*/  BPT.TRAP 0x1 ;  /* 0x000000040000795c */ /* 0x000fe20000300000 */
.L_x_4479:
[----:B--2---:R-:W-:Y:S05]  /*5240*/  @P3 BRA `(.L_x_4480) ;  /* 0x0000000000083947 */ /* 0x004fea0003800000 */
[----:B------:R-:W2:Y:S02]  /*5250*/  SYNCS.PHASECHK.TRANS64.TRYWAIT P3, [UR24+0x28c30], R7 ;  /* 0x028c3007ff0075a7 */ /* 0x000ea40008060158 */
[----:B--2---:R-:W-:Y:S05]  /*5260*/  @!P3 BRA `(.L_x_4481) ;  /* 0x000000e000d4b947 */ /* 0x004fea0003800000 */
.L_x_4480:
[----:B------:R-:W-:Y:S01]  /*5270*/  R2UR UR18, R0 ;  /* 0x00000000001272ca */ /* 0x000fe200000e0000 */
[----:B0-----:R-:W-:Y:S01]  /*5280*/  WARPGROUP.ARRIVE ;  /* 0x00000000000079c5 */ /* 0x001fe20000000000 */
[----:B------:R-:W-:Y:S01]  /*5290*/  UMOV UR19, 0x40000040 ;  /* 0x4000004000137882 */ /* 0x000fe20000000000 */
[----:B------:R-:W-:Y:S01]  /*52a0*/  UMOV UR7, 0x40000040 ;  /* 0x4000004000077882 */ /* 0x000fe20000000000 */
[----:B------:R-:W-:Y:S01]  /*52b0*/  UMOV UR11, 0x40000040 ;  /* 0x40000040000b7882 */ /* 0x000fe20000000000 */
[----:B------:R-:W-:Y:S01]  /*52c0*/  UMOV UR15, 0x40000040 ;  /* 0x40000040000f7882 */ /* 0x000fe20000000000 */
[----:B------:R-:W-:Y:S02]  /*52d0*/  VIADD R5, R185, UR42 ;  /* 0x0000002ab9057c36 */ /* 0x000fe40008000000 */
[----:B------:R-:W-:-:S05]  /*52e0*/  IMAD.U32 R13, RZ, RZ, UR50 ;  /* 0x00000032ff0d7e24 */ /* 0x000fca000f8e00ff */
        /* <DEDUP_REMOVED lines=14> */
[----:B------:R-:W0:Y:S04]  /*53d0*/  SHFL.IDX PT, R11, R5, RZ, 0x1c1f ;  /* 0x001c1fff050b7589 */ /* 0x000e2800000e0000 */
[----:B------:R-:W-:Y:S01]  /*53e0*/  IADD3 R6, R13, UR6, -R2 ;  /* 0x000000060d067c10 */ /* 0x000fe2000fffe802 */
[----:B------:R-:W2:Y:S04]  /*53f0*/  SHFL.IDX PT, R5, R5, 0x1, 0x1c1f ;  /* 0x003c1f0005057f89 */ /* 0x000ea800000e0000 */
[----:B------:R-:W-:-:S04]  /*5400*/  VIADD R6, R6, -UR51 ;  /* 0x8000003306067c36 */ /* 0x000fc80008000000 */
[----:B0-----:R-:W-:-:S05]  /*5410*/  IMAD.IADD R11, R6, 0x1, R11 ;  /* 0x00000001060b7824 */ /* 0x001fca00078e020b */
[C---:B------:R-:W-:Y:S01]  /*5420*/  ISETP.GT.AND P3, PT, R11.reuse, RZ, PT ;  /* 0x000000ff0b00720c */ /* 0x040fe20003f64270 */
[----:B--2---:R-:W-:Y:S01]  /*5430*/  IMAD.IADD R6, R6, 0x1, R5 ;  /* 0x0000000106067824 */ /* 0x004fe200078e0205 */
[----:B------:R-:W-:-:S04]  /*5440*/  ISETP.GT.AND P4, PT, R11, 0x1, PT ;  /* 0x000000010b00780c */ /* 0x000fc80003f84270 */
        /* <DEDUP_REMOVED lines=382> */
.L_x_4482:
[----:B------:R2:W3:Y:S01]  /*6c30*/  SYNCS.PHASECHK.TRANS64.TRYWAIT P3, [UR24+0x28c50], R7 ;  /* 0x028c5007ff0075a7 */ /* 0x0004e20008060158 */
[----:B------:R-:W-:Y:S05]  /*6c40*/  @!P0 BRA `(.L_x_4483) ;  /* 0x0000000000048947 */ /* 0x000fea0003800000 */
[----:B------:R-:W-:Y:S01]  /*6c50*/  BPT.TRAP 0x1 ;  /* 0x000000040000795c */ /* 0x000fe20000300000 */
.L_x_4483:
[----:B---3--:R-:W-:Y:S05]  /*6c60*/  @P3 BRA `(.L_x_4484) ;  /* 0x0000000000083947 */ /* 0x008fea0003800000 */
[----:B------:R-:W3:Y:S02]  /*6c70*/  SYNCS.PHASECHK.TRANS64.TRYWAIT P3, [UR24+0x28c50], R7 ;  /* 0x028c5007ff0075a7 */ /* 0x000ee40008060158 */
[----:B---3--:R-:W-:Y:S05]  /*6c80*/  @!P3 BRA `(.L_x_4485) ;  /* 0x000000c80064b947 */ /* 0x008fea0003800000 */
.L_x_4484:
        /* <DEDUP_REMOVED lines=42> */
.L_x_4477:
[----:B------:R-:W-:-:S13]  /*6f30*/  ISETP.LE.AND P2, PT, RZ, UR21, PT ;  /* 0x00000015ff007c0c */ /* 0x000fda000bf43270 */
[----:B------:R-:W-:Y:S05]  /*6f40*/  @!P2 BRA `(.L_x_4487) ;  /* 0x00000018002ca947 */ /* 0x000fea0003800000 */
[----:B------:R-:W-:Y:S01]  /*6f50*/  IMAD.MOV.U32 R9, RZ, RZ, R6 ;  /* 0x000000ffff097224 */ /* 0x000fe200078e0006 */
[----:B------:R-:W-:Y:S01]  /*6f60*/  UMOV UR22, UR37 ;  /* 0x0000002500167c82 */ /* 0x000fe20008000000 */
[----:B------:R-:W-:Y:S01]  /*6f70*/  IMAD.MOV.U32 R8, RZ, RZ, R5 ;  /* 0x000000ffff087224 */ /* 0x000fe200078e0005 */
[----:B------:R-:W-:-:S06]  /*6f80*/  ULDC UR20, c[0x0][0x988] ;  /* 0x0002620000147ab9 */ /* 0x000fcc0000000800 */
.L_x_4496:
[----:B------:R-:W-:-:S04]  /*6f90*/  UIADD3 UR37, UR22, 0x1, URZ ;  /* 0x0000000116257890 */ /* 0x000fc8000fffe03f */
[----:B------:R-:W-:-:S04]  /*6fa0*/  UISETP.NE.AND UP0, UPT, UR37, 0x2, UPT ;  /* 0x000000022500788c */ /* 0x000fc8000bf05270 */
[----:B------:R-:W-:Y:S02]  /*6fb0*/  USEL UR6, URZ, 0x1, UP0 ;  /* 0x000000013f067887 */ /* 0x000fe40008000000 */
[----:B------:R-:W-:Y:S02]  /*6fc0*/  USEL UR37, UR37, URZ, UP0 ;  /* 0x0000003f25257287 */ /* 0x000fe40008000000 */
[----:B------:R-:W-:Y:S01]  /*6fd0*/  ULOP3.LUT UR38, UR38, UR6, URZ, 0x3c, !UPT ;  /* 0x0000000626267292 */ /* 0x000fe2000f8e3c3f */
[----:B----4-:R-:W-:Y:S11]  /*6fe0*/  @!P0 BRA `(.L_x_4488) ;  /* 0x0000000000048947 */ /* 0x010ff60003800000 */
[----:B------:R-:W-:Y:S01]  /*6ff0*/  BPT.TRAP 0x1 ;  /* 0x000000040000795c */ /* 0x000fe20000300000 */
.L_x_4488:
[----:B------:R-:W-:Y:S01]  /*7000*/  ULEA UR23, UR37, UR46, 0x3 ;  /* 0x0000002e25177291 */ /* 0x000fe2000f8e183f */
[----:B-12---:R-:W-:-:S05]  /*7010*/  IMAD.U32 R7, RZ, RZ, UR38 ;  /* 0x00000026ff077e24 */ /* 0x006fca000f8e00ff */
[----:B------:R-:W-:-:S04]  /*7020*/  SHF.L.U32 R7, R7, 0x1f, RZ ;  /* 0x0000001f07077819 */ /* 0x000fc800000006ff */
[----:B------:R1:W2:Y:S01]  /*7030*/  SYNCS.PHASECHK.TRANS64.TRYWAIT P2, [UR23+0x28c30], R7 ;  /* 0x028c3007ff0075a7 */ /* 0x0002a20008040157 */
[----:B------:R-:W-:Y:S05]  /*7040*/  @!P0 BRA `(.L_x_4489) ;  /* 0x0000000000048947 */ /* 0x000fea0003800000 */
[----:B------:R-:W-:Y:S01]  /*7050*/  BPT.TRAP 0x1 ;  /* 0x000000040000795c */ /* 0x000fe20000300000 */
.L_x_4489:
[----:B--2---:R-:W-:Y:S05]  /*7060*/  @P2 BRA `(.L_x_4490) ;  /* 0x0000000000082947 */ /* 0x004fea0003800000 */
[----:B------:R-:W2:Y:S02]  /*7070*/  SYNCS.PHASECHK.TRANS64.TRYWAIT P2, [UR23+0x28c30], R7 ;  /* 0x028c3007ff0075a7 */ /* 0x000ea40008040157 */
[----:B--2---:R-:W-:Y:S05]  /*7080*/  @!P2 BRA `(.L_x_4491) ;  /* 0x000000c40078a947 */ /* 0x004fea0003800000 */
.L_x_4490:
        /* <DEDUP_REMOVED lines=328> */
.L_x_4492:
[----:B------:R2:W3:Y:S01]  /*8510*/  SYNCS.PHASECHK.TRANS64.TRYWAIT P2, [UR23+0x28c50], R7 ;  /* 0x028c5007ff0075a7 */ /* 0x0004e20008040157 */
[----:B------:R-:W-:Y:S05]  /*8520*/  @!P0 BRA `(.L_x_4493) ;  /* 0x0000000000048947 */ /* 0x000fea0003800000 */
[----:B------:R-:W-:Y:S01]  /*8530*/  BPT.TRAP 0x1 ;  /* 0x000000040000795c */ /* 0x000fe20000300000 */
.L_x_4493:
[----:B---3--:R-:W-:Y:S05]  /*8540*/  @P2 BRA `(.L_x_4494) ;  /* 0x0000000000082947 */ /* 0x008fea0003800000 */
[----:B------:R-:W3:Y:S02]  /*8550*/  SYNCS.PHASECHK.TRANS64.TRYWAIT P2, [UR23+0x28c50], R7 ;  /* 0x028c5007ff0075a7 */ /* 0x000ee40008040157 */
[----:B---3--:R-:W-:Y:S05]  /*8560*/  @!P2 BRA `(.L_x_4495) ;  /* 0x000000b00058a947 */ /* 0x008fea0003800000 */
.L_x_4494:
        /* <DEDUP_REMOVED lines=41> */
.L_x_4487:
[----:B------:R-:W5:Y:S01]  /*8800*/  SHFL.BFLY PT, R0, R3, 0x2, 0x1f ;  /* 0x0c401f0003007f89 */ /* 0x000f6200000e0000 */
[----:B------:R-:W-:Y:S01]  /*8810*/  IMAD.U32 R14, RZ, RZ, UR10 ;  /* 0x0000000aff0e7e24 */ /* 0x000fe2000f8e00ff */
        /* <DEDUP_REMOVED lines=19> */
[----:B------:R-:W-:Y:S02]  /*8950*/  FSETP.NE.FTZ.AND P1, PT, R13, RZ, PT ;  /* 0x000000ff0d00720b */ /* 0x000fe40003f35000 */
[----:B------:R-:W-:Y:S01]  /*8960*/  ISETP.NE.AND P0, PT, R2, R7, PT ;  /* 0x000000070200720c */ /* 0x000fe20003f05270 */
[----:B------:R-:W-:Y:S01]  /*8970*/  IMAD.MOV.U32 R7, RZ, RZ, RZ ;  /* 0x000000ffff077224 */ /* 0x000fe200078e00ff */
[----:B------:R-:W-:-:S09]  /*8980*/  FSETP.NE.FTZ.AND P2, PT, R11, RZ, PT ;  /* 0x000000ff0b00720b */ /* 0x000fd20003f55000 */
[----:B------:R-:W3:Y:S01]  /*8990*/  @P1 MUFU.RCP R7, R13 ;  /* 0x0000000d00071308 */ /* 0x000ee20000001000 */
[----:B------:R-:W-:Y:S01]  /*89a0*/  @P1 FMUL.FTZ R14, R14, 0.69314718246459960938 ;  /* 0x3f3172180e0e1820 */ /* 0x000fe20000410000 */
[----:B------:R-:W-:Y:S02]  /*89b0*/  @!P0 IMAD R0, R3, 0x40, R16 ;  /* 0x0000004003008824 */ /* 0x000fe400078e0210 */
[----:B------:R-:W-:Y:S01]  /*89c0*/  @P2 FMUL.FTZ R20, R20, 0.69314718246459960938 ;  /* 0x3f31721814142820 */ /* 0x000fe20000410000 */
[----:B------:R-:W-:Y:S02]  /*89d0*/  IMAD.MOV.U32 R3, RZ, RZ, -0x800000 ;  /* 0xff800000ff037424 */ /* 0x000fe400078e00ff */
[----:B------:R-:W-:Y:S01]  /*89e0*/  @!P0 LEA R9, R0, UR46, 0x2 ;  /* 0x0000002e00098c11 */ /* 0x000fe2000f8e10ff */
[----:B------:R-:W-:Y:S01]  /*89f0*/  @P2 MUFU.RCP R4, R11 ;  /* 0x0000000b00042308 */ /* 0x000fe20000001000 */
[----:B------:R-:W-:-:S07]  /*8a00*/  IMAD.MOV.U32 R0, RZ, RZ, -0x800000 ;  /* 0xff800000ff007424 */ /* 0x000fce00078e00ff */
[----:B------:R-:W0:Y:S01]  /*8a10*/  @P1 MUFU.LG2 R13, R13 ;  /* 0x0000000d000d1308 */ /* 0x000e220000000c00 */
        /* <DEDUP_REMOVED lines=65> */
[----:B0-----:R-:W-:Y:S01]  /*8e30*/  @P1 FMUL.FTZ R13, R13, 0.69314718246459960938 ;  /* 0x3f3172180d0d1820 */ /* 0x001fe20000410000 */
        /* <DEDUP_REMOVED lines=71> */
.L_x_4458:
        /* <DEDUP_REMOVED lines=37> */
[----:B------:R-:W-:Y:S01]  /*9500*/  UIADD3 UR4, UP1, UR10, UR8, URZ ;  /* 0x000000080a047290 */ /* 0x000fe2000ff3e03f */
[----:B------:R-:W-:Y:S01]  /*9510*/  F2FP.BF16.F32.PACK_AB R73, R75, R74 ;  /* 0x0000004a4b49723e */ /* 0x000fe200000010ff */
[----:B------:R-:W-:Y:S01]  /*9520*/  UISETP.NE.U32.AND UP0, UPT, UR8, URZ, UPT ;  /* 0x0000003f0800728c */ /* 0x000fe2000bf05070 */
[C---:B------:R-:W-:Y:S01]  /*9530*/  IADD3 R175, P1, R4.reuse, 0x20, RZ ;  /* 0x0000002004af7810 */ /* 0x040fe20007f3e0ff */
[----:B------:R-:W-:Y:S01]  /*9540*/  UIADD3.X UR8, UR11, UR9, URZ, UP1, !UPT ;  /* 0x000000090b087290 */ /* 0x000fe20008ffe43f */
[C---:B------:R-:W-:Y:S01]  /*9550*/  LOP3.LUT R7, R4.reuse, 0x380, RZ, 0xc0, !PT ;  /* 0x0000038004077812 */ /* 0x040fe200078ec0ff */
[----:B------:R-:W-:Y:S01]  /*9560*/  UISETP.NE.AND.EX UP0, UPT, UR9, URZ, UPT, UP0 ;  /* 0x0000003f0900728c */ /* 0x000fe2000bf05300 */
        /* <DEDUP_REMOVED lines=78> */
[----:B------:R-:W-:Y:S02]  /*9a50*/  LOP3.LUT R167, R118, 0x380, RZ, 0xc0, !PT ;  /* 0x0000038076a77812 */ /* 0x000fe400078ec0ff */
[----:B------:R-:W-:Y:S01]  /*9a60*/  MOV R26, R20 ;  /* 0x00000014001a7202 */ /* 0x000fe20000000f00 */
[----:B------:R0:W-:Y:S01]  /*9a70*/  STSM.16.M88.4 [R27], R4 ;  /* 0x000000041b007844 */ /* 0x0001e20000000200 */
[----:B------:R-:W-:Y:S02]  /*9a80*/  F2FP.BF16.F32.PACK_AB R8, R41, R158 ;  /* 0x0000009e2908723e */ /* 0x000fe400000010ff */
[----:B------:R-:W-:Y:S02]  /*9a90*/  LOP3.LUT R90, R90, R183, RZ, 0x3c, !PT ;  /* 0x000000b75a5a7212 */ /* 0x000fe400078e3cff */
        /* <DEDUP_REMOVED lines=11> */
[----:B------:R-:W-:Y:S01]  /*9b50*/  SHF.R.U64 R167, R167, 0x3, RZ ;  /* 0x00000003a7a77819 */ /* 0x000fe200000012ff */
[----:B------:R-:W-:Y:S01]  /*9b60*/  STSM.16.M88.4 [R32], R64 ;  /* 0x0000004020007844 */ /* 0x000fe20000000200 */
[----:B------:R-:W-:Y:S01]  /*9b70*/  MOV R36, R36 ;  /* 0x0000002400247202 */ /* 0x000fe20000000f00 */
[----:B------:R-:W-:Y:S01]  /*9b80*/  ULDC.64 UR8, c[0x0][0xc08] ;  /* 0x0003020000087ab9 */ /* 0x000fe20000000a00 */
[----:B------:R-:W-:Y:S01]  /*9b90*/  F2FP.BF16.F32.PACK_AB R74, R77, R76 ;  /* 0x0000004c4d4a723e */ /* 0x000fe200000010ff */
[----:B------:R-:W-:Y:S01]  /*9ba0*/  IMAD.U32 R4, RZ, RZ, UR4 ;  /* 0x00000004ff047e24 */ /* 0x000fe2000f8e00ff */
[----:B------:R-:W-:-:S02]  /*9bb0*/  F2FP.BF16.F32.PACK_AB R75, R79, R78 ;  /* 0x0000004e4f4b723e */ /* 0x000fc400000010ff */
[----:B------:R-:W-:Y:S02]  /*9bc0*/  F2FP.BF16.F32.PACK_AB R81, R83, R82 ;  /* 0x000000525351723e */ /* 0x000fe400000010ff */
[----:B------:R-:W-:Y:S01]  /*9bd0*/  MOV R21, R90 ;  /* 0x0000005a00157202 */ /* 0x000fe20000000f00 */
[----:B------:R-:W-:Y:S01]  /*9be0*/  STSM.16.M88.4 [R36], R72 ;  /* 0x0000004824007844 */ /* 0x000fe20000000200 */
[----:B------:R-:W-:Y:S02]  /*9bf0*/  F2FP.BF16.F32.PACK_AB R82, R85, R84 ;  /* 0x000000545552723e */ /* 0x000fe400000010ff */
[----:B------:R-:W-:Y:S02]  /*9c00*/  F2FP.BF16.F32.PACK_AB R83, R87, R86 ;  /* 0x000000565753723e */ /* 0x000fe400000010ff */
[----:B------:R-:W-:Y:S02]  /*9c10*/  F2FP.BF16.F32.PACK_AB R88, R89, R88 ;  /* 0x000000585958723e */ /* 0x000fe400000010ff */
[----:B------:R-:W-:Y:S01]  /*9c20*/  LOP3.LUT R110, R110, R211, RZ, 0x3c, !PT ;  /* 0x000000d36e6e7212 */ /* 0x000fe200078e3cff */
[----:B------:R-:W-:Y:S01]  /*9c30*/  STSM.16.M88.4 [R21], R80 ;  /* 0x0000005015007844 */ /* 0x000fe20000000200 */
[----:B------:R-:W-:-:S02]  /*9c40*/  MOV R94, R94 ;  /* 0x0000005e005e7202 */ /* 0x000fc40000000f00 */
[----:B------:R-:W-:Y:S02]  /*9c50*/  MOV R20, R98 ;  /* 0x0000006200147202 */ /* 0x000fe40000000f00 */
[----:B------:R-:W-:Y:S02]  /*9c60*/  F2FP.BF16.F32.PACK_AB R89, R42, R40 ;  /* 0x000000282a59723e */ /* 0x000fe400000010ff */
        /* <DEDUP_REMOVED lines=8> */
[----:B------:R-:W-:Y:S02]  /*9cf0*/  F2FP.BF16.F32.PACK_AB R104, R105, R104 ;  /* 0x000000686968723e */ /* 0x000fe400000010ff */
[----:B------:R-:W-:Y:S01]  /*9d00*/  LOP3.LUT R118, R167, R118, RZ, 0x3c, !PT ;  /* 0x00000076a7767212 */ /* 0x000fe200078e3cff */
[----:B------:R-:W-:Y:S01]  /*9d10*/  STSM.16.M88.4 [R20], R96 ;  /* 0x0000006014007844 */ /* 0x000fe20000000200 */
[----:B------:R-:W-:Y:S02]  /*9d20*/  MOV R102, R102 ;  /* 0x0000006600667202 */ /* 0x000fe40000000f00 */
[----:B------:R-:W-:-:S02]  /*9d30*/  MOV R14, R114 ;  /* 0x00000072000e7202 */ /* 0x000fc40000000f00 */
[----:B------:R-:W-:Y:S02]  /*9d40*/  F2FP.BF16.F32.PACK_AB R105, R157, R156 ;  /* 0x0000009c9d69723e */ /* 0x000fe400000010ff */
[----:B------:R-:W-:Y:S02]  /*9d50*/  F2FP.BF16.F32.PACK_AB R106, R109, R108 ;  /* 0x0000006c6d6a723e */ /* 0x000fe400000010ff */
[----:B------:R-:W-:Y:S02]  /*9d60*/  F2FP.BF16.F32.PACK_AB R107, R161, R159 ;  /* 0x0000009fa16b723e */ /* 0x000fe400000010ff */
[----:B------:R-:W-:Y:S02]  /*9d70*/  F2FP.BF16.F32.PACK_AB R112, R113, R112 ;  /* 0x000000707170723e */ /* 0x000fe400000010ff */
[----:B------:R-:W-:Y:S01]  /*9d80*/  F2FP.BF16.F32.PACK_AB R120, R121, R120 ;  /* 0x000000787978723e */ /* 0x000fe200000010ff */
[----:B------:R-:W-:Y:S01]  /*9d90*/  STSM.16.M88.4 [R102], R104 ;  /* 0x0000006866007844 */ /* 0x000fe20000000200 */
[----:B------:R-:W-:-:S02]  /*9da0*/  LOP3.LUT R12, R12, R171, RZ, 0x3c, !PT ;  /* 0x000000ab0c0c7212 */ /* 0x000fc400078e3cff */
        /* <DEDUP_REMOVED lines=15> */
[----:B------:R-:W-:Y:S01]  /*9ea0*/  F2FP.BF16.F32.PACK_AB R144, R145, R144 ;  /* 0x000000909190723e */ /* 0x000fe200000010ff */
[----:B------:R0:W-:Y:S01]  /*9eb0*/  STSM.16.M88.4 [R14], R128 ;  /* 0x000000800e007844 */ /* 0x0001e20000000200 */
[----:B------:R-:W-:Y:S02]  /*9ec0*/  MOV R118, R118 ;  /* 0x0000007600767202 */ /* 0x000fe40000000f00 */
[----:B------:R-:W-:Y:S02]  /*9ed0*/  F2FP.BF16.F32.PACK_AB R138, R141, R140 ;  /* 0x0000008c8d8a723e */ /* 0x000fe400000010ff */
[----:B------:R-:W-:Y:S02]  /*9ee0*/  F2FP.BF16.F32.PACK_AB R139, R143, R142 ;  /* 0x0000008e8f8b723e */ /* 0x000fe400000010ff */
[----:B------:R-:W-:-:S02]  /*9ef0*/  F2FP.BF16.F32.PACK_AB R145, R147, R146 ;  /* 0x000000929391723e */ /* 0x000fc400000010ff */
        /* <DEDUP_REMOVED lines=14> */
[----:B------:R-:W-:Y:S01]  /*9fe0*/  IMAD.U32 R76, RZ, RZ, UR4 ;  /* 0x00000004ff4c7e24 */ /* 0x000fe2000f8e00ff */
[----:B------:R-:W2:Y:S01]  /*9ff0*/  @P0 LDG.E R6, desc[UR40][R4.64] ;  /* 0x0000002804060981 */ /* 0x000ea2000c1e1900 */
        /* <DEDUP_REMOVED lines=12> */
[----:B-1----:R-:W-:Y:S02]  /*a0c0*/  LOP3.LUT R12, R13, 0x380, RZ, 0xc0, !PT ;  /* 0x000003800d0c7812 */ /* 0x002fe400078ec0ff */
        /* <DEDUP_REMOVED lines=23> */
.L_x_4499:
        /* <DEDUP_REMOVED lines=69> */
[----:B------:R-:W-:Y:S01]  /*a690*/  IMAD.MOV R21, RZ, RZ, -R18 ;  /* 0x000000ffff157224 */ /* 0x000fe200078e0a12 */
[----:B------:R-:W-:Y:S01]  /*a6a0*/  UIMAD.WIDE.U32 UR8, UR43, UR12, UR8 ;  /* 0x0000000c2b0872a5 */ /* 0x000fe2000f8e0008 */
[----:B------:R-:W-:Y:S01]  /*a6b0*/  VIADD R20, R16, UR42 ;  /* 0x0000002a10147c36 */ /* 0x000fe20008000000 */
[----:B------:R-:W-:-:S03]  /*a6c0*/  UIMAD UR10, UR43, UR13, UR10 ;  /* 0x0000000d2b0a72a4 */ /* 0x000fc6000f8e020a */
[----:B------:R-:W-:Y:S01]  /*a6d0*/  ULDC.64 UR12, c[0x0][0xb98] ;  /* 0x0002e600000c7ab9 */ /* 0x000fe20000000a00 */
[----:B------:R-:W-:Y:S02]  /*a6e0*/  UIADD3 UR9, UR9, UR10, URZ ;  /* 0x0000000a09097290 */ /* 0x000fe4000fffe03f */
[----:B------:R-:W-:Y:S02]  /*a6f0*/  UIMAD UR11, UR44, UR12, URZ ;  /* 0x0000000c2c0b72a4 */ /* 0x000fe4000f8e023f */
[----:B------:R-:W-:Y:S02]  /*a700*/  UIMAD.WIDE.U32 UR8, UR45, UR12, UR8 ;  /* 0x0000000c2d0872a5 */ /* 0x000fe4000f8e0008 */
[----:B------:R-:W-:Y:S01]  /*a710*/  UIMAD UR11, UR45, UR13, UR11 ;  /* 0x0000000d2d0b72a4 */ /* 0x000fe2000f8e020b */
        /* <DEDUP_REMOVED lines=31> */
.L_x_4500:
        /* <DEDUP_REMOVED lines=17> */
[----:B------:R-:W-:-:S03]  /*aa20*/  SEL R3, RZ, 0xffffffff, P0 ;  /* 0xffffffffff037807 */ /* 0x000fc60000000000 */
[----:B------:R-:W5:Y:S04]  /*aa30*/  LD.E.128 R36, desc[UR40][R36.64] ;  /* 0x0000002824247980 */ /* 0x000f68000c101d00 */
[----:B------:R-:W5:Y:S02]  /*aa40*/  LD.E.128 R40, desc[UR40][R40.64] ;  /* 0x0000002828287980 */ /* 0x000f64000c101d00 */
[----:B------:R-:W1:Y:S01]  /*aa50*/  @P2 LDC R21, c[0x0][0xbec] ;  /* 0x0002fb00ff152b82 */ /* 0x000e620000000800 */
[----:B------:R-:W-:Y:S01]  /*aa60*/  IMAD.SHL.U32 R3, R3, 0x4, RZ ;  /* 0x0000000403037824 */ /* 0x000fe200078e00ff */
[----:B------:R-:W-:Y:S01]  /*aa70*/  UIMAD UR10, UR14, UR12, URZ ;  /* 0x0000000c0e0a72a4 */ /* 0x000fe2000f8e023f */
[----:B------:R-:W-:Y:S01]  /*aa80*/  ISETP.GE.AND P0, PT, R188, UR16, PT ;  /* 0x00000010bc007c0c */ /* 0x000fe2000bf06270 */
[----:B------:R-:W5:Y:S04]  /*aa90*/  LD.E.128 R48, desc[UR40][R48.64] ;  /* 0x0000002830307980 */ /* 0x000f68000c101d00 */
[----:B------:R-:W2:Y:S01]  /*aaa0*/  @P2 LDC R77, c[0x0][0xbf0] ;  /* 0x0002fc00ff4d2b82 */ /* 0x000ea20000000800 */
[----:B------:R-:W-:Y:S01]  /*aab0*/  LOP3.LUT R3, R3, 0x4, R0, 0xe2, !PT ;  /* 0x0000000403037812 */ /* 0x000fe200078ee200 */
[----:B------:R-:W-:Y:S01]  /*aac0*/  UIMAD.WIDE.U32 UR8, UR4, UR12, URZ ;  /* 0x0000000c040872a5 */ /* 0x000fe2000f8e003f */
[----:B------:R-:W-:Y:S01]  /*aad0*/  SEL R20, RZ, 0xffffffff, P0 ;  /* 0xffffffffff147807 */ /* 0x000fe20000000000 */
[----:B------:R-:W-:Y:S01]  /*aae0*/  UIMAD UR10, UR4, UR13, UR10 ;  /* 0x0000000d040a72a4 */ /* 0x000fe2000f8e020a */
[----:B------:R-:W-:Y:S01]  /*aaf0*/  IMAD R0, R191, 0x20, R192 ;  /* 0x00000020bf007824 */ /* 0x000fe200078e02c0 */
[----:B------:R-:W-:Y:S01]  /*ab00*/  ISETP.GE.AND P0, PT, R187, UR16, PT ;  /* 0x00000010bb007c0c */ /* 0x000fe2000bf06270 */
[----:B------:R-:W-:Y:S01]  /*ab10*/  ULDC.64 UR12, c[0x0][0xae8] ;  /* 0x0002ba00000c7ab9 */ /* 0x000fe20000000a00 */
[----:B------:R-:W-:Y:S01]  /*ab20*/  UIADD3 UR9, UR9, UR10, URZ ;  /* 0x0000000a09097290 */ /* 0x000fe2000fffe03f */
[----:B------:R-:W-:Y:S01]  /*ab30*/  VIADD R82, R0, UR42 ;  /* 0x0000002a00527c36 */ /* 0x000fe20008000000 */
[----:B------:R-:W-:Y:S01]  /*ab40*/  UIMAD UR4, UR15, UR12, URZ ;  /* 0x0000000c0f0472a4 */ /* 0x000fe2000f8e023f */
[----:B------:R-:W-:Y:S01]  /*ab50*/  SEL R0, RZ, 0xffffffff, P0 ;  /* 0xffffffffff007807 */ /* 0x000fe20000000000 */
[----:B------:R-:W-:Y:S01]  /*ab60*/  UIMAD.WIDE.U32 UR8, UR43, UR12, UR8 ;  /* 0x0000000c2b0872a5 */ /* 0x000fe2000f8e0008 */
        /* <DEDUP_REMOVED lines=26> */
[----:B------:R-:W-:-:S02]  /*ad10*/  IMAD R77, R81, R79, R82 ;  /* 0x0000004f514d7224 */ /* 0x000fc400078e0252 */
[----:B------:R-:W-:Y:S01]  /*ad20*/  IMAD.U32 R21, RZ, RZ, UR4 ;  /* 0x00000004ff157e24 */ /* 0x000fe2000f8e00ff */
[----:B------:R-:W5:Y:S01]  /*ad30*/  LD.E.128 R60, desc[UR40][R60.64] ;  /* 0x000000283c3c7980 */ /* 0x000f62000c101d00 */
[----:B------:R-:W-:Y:S01]  /*ad40*/  IMAD.SHL.U32 R83, R0, 0x20, RZ ;  /* 0x0000002000537824 */ /* 0x000fe200078e00ff */
[----:B------:R-:W-:Y:S02]  /*ad50*/  SHF.R.S32.HI R0, RZ, 0x1f, R77 ;  /* 0x0000001fff007819 */ /* 0x000fe4000001144d */
[----:B------:R-:W5:Y:S01]  /*ad60*/  LD.E.128 R72, desc[UR40][R72.64] ;  /* 0x0000002848487980 */ /* 0x000f62000c101d00 */
[----:B------:R-:W-:-:S03]  /*ad70*/  ISETP.GE.AND P0, PT, R195, UR16, PT ;  /* 0x00000010c3007c0c */ /* 0x000fc6000bf06270 */
[----:B------:R-:W5:Y:S01]  /*ad80*/  LD.E.128 R68, desc[UR40][R68.64] ;  /* 0x0000002844447980 */ /* 0x000f62000c101d00 */
[C---:B------:R-:W-:Y:S01]  /*ad90*/  IMAD R79, R3.reuse, UR9, R80 ;  /* 0x00000009034f7c24 */ /* 0x040fe2000f8e0250 */
[----:B------:R-:W-:Y:S01]  /*ada0*/  UIADD3 UR4, UR46, 0x28c20, URZ ;  /* 0x00028c202e047890 */ /* 0x000fe2000fffe03f */
[----:B------:R-:W-:Y:S01]  /*adb0*/  IMAD.WIDE.U32 R20, R3, UR8, R20 ;  /* 0x0000000803147c25 */ /* 0x000fe2000f8e0014 */
[----:B------:R-:W-:Y:S01]  /*adc0*/  @!PT LDS RZ, [RZ] ;  /* 0x00000000fffff984 */ /* 0x000fe20000000800 */
[----:B------:R-:W-:Y:S01]  /*add0*/  @!PT LDS RZ, [RZ] ;  /* 0x00000000fffff984 */ /* 0x000fe20000000800 */
[----:B------:R-:W-:Y:S01]  /*ade0*/  @!PT LDS RZ, [RZ] ;  /* 0x00000000fffff984 */ /* 0x000fe20000000800 */
[----:B------:R-:W-:Y:S01]  /*adf0*/  @!PT LDS RZ, [RZ] ;  /* 0x00000000fffff984 */ /* 0x000fe20000000800 */
[----:B------:R1:W-:Y:S06]  /*ae00*/  MEMBAR.ALL.CTA ;  /* 0x0000000000007992 */ /* 0x0003ec0000008000 */
[----:B-1----:R-:W1:Y:S01]  /*ae10*/  FENCE.VIEW.ASYNC.S ;  /* 0x00000000000073c6 */ /* 0x002e620000000000 */
[----:B------:R-:W-:Y:S01]  /*ae20*/  ULDC.64 UR8, c[0x0][0xad8] ;  /* 0x0002b60000087ab9 */ /* 0x000fe20000000a00 */
[----:B------:R-:W-:Y:S01]  /*ae30*/  SEL R3, RZ, 0x40, P0 ;  /* 0x00000040ff037807 */ /* 0x000fe20000000000 */
[----:B------:R-:W-:Y:S01]  /*ae40*/  IMAD.IADD R21, R21, 0x1, R79 ;  /* 0x0000000115157824 */ /* 0x000fe200078e024f */
[----:B------:R-:W-:Y:S01]  /*ae50*/  ISETP.GE.AND P0, PT, R194, UR16, PT ;  /* 0x00000010c2007c0c */ /* 0x000fe2000bf06270 */
[----:B------:R-:W-:Y:S01]  /*ae60*/  IMAD R0, R0, UR8, RZ ;  /* 0x0000000800007c24 */ /* 0x000fe2000f8e02ff */
[----:B------:R-:W-:Y:S01]  /*ae70*/  UPRMT UR4, URZ, 0x654, UR4 ;  /* 0x000006543f047896 */ /* 0x000fe20008000004 */
[----:B-----5:R-:W-:Y:S01]  /*ae80*/  IMAD R87, R76, R81, RZ ;  /* 0x000000514c577224 */ /* 0x020fe200078e02ff */
[----:B------:R-:W-:Y:S01]  /*ae90*/  LOP3.LUT R78, R83, 0x20, R78, 0xe2, !PT ;  /* 0x00000020534e7812 */ /* 0x000fe200078ee24e */
[----:B------:R-:W-:Y:S01]  /*aea0*/  VIADD R86, R192, UR42 ;  /* 0x0000002ac0567c36 */ /* 0x000fe20008000000 */
[----:B------:R-:W-:Y:S01]  /*aeb0*/  BSSY B1, `(.L_x_4501) ;  /* 0x000002e000017945 */ /* 0x000fe20003800000 */
[C---:B------:R-:W-:Y:S01]  /*aec0*/  IMAD R79, R77.reuse, UR9, R0 ;  /* 0x000000094d4f7c24 */ /* 0x040fe2000f8e0200 */
[----:B------:R-:W-:Y:S01]  /*aed0*/  SEL R0, RZ, 0x80, P0 ;  /* 0x00000080ff007807 */ /* 0x000fe20000000000 */
[----:B------:R-:W-:Y:S01]  /*aee0*/  IMAD.WIDE.U32 R20, R77, UR8, R20 ;  /* 0x000000084d147c25 */ /* 0x000fe2000f8e0014 */
[----:B------:R-:W-:Y:S01]  /*aef0*/  ISETP.GE.AND P0, PT, R86, R87, PT ;  /* 0x000000575600720c */ /* 0x000fe20003f06270 */
[----:B------:R-:W-:Y:S01]  /*af00*/  ULDC.64 UR8, c[0x0][0xa80] ;  /* 0x0002a00000087ab9 */ /* 0x000fe20000000a00 */
[----:B------:R-:W-:Y:S01]  /*af10*/  LOP3.LUT R3, R78, R3, RZ, 0xfc, !PT ;  /* 0x000000034e037212 */ /* 0x000fe200078efcff */
[----:B------:R-:W-:Y:S01]  /*af20*/  IMAD.IADD R21, R21, 0x1, R79 ;  /* 0x0000000115157824 */ /* 0x000fe200078e024f */
[----:B------:R-:W-:-:S02]  /*af30*/  LEA R84, P1, R20, UR8, 0x1 ;  /* 0x0000000814547c11 */ /* 0x000fc4000f8208ff */
[----:B------:R-:W-:Y:S02]  /*af40*/  LOP3.LUT R0, R3, R0, RZ, 0xfc, !PT ;  /* 0x0000000003007212 */ /* 0x000fe400078efcff */
[----:B------:R-:W-:Y:S01]  /*af50*/  LEA.HI.X R85, R20, UR9, R21, 0x1, P1 ;  /* 0x0000000914557c11 */ /* 0x000fe200088f0c15 */
[----:B-1----:R0:W1:Y:S01]  /*af60*/  SHFL.IDX PT, R76, R84, RZ, 0x181f ;  /* 0x00181fff544c7589 */ /* 0x00206200000e0000 */
[----:B------:R-:W-:Y:S03]  /*af70*/  SYNCS.ARRIVE.TRANS64.RED.A1T0 RZ, [UR4], RZ ;  /* 0x000000ffffff79a7 */ /* 0x000fe60008100404 */
        /* <DEDUP_REMOVED lines=33> */
.L_x_4502:
[----:B------:R-:W-:Y:S05]  /*b190*/  BSYNC B1 ;  /* 0x0000000000017941 */ /* 0x000fea0003800000 */
.L_x_4501:
        /* <DEDUP_REMOVED lines=38> */
.L_x_4498:
        /* <DEDUP_REMOVED lines=31> */
.L_x_4504:
[----:B------:R-:W-:Y:S01]  /*b5f0*/  USEL UR45, UR45, URZ, !UP0 ;  /* 0x0000003f2d2d7287 */ /* 0x000fe2000c000000 */
[----:B------:R-:W-:Y:S01]  /*b600*/  BSSY B1, `(.L_x_4505) ;  /* 0x000002c000017945 */ /* 0x000fe20003800000 */
[----:B------:R-:W-:-:S03]  /*b610*/  USEL UR44, UR44, URZ, !UP0 ;  /* 0x0000003f2c2c7287 */ /* 0x000fc6000c000000 */
[----:B------:R-:W-:Y:S09]  /*b620*/  @P0 BRA `(.L_x_4506) ;  /* 0x0000000000a40947 */ /* 0x000ff20003800000 */
        /* <DEDUP_REMOVED lines=41> */
.L_x_4506:
[----:B------:R-:W-:Y:S05]  /*b8c0*/  BSYNC B1 ;  /* 0x0000000000017941 */ /* 0x000fea0003800000 */
.L_x_4505:
        /* <DEDUP_REMOVED lines=23> */
[----:B------:R-:W-:Y:S01]  /*ba40*/  VIADD R8, R3, UR42 ;  /* 0x0000002a03087c36 */ /* 0x000fe20008000000 */
        /* <DEDUP_REMOVED lines=11> */
[----:B------:R-:W-:Y:S01]  /*bb00*/  VIADD R26, R192, UR42 ;  /* 0x0000002ac01a7c36 */ /* 0x000fe20008000000 */
[----:B------:R-:W-:Y:S01]  /*bb10*/  ISETP.GE.AND P2, PT, R194, UR13, PT ;  /* 0x0000000dc2007c0c */ /* 0x000fe2000bf46270 */
[----:B0-----:R-:W-:Y:S01]  /*bb20*/  @P0 IMAD.HI.U32 R6, R8, R5, RZ ;  /* 0x0000000508060227 */ /* 0x001fe200078e00ff */
[----:B------:R-:W-:Y:S01]  /*bb30*/  UIADD3 UR4, UR9, UR4, URZ ;  /* 0x0000000409047290 */ /* 0x000fe2000fffe03f */
[----:B------:R-:W-:Y:S01]  /*bb40*/  LOP3.LUT R10, R10, 0x8, R9, 0xe2, !PT ;  /* 0x000000080a0a7812 */ /* 0x000fe200078ee209 */
[----:B------:R-:W-:Y:S01]  /*bb50*/  BSSY B1, `(.L_x_4507) ;  /* 0x0000046000017945 */ /* 0x000fe20003800000 */
[----:B------:R-:W-:Y:S01]  /*bb60*/  IMAD.U32 R4, RZ, RZ, UR8 ;  /* 0x00000008ff047e24 */ /* 0x000fe2000f8e00ff */
[----:B------:R-:W-:Y:S01]  /*bb70*/  SEL R0, RZ, 0x80, P2 ;  /* 0x00000080ff007807 */ /* 0x000fe20001000000 */
[----:B------:R-:W-:Y:S01]  /*bb80*/  IMAD.U32 R5, RZ, RZ, UR9 ;  /* 0x00000009ff057e24 */ /* 0x000fe2000f8e00ff */
[----:B------:R-:W-:Y:S01]  /*bb90*/  ULDC.64 UR8, c[0x0][0xae0] ;  /* 0x0002b80000087ab9 */ /* 0x000fe20000000a00 */
[----:B-1----:R-:W-:Y:S01]  /*bba0*/  @P0 SHF.R.U32.HI R3, RZ, R7, R6 ;  /* 0x00000007ff030219 */ /* 0x002fe20000011606 */
[----:B------:R-:W-:Y:S01]  /*bbb0*/  IMAD.U32 R5, RZ, RZ, UR4 ;  /* 0x00000004ff057e24 */ /* 0x000fe2000f8e00ff */
[----:B------:R-:W-:-:S02]  /*bbc0*/  ISETP.GE.AND P0, PT, R187, UR13, PT ;  /* 0x0000000dbb007c0c */ /* 0x000fc4000bf06270 */
        /* <DEDUP_REMOVED lines=62> */
.L_x_4508:
[----:B------:R-:W-:Y:S05]  /*bfb0*/  BSYNC B1 ;  /* 0x0000000000017941 */ /* 0x000fea0003800000 */
.L_x_4507:
        /* <DEDUP_REMOVED lines=36> */
.L_x_4503:
[----:B------:R-:W-:Y:S05]  /*c200*/  BSYNC B0 ;  /* 0x0000000000007941 */ /* 0x000fea0003800000 */
.L_x_4497:
[----:B------:R-:W-:Y:S02]  /*c210*/  ULDC UR4, c[0x0][0xc3c] ;  /* 0x00030f0000047ab9 */ /* 0x000fe40000000800 */
[----:B------:R-:W-:-:S06]  /*c220*/  UISETP.GE.AND UP0, UPT, UR7, UR4, UPT ;  /* 0x000000040700728c */ /* 0x000fcc000bf06270 */
[----:B------:R-:W-:-:S13]  /*c230*/  PLOP3.LUT P0, PT, PT, PT, UP0, 0x80, 0x0 ;  /* 0x000000000000781c */ /* 0x000fda0003f0f008 */
[----:B------:R-:W-:Y:S05]  /*c240*/  @!P0 BRA `(.L_x_4509) ;  /* 0xffffff4c00808947 */ /* 0x000fea000383ffff */
[----:B------:R-:W-:Y:S05]  /*c250*/  EXIT ;  /* 0x000000000000794d */ /* 0x000fea0003800000 */
.L_x_4452:
[----:B------:R-:W-:-:S08]  /*c260*/  NOP ;  /* 0x0000000000007918 */ /* 0x000fd00000000000 */
[----:B------:R-:W0:-:S00]  /*c270*/  USETMAXREG.DEALLOC.CTAPOOL 0x18 ;  /* 0x00000018000079c8 */ /* 0x000e0000080e0500 */
[----:B0-----:R-:W-:Y:S01]  /*c280*/  LOP3.LUT R0, R0, 0x3, RZ, 0xc0, !PT ;  /* 0x0000000300007812 */ /* 0x001fe200078ec0ff */
[----:B------:R-:W-:-:S05]  /*c290*/  IMAD.MOV.U32 R4, RZ, RZ, RZ ;  /* 0x000000ffff047224 */ /* 0x000fca00078e00ff */
[----:B------:R-:W0:Y:S02]  /*c2a0*/  SHFL.IDX PT, R0, R0, RZ, 0x1f ;  /* 0x00001fff00007589 */ /* 0x000e2400000e0000 */
[----:B0-----:R-:W-:-:S04]  /*c2b0*/  ISETP.NE.AND P0, PT, R0, RZ, PT ;  /* 0x000000ff0000720c */ /* 0x001fc80003f05270 */
        /* <DEDUP_REMOVED lines=10> */
.L_x_4510:
        /* <DEDUP_REMOVED lines=42> */
.L_x_4516:
        /* <DEDUP_REMOVED lines=12> */
.L_x_4515:
[----:B------:R-:W-:Y:S05]  /*c6c0*/  BSYNC B0 ;  /* 0x0000000000007941 */ /* 0x000fea0003800000 */
.L_x_4514:
        /* <DEDUP_REMOVED lines=21> */
.L_x_4512:
        /* <DEDUP_REMOVED lines=20> */
.L_x_4517:
[--C-:B-12---:R-:W-:Y:S02]  /*c960*/  IMAD.MOV R5, RZ, RZ, -R3.reuse ;  /* 0x000000ffff057224 */ /* 0x106fe400078e0a03 */
[----:B---3--:R-:W-:Y:S01]  /*c970*/  IMAD R16, R16, UR5, R6 ;  /* 0x0000000510107c24 */ /* 0x008fe2000f8e0206 */
[----:B------:R-:W-:Y:S01]  /*c980*/  IABS R6, R8 ;  /* 0x0000000800067213 */ /* 0x000fe20000000000 */
        /* <DEDUP_REMOVED lines=22> */
[----:B------:R-:W-:-:S04]  /*caf0*/  VIADDMNMX R9, R10, UR5, R9, PT ;  /* 0x000000050a097c46 */ /* 0x000fc8000b800109 */
[-C--:B------:R-:W-:Y:S02]  /*cb00*/  IABS R7, R9.reuse ;  /* 0x0000000900077213 */ /* 0x080fe40000000000 */
[----:B------:R-:W-:Y:S02]  /*cb10*/  IABS R8, R9 ;  /* 0x0000000900087213 */ /* 0x000fe40000000000 */
[----:B------:R-:W1:Y:S03]  /*cb20*/  I2F.RP R10, R7 ;  /* 0x00000007000a7306 */ /* 0x000e660000209400 */
[----:B------:R-:W-:-:S05]  /*cb30*/  IMAD.MOV R8, RZ, RZ, -R8 ;  /* 0x000000ffff087224 */ /* 0x000fca00078e0a08 */
[----:B-1----:R-:W1:Y:S02]  /*cb40*/  MUFU.RCP R10, R10 ;  /* 0x0000000a000a7308 */ /* 0x002e640000001000 */
[----:B-1----:R-:W-:-:S06]  /*cb50*/  VIADD R3, R10, 0xffffffe ;  /* 0x0ffffffe0a037836 */ /* 0x002fcc0000000000 */
[----:B------:R-:W1:Y:S02]  /*cb60*/  F2I.FTZ.U32.TRUNC.NTZ R3, R3 ;  /* 0x0000000300037305 */ /* 0x000e64000021f000 */
        /* <DEDUP_REMOVED lines=23> */
.L_x_4513:
[----:B------:R-:W-:Y:S02]  /*cce0*/  IMAD.MOV.U32 R17, RZ, RZ, RZ ;  /* 0x000000ffff117224 */ /* 0x000fe400078e00ff */
[----:B------:R-:W-:Y:S02]  /*ccf0*/  IMAD.U32 R16, RZ, RZ, UR6 ;  /* 0x00000006ff107e24 */ /* 0x000fe4000f8e00ff */
[----:B------:R-:W-:-:S07]  /*cd00*/  IMAD.MOV.U32 R18, RZ, RZ, RZ ;  /* 0x000000ffff127224 */ /* 0x000fce00078e00ff */
.L_x_4518:
[----:B------:R-:W-:-:S13]  /*cd10*/  ISETP.NE.AND P0, PT, R0, RZ, PT ;  /* 0x000000ff0000720c */ /* 0x000fda0003f05270 */
[----:B------:R-:W1:Y:S01]  /*cd20*/  @!P0 S2R R3, SR_CgaCtaId ;  /* 0x0000000000038919 */ /* 0x000e620000008800 */
[----:B------:R-:W-:-:S04]  /*cd30*/  @!P0 MOV R0, 0x400 ;  /* 0x0000040000008802 */ /* 0x000fc80000000f00 */
[----:B-1----:R-:W-:-:S05]  /*cd40*/  @!P0 LEA R0, R3, R0, 0x18 ;  /* 0x0000000003008211 */ /* 0x002fca00078ec0ff */
[----:B------:R2:W-:Y:S01]  /*cd50*/  @!P0 STS.128 [R0+0x28cd0], R16 ;  /* 0x028cd01000008388 */ /* 0x0005e20000000c00 */
[----:B------:R-:W-:Y:S06]  /*cd60*/  BAR.ARV 0x5, 0x180 ;  /* 0x0146000000007b1d */ /* 0x000fec0000002000 */
.L_x_4511:
[----:B0-2---:R-:W-:Y:S01]  /*cd70*/  IMAD.MOV.U32 R0, RZ, RZ, 0x1 ;  /* 0x00000001ff007424 */ /* 0x005fe200078e00ff */
        /* <DEDUP_REMOVED lines=30> */
.L_x_4637:
        /* <DEDUP_REMOVED lines=56> */
.L_x_4520:
[----:B------:R-:W-:Y:S01]  /*d2e0*/  IMAD.MOV.U32 R2, RZ, RZ, R12 ;  /* 0x000000ffff027224 */ /* 0x000fe200078e000c */
[----:B------:R-:W-:Y:S01]  /*d2f0*/  ULDC.64 UR4, c[0x0][0xa20] ;  /* 0x0002880000047ab9 */ /* 0x000fe20000000a00 */
[----:B-----5:R-:W-:Y:S01]  /*d300*/  IMAD.IADD R3, R8, 0x1, R0 ;  /* 0x0000000108037824 */ /* 0x020fe200078e0200 */
[----:B------:R-:W-:Y:S02]  /*d310*/  ISETP.NE.U32.AND P1, PT, RZ, UR4, PT ;  /* 0x00000004ff007c0c */ /* 0x000fe4000bf25070 */
[----:B------:R2:W-:Y:S02]  /*d320*/  STL [R1+0xc], R2 ;  /* 0x00000c0201007387 */ /* 0x0005e40000100800 */
[----:B------:R-:W-:Y:S02]  /*d330*/  ISETP.NE.AND.EX P1, PT, RZ, UR5, PT, P1 ;  /* 0x00000005ff007c0c */ /* 0x000fe4000bf25310 */
[----:B------:R2:W-:Y:S11]  /*d340*/  STL [R1+0x1c], R3 ;  /* 0x00001c0301007387 */ /* 0x0005f60000100800 */
[----:B--2---:R-:W-:Y:S05]  /*d350*/  @!P1 BRA `(.L_x_4521) ;  /* 0x0000000000109947 */ /* 0x004fea0003800000 */
[----:B------:R-:W-:-:S04]  /*d360*/  IADD3 R6, P0, R11, UR4, RZ ;  /* 0x000000040b067c10 */ /* 0x000fc8000ff1e0ff */
[----:B------:R-:W-:-:S05]  /*d370*/  IADD3.X R7, R10, UR5, RZ, P0, !PT ;  /* 0x000000050a077c10 */ /* 0x000fca00087fe4ff */
[----:B------:R2:W5:Y:S01]  /*d380*/  LDG.E R6, desc[UR40][R6.64] ;  /* 0x0000002806067981 */ /* 0x000562000c1e1900 */
[----:B------:R-:W-:Y:S05]  /*d390*/  BRA `(.L_x_4522) ;  /* 0x0000000000107947 */ /* 0x000fea0003800000 */
.L_x_4521:
[----:B------:R-:W-:Y:S05]  /*d3a0*/  @!P0 BRA `(.L_x_4522) ;  /* 0x00000000000c8947 */ /* 0x000fea0003800000 */
[----:B------:R-:W2:Y:S04]  /*d3b0*/  LDG.E R6, desc[UR40][R4.64] ;  /* 0x0000002804067981 */ /* 0x000ea8000c1e1900 */
[----:B------:R-:W2:Y:S02]  /*d3c0*/  LDG.E R4, desc[UR40][R4.64+0x4] ;  /* 0x0000042804047981 */ /* 0x000ea4000c1e1900 */
[----:B--2---:R-:W-:-:S07]  /*d3d0*/  IMAD.IADD R6, R4, 0x1, -R6 ;  /* 0x0000000104067824 */ /* 0x004fce00078e0a06 */
.L_x_4522:
[----:B-----5:R-:W-:Y:S01]  /*d3e0*/  IMAD.IADD R6, R6, 0x1, -R0 ;  /* 0x0000000106067824 */ /* 0x020fe200078e0a00 */
[----:B------:R-:W-:Y:S01]  /*d3f0*/  BSSY B7, `(.L_x_4523) ;  /* 0x00004fd000077945 */ /* 0x000fe20003800000 */
[----:B------:R-:W3:Y:S02]  /*d400*/  LDC R0, c[0x0][0x448] ;  /* 0x00011200ff007b82 */ /* 0x000ee40000000800 */
[----:B---3--:R-:W-:Y:S01]  /*d410*/  ISETP.NE.AND P0, PT, R0, 0x1, PT ;  /* 0x000000010000780c */ /* 0x008fe20003f05270 */
[----:B------:R-:W-:-:S04]  /*d420*/  IMAD.SHL.U32 R0, R17, 0x40, RZ ;  /* 0x0000004011007824 */ /* 0x000fc800078e00ff */
[----:B------:R-:W-:-:S08]  /*d430*/  VIADD R0, R0, 0x3f ;  /* 0x0000003f00007836 */ /* 0x000fd00000000000 */
[----:B------:R-:W3:Y:S08]  /*d440*/  @P0 LDC R2, c[0x0][0x44c] ;  /* 0x00011300ff020b82 */ /* 0x000ef00000000800 */
[----:B------:R-:W4:Y:S01]  /*d450*/  @P0 LDC R3, c[0x0][0x450] ;  /* 0x00011400ff030b82 */ /* 0x000f220000000800 */
[----:B---3--:R-:W-:-:S05]  /*d460*/  @P0 IMAD.HI.U32 R2, R0, R2, RZ ;  /* 0x0000000200020227 */ /* 0x008fca00078e00ff */
[----:B----4-:R-:W-:Y:S02]  /*d470*/  @P0 SHF.R.U32.HI R0, RZ, R3, R2 ;  /* 0x00000003ff000219 */ /* 0x010fe40000011602 */
[C---:B------:R-:W-:Y:S01]  /*d480*/  IADD3 R2, R6.reuse, 0x40, -R9 ;  /* 0x0000004006027810 */ /* 0x040fe20007ffe809 */
[----:B------:R-:W-:-:S04]  /*d490*/  VIADD R6, R6, 0x3f ;  /* 0x0000003f06067836 */ /* 0x000fc80000000000 */
[----:B------:R-:W-:Y:S01]  /*d4a0*/  IMAD.IADD R0, R2, 0x1, R0 ;  /* 0x0000000102007824 */ /* 0x000fe200078e0200 */
[----:B------:R-:W-:-:S04]  /*d4b0*/  SHF.R.S32.HI R2, RZ, 0x1f, R6 ;  /* 0x0000001fff027819 */ /* 0x000fc80000011406 */
[----:B------:R-:W-:Y:S02]  /*d4c0*/  SHF.R.S32.HI R3, RZ, 0x1f, R0 ;  /* 0x0000001fff037819 */ /* 0x000fe40000011400 */
[----:B------:R-:W-:Y:S02]  /*d4d0*/  LEA.HI R2, R2, R6, RZ, 0x6 ;  /* 0x0000000602027211 */ /* 0x000fe400078f30ff */
[----:B------:R-:W-:Y:S02]  /*d4e0*/  LEA.HI R3, R3, R0, RZ, 0x6 ;  /* 0x0000000003037211 */ /* 0x000fe400078f30ff */
[----:B------:R-:W-:Y:S02]  /*d4f0*/  SHF.R.S32.HI R2, RZ, 0x6, R2 ;  /* 0x00000006ff027819 */ /* 0x000fe40000011402 */
[----:B------:R-:W-:-:S04]  /*d500*/  SHF.R.S32.HI R3, RZ, 0x6, R3 ;  /* 0x00000006ff037819 */ /* 0x000fc80000011403 */
[----:B------:R-:W-:-:S04]  /*d510*/  VIMNMX R4, R2, R3, PT ;  /* 0x0000000302047248 */ /* 0x000fc80003fe0100 */
[----:B------:R-:W-:Y:S01]  /*d520*/  ISETP.GT.AND P0, PT, R4, RZ, PT ;  /* 0x000000ff0400720c */ /* 0x000fe20003f04270 */
        /* <DEDUP_REMOVED lines=19> */
.L_x_4524:
[----:B------:R-:W3:Y:S01]  /*d660*/  LDL R0, [R1+0x4] ;  /* 0x0000040001007983 */ /* 0x000ee20000100800 */
        /* <DEDUP_REMOVED lines=20> */
.L_x_4527:
[----:B------:R-:W-:Y:S05]  /*d7b0*/  BSYNC B6 ;  /* 0x0000000000067941 */ /* 0x000fea0003800000 */
.L_x_4526:
        /* <DEDUP_REMOVED lines=21> */
.L_x_4530:
        /* <DEDUP_REMOVED lines=16> */
.L_x_4529:
[----:B------:R-:W-:Y:S05]  /*da10*/  BSYNC B6 ;  /* 0x0000000000067941 */ /* 0x000fea0003800000 */
.L_x_4528:
[----:B------:R-:W3:Y:S01]  /*da20*/  LDL.LU R2, [R1] ;  /* 0x0000000001027983 */ /* 0x000ee20000300800 */
[----:B------:R-:W-:-:S03]  /*da30*/  ULDC.64 UR4, c[0x0][0x9f8] ;  /* 0x00027e0000047ab9 */ /* 0x000fc60000000a00 */
[----:B------:R-:W4:Y:S04]  /*da40*/  LDL.LU R4, [R1+0x14] ;  /* 0x0000140001047983 */ /* 0x000f280000300800 */
[----:B--2---:R-:W2:Y:S01]  /*da50*/  LDL R7, [R1+0xc] ;  /* 0x00000c0001077983 */ /* 0x004ea20000100800 */
[----:B------:R-:W-:-:S03]  /*da60*/  ISETP.NE.U32.AND P0, PT, RZ, UR4, PT ;  /* 0x00000004ff007c0c */ /* 0x000fc6000bf05070 */
[----:B------:R-:W5:Y:S01]  /*da70*/  LDL R0, [R1+0x28] ;  /* 0x0000280001007983 */ /* 0x000f620000100800 */
[----:B------:R-:W-:-:S13]  /*da80*/  ISETP.NE.AND.EX P0, PT, RZ, UR5, PT, P0 ;  /* 0x00000005ff007c0c */ /* 0x000fda000bf05300 */
[----:B---3--:R-:W-:-:S04]  /*da90*/  @P0 IADD3 R2, P1, R2, UR4, RZ ;  /* 0x0000000402020c10 */ /* 0x008fc8000ff3e0ff */
[----:B----4-:R-:W-:Y:S01]  /*daa0*/  @P0 IADD3.X R3, R4, UR5, RZ, P1, !PT ;  /* 0x0000000504030c10 */ /* 0x010fe20008ffe4ff */
[----:B------:R-:W-:-:S04]  /*dab0*/  ULDC.64 UR4, c[0x0][0xa08] ;  /* 0x0002820000047ab9 */ /* 0x000fc80000000a00 */
[----:B--2---:R2:W3:Y:S02]  /*dac0*/  @P0 LDG.E R7, desc[UR40][R2.64] ;  /* 0x0000002802070981 */ /* 0x0044e4000c1e1900 */
[----:B--2---:R-:W2:Y:S01]  /*dad0*/  LDC.64 R2, c[0x0][0x418] ;  /* 0x00010600ff027b82 */ /* 0x004ea20000000a00 */
[----:B-----5:R-:W-:Y:S01]  /*dae0*/  VIADD R4, R0, 0xffffffff ;  /* 0xffffffff00047836 */ /* 0x020fe20000000000 */
[----:B---3--:R-:W-:Y:S01]  /*daf0*/  SHF.R.S32.HI R8, RZ, 0x1f, R7 ;  /* 0x0000001fff087819 */ /* 0x008fe20000011407 */
[----:B------:R3:W-:Y:S04]  /*db00*/  @P0 STL [R1+0xc], R7 ;  /* 0x00000c0701000387 */ /* 0x0007e80000100800 */
[----:B------:R3:W-:Y:S01]  /*db10*/  STL [R1+0x14], R8 ;  /* 0x0000140801007387 */ /* 0x0007e20000100800 */
[----:B--2---:R-:W-:Y:S01]  /*db20*/  LOP3.LUT P0, RZ, R2, UR4, RZ, 0xfc, !PT ;  /* 0x0000000402ff7c12 */ /* 0x004fe2000f80fcff */
[----:B------:R-:W-:-:S03]  /*db30*/  UMOV UR4, 0xffffffff ;  /* 0xffffffff00047882 */ /* 0x000fc60000000000 */
[----:B------:R-:W-:-:S04]  /*db40*/  LOP3.LUT P0, RZ, R3, UR5, RZ, 0xfc, P0 ;  /* 0x0000000503ff7c12 */ /* 0x000fc8000800fcff */
[----:B------:R-:W-:Y:S01]  /*db50*/  SEL R0, R7, RZ, !P0 ;  /* 0x000000ff07007207 */ /* 0x000fe20004000000 */
[----:B---3--:R-:W-:Y:S08]  /*db60*/  BRA.DIV UR4, `(.L_x_4531) ;  /* 0x0000005a04ec7947 */ /* 0x008ff0000b800000 */
[----:B------:R-:W2:Y:S02]  /*db70*/  S2R R5, SR_TID.X ;  /* 0x0000000000057919 */ /* 0x000ea40000002100 */
[----:B--2---:R-:W-:-:S04]  /*db80*/  SHF.R.U32.HI R5, RZ, 0x5, R5 ;  /* 0x00000005ff057819 */ /* 0x004fc80000011605 */
[----:B------:R-:W-:-:S05]  /*db90*/  LOP3.LUT R5, R5, 0x3, RZ, 0xc0, !PT ;  /* 0x0000000305057812 */ /* 0x000fca00078ec0ff */
[----:B------:R2:W3:Y:S02]  /*dba0*/  SHFL.IDX PT, R14, R5, RZ, 0x1f ;  /* 0x00001fff050e7589 */ /* 0x0004e400000e0000 */
.L_x_4654:
[----:B------:R-:W-:Y:S01]  /*dbb0*/  PLOP3.LUT P1, PT, PT, PT, PT, 0x8, 0x0 ;  /* 0x000000000000781c */ /* 0x000fe20003f2e170 */
[----:B------:R4:W-:Y:S01]  /*dbc0*/  STL [R1], R0 ;  /* 0x0000000001007387 */ /* 0x0009e20000100800 */
[----:B---3--:R-:W-:-:S03]  /*dbd0*/  ISETP.NE.AND P0, PT, R14, RZ, PT ;  /* 0x000000ff0e00720c */ /* 0x008fc60003f05270 */
[----:B------:R3:W-:Y:S01]  /*dbe0*/  STL [R1+0x24], R4 ;  /* 0x0000240401007387 */ /* 0x0007e20000100800 */
[----:B----4-:R-:W-:-:S05]  /*dbf0*/  P2R R0, PR, RZ, 0x2 ;  /* 0x00000002ff007803 */ /* 0x010fca0000000000 */
[----:B------:R3:W-:Y:S04]  /*dc00*/  STL [R1+0x18], R0 ;  /* 0x0000180001007387 */ /* 0x0007e80000100800 */
[----:B------:R-:W-:Y:S05]  /*dc10*/  @P0 BRA `(.L_x_4532) ;  /* 0x00000004001c0947 */ /* 0x000fea0003800000 */
[----:B------:R-:W-:-:S03]  /*dc20*/  UMOV UR4, 0xffffffff ;  /* 0xffffffff00047882 */ /* 0x000fc60000000000 */
[----:B------:R-:W-:Y:S05]  /*dc30*/  BRA.DIV UR4, `(.L_x_4533) ;  /* 0x0000005a04ec7947 */ /* 0x000fea000b800000 */
[----:B------:R-:W-:-:S13]  /*dc40*/  ELECT P6, URZ, PT ;  /* 0x00000000003f782f */ /* 0x000fda00038c0000 */
.L_x_4657:
[----:B------:R-:W-:Y:S05]  /*dc50*/  @!P6 BRA `(.L_x_4532) ;  /* 0x00000004000ce947 */ /* 0x000fea0003800000 */
[----:B------:R-:W-:-:S04]  /*dc60*/  ISETP.NE.U32.AND P0, PT, R2, RZ, PT ;  /* 0x000000ff0200720c */ /* 0x000fc80003f05070 */
[----:B------:R-:W-:-:S13]  /*dc70*/  ISETP.NE.AND.EX P0, PT, R3, RZ, PT, P0 ;  /* 0x000000ff0300720c */ /* 0x000fda0003f05300 */
[----:B------:R-:W-:Y:S05]  /*dc80*/  @!P0 BRA `(.L_x_4534) ;  /* 0x0000000000548947 */ /* 0x000fea0003800000 */
[----:B------:R-:W4:Y:S01]  /*dc90*/  LDC R6, c[0x0][0x43c] ;  /* 0x00010f00ff067b82 */ /* 0x000f220000000800 */
[----:B01----:R-:W-:Y:S01]  /*dca0*/  IMAD.MOV.U32 R9, RZ, RZ, R4 ;  /* 0x000000ffff097224 */ /* 0x003fe200078e0004 */
[----:B------:R-:W-:-:S03]  /*dcb0*/  ULDC.64 UR4, c[0x0][0x428] ;  /* 0x00010a0000047ab9 */ /* 0x000fc60000000a00 */
[----:B---3--:R-:W-:Y:S01]  /*dcc0*/  IMAD.MOV.U32 R0, RZ, RZ, R9 ;  /* 0x000000ffff007224 */ /* 0x008fe200078e0009 */
[----:B----4-:R-:W-:-:S13]  /*dcd0*/  ISETP.NE.AND P0, PT, R6, 0x1, PT ;  /* 0x000000010600780c */ /* 0x010fda0003f05270 */
[----:B--2---:R-:W0:Y:S02]  /*dce0*/  @P0 LDC.64 R4, c[0x0][0x440] ;  /* 0x00011000ff040b82 */ /* 0x004e240000000a00 */
        /* <DEDUP_REMOVED lines=13> */
[----:B------:R-:W2:Y:S04]  /*ddc0*/  LDG.E R0, desc[UR40][R2.64] ;  /* 0x0000002802007981 */ /* 0x000ea8000c1e1900 */
[----:B--2---:R4:W-:Y:S02]  /*ddd0*/  STL [R1], R0 ;  /* 0x0000000001007387 */ /* 0x0049e40000100800 */
.L_x_4534:
[----:B------:R-:W5:Y:S04]  /*dde0*/  LDL R7, [R1+0x4] ;  /* 0x0000040001077983 */ /* 0x000f680000100800 */
[----:B---34-:R-:W5:Y:S04]  /*ddf0*/  LDL R0, [R1+0x8] ;  /* 0x0000080001007983 */ /* 0x018f680000100800 */
[----:B------:R-:W3:Y:S01]  /*de00*/  LDL R2, [R1+0x10] ;  /* 0x0000100001027983 */ /* 0x000ee20000100800 */
[----:B-----5:R-:W-:Y:S01]  /*de10*/  IMAD R0, R0, 0x8, R7 ;  /* 0x0000000800007824 */ /* 0x020fe200078e0207 */
[----:B---3--:R-:W-:-:S04]  /*de20*/  SHF.L.U32 R2, R2, 0x1f, RZ ;  /* 0x0000001f02027819 */ /* 0x008fc800000006ff */
[----:B------:R-:W3:Y:S02]  /*de30*/  SYNCS.PHASECHK.TRANS64.TRYWAIT P0, [R0+URZ+0x28c40], R2 ;  /* 0x028c4002000075a7 */ /* 0x000ee4000800017f */
[----:B---3--:R-:W-:Y:S05]  /*de40*/  @!P0 BRA `(.L_x_4535) ;  /* 0x0000005800888947 */ /* 0x008fea0003800000 */
.L_x_4658:
[----:B------:R-:W4:Y:S02]  /*de50*/  S2R R3, SR_TID.X ;  /* 0x0000000000037919 */ /* 0x000f240000002100 */
[----:B----4-:R-:W-:-:S04]  /*de60*/  LOP3.LUT R3, R3, 0x7f, RZ, 0xc0, !PT ;  /* 0x0000007f03037812 */ /* 0x010fc800078ec0ff */
[----:B------:R-:W-:-:S13]  /*de70*/  ISETP.NE.AND P0, PT, R3, RZ, PT ;  /* 0x000000ff0300720c */ /* 0x000fda0003f05270 */
[----:B------:R-:W-:Y:S05]  /*de80*/  @P0 BRA `(.L_x_4536) ;  /* 0x00000000001c0947 */ /* 0x000fea0003800000 */
[----:B------:R-:W4:Y:S01]  /*de90*/  S2R R3, SR_TID.X ;  /* 0x0000000000037919 */ /* 0x000f220000002100 */
[----:B---3--:R-:W-:-:S04]  /*dea0*/  IMAD.MOV.U32 R2, RZ, RZ, 0x2000 ;  /* 0x00002000ff027424 */ /* 0x008fc800078e00ff */
[----:B------:R3:W-:Y:S01]  /*deb0*/  SYNCS.ARRIVE.TRANS64 RZ, [R0+URZ+0x28c30], R2 ;  /* 0x028c300200ff79a7 */ /* 0x0007e2000800003f */
[----:B----4-:R-:W-:-:S04]  /*dec0*/  LOP3.LUT R3, R3, 0x1f, RZ, 0xc0, !PT ;  /* 0x0000001f03037812 */ /* 0x010fc800078ec0ff */
[----:B------:R-:W-:-:S13]  /*ded0*/  ISETP.NE.AND P0, PT, R3, RZ, PT ;  /* 0x000000ff0300720c */ /* 0x000fda0003f05270 */
[----:B---3--:R-:W-:Y:S05]  /*dee0*/  @!P0 BRA `(.L_x_4536) ;  /* 0x0000000000048947 */ /* 0x008fea0003800000 */
[----:B------:R-:W-:Y:S01]  /*def0*/  BPT.TRAP 0x1 ;  /* 0x000000040000795c */ /* 0x000fe20000300000 */
.L_x_4536:
[----:B--2---:R-:W2:Y:S04]  /*df00*/  LDL R5, [R1+0x4] ;  /* 0x0000040001057983 */ /* 0x004ea80000100800 */
[----:B------:R-:W2:Y:S04]  /*df10*/  LDL R4, [R1+0x8] ;  /* 0x0000080001047983 */ /* 0x000ea80000100800 */
[----:B------:R-:W4:Y:S04]  /*df20*/  LDL R6, [R1+0x24] ;  /* 0x0000240001067983 */ /* 0x000f280000100800 */
[----:B------:R-:W5:Y:S04]  /*df30*/  LDL R3, [R1+0x1c] ;  /* 0x00001c0001037983 */ /* 0x000f680000100800 */
[----:B---3--:R-:W3:Y:S01]  /*df40*/  LDL R2, [R1] ;  /* 0x0000000001027983 */ /* 0x008ee20000100800 */
        /* <DEDUP_REMOVED lines=8> */
[----:B--2---:R-:W-:Y:S01]  /*dfd0*/  IMAD R0, R4, 0x2000, R5 ;  /* 0x0000200004007824 */ /* 0x004fe200078e0205 */
[----:B----4-:R-:W-:-:S04]  /*dfe0*/  R2UR UR11, R6 ;  /* 0x00000000060b72ca */ /* 0x010fc800000e0000 */
[----:B------:R-:W-:Y:S02]  /*dff0*/  R2UR UR8, R0 ;  /* 0x00000000000872ca */ /* 0x000fe400000e0000 */
[----:B-----5:R-:W-:Y:S02]  /*e000*/  R2UR UR4, R3 ;  /* 0x00000000030472ca */ /* 0x020fe400000e0000 */
[----:B---3--:R-:W-:Y:S02]  /*e010*/  R2UR UR13, R2 ;  /* 0x00000000020d72ca */ /* 0x008fe400000e0000 */
[----:B------:R-:W-:-:S07]  /*e020*/  P2R R0, PR, RZ, 0x1 ;  /* 0x00000001ff007803 */ /* 0x000fce0000000000 */
[----:B------:R-:W-:Y:S02]  /*e030*/  UIADD3 UR8, UR8, 0x22400, URZ ;  /* 0x0002240008087890 */ /* 0x000fe4000fffe03f */
[----:B------:R-:W-:Y:S01]  /*e040*/  ULEA UR11, UR11, UR4, 0x6 ;  /* 0x000000040b0b7291 */ /* 0x000fe2000f8e303f */
[----:B------:R4:W-:Y:S02]  /*e050*/  STL [R1+0x18], R0 ;  /* 0x0000180001007387 */ /* 0x0009e40000100800 */
[----:B------:R-:W-:-:S06]  /*e060*/  UMOV UR4, 0x0 ;  /* 0x0000000000047882 */ /* 0x000fcc0000000000 */
[----:B------:R4:W-:Y:S01]  /*e070*/  UTMALDG.4D [UR8], [UR6], desc[UR4] ;  /* 0x00000408060075b4 */ /* 0x0009e20008019000 */
[----:B------:R-:W-:Y:S02]  /*e080*/  NOP ;  /* 0x0000000000007918 */ /* 0x000fe40000000000 */
.L_x_4532:
[----:B------:R-:W5:Y:S04]  /*e090*/  LDL R2, [R1+0x4] ;  /* 0x0000040001027983 */ /* 0x000f680000100800 */
[----:B------:R-:W5:Y:S04]  /*e0a0*/  LDL.LU R3, [R1+0x2c] ;  /* 0x00002c0001037983 */ /* 0x000f680000300800 */
[----:B--2---:R-:W2:Y:S04]  /*e0b0*/  LDL.LU R5, [R1+0x20] ;  /* 0x0000200001057983 */ /* 0x004ea80000300800 */
[----:B---3--:R-:W3:Y:S01]  /*e0c0*/  LDL.LU R4, [R1+0x34] ;  /* 0x0000340001047983 */ /* 0x008ee20000300800 */
[----:B------:R-:W-:Y:S05]  /*e0d0*/  WARPSYNC.ALL ;  /* 0x0000000000007948 */ /* 0x000fea0003800000 */
[----:B----4-:R-:W-:Y:S01]  /*e0e0*/  ULDC.64 UR4, c[0x0][0x298] ;  /* 0x0000a60000047ab9 */ /* 0x010fe20000000a00 */
[----:B------:R-:W-:Y:S01]  /*e0f0*/  ULDC.64 UR6, c[0x0][0xa00] ;  /* 0x0002800000067ab9 */ /* 0x000fe20000000a00 */
[----:B------:R-:W-:Y:S01]  /*e100*/  BSSY B6, `(.L_x_4537) ;  /* 0x0000024000067945 */ /* 0x000fe20003800000 */
[----:B------:R-:W-:Y:S01]  /*e110*/  BAR.SYNC.DEFER_BLOCKING 0x8, 0x100 ;  /* 0x0204000000007b1d */ /* 0x000fe20000010000 */
[----:B------:R-:W-:-:S04]  /*e120*/  ISETP.NE.U32.AND P0, PT, RZ, UR6, PT ;  /* 0x00000006ff007c0c */ /* 0x000fc8000bf05070 */
[----:B------:R-:W-:Y:S01]  /*e130*/  ISETP.NE.AND.EX P0, PT, RZ, UR7, PT, P0 ;  /* 0x00000007ff007c0c */ /* 0x000fe2000bf05300 */
[----:B-----5:R-:W-:Y:S01]  /*e140*/  VIADD R2, R2, 0x20400 ;  /* 0x0002040002027836 */ /* 0x020fe20000000000 */
[----:B------:R-:W-:-:S04]  /*e150*/  SHF.R.S32.HI R0, RZ, 0x1f, R3 ;  /* 0x0000001fff007819 */ /* 0x000fc80000011403 */
[----:B------:R-:W-:Y:S02]  /*e160*/  LOP3.LUT P1, RZ, R2, 0x3ff, RZ, 0xc0, !PT ;  /* 0x000003ff02ff7812 */ /* 0x000fe4000782c0ff */
[----:B--2---:R-:W-:Y:S01]  /*e170*/  SEL R5, R5, RZ, !P0 ;  /* 0x000000ff05057207 */ /* 0x004fe20004000000 */
[----:B------:R-:W-:Y:S01]  /*e180*/  IMAD R0, R0, UR4, RZ ;  /* 0x0000000400007c24 */ /* 0x000fe2000f8e02ff */
[----:B---3--:R-:W-:-:S03]  /*e190*/  SEL R4, R4, RZ, !P0 ;  /* 0x000000ff04047207 */ /* 0x008fc60004000000 */
[C---:B------:R-:W-:Y:S02]  /*e1a0*/  IMAD R0, R3.reuse, UR5, R0 ;  /* 0x0000000503007c24 */ /* 0x040fe4000f8e0200 */
[----:B------:R-:W-:-:S05]  /*e1b0*/  IMAD.WIDE.U32 R2, R3, UR4, RZ ;  /* 0x0000000403027c25 */ /* 0x000fca000f8e00ff */
[----:B------:R2:W-:Y:S04]  /*e1c0*/  STL.64 [R1+0x40], R2 ;  /* 0x0000400201007387 */ /* 0x0005e80000100a00 */
[----:B------:R3:W-:Y:S04]  /*e1d0*/  STL [R1+0x20], R5 ;  /* 0x0000200501007387 */ /* 0x0007e80000100800 */
[----:B------:R3:W-:Y:S01]  /*e1e0*/  STL [R1+0x4c], R4 ;  /* 0x00004c0401007387 */ /* 0x0007e20000100800 */
[----:B--2---:R-:W-:Y:S01]  /*e1f0*/  IMAD.IADD R2, R3, 0x1, R0 ;  /* 0x0000000103027824 */ /* 0x004fe200078e0200 */
[----:B------:R-:W-:-:S05]  /*e200*/  SHF.R.S32.HI R0, RZ, 0x1f, R18 ;  /* 0x0000001fff007819 */ /* 0x000fca0000011412 */
        /* <DEDUP_REMOVED lines=18> */
[----:B012---:R-:W-:Y:S05]  /*e330*/  CALL.ABS.NOINC R2 ;  /* 0x0000000002007343 */ /* 0x007fea0003c00000 */
.L_x_4538:
[----:B------:R-:W-:Y:S05]  /*e340*/  BSYNC B6 ;  /* 0x0000000000067941 */ /* 0x000fea0003800000 */
.L_x_4537:
[----:B---3--:R-:W2:Y:S01]  /*e350*/  LDL.LU R5, [R1+0x2c] ;  /* 0x00002c0001057983 */ /* 0x008ea20000300800 */
[----:B------:R-:W-:Y:S01]  /*e360*/  ULDC.64 UR4, c[0x0][0x2d8] ;  /* 0x0000b60000047ab9 */ /* 0x000fe20000000a00 */
[----:B------:R-:W3:Y:S01]  /*e370*/  LDC R7, c[0x0][0x448] ;  /* 0x00011200ff077b82 */ /* 0x000ee20000000800 */
[----:B------:R-:W-:Y:S01]  /*e380*/  ULDC UR6, c[0x0][0x2b8] ;  /* 0x0000ae0000067ab9 */ /* 0x000fe20000000800 */
[----:B------:R-:W2:Y:S04]  /*e390*/  LDL.LU.64 R2, [R1+0x40] ;  /* 0x0000400001027983 */ /* 0x000ea80000300a00 */
[----:B------:R-:W4:Y:S04]  /*e3a0*/  LDL.LU R0, [R1+0x34] ;  /* 0x0000340001007983 */ /* 0x000f280000300800 */
[----:B------:R-:W4:Y:S04]  /*e3b0*/  LDL.LU R6, [R1+0x4c] ;  /* 0x00004c0001067983 */ /* 0x000f280000300800 */
[----:B------:R-:W4:Y:S04]  /*e3c0*/  LDL.LU R4, [R1+0x20] ;  /* 0x0000200001047983 */ /* 0x000f280000300800 */
[----:B01----:R0:W5:Y:S01]  /*e3d0*/  LDL R9, [R1+0x48] ;  /* 0x0000480001097983 */ /* 0x0031620000100800 */
[----:B---3--:R-:W-:Y:S01]  /*e3e0*/  ISETP.NE.AND P0, PT, R7, 0x1, PT ;  /* 0x000000010700780c */ /* 0x008fe20003f05270 */
[----:B--2---:R-:W-:-:S02]  /*e3f0*/  IMAD.MOV.U32 R3, RZ, RZ, R5 ;  /* 0x000000ffff037224 */ /* 0x004fc400078e0005 */
[----:B------:R-:W1:Y:S01]  /*e400*/  S2R R5, SR_TID.X ;  /* 0x0000000000057919 */ /* 0x000e620000002100 */
[----:B----4-:R-:W-:Y:S02]  /*e410*/  IMAD R0, R0, UR4, RZ ;  /* 0x0000000400007c24 */ /* 0x010fe4000f8e02ff */
[----:B------:R-:W-:-:S04]  /*e420*/  IMAD.WIDE.U32 R2, R18, UR4, R2 ;  /* 0x0000000412027c25 */ /* 0x000fc8000f8e0002 */
[----:B------:R-:W-:Y:S01]  /*e430*/  IMAD R0, R18, UR5, R0 ;  /* 0x0000000512007c24 */ /* 0x000fe2000f8e0200 */
[----:B------:R-:W-:-:S03]  /*e440*/  ULDC.64 UR4, c[0x0][0x2e0] ;  /* 0x0000b80000047ab9 */ /* 0x000fc60000000a00 */
[----:B------:R-:W-:Y:S02]  /*e450*/  IMAD.IADD R3, R3, 0x1, R0 ;  /* 0x0000000103037824 */ /* 0x000fe400078e0200 */
[----:B------:R-:W-:Y:S02]  /*e460*/  IMAD R0, R6, UR4, RZ ;  /* 0x0000000406007c24 */ /* 0x000fe4000f8e02ff */
        /* <DEDUP_REMOVED lines=27> */
[----:B------:R-:W1:Y:S01]  /*e620*/  S2R R8, SR_TID.X ;  /* 0x0000000000087919 */ /* 0x000e620000002100 */
[----:B------:R-:W-:Y:S01]  /*e630*/  ULDC.64 UR4, c[0x0][0x280] ;  /* 0x0000a00000047ab9 */ /* 0x000fe20000000a00 */
[----:B------:R0:W5:Y:S01]  /*e640*/  LDL R6, [R1+0x30] ;  /* 0x0000300001067983 */ /* 0x0001620000100800 */
[----:B------:R-:W-:Y:S01]  /*e650*/  IMAD.IADD R0, R5, 0x1, R0 ;  /* 0x0000000105007824 */ /* 0x000fe200078e0200 */
[----:B------:R-:W-:Y:S01]  /*e660*/  LEA R3, P1, R4, UR4, 0x1 ;  /* 0x0000000404037c11 */ /* 0x000fe2000f8208ff */
[----:B------:R-:W-:-:S03]  /*e670*/  UMOV UR4, 0xffffffff ;  /* 0xffffffff00047882 */ /* 0x000fc60000000000 */
[----:B------:R-:W-:Y:S01]  /*e680*/  LEA.HI.X R2, R4, UR5, R0, 0x1, P1 ;  /* 0x0000000504027c11 */ /* 0x000fe200088f0c00 */
[C---:B-1----:R-:W-:Y:S01]  /*e690*/  IMAD.SHL.U32 R10, R8.reuse, 0x8, RZ ;  /* 0x00000008080a7824 */ /* 0x042fe200078e00ff */
[----:B------:R-:W-:-:S04]  /*e6a0*/  LOP3.LUT R8, R8, 0x7f, RZ, 0xc0, !PT ;  /* 0x0000007f08087812 */ /* 0x000fc800078ec0ff */
[----:B------:R-:W-:-:S04]  /*e6b0*/  LOP3.LUT R10, R10, 0x38, RZ, 0xc0, !PT ;  /* 0x000000380a0a7812 */ /* 0x000fc800078ec0ff */
[----:B------:R-:W-:Y:S02]  /*e6c0*/  ISETP.GE.AND P0, PT, R10, UR6, PT ;  /* 0x000000060a007c0c */ /* 0x000fe4000bf06270 */
[----:B------:R-:W-:Y:S01]  /*e6d0*/  SHF.R.U32.HI R8, RZ, 0x3, R8 ;  /* 0x00000003ff087819 */ /* 0x000fe20000011608 */
[----:B0-----:R-:W-:Y:S10]  /*e6e0*/  BRA.DIV UR4, `(.L_x_4539) ;  /* 0x0000005204747947 */ /* 0x001ff4000b800000 */
[----:B------:R-:W0:Y:S01]  /*e6f0*/  SHFL.IDX PT, R5, R3, RZ, 0x181f ;  /* 0x00181fff03057589 */ /* 0x000e2200000e0000 */
[----:B-----5:R-:W-:Y:S02]  /*e700*/  IMAD R0, R6, R7, RZ ;  /* 0x0000000706007224 */ /* 0x020fe400078e02ff */
[----:B------:R-:W-:Y:S01]  /*e710*/  IMAD R17, R17, 0x40, R8 ;  /* 0x0000004011117824 */ /* 0x000fe200078e0208 */
[----:B------:R-:W1:Y:S04]  /*e720*/  SHFL.IDX PT, R4, R2, RZ, 0x181f ;  /* 0x00181fff02047589 */ /* 0x000e6800000e0000 */
[----:B------:R-:W-:-:S13]  /*e730*/  ISETP.GE.AND P1, PT, R17, R0, PT ;  /* 0x000000001100720c */ /* 0x000fda0003f26270 */
[----:B0-----:R-:W-:-:S05]  /*e740*/  @!P1 LEA R5, P2, R10, R5, 0x1 ;  /* 0x000000050a059211 */ /* 0x001fca00078408ff */
[----:B-1----:R-:W-:-:S05]  /*e750*/  @!P1 IMAD.X R4, RZ, RZ, R4, P2 ;  /* 0x000000ffff049224 */ /* 0x002fca00010e0604 */
[----:B------:R-:W-:-:S04]  /*e760*/  @!P1 LOP3.LUT R5, R5, R4, RZ, 0x3c, !PT ;  /* 0x0000000405059212 */ /* 0x000fc800078e3cff */
[----:B------:R-:W-:-:S04]  /*e770*/  @!P1 LOP3.LUT R4, R5, R4, RZ, 0x3c, !PT ;  /* 0x0000000405049212 */ /* 0x000fc800078e3cff */
[----:B------:R-:W-:-:S05]  /*e780*/  @!P1 LOP3.LUT R5, R5, R4, RZ, 0x3c, !PT ;  /* 0x0000000405059212 */ /* 0x000fca00078e3cff */
[----:B------:R-:W-:Y:S01]  /*e790*/  @!PT LDS RZ, [RZ] ;  /* 0x00000000fffff984 */ /* 0x000fe20000000800 */
[----:B------:R0:W-:Y:S02]  /*e7a0*/  @!P1 LDGSTS.E.BYPASS.LTC128B.128 [R9+0x20400], desc[UR40][R4.64], !P0 ;  /* 0x2040000004099fae */ /* 0x0001e4000c101d68 */
[----:B0-----:R-:W-:Y:S02]  /*e7b0*/  VIADD R4, R17, 0x10 ;  /* 0x0000001011047836 */ /* 0x001fe40000000000 */
[----:B------:R-:W0:Y:S03]  /*e7c0*/  SHFL.IDX PT, R5, R3, 0x1, 0x181f ;  /* 0x00381f0003057f89 */ /* 0x000e2600000e0000 */
[----:B------:R-:W-:Y:S02]  /*e7d0*/  ISETP.GE.AND P1, PT, R4, R0, PT ;  /* 0x000000000400720c */ /* 0x000fe40003f26270 */
[----:B------:R-:W1:Y:S11]  /*e7e0*/  SHFL.IDX PT, R4, R2, 0x1, 0x181f ;  /* 0x00381f0002047f89 */ /* 0x000e7600000e0000 */
[----:B0-----:R-:W-:-:S05]  /*e7f0*/  @!P1 LEA R5, P2, R10, R5, 0x1 ;  /* 0x000000050a059211 */ /* 0x001fca00078408ff */
[----:B-1----:R-:W-:-:S05]  /*e800*/  @!P1 IMAD.X R4, RZ, RZ, R4, P2 ;  /* 0x000000ffff049224 */ /* 0x002fca00010e0604 */
[----:B------:R-:W-:-:S04]  /*e810*/  @!P1 LOP3.LUT R5, R5, R4, RZ, 0x3c, !PT ;  /* 0x0000000405059212 */ /* 0x000fc800078e3cff */
[----:B------:R-:W-:-:S04]  /*e820*/  @!P1 LOP3.LUT R4, R5, R4, RZ, 0x3c, !PT ;  /* 0x0000000405049212 */ /* 0x000fc800078e3cff */
[----:B------:R-:W-:-:S05]  /*e830*/  @!P1 LOP3.LUT R5, R5, R4, RZ, 0x3c, !PT ;  /* 0x0000000405059212 */ /* 0x000fca00078e3cff */
[----:B------:R0:W-:Y:S02]  /*e840*/  @!P1 LDGSTS.E.BYPASS.LTC128B.128 [R9+0x20c00], desc[UR40][R4.64], !P0 ;  /* 0x20c0000004099fae */ /* 0x0001e4000c101d68 */
[----:B0-----:R-:W-:Y:S02]  /*e850*/  VIADD R4, R17, 0x20 ;  /* 0x0000002011047836 */ /* 0x001fe40000000000 */
[----:B------:R-:W0:Y:S03]  /*e860*/  SHFL.IDX PT, R5, R3, 0x2, 0x181f ;  /* 0x00581f0003057f89 */ /* 0x000e2600000e0000 */
[----:B------:R-:W-:Y:S01]  /*e870*/  ISETP.GE.AND P1, PT, R4, R0, PT ;  /* 0x000000000400720c */ /* 0x000fe20003f26270 */
[----:B------:R-:W-:Y:S04]  /*e880*/  SHFL.IDX PT, R3, R3, 0x3, 0x181f ;  /* 0x00781f0003037f89 */ /* 0x000fe800000e0000 */
[----:B------:R-:W1:Y:S08]  /*e890*/  SHFL.IDX PT, R4, R2, 0x2, 0x181f ;  /* 0x00581f0002047f89 */ /* 0x000e7000000e0000 */
[----:B0-----:R-:W-:-:S05]  /*e8a0*/  @!P1 LEA R5, P2, R10, R5, 0x1 ;  /* 0x000000050a059211 */ /* 0x001fca00078408ff */
[----:B-1----:R-:W-:-:S05]  /*e8b0*/  @!P1 IMAD.X R4, RZ, RZ, R4, P2 ;  /* 0x000000ffff049224 */ /* 0x002fca00010e0604 */
[----:B------:R-:W-:-:S04]  /*e8c0*/  @!P1 LOP3.LUT R5, R5, R4, RZ, 0x3c, !PT ;  /* 0x0000000405059212 */ /* 0x000fc800078e3cff */
[----:B------:R-:W-:-:S04]  /*e8d0*/  @!P1 LOP3.LUT R4, R5, R4, RZ, 0x3c, !PT ;  /* 0x0000000405049212 */ /* 0x000fc800078e3cff */
[----:B------:R-:W-:-:S05]  /*e8e0*/  @!P1 LOP3.LUT R5, R5, R4, RZ, 0x3c, !PT ;  /* 0x0000000405059212 */ /* 0x000fca00078e3cff */
[----:B------:R0:W-:Y:S04]  /*e8f0*/  @!P1 LDGSTS.E.BYPASS.LTC128B.128 [R9+0x21400], desc[UR40][R4.64], !P0 ;  /* 0x2140000004099fae */ /* 0x0001e8000c101d68 */
[----:B0-----:R0:W1:Y:S02]  /*e900*/  SHFL.IDX PT, R4, R2, 0x3, 0x181f ;  /* 0x00781f0002047f89 */ /* 0x00106400000e0000 */
.L_x_4667:
[----:B------:R2:W5:Y:S01]  /*e910*/  LDL R8, [R1+0x4] ;  /* 0x0000040001087983 */ /* 0x0005620000100800 */
[----:B------:R-:W-:-:S05]  /*e920*/  VIADD R17, R17, 0x30 ;  /* 0x0000003011117836 */ /* 0x000fca0000000000 */
[----:B------:R-:W-:-:S13]  /*e930*/  ISETP.GE.AND P1, PT, R17, R0, PT ;  /* 0x000000001100720c */ /* 0x000fda0003f26270 */
[----:B0-----:R-:W-:-:S05]  /*e940*/  @!P1 LEA R2, P2, R10, R3, 0x1 ;  /* 0x000000030a029211 */ /* 0x001fca00078408ff */
[----:B-1----:R-:W-:-:S05]  /*e950*/  @!P1 IMAD.X R3, RZ, RZ, R4, P2 ;  /* 0x000000ffff039224 */ /* 0x002fca00010e0604 */
[----:B------:R-:W-:Y:S01]  /*e960*/  @!PT LDS RZ, [RZ] ;  /* 0x00000000fffff984 */ /* 0x000fe20000000800 */
[----:B------:R-:W-:Y:S01]  /*e970*/  @!PT LDS RZ, [RZ] ;  /* 0x00000000fffff984 */ /* 0x000fe20000000800 */
[----:B------:R-:W-:Y:S01]  /*e980*/  @!PT LDS RZ, [RZ] ;  /* 0x00000000fffff984 */ /* 0x000fe20000000800 */
[----:B------:R2:W-:Y:S01]  /*e990*/  @!P1 LDGSTS.E.BYPASS.LTC128B.128 [R9+0x21c00], desc[UR40][R2.64], !P0 ;  /* 0x21c0000002099fae */ /* 0x0005e2000c101d68 */
[----:B------:R-:W-:Y:S01]  /*e9a0*/  PLOP3.LUT P0, PT, PT, PT, PT, 0x80, 0x0 ;  /* 0x000000000000781c */ /* 0x000fe20003f0f070 */
[----:B------:R-:W-:-:S12]  /*e9b0*/  NOP ;  /* 0x0000000000007918 */ /* 0x000fd80000000000 */
.L_x_4540:
[----:B--2---:R-:W2:Y:S01]  /*e9c0*/  LDL R2, [R1+0x4] ;  /* 0x0000040001027983 */ /* 0x004ea20000100800 */
        /* <DEDUP_REMOVED lines=18> */
.L_x_4668:
[----:B------:R-:W-:Y:S05]  /*eaf0*/  BSYNC B0 ;  /* 0x0000000000007941 */ /* 0x000fea0003800000 */
.L_x_4541:
        /* <DEDUP_REMOVED lines=8> */
[----:B------:R-:W2:Y:S02]  /*eb80*/  LDL R2, [R1+0x10] ;  /* 0x0000100001027983 */ /* 0x000ea40000100800 */
[----:B---3--:R-:W-:Y:S01]  /*eb90*/  IMAD R0, R4, 0x8, R5 ;  /* 0x0000000804007824 */ /* 0x008fe200078e0205 */
[----:B0-----:R-:W-:Y:S01]  /*eba0*/  LOP3.LUT R3, R3, 0x7f, RZ, 0xc0, !PT ;  /* 0x0000007f03037812 */ /* 0x001fe200078ec0ff */
[----:B------:R-:W-:Y:S03]  /*ebb0*/  BSSY B1, `(.L_x_4545) ;  /* 0x0000005000017945 */ /* 0x000fe60003800000 */
[----:B------:R-:W-:-:S02]  /*ebc0*/  ISETP.NE.AND P1, PT, R3, RZ, PT ;  /* 0x000000ff0300720c */ /* 0x000fc40003f25270 */
[----:B--2---:R-:W-:-:S04]  /*ebd0*/  SHF.L.U32 R2, R2, 0x1f, RZ ;  /* 0x0000001f02027819 */ /* 0x004fc800000006ff */
[----:B------:R-:W0:Y:S02]  /*ebe0*/  SYNCS.PHASECHK.TRANS64.TRYWAIT P0, [R0+URZ+0x28c60], R2 ;  /* 0x028c6002000075a7 */ /* 0x000e24000800017f */
[----:B0-----:R-:W-:Y:S05]  /*ebf0*/  @!P0 BRA `(.L_x_4546) ;  /* 0x00000050008c8947 */ /* 0x001fea0003800000 */
.L_x_4669:
[----:B------:R-:W-:Y:S05]  /*ec00*/  BSYNC B1 ;  /* 0x0000000000017941 */ /* 0x000fea0003800000 */
.L_x_4545:
        /* <DEDUP_REMOVED lines=9> */
.L_x_4548:
[----:B------:R-:W-:Y:S05]  /*eca0*/  BSYNC B1 ;  /* 0x0000000000017941 */ /* 0x000fea0003800000 */
.L_x_4547:
[----:B------:R-:W2:Y:S04]  /*ecb0*/  LDL R5, [R1+0x1c] ;  /* 0x00001c0001057983 */ /* 0x000ea80000100800 */
[----:B------:R-:W2:Y:S04]  /*ecc0*/  LDL.LU R3, [R1+0x24] ;  /* 0x0000240001037983 */ /* 0x000ea80000300800 */
[----:B------:R-:W3:Y:S04]  /*ecd0*/  LDL R4, [R1+0x4] ;  /* 0x0000040001047983 */ /* 0x000ee80000100800 */
        /* <DEDUP_REMOVED lines=11> */
.L_x_4549:
        /* <DEDUP_REMOVED lines=16> */
.L_x_4550:
        /* <DEDUP_REMOVED lines=16> */
.L_x_4551:
        /* <DEDUP_REMOVED lines=16> */
.L_x_4552:
        /* <DEDUP_REMOVED lines=16> */
.L_x_4553:
        /* <DEDUP_REMOVED lines=16> */
.L_x_4554:
        /* <DEDUP_REMOVED lines=16> */
.L_x_4555:
        /* <DEDUP_REMOVED lines=16> */
.L_x_4556:
        /* <DEDUP_REMOVED lines=11> */
.L_x_4544:
[----:B------:R-:W-:Y:S05]  /*f540*/  BSYNC B0 ;  /* 0x0000000000007941 */ /* 0x000fea0003800000 */
.L_x_4543:
[----:B------:R-:W2:Y:S01]  /*f550*/  LDL R4, [R1+0x28] ;  /* 0x0000280001047983 */ /* 0x000ea20000100800 */
[----:B------:R-:W-:Y:S01]  /*f560*/  BSSY B0, `(.L_x_4557) ;  /* 0x00002ca000007945 */ /* 0x000fe20003800000 */
[----:B--2---:R-:W-:-:S13]  /*f570*/  ISETP.GE.AND P0, PT, R4, 0x2, PT ;  /* 0x000000020400780c */ /* 0x004fda0003f06270 */
[----:B------:R-:W-:Y:S05]  /*f580*/  @!P0 BRA `(.L_x_4558) ;  /* 0x0000002c001c8947 */ /* 0x000fea0003800000 */
[C---:B------:R-:W-:Y:S01]  /*f590*/  LOP3.LUT R0, R4.reuse, 0x1, RZ, 0xc0, !PT ;  /* 0x0000000104007812 */ /* 0x040fe200078ec0ff */
[----:B------:R-:W-:Y:S01]  /*f5a0*/  VIADD R4, R4, 0xfffffffe ;  /* 0xfffffffe04047836 */ /* 0x000fe20000000000 */
[----:B------:R-:W-:Y:S02]  /*f5b0*/  BSSY B2, `(.L_x_4559) ;  /* 0x00000f0000027945 */ /* 0x000fe40003800000 */
[----:B------:R-:W-:Y:S01]  /*f5c0*/  ISETP.NE.U32.AND P0, PT, R0, 0x1, PT ;  /* 0x000000010000780c */ /* 0x000fe20003f05070 */
[----:B------:R-:W-:-:S12]  /*f5d0*/  IMAD.MOV.U32 R0, RZ, RZ, R4 ;  /* 0x000000ffff007224 */ /* 0x000fd800078e0004 */
[----:B------:R-:W-:Y:S05]  /*f5e0*/  @!P0 BRA `(.L_x_4560) ;  /* 0x0000000c00b08947 */ /* 0x000fea0003800000 */
[----:B------:R-:W2:Y:S04]  /*f5f0*/  LDL R6, [R1+0x18] ;  /* 0x0000180001067983 */ /* 0x000ea80000100800 */
[----:B------:R-:W3:Y:S04]  /*f600*/  LDL.LU R5, [R1+0x8] ;  /* 0x0000080001057983 */ /* 0x000ee80000300800 */
[----:B-----5:R-:W4:Y:S01]  /*f610*/  LDL.LU R8, [R1+0x10] ;  /* 0x0000100001087983 */ /* 0x020f220000300800 */
[----:B------:R-:W-:Y:S01]  /*f620*/  BSSY B1, `(.L_x_4561) ;  /* 0x00000e6000017945 */ /* 0x000fe20003800000 */
[----:B--2---:R-:W-:Y:S01]  /*f630*/  ISETP.NE.AND P2, PT, R6, RZ, PT ;  /* 0x000000ff0600720c */ /* 0x004fe20003f45270 */
[----:B---3--:R-:W-:-:S05]  /*f640*/  VIADD R0, R5, 0x1 ;  /* 0x0000000105007836 */ /* 0x008fca0000000000 */
[----:B------:R-:W-:-:S04]  /*f650*/  ISETP.NE.AND P0, PT, R0, 0x2, PT ;  /* 0x000000020000780c */ /* 0x000fc80003f05270 */
[----:B------:R-:W-:Y:S02]  /*f660*/  SEL R2, RZ, 0x1, P0 ;  /* 0x00000001ff027807 */ /* 0x000fe40000000000 */
[----:B------:R-:W-:Y:S02]  /*f670*/  SEL R9, R0, RZ, P0 ;  /* 0x000000ff00097207 */ /* 0x000fe40000000000 */
[----:B----4-:R-:W-:-:S05]  /*f680*/  LOP3.LUT R8, R8, R2, RZ, 0x3c, !PT ;  /* 0x0000000208087212 */ /* 0x010fca00078e3cff */
        /* <DEDUP_REMOVED lines=28> */
.L_x_4563:
        /* <DEDUP_REMOVED lines=9> */
.L_x_4670:
[----:B------:R-:W-:Y:S05]  /*f8e0*/  BSYNC B3 ;  /* 0x0000000000037941 */ /* 0x000fea0003800000 */
.L_x_4564:
        /* <DEDUP_REMOVED lines=9> */
.L_x_4567:
[----:B------:R-:W-:Y:S05]  /*f980*/  BSYNC B3 ;  /* 0x0000000000037941 */ /* 0x000fea0003800000 */
.L_x_4566:
[----:B------:R-:W2:Y:S04]  /*f990*/  LDL R7, [R1+0x4] ;  /* 0x0000040001077983 */ /* 0x000ea80000100800 */
[----:B------:R-:W2:Y:S04]  /*f9a0*/  LDL R5, [R1+0x8] ;  /* 0x0000080001057983 */ /* 0x000ea80000100800 */
[----:B------:R-:W3:Y:S01]  /*f9b0*/  LDL R6, [R1+0x1c] ;  /* 0x00001c0001067983 */ /* 0x000ee20000100800 */
[----:B0-----:R-:W-:Y:S01]  /*f9c0*/  IMAD.MOV.U32 R8, RZ, RZ, RZ ;  /* 0x000000ffff087224 */ /* 0x001fe200078e00ff */
        /* <DEDUP_REMOVED lines=10> */
.L_x_4568:
        /* <DEDUP_REMOVED lines=14> */
.L_x_4671:
[----:B------:R-:W-:Y:S05]  /*fb50*/  BSYNC B3 ;  /* 0x0000000000037941 */ /* 0x000fea0003800000 */
.L_x_4569:
        /* <DEDUP_REMOVED lines=11> */
.L_x_4572:
[----:B------:R-:W-:Y:S05]  /*fc10*/  BSYNC B3 ;  /* 0x0000000000037941 */ /* 0x000fea0003800000 */
.L_x_4571:
        /* <DEDUP_REMOVED lines=11> */
.L_x_4573:
        /* <DEDUP_REMOVED lines=16> */
.L_x_4574:
        /* <DEDUP_REMOVED lines=16> */
.L_x_4575:
        /* <DEDUP_REMOVED lines=16> */
.L_x_4576:
        /* <DEDUP_REMOVED lines=16> */
.L_x_4577:
        /* <DEDUP_REMOVED lines=16> */
.L_x_4578:
        /* <DEDUP_REMOVED lines=16> */
.L_x_4579:
        /* <DEDUP_REMOVED lines=16> */
.L_x_4580:
        /* <DEDUP_REMOVED lines=11> */
.L_x_4562:
[----:B------:R-:W-:Y:S05]  /*10480*/  BSYNC B1 ;  /* 0x0000000000017941 */ /* 0x000fea0003800000 */
.L_x_4561:
[----:B------:R-:W2:Y:S02]  /*10490*/  LDL.LU R5, [R1+0x28] ;  /* 0x0000280001057983 */ /* 0x000ea40000300800 */
[----:B--2---:R-:W-:-:S07]  /*104a0*/  VIADD R0, R5, 0xfffffffd ;  /* 0xfffffffd05007836 */ /* 0x004fce0000000000 */
.L_x_4560:
[----:B------:R-:W-:Y:S05]  /*104b0*/  BSYNC B2 ;  /* 0x0000000000027941 */ /* 0x000fea0003800000 */
.L_x_4559:
[----:B------:R-:W-:-:S13]  /*104c0*/  ISETP.NE.AND P0, PT, R4, RZ, PT ;  /* 0x000000ff0400720c */ /* 0x000fda0003f05270 */
[----:B------:R-:W-:Y:S05]  /*104d0*/  @!P0 BRA `(.L_x_4558) ;  /* 0x0000001c00488947 */ /* 0x000fea0003800000 */
.L_x_4621:
        /* <DEDUP_REMOVED lines=13> */
[----:B0----5:R-:W-:Y:S01]  /*105b0*/  IMAD.MOV.U32 R8, RZ, RZ, R0 ;  /* 0x000000ffff087224 */ /* 0x021fe200078e0000 */
        /* <DEDUP_REMOVED lines=23> */
.L_x_4583:
        /* <DEDUP_REMOVED lines=9> */
.L_x_4672:
[----:B------:R-:W-:Y:S05]  /*107c0*/  BSYNC B2 ;  /* 0x0000000000027941 */ /* 0x000fea0003800000 */
.L_x_4584:
        /* <DEDUP_REMOVED lines=9> */
.L_x_4587:
[----:B------:R-:W-:Y:S05]  /*10860*/  BSYNC B2 ;  /* 0x0000000000027941 */ /* 0x000fea0003800000 */
.L_x_4586:
        /* <DEDUP_REMOVED lines=13> */
.L_x_4588:
        /* <DEDUP_REMOVED lines=14> */
.L_x_4673:
[----:B------:R-:W-:Y:S05]  /*10a20*/  BSYNC B2 ;  /* 0x0000000000027941 */ /* 0x000fea0003800000 */
.L_x_4589:
        /* <DEDUP_REMOVED lines=11> */
.L_x_4592:
[----:B------:R-:W-:Y:S05]  /*10ae0*/  BSYNC B2 ;  /* 0x0000000000027941 */ /* 0x000fea0003800000 */
.L_x_4591:
        /* <DEDUP_REMOVED lines=10> */
.L_x_4593:
        /* <DEDUP_REMOVED lines=16> */
.L_x_4594:
        /* <DEDUP_REMOVED lines=16> */
.L_x_4595:
        /* <DEDUP_REMOVED lines=16> */
.L_x_4596:
        /* <DEDUP_REMOVED lines=16> */
.L_x_4597:
        /* <DEDUP_REMOVED lines=16> */
.L_x_4598:
        /* <DEDUP_REMOVED lines=16> */
.L_x_4599:
        /* <DEDUP_REMOVED lines=16> */
.L_x_4600:
        /* <DEDUP_REMOVED lines=11> */
.L_x_4582:
[----:B------:R-:W-:Y:S05]  /*11340*/  BSYNC B1 ;  /* 0x0000000000017941 */ /* 0x000fea0003800000 */
.L_x_4581:
[----:B------:R-:W2:Y:S01]  /*11350*/  LDL R2, [R1+0x18] ;  /* 0x0000180001027983 */ /* 0x000ea20000100800 */
[----:B------:R-:W-:Y:S01]  /*11360*/  VIADD R6, R6, 0x1 ;  /* 0x0000000106067836 */ /* 0x000fe20000000000 */
[----:B------:R-:W-:Y:S04]  /*11370*/  BSSY B1, `(.L_x_4601) ;  /* 0x00000e5000017945 */ /* 0x000fe80003800000 */
[----:B------:R-:W-:-:S04]  /*11380*/  ISETP.NE.AND P0, PT, R6, 0x2, PT ;  /* 0x000000020600780c */ /* 0x000fc80003f05270 */
[----:B0----5:R-:W-:Y:S02]  /*11390*/  SEL R8, R6, RZ, P0 ;  /* 0x000000ff06087207 */ /* 0x021fe40000000000 */
        /* <DEDUP_REMOVED lines=31> */
.L_x_4603:
        /* <DEDUP_REMOVED lines=9> */
.L_x_4674:
[----:B------:R-:W-:Y:S05]  /*11620*/  BSYNC B2 ;  /* 0x0000000000027941 */ /* 0x000fea0003800000 */
.L_x_4604:
        /* <DEDUP_REMOVED lines=9> */
.L_x_4607:
[----:B------:R-:W-:Y:S05]  /*116c0*/  BSYNC B2 ;  /* 0x0000000000027941 */ /* 0x000fea0003800000 */
.L_x_4606:
        /* <DEDUP_REMOVED lines=14> */
.L_x_4608:
        /* <DEDUP_REMOVED lines=14> */
.L_x_4675:
[----:B------:R-:W-:Y:S05]  /*11890*/  BSYNC B2 ;  /* 0x0000000000027941 */ /* 0x000fea0003800000 */
.L_x_4609:
        /* <DEDUP_REMOVED lines=11> */
.L_x_4612:
[----:B------:R-:W-:Y:S05]  /*11950*/  BSYNC B2 ;  /* 0x0000000000027941 */ /* 0x000fea0003800000 */
.L_x_4611:
        /* <DEDUP_REMOVED lines=11> */
.L_x_4613:
        /* <DEDUP_REMOVED lines=16> */
.L_x_4614:
        /* <DEDUP_REMOVED lines=16> */
.L_x_4615:
        /* <DEDUP_REMOVED lines=16> */
.L_x_4616:
        /* <DEDUP_REMOVED lines=16> */
.L_x_4617:
        /* <DEDUP_REMOVED lines=16> */
.L_x_4618:
        /* <DEDUP_REMOVED lines=16> */
.L_x_4619:
        /* <DEDUP_REMOVED lines=16> */
.L_x_4620:
        /* <DEDUP_REMOVED lines=11> */
.L_x_4602:
[----:B------:R-:W-:Y:S05]  /*121c0*/  BSYNC B1 ;  /* 0x0000000000017941 */ /* 0x000fea0003800000 */
.L_x_4601:
[C---:B------:R-:W-:Y:S01]  /*121d0*/  ISETP.GT.AND P0, PT, R0.reuse, 0x1, PT ;  /* 0x000000010000780c */ /* 0x040fe20003f04270 */
[----:B------:R-:W-:-:S12]  /*121e0*/  VIADD R0, R0, 0xfffffffe ;  /* 0xfffffffe00007836 */ /* 0x000fd80000000000 */
[----:B------:R-:W-:Y:S05]  /*121f0*/  @P0 BRA `(.L_x_4621) ;  /* 0xffffffe000b80947 */ /* 0x000fea000383ffff */
.L_x_4558:
[----:B------:R-:W-:Y:S05]  /*12200*/  BSYNC B0 ;  /* 0x0000000000007941 */ /* 0x000fea0003800000 */
.L_x_4557:
        /* <DEDUP_REMOVED lines=24> */
.L_x_4623:
[----:B------:R-:W-:Y:S05]  /*12390*/  BSYNC B0 ;  /* 0x0000000000007941 */ /* 0x000fea0003800000 */
.L_x_4622:
[----:B------:R-:W-:-:S05]  /*123a0*/  SEL R0, R0, RZ, P0 ;  /* 0x000000ff00007207 */ /* 0x000fca0000000000 */
[----:B------:R2:W-:Y:S02]  /*123b0*/  STL [R1+0x8], R0 ;  /* 0x0000080001007387 */ /* 0x0005e40000100800 */
.L_x_4525:
[----:B------:R-:W-:Y:S05]  /*123c0*/  BSYNC B7 ;  /* 0x0000000000077941 */ /* 0x000fea0003800000 */
.L_x_4523:
        /* <DEDUP_REMOVED lines=13> */
.L_x_4624:
        /* <DEDUP_REMOVED lines=36> */
.L_x_4685:
[----:B------:R-:W-:Y:S02]  /*126e0*/  ULDC UR4, c[0x0][0xc38] ;  /* 0x00030e0000047ab9 */ /* 0x000fe40000000800 */
[----:B------:R-:W-:-:S04]  /*126f0*/  IMAD.U32 R4, RZ, RZ, UR4 ;  /* 0x00000004ff047e24 */ /* 0x000fc8000f8e00ff */
[----:B--2---:R-:W-:-:S04]  /*12700*/  IMAD R5, R14, R4, RZ ;  /* 0x000000040e057224 */ /* 0x004fc800078e02ff */
[----:B------:R-:W-:-:S05]  /*12710*/  IMAD.IADD R16, R16, 0x1, R5 ;  /* 0x0000000110107824 */ /* 0x000fca00078e0205 */
[----:B------:R-:W-:-:S13]  /*12720*/  ISETP.GT.AND P6, PT, R16, R0, PT ;  /* 0x000000001000720c */ /* 0x000fda0003fc4270 */
[----:B------:R-:W-:Y:S05]  /*12730*/  @P6 BRA `(.L_x_4627) ;  /* 0x00000000009c6947 */ /* 0x000fea0003800000 */
.L_x_4632:
        /* <DEDUP_REMOVED lines=14> */
.L_x_4630:
[----:B------:R-:W-:Y:S05]  /*12820*/  BSYNC B0 ;  /* 0x0000000000007941 */ /* 0x000fea0003800000 */
.L_x_4629:
        /* <DEDUP_REMOVED lines=14> */
[----:B------:R-:W1:Y:S02]  /*12910*/  SHFL.UP PT, R14, R6, 0x10, RZ ;  /* 0x06000000060e7989 */ /* 0x000e6400000e00ff */
[----:B-12---:R-:W-:-:S05]  /*12920*/  SEL R3, R14, RZ, P5 ;  /* 0x000000ff0e037207 */ /* 0x006fca0002800000 */
[----:B------:R-:W-:-:S05]  /*12930*/  IMAD.IADD R3, R6, 0x1, R3 ;  /* 0x0000000106037824 */ /* 0x000fca00078e0203 */
[----:B------:R1:W2:Y:S02]  /*12940*/  SHFL.IDX PT, R14, R3, 0x1f, 0x1f ;  /* 0x03e01f00030e7f89 */ /* 0x0002a400000e0000 */
.L_x_4693:
[----:B------:R-:W-:Y:S02]  /*12950*/  ULDC UR4, c[0x0][0xc38] ;  /* 0x00030e0000047ab9 */ /* 0x000fe40000000800 */
[----:B------:R-:W-:-:S04]  /*12960*/  IMAD.U32 R4, RZ, RZ, UR4 ;  /* 0x00000004ff047e24 */ /* 0x000fc8000f8e00ff */
[----:B--2---:R-:W-:-:S04]  /*12970*/  IMAD R5, R14, R4, RZ ;  /* 0x000000040e057224 */ /* 0x004fc800078e02ff */
[----:B------:R-:W-:-:S05]  /*12980*/  IMAD.IADD R16, R5, 0x1, R16 ;  /* 0x0000000105107824 */ /* 0x000fca00078e0210 */
[----:B------:R-:W-:-:S13]  /*12990*/  ISETP.GT.AND P6, PT, R16, R0, PT ;  /* 0x000000001000720c */ /* 0x000fda0003fc4270 */
[----:B------:R-:W-:Y:S05]  /*129a0*/  @!P6 BRA `(.L_x_4632) ;  /* 0xfffffffc0064e947 */ /* 0x000fea000383ffff */
.L_x_4627:
        /* <DEDUP_REMOVED lines=8> */
.L_x_4697:
[----:B------:R-:W-:Y:S01]  /*12a30*/  ISETP.NE.AND P0, PT, R5, RZ, PT ;  /* 0x000000ff0500720c */ /* 0x000fe20003f05270 */
[----:B------:R-:W-:-:S12]  /*12a40*/  IMAD.MOV.U32 R5, RZ, RZ, RZ ;  /* 0x000000ffff057224 */ /* 0x000fd800078e00ff */
[----:B------:R-:W-:Y:S05]  /*12a50*/  @!P0 BRA `(.L_x_4634) ;  /* 0x0000000000108947 */ /* 0x000fea0003800000 */
[----:B------:R-:W-:Y:S01]  /*12a60*/  UMOV UR4, 0xffffffff ;  /* 0xffffffff00047882 */ /* 0x000fe20000000000 */
[----:B------:R-:W-:Y:S02]  /*12a70*/  VIADD R12, R6, 0xffffffff ;  /* 0xffffffff060c7836 */ /* 0x000fe40000000000 */
[----:B------:R-:W-:Y:S05]  /*12a80*/  BRA.DIV UR4, `(.L_x_4635) ;  /* 0x0000001e049c7947 */ /* 0x000fea000b800000 */
[----:B------:R4:W0:Y:S02]  /*12a90*/  SHFL.IDX PT, R5, R3, R12, 0x1f ;  /* 0x00001f0c03057589 */ /* 0x00082400000e0000 */
.L_x_4634:
[----:B-12-4-:R-:W1:Y:S01]  /*12aa0*/  LDC.64 R2, c[0x0][0xc90] ;  /* 0x00032400ff027b82 */ /* 0x016e620000000a00 */
[----:B------:R-:W-:-:S04]  /*12ab0*/  IMAD.IADD R19, R6, 0x1, R19 ;  /* 0x0000000106137824 */ /* 0x000fc800078e0213 */
[----:B-1----:R-:W-:-:S05]  /*12ac0*/  IMAD.WIDE R2, R19, 0x4, R2 ;  /* 0x0000000413027825 */ /* 0x002fca00078e0202 */
[----:B0-----:R-:W3:Y:S01]  /*12ad0*/  LDG.E R7, desc[UR40][R2.64] ;  /* 0x0000002802077981 */ /* 0x001ee2000c1e1900 */
[----:B------:R-:W-:-:S04]  /*12ae0*/  IMAD R16, R5, R4, R16 ;  /* 0x0000000405107224 */ /* 0x000fc800078e0210 */
[----:B------:R-:W-:Y:S02]  /*12af0*/  IMAD.IADD R0, R0, 0x1, -R16 ;  /* 0x0000000100007824 */ /* 0x000fe400078e0a10 */
[----:B---3--:R-:W-:-:S05]  /*12b00*/  IMAD R6, R17, R7, RZ ;  /* 0x0000000711067224 */ /* 0x008fca00078e02ff */
        /* <DEDUP_REMOVED lines=59> */
.L_x_4628:
[----:B------:R-:W-:Y:S01]  /*12ec0*/  UMOV UR4, URZ ;  /* 0x0000003f00047c82 */ /* 0x000fe20008000000 */
[----:B------:R-:W-:Y:S01]  /*12ed0*/  UMOV UR5, URZ ;  /* 0x0000003f00057c82 */ /* 0x000fe20008000000 */
[----:B------:R-:W-:Y:S01]  /*12ee0*/  ULDC UR6, c[0x0][0xc3c] ;  /* 0x00030f0000067ab9 */ /* 0x000fe20000000800 */
[----:B------:R-:W-:Y:S02]  /*12ef0*/  IMAD.MOV.U32 R16, RZ, RZ, R0 ;  /* 0x000000ffff107224 */ /* 0x000fe400078e0000 */
[----:B------:R-:W-:Y:S02]  /*12f00*/  IMAD.U32 R17, RZ, RZ, UR4 ;  /* 0x00000004ff117e24 */ /* 0x000fe4000f8e00ff */
[----:B------:R-:W-:Y:S02]  /*12f10*/  IMAD.U32 R18, RZ, RZ, UR5 ;  /* 0x00000005ff127e24 */ /* 0x000fe4000f8e00ff */
[----:B------:R-:W-:-:S07]  /*12f20*/  IMAD.U32 R19, RZ, RZ, UR6 ;  /* 0x00000006ff137e24 */ /* 0x000fce000f8e00ff */
.L_x_4636:
        /* <DEDUP_REMOVED lines=12> */
.L_x_4625:
[----:B------:R-:W-:Y:S02]  /*12ff0*/  ULDC UR4, c[0x0][0xc3c] ;  /* 0x00030f0000047ab9 */ /* 0x000fe40000000800 */
[----:B----4-:R-:W-:-:S13]  /*13000*/  ISETP.GE.AND P0, PT, R19, UR4, PT ;  /* 0x0000000413007c0c */ /* 0x010fda000bf06270 */
[----:B------:R-:W-:Y:S05]  /*13010*/  @!P0 BRA `(.L_x_4637) ;  /* 0xffffff9c00d08947 */ /* 0x000fea000383ffff */
[----:B------:R-:W-:Y:S05]  /*13020*/  BSYNC B8 ;  /* 0x0000000000087941 */ /* 0x000fea0003800000 */
.L_x_4519:
        /* <DEDUP_REMOVED lines=12> */
.L_x_4700:
[----:B------:R-:W-:Y:S05]  /*130f0*/  BSYNC B0 ;  /* 0x0000000000007941 */ /* 0x000fea0003800000 */
.L_x_4638:
[----:B------:R-:W-:-:S03]  /*13100*/  UMOV UR4, 0xffffffff ;  /* 0xffffffff00047882 */ /* 0x000fc60000000000 */
[----:B------:R-:W-:Y:S05]  /*13110*/  BRA.DIV UR4, `(.L_x_4640) ;  /* 0x0000001a04347947 */ /* 0x000fea000b800000 */
[----:B------:R-:W2:Y:S02]  /*13120*/  S2R R2, SR_TID.X ;  /* 0x0000000000027919 */ /* 0x000ea40000002100 */
[----:B--2---:R-:W-:-:S04]  /*13130*/  SHF.R.U32.HI R2, RZ, 0x5, R2 ;  /* 0x00000005ff027819 */ /* 0x004fc80000011602 */
[----:B------:R-:W-:-:S05]  /*13140*/  LOP3.LUT R2, R2, 0x3, RZ, 0xc0, !PT ;  /* 0x0000000302027812 */ /* 0x000fca00078ec0ff */
[----:B------:R2:W3:Y:S02]  /*13150*/  SHFL.IDX PT, R14, R2, RZ, 0x1f ;  /* 0x00001fff020e7589 */ /* 0x0004e400000e0000 */
.L_x_4703:
[----:B---3--:R-:W-:Y:S01]  /*13160*/  ISETP.NE.AND P0, PT, R14, RZ, PT ;  /* 0x000000ff0e00720c */ /* 0x008fe20003f05270 */
[----:B------:R-:W-:-:S12]  /*13170*/  BSSY B0, `(.L_x_4641) ;  /* 0x0000027000007945 */ /* 0x000fd80003800000 */
[----:B------:R-:W-:Y:S05]  /*13180*/  @P0 BRA `(.L_x_4642) ;  /* 0x0000000000940947 */ /* 0x000fea0003800000 */
[----:B------:R-:W-:-:S03]  /*13190*/  UMOV UR4, 0xffffffff ;  /* 0xffffffff00047882 */ /* 0x000fc60000000000 */
[----:B------:R-:W-:Y:S05]  /*131a0*/  BRA.DIV UR4, `(.L_x_4643) ;  /* 0x0000001a04447947 */ /* 0x000fea000b800000 */
[----:B------:R-:W-:-:S13]  /*131b0*/  ELECT P6, URZ, PT ;  /* 0x00000000003f782f */ /* 0x000fda00038c0000 */
.L_x_4706:
[----:B------:R-:W-:Y:S05]  /*131c0*/  @!P6 BRA `(.L_x_4642) ;  /* 0x000000000084e947 */ /* 0x000fea0003800000 */
[----:B------:R-:W-:-:S06]  /*131d0*/  ULOP3.LUT UR4, UR36, 0x2, URZ, 0xfc, !UPT ;  /* 0x0000000224047892 */ /* 0x000fcc000f8efc3f */
[----:B--2---:R-:W-:-:S05]  /*131e0*/  IMAD.U32 R2, RZ, RZ, UR4 ;  /* 0x00000004ff027e24 */ /* 0x004fca000f8e00ff */
[----:B------:R-:W-:-:S13]  /*131f0*/  ISETP.NE.AND P2, PT, R2, 0x3, PT ;  /* 0x000000030200780c */ /* 0x000fda0003f45270 */
[----:B------:R-:W-:Y:S05]  /*13200*/  @!P2 BRA `(.L_x_4644) ;  /* 0x000000000004a947 */ /* 0x000fea0003800000 */
[----:B------:R-:W-:Y:S01]  /*13210*/  BPT.TRAP 0x1 ;  /* 0x000000040000795c */ /* 0x000fe20000300000 */
.L_x_4644:
        /* <DEDUP_REMOVED lines=14> */
.L_x_4707:
[----:B------:R-:W1:Y:S02]  /*13300*/  SYNCS.PHASECHK.TRANS64.TRYWAIT P0, [R7+URZ], R2 ;  /* 0x00000002070075a7 */ /* 0x000e64000800017f */
[----:B-1----:R-:W-:Y:S05]  /*13310*/  @!P0 BRA `(.L_x_4646) ;  /* 0x00000018001c8947 */ /* 0x002fea0003800000 */
.L_x_4708:
[----:B------:R-:W-:Y:S05]  /*13320*/  @!P2 BRA `(.L_x_4647) ;  /* 0x000000000004a947 */ /* 0x000fea0003800000 */
[----:B------:R-:W-:Y:S01]  /*13330*/  BPT.TRAP 0x1 ;  /* 0x000000040000795c */ /* 0x000fe20000300000 */
.L_x_4647:
[----:B------:R-:W2:Y:S01]  /*13340*/  LDL.LU R4, [R1+0x8] ;  /* 0x0000080001047983 */ /* 0x000ea20000300800 */
[----:B------:R-:W-:-:S04]  /*13350*/  VIADD R0, R0, 0x28c60 ;  /* 0x00028c6000007836 */ /* 0x000fc80000000000 */
[----:B--2---:R-:W-:-:S04]  /*13360*/  IMAD R4, R4, 0x8, R0 ;  /* 0x0000000804047824 */ /* 0x004fc800078e0200 */
[----:B------:R-:W2:Y:S02]  /*13370*/  SYNCS.PHASECHK.TRANS64.TRYWAIT P0, [R4+URZ], R5 ;  /* 0x00000005040075a7 */ /* 0x000ea4000800017f */
[----:B--2---:R-:W-:Y:S05]  /*13380*/  @!P0 BRA `(.L_x_4648) ;  /* 0x0000001800148947 */ /* 0x004fea0003800000 */
.L_x_4709:
[----:B------:R-:W-:-:S07]  /*13390*/  IMAD R3, R3, 0x8, R0 ;  /* 0x0000000803037824 */ /* 0x000fce00078e0200 */
.L_x_4649:
[----:B---3--:R3:W4:Y:S02]  /*133a0*/  SYNCS.PHASECHK.TRANS64.TRYWAIT P0, [R3+URZ], R2 ;  /* 0x00000002030075a7 */ /* 0x008724000800017f */
[----:B----4-:R-:W-:Y:S05]  /*133b0*/  @!P0 NANOSLEEP.SYNCS 0x989680 ;  /* 0x009896800000895d */ /* 0x010fea0003900000 */
[----:B------:R-:W4:Y:S02]  /*133c0*/  @!P0 SYNCS.PHASECHK.TRANS64 P0, [R3+URZ], R2 ;  /* 0x00000002030085a7 */ /* 0x000f24000800007f */
[----:B----4-:R-:W-:Y:S05]  /*133d0*/  @!P0 BRA `(.L_x_4649) ;  /* 0xfffffffc00f08947 */ /* 0x010fea000383ffff */
.L_x_4642:
[----:B------:R-:W-:Y:S05]  /*133e0*/  BSYNC B0 ;  /* 0x0000000000007941 */ /* 0x000fea0003800000 */
.L_x_4641:
[----:B------:R-:W-:Y:S05]  /*133f0*/  EXIT ;  /* 0x000000000000794d */ /* 0x000fea0003800000 */
.L_x_4460:
[----:B0-----:R-:W-:-:S04]  /*13400*/  IMAD.U32 R3, RZ, RZ, UR21 ;  /* 0x00000015ff037e24 */ /* 0x001fc8000f8e00ff */
[----:B------:R0:W1:Y:S03]  /*13410*/  SYNCS.PHASECHK.TRANS64.TRYWAIT P1, [R3+URZ+0x28c50], R0 ;  /* 0x028c5000030075a7 */ /* 0x000066000802017f */
[----:B-1----:R-:W-:Y:S05]  /*13420*/  @!P1 NANOSLEEP.SYNCS 0x989680 ;  /* 0x009896800000995d */ /* 0x002fea0003900000 */
[----:B------:R-:W1:Y:S02]  /*13430*/  @!P1 SYNCS.PHASECHK.TRANS64 P1, [R3+URZ+0x28c50], R0 ;  /* 0x028c5000030095a7 */ /* 0x000e64000802007f */
[----:B-1----:R-:W-:Y:S05]  /*13440*/  @!P1 BRA `(.L_x_4460) ;  /* 0xfffffffc00ec9947 */ /* 0x002fea000383ffff */
[----:B------:R-:W-:Y:S05]  /*13450*/  BRA `(.L_x_4650) ;  /* 0xfffffee400e87947 */ /* 0x000fea000383ffff */
.L_x_4465:
[----:B-1----:R-:W-:-:S04]  /*13460*/  IMAD.U32 R3, RZ, RZ, UR21 ;  /* 0x00000015ff037e24 */ /* 0x002fc8000f8e00ff */
[----:B------:R1:W2:Y:S03]  /*13470*/  SYNCS.PHASECHK.TRANS64.TRYWAIT P1, [R3+URZ+0x28c50], R0 ;  /* 0x028c5000030075a7 */ /* 0x0002a6000802017f */
[----:B--2---:R-:W-:Y:S05]  /*13480*/  @!P1 NANOSLEEP.SYNCS 0x989680 ;  /* 0x009896800000995d */ /* 0x004fea0003900000 */
[----:B------:R-:W2:Y:S02]  /*13490*/  @!P1 SYNCS.PHASECHK.TRANS64 P1, [R3+URZ+0x28c50], R0 ;  /* 0x028c5000030095a7 */ /* 0x000ea4000802007f */
[----:B--2---:R-:W-:Y:S05]  /*134a0*/  @!P1 BRA `(.L_x_4465) ;  /* 0xfffffffc00ec9947 */ /* 0x004fea000383ffff */
[----:B------:R-:W-:Y:S05]  /*134b0*/  BRA `(.L_x_4464) ;  /* 0xfffffef000e47947 */ /* 0x000fea000383ffff */
.L_x_4468:
[----:B0-----:R-:W-:-:S04]  /*134c0*/  IMAD.U32 R3, RZ, RZ, UR46 ;  /* 0x0000002eff037e24 */ /* 0x001fc8000f8e00ff */
[----:B------:R0:W1:Y:S03]  /*134d0*/  SYNCS.PHASECHK.TRANS64.TRYWAIT P1, [R3+URZ+0x28c00], R0 ;  /* 0x028c0000030075a7 */ /* 0x000066000802017f */
[----:B-1----:R-:W-:Y:S05]  /*134e0*/  @!P1 NANOSLEEP.SYNCS 0x989680 ;  /* 0x009896800000995d */ /* 0x002fea0003900000 */
[----:B------:R-:W1:Y:S02]  /*134f0*/  @!P1 SYNCS.PHASECHK.TRANS64 P1, [R3+URZ+0x28c00], R0 ;  /* 0x028c0000030095a7 */ /* 0x000e64000802007f */
[----:B-1----:R-:W-:Y:S05]  /*13500*/  @!P1 BRA `(.L_x_4468) ;  /* 0xfffffffc00ec9947 */ /* 0x002fea000383ffff */
[----:B------:R-:W-:Y:S05]  /*13510*/  BRA `(.L_x_4651) ;  /* 0xffffff0400707947 */ /* 0x000fea000383ffff */
.L_x_4472:
[----:B--2---:R2:W3:Y:S02]  /*13520*/  SYNCS.PHASECHK.TRANS64.TRYWAIT P1, [R7+URZ+0x28c30], R8 ;  /* 0x028c3008070075a7 */ /* 0x0044e4000802017f */
[----:B---3--:R-:W-:Y:S05]  /*13530*/  @!P1 NANOSLEEP.SYNCS 0x989680 ;  /* 0x009896800000995d */ /* 0x008fea0003900000 */
[----:B------:R-:W3:Y:S02]  /*13540*/  @!P1 SYNCS.PHASECHK.TRANS64 P1, [R7+URZ+0x28c30], R8 ;  /* 0x028c3008070095a7 */ /* 0x000ee4000802007f */
[----:B---3--:R-:W-:Y:S05]  /*13550*/  @!P1 BRA `(.L_x_4472) ;  /* 0xfffffffc00f09947 */ /* 0x008fea000383ffff */
[----:B------:R-:W-:Y:S05]  /*13560*/  BRA `(.L_x_4471) ;  /* 0xffffff04008c7947 */ /* 0x000fea000383ffff */
.L_x_4476:
[----:B----4-:R4:W0:Y:S02]  /*13570*/  SYNCS.PHASECHK.TRANS64.TRYWAIT P3, [R7+URZ+0x28c50], R8 ;  /* 0x028c5008070075a7 */ /* 0x010824000806017f */
[----:B0-----:R-:W-:Y:S05]  /*13580*/  @!P3 NANOSLEEP.SYNCS 0x989680 ;  /* 0x009896800000b95d */ /* 0x001fea0003900000 */
[----:B------:R-:W0:Y:S02]  /*13590*/  @!P3 SYNCS.PHASECHK.TRANS64 P3, [R7+URZ+0x28c50], R8 ;  /* 0x028c50080700b5a7 */ /* 0x000e24000806007f */
[----:B0-----:R-:W-:Y:S05]  /*135a0*/  @!P3 BRA `(.L_x_4476) ;  /* 0xfffffffc00f0b947 */ /* 0x001fea000383ffff */
[----:B------:R-:W-:Y:S05]  /*135b0*/  BRA `(.L_x_4475) ;  /* 0xffffff1800147947 */ /* 0x000fea000383ffff */
.L_x_4481:
[----:B--2---:R-:W-:-:S04]  /*135c0*/  IMAD.U32 R6, RZ, RZ, UR24 ;  /* 0x00000018ff067e24 */ /* 0x004fc8000f8e00ff */
[----:B------:R2:W3:Y:S03]  /*135d0*/  SYNCS.PHASECHK.TRANS64.TRYWAIT P3, [R6+URZ+0x28c30], R7 ;  /* 0x028c3007060075a7 */ /* 0x0004e6000806017f */
[----:B---3--:R-:W-:Y:S05]  /*135e0*/  @!P3 NANOSLEEP.SYNCS 0x989680 ;  /* 0x009896800000b95d */ /* 0x008fea0003900000 */
[----:B------:R-:W3:Y:S02]  /*135f0*/  @!P3 SYNCS.PHASECHK.TRANS64 P3, [R6+URZ+0x28c30], R7 ;  /* 0x028c30070600b5a7 */ /* 0x000ee4000806007f */
[----:B---3--:R-:W-:Y:S05]  /*13600*/  @!P3 BRA `(.L_x_4481) ;  /* 0xfffffffc00ecb947 */ /* 0x008fea000383ffff */
[----:B------:R-:W-:Y:S05]  /*13610*/  BRA `(.L_x_4480) ;  /* 0xffffff1c00147947 */ /* 0x000fea000383ffff */
.L_x_4485:
[----:B---3--:R3:W4:Y:S02]  /*13620*/  SYNCS.PHASECHK.TRANS64.TRYWAIT P3, [R170+URZ+0x28c50], R7 ;  /* 0x028c5007aa0075a7 */ /* 0x008724000806017f */
[----:B----4-:R-:W-:Y:S05]  /*13630*/  @!P3 NANOSLEEP.SYNCS 0x989680 ;  /* 0x009896800000b95d */ /* 0x010fea0003900000 */
[----:B------:R-:W4:Y:S02]  /*13640*/  @!P3 SYNCS.PHASECHK.TRANS64 P3, [R170+URZ+0x28c50], R7 ;  /* 0x028c5007aa00b5a7 */ /* 0x000f24000806007f */
[----:B----4-:R-:W-:Y:S05]  /*13650*/  @!P3 BRA `(.L_x_4485) ;  /* 0xfffffffc00f0b947 */ /* 0x010fea000383ffff */
[----:B------:R-:W-:Y:S05]  /*13660*/  BRA `(.L_x_4484) ;  /* 0xffffff3400887947 */ /* 0x000fea000383ffff */
.L_x_4491:
[----:B--2---:R-:W-:-:S04]  /*13670*/  IMAD.U32 R6, RZ, RZ, UR23 ;  /* 0x00000017ff067e24 */ /* 0x004fc8000f8e00ff */
[----:B------:R2:W4:Y:S03]  /*13680*/  SYNCS.PHASECHK.TRANS64.TRYWAIT P2, [R6+URZ+0x28c30], R7 ;  /* 0x028c3007060075a7 */ /* 0x000526000804017f */
[----:B----4-:R-:W-:Y:S05]  /*13690*/  @!P2 NANOSLEEP.SYNCS 0x989680 ;  /* 0x009896800000a95d */ /* 0x010fea0003900000 */
[----:B------:R-:W4:Y:S02]  /*136a0*/  @!P2 SYNCS.PHASECHK.TRANS64 P2, [R6+URZ+0x28c30], R7 ;  /* 0x028c30070600a5a7 */ /* 0x000f24000804007f */
[----:B----4-:R-:W-:Y:S05]  /*136b0*/  @!P2 BRA `(.L_x_4491) ;  /* 0xfffffffc00eca947 */ /* 0x010fea000383ffff */
[----:B------:R-:W-:Y:S05]  /*136c0*/  BRA `(.L_x_4490) ;  /* 0xffffff3800707947 */ /* 0x000fea000383ffff */
.L_x_4495:
[----:B---3--:R3:W4:Y:S02]  /*136d0*/  SYNCS.PHASECHK.TRANS64.TRYWAIT P2, [R170+URZ+0x28c50], R7 ;  /* 0x028c5007aa0075a7 */ /* 0x008724000804017f */
[----:B----4-:R-:W-:Y:S05]  /*136e0*/  @!P2 NANOSLEEP.SYNCS 0x989680 ;  /* 0x009896800000a95d */ /* 0x010fea0003900000 */
[----:B------:R-:W4:Y:S02]  /*136f0*/  @!P2 SYNCS.PHASECHK.TRANS64 P2, [R170+URZ+0x28c50], R7 ;  /* 0x028c5007aa00a5a7 */ /* 0x000f24000804007f */
[----:B----4-:R-:W-:Y:S05]  /*13700*/  @!P2 BRA `(.L_x_4495) ;  /* 0xfffffffc00f0a947 */ /* 0x010fea000383ffff */
[----:B------:R-:W-:Y:S05]  /*13710*/  BRA `(.L_x_4494) ;  /* 0xffffff4c00947947 */ /* 0x000fea000383ffff */
.L_x_4531:
        /* <DEDUP_REMOVED lines=11> */
.L_x_4653:
[----:B------:R-:W-:Y:S05]  /*137d0*/  BSYNC B0 ;  /* 0x0000000000007941 */ /* 0x000fea0003800000 */
.L_x_4652:
[----:B------:R-:W-:Y:S05]  /*137e0*/  BRA `(.L_x_4654) ;  /* 0xffffffa000f07947 */ /* 0x000fea000383ffff */
.L_x_4533:
[----:B------:R-:W-:Y:S01]  /*137f0*/  BSSY B0, `(.L_x_4655) ;  /* 0x0000006000007945 */ /* 0x000fe20003800000 */
[----:B------:R-:W-:-:S07]  /*13800*/  IMAD.MOV.U32 R15, RZ, RZ, -0x1 ;  /* 0xffffffffff0f7424 */ /* 0x000fce00078e00ff */
[----:B0123--:R-:W-:Y:S05]  /*13810*/  WARPSYNC.COLLECTIVE R15, `(.L_x_4656) ;  /* 0x000000000f0c7348 */ /* 0x00ffea0003c00000 */
[----:B------:R-:W-:Y:S02]  /*13820*/  ELECT P6, UR62, PT ;  /* 0x00000000003e782f */ /* 0x000fe400038c0000 */
[----:B------:R-:W-:Y:S01]  /*13830*/  MOV R14, UR62 ;  /* 0x0000003e000e7c02 */ /* 0x000fe20008000f00 */
[----:B0123--:R-:W-:Y:S10]  /*13840*/  ENDCOLLECTIVE ;  /* 0x000000000000791b */ /* 0x00fff40003800000 */
.L_x_4656:
[----:B------:R-:W-:Y:S05]  /*13850*/  BSYNC B0 ;  /* 0x0000000000007941 */ /* 0x000fea0003800000 */
.L_x_4655:
[----:B------:R-:W-:Y:S05]  /*13860*/  BRA `(.L_x_4657) ;  /* 0xffffffa000f87947 */ /* 0x000fea000383ffff */
.L_x_4535:
[----:B---3--:R3:W4:Y:S02]  /*13870*/  SYNCS.PHASECHK.TRANS64.TRYWAIT P0, [R0+URZ+0x28c40], R2 ;  /* 0x028c4002000075a7 */ /* 0x008724000800017f */
[----:B----4-:R-:W-:Y:S05]  /*13880*/  @!P0 NANOSLEEP.SYNCS 0x989680 ;  /* 0x009896800000895d */ /* 0x010fea0003900000 */
[----:B------:R-:W4:Y:S02]  /*13890*/  @!P0 SYNCS.PHASECHK.TRANS64 P0, [R0+URZ+0x28c40], R2 ;  /* 0x028c4002000085a7 */ /* 0x000f24000800007f */
[----:B----4-:R-:W-:Y:S05]  /*138a0*/  @!P0 BRA `(.L_x_4535) ;  /* 0xfffffffc00f08947 */ /* 0x010fea000383ffff */
[----:B------:R-:W-:Y:S05]  /*138b0*/  BRA `(.L_x_4658) ;  /* 0xffffffa400647947 */ /* 0x000fea000383ffff */
.L_x_4539:
[----:B------:R-:W-:Y:S02]  /*138c0*/  IMAD.MOV.U32 R13, RZ, RZ, R2 ;  /* 0x000000ffff0d7224 */ /* 0x000fe400078e0002 */
[----:B------:R-:W-:Y:S02]  /*138d0*/  IMAD.MOV.U32 R12, RZ, RZ, RZ ;  /* 0x000000ffff0c7224 */ /* 0x000fe400078e00ff */
[----:B------:R-:W-:Y:S02]  /*138e0*/  IMAD.MOV.U32 R11, RZ, RZ, 0x181f ;  /* 0x0000181fff0b7424 */ /* 0x000fe400078e00ff */
[----:B------:R-:W-:Y:S02]  /*138f0*/  IMAD.MOV.U32 R15, RZ, RZ, -0x1 ;  /* 0xffffffffff0f7424 */ /* 0x000fe400078e00ff */
[----:B-----5:R-:W-:Y:S02]  /*13900*/  IMAD R0, R6, R7, RZ ;  /* 0x0000000706007224 */ /* 0x020fe400078e02ff */
[----:B------:R-:W-:-:S07]  /*13910*/  IMAD R17, R17, 0x40, R8 ;  /* 0x0000004011117824 */ /* 0x000fce00078e0208 */
[----:B------:R-:W-:Y:S05]  /*13920*/  WARPSYNC.COLLECTIVE R15, `(.L_x_4659) ;  /* 0x000000000f087348 */ /* 0x000fea0003c00000 */
[----:B------:R0:W1:Y:S02]  /*13930*/  SHFL.IDX P6, R14, R13, R12, R11 ;  /* 0x0000000c0d0e7389 */ /* 0x00006400000c000b */
[----:B01----:R-:W-:Y:S01]  /*13940*/  ENDCOLLECTIVE ;  /* 0x000000000000791b */ /* 0x003fe20003800000 */
.L_x_4659:
[C---:B------:R-:W-:Y:S01]  /*13950*/  VIADD R7, R17.reuse, 0x10 ;  /* 0x0000001011077836 */ /* 0x040fe20000000000 */
[----:B------:R-:W-:Y:S01]  /*13960*/  ISETP.GE.AND P1, PT, R17, R0, PT ;  /* 0x000000001100720c */ /* 0x000fe20003f26270 */
[----:B------:R-:W-:Y:S02]  /*13970*/  IMAD.MOV.U32 R13, RZ, RZ, R3 ;  /* 0x000000ffff0d7224 */ /* 0x000fe400078e0003 */
[----:B------:R-:W-:-:S10]  /*13980*/  IMAD.MOV.U32 R4, RZ, RZ, R14 ;  /* 0x000000ffff047224 */ /* 0x000fd400078e000e */
[----:B------:R-:W-:Y:S05]  /*13990*/  WARPSYNC.COLLECTIVE R15, `(.L_x_4660) ;  /* 0x000000000f087348 */ /* 0x000fea0003c00000 */
[----:B------:R0:W1:Y:S02]  /*139a0*/  SHFL.IDX P6, R14, R13, R12, R11 ;  /* 0x0000000c0d0e7389 */ /* 0x00006400000c000b */
[----:B01----:R-:W-:Y:S01]  /*139b0*/  ENDCOLLECTIVE ;  /* 0x000000000000791b */ /* 0x003fe20003800000 */
.L_x_4660:
[----:B------:R-:W-:Y:S02]  /*139c0*/  IMAD.MOV.U32 R13, RZ, RZ, R2 ;  /* 0x000000ffff0d7224 */ /* 0x000fe400078e0002 */
[----:B------:R-:W-:Y:S02]  /*139d0*/  IMAD.MOV.U32 R12, RZ, RZ, 0x1 ;  /* 0x00000001ff0c7424 */ /* 0x000fe400078e00ff */
[----:B------:R-:W-:-:S07]  /*139e0*/  IMAD.MOV.U32 R5, RZ, RZ, R14 ;  /* 0x000000ffff057224 */ /* 0x000fce00078e000e */
[----:B------:R-:W-:Y:S05]  /*139f0*/  WARPSYNC.COLLECTIVE R15, `(.L_x_4661) ;  /* 0x000000000f087348 */ /* 0x000fea0003c00000 */
[----:B------:R0:W1:Y:S02]  /*13a00*/  SHFL.IDX P6, R14, R13, R12, R11 ;  /* 0x0000000c0d0e7389 */ /* 0x00006400000c000b */
[----:B01----:R-:W-:Y:S01]  /*13a10*/  ENDCOLLECTIVE ;  /* 0x000000000000791b */ /* 0x003fe20003800000 */
.L_x_4661:
        /* <DEDUP_REMOVED lines=15> */
.L_x_4662:
[----:B------:R-:W-:Y:S02]  /*13b10*/  IMAD.MOV.U32 R13, RZ, RZ, R2 ;  /* 0x000000ffff0d7224 */ /* 0x000fe400078e0002 */
[----:B------:R-:W-:Y:S02]  /*13b20*/  IMAD.MOV.U32 R12, RZ, RZ, 0x2 ;  /* 0x00000002ff0c7424 */ /* 0x000fe400078e00ff */
[----:B------:R-:W-:-:S07]  /*13b30*/  IMAD.MOV.U32 R5, RZ, RZ, R14 ;  /* 0x000000ffff057224 */ /* 0x000fce00078e000e */
[----:B------:R-:W-:Y:S05]  /*13b40*/  WARPSYNC.COLLECTIVE R15, `(.L_x_4663) ;  /* 0x000000000f087348 */ /* 0x000fea0003c00000 */
[----:B------:R0:W1:Y:S02]  /*13b50*/  SHFL.IDX P6, R14, R13, R12, R11 ;  /* 0x0000000c0d0e7389 */ /* 0x00006400000c000b */
[----:B01----:R-:W-:Y:S01]  /*13b60*/  ENDCOLLECTIVE ;  /* 0x000000000000791b */ /* 0x003fe20003800000 */
.L_x_4663:
        /* <DEDUP_REMOVED lines=10> */
[----:B0-----:R-:W-:-:S05]  /*13c10*/  VIADD R4, R17, 0x20 ;  /* 0x0000002011047836 */ /* 0x001fca0000000000 */
[----:B------:R-:W-:Y:S01]  /*13c20*/  ISETP.GE.AND P1, PT, R4, R0, PT ;  /* 0x000000000400720c */ /* 0x000fe20003f26270 */
[----:B------:R-:W-:-:S12]  /*13c30*/  IMAD.MOV.U32 R4, RZ, RZ, R14 ;  /* 0x000000ffff047224 */ /* 0x000fd800078e000e */
[----:B------:R-:W-:Y:S05]  /*13c40*/  WARPSYNC.COLLECTIVE R15, `(.L_x_4664) ;  /* 0x000000000f087348 */ /* 0x000fea0003c00000 */
[----:B------:R0:W1:Y:S02]  /*13c50*/  SHFL.IDX P6, R14, R13, R12, R11 ;  /* 0x0000000c0d0e7389 */ /* 0x00006400000c000b */
[----:B01----:R-:W-:Y:S01]  /*13c60*/  ENDCOLLECTIVE ;  /* 0x000000000000791b */ /* 0x003fe20003800000 */
.L_x_4664:
[----:B------:R-:W-:Y:S02]  /*13c70*/  IMAD.MOV.U32 R13, RZ, RZ, R2 ;  /* 0x000000ffff0d7224 */ /* 0x000fe400078e0002 */
[----:B------:R-:W-:Y:S02]  /*13c80*/  IMAD.MOV.U32 R12, RZ, RZ, 0x3 ;  /* 0x00000003ff0c7424 */ /* 0x000fe400078e00ff */
[----:B------:R-:W-:-:S07]  /*13c90*/  IMAD.MOV.U32 R5, RZ, RZ, R14 ;  /* 0x000000ffff057224 */ /* 0x000fce00078e000e */
[----:B------:R-:W-:Y:S05]  /*13ca0*/  WARPSYNC.COLLECTIVE R15, `(.L_x_4665) ;  /* 0x000000000f087348 */ /* 0x000fea0003c00000 */
[----:B------:R0:W1:Y:S02]  /*13cb0*/  SHFL.IDX P6, R14, R13, R12, R11 ;  /* 0x0000000c0d0e7389 */ /* 0x00006400000c000b */
[----:B01----:R-:W-:Y:S01]  /*13cc0*/  ENDCOLLECTIVE ;  /* 0x000000000000791b */ /* 0x003fe20003800000 */
.L_x_4665:
        /* <DEDUP_REMOVED lines=14> */
.L_x_4666:
[----:B------:R-:W-:Y:S01]  /*13db0*/  IMAD.MOV.U32 R3, RZ, RZ, R14 ;  /* 0x000000ffff037224 */ /* 0x000fe200078e000e */
[----:B------:R-:W-:Y:S06]  /*13dc0*/  BRA `(.L_x_4667) ;  /* 0xffffffa800d07947 */ /* 0x000fec000383ffff */
.L_x_4542:
[----:B0-----:R-:W2:Y:S02]  /*13dd0*/  LDL R2, [R1+0x4] ;  /* 0x0000040001027983 */ /* 0x001ea40000100800 */
[----:B--2---:R0:W1:Y:S02]  /*13de0*/  SYNCS.PHASECHK.TRANS64.TRYWAIT P0, [R2+URZ+0x28c20], R0 ;  /* 0x028c2000020075a7 */ /* 0x004064000800017f */
[----:B-1----:R-:W-:Y:S05]  /*13df0*/  @!P0 NANOSLEEP.SYNCS 0x989680 ;  /* 0x009896800000895d */ /* 0x002fea0003900000 */
[----:B------:R-:W1:Y:S02]  /*13e00*/  @!P0 SYNCS.PHASECHK.TRANS64 P0, [R2+URZ+0x28c20], R0 ;  /* 0x028c2000020085a7 */ /* 0x000e64000800007f */
[----:B-1----:R-:W-:Y:S05]  /*13e10*/  @!P0 BRA `(.L_x_4542) ;  /* 0xfffffffc00ec8947 */ /* 0x002fea000383ffff */
[----:B------:R-:W-:Y:S05]  /*13e20*/  BRA `(.L_x_4668) ;  /* 0xffffffac00307947 */ /* 0x000fea000383ffff */
.L_x_4546:
[----:B0-----:R0:W1:Y:S02]  /*13e30*/  SYNCS.PHASECHK.TRANS64.TRYWAIT P0, [R0+URZ+0x28c60], R2 ;  /* 0x028c6002000075a7 */ /* 0x001064000800017f */
[----:B-1----:R-:W-:Y:S05]  /*13e40*/  @!P0 NANOSLEEP.SYNCS 0x989680 ;  /* 0x009896800000895d */ /* 0x002fea0003900000 */
[----:B------:R-:W1:Y:S02]  /*13e50*/  @!P0 SYNCS.PHASECHK.TRANS64 P0, [R0+URZ+0x28c60], R2 ;  /* 0x028c6002000085a7 */ /* 0x000e64000800007f */
[----:B-1----:R-:W-:Y:S05]  /*13e60*/  @!P0 BRA `(.L_x_4546) ;  /* 0xfffffffc00f08947 */ /* 0x002fea000383ffff */
[----:B------:R-:W-:Y:S05]  /*13e70*/  BRA `(.L_x_4669) ;  /* 0xffffffac00607947 */ /* 0x000fea000383ffff */
.L_x_4565:
[----:B-1----:R1:W2:Y:S02]  /*13e80*/  SYNCS.PHASECHK.TRANS64.TRYWAIT P0, [R3+URZ+0x28c40], R2 ;  /* 0x028c4002030075a7 */ /* 0x0022a4000800017f */
[----:B--2---:R-:W-:Y:S05]  /*13e90*/  @!P0 NANOSLEEP.SYNCS 0x989680 ;  /* 0x009896800000895d */ /* 0x004fea0003900000 */
[----:B------:R-:W2:Y:S02]  /*13ea0*/  @!P0 SYNCS.PHASECHK.TRANS64 P0, [R3+URZ+0x28c40], R2 ;  /* 0x028c4002030085a7 */ /* 0x000ea4000800007f */
[----:B--2---:R-:W-:Y:S05]  /*13eb0*/  @!P0 BRA `(.L_x_4565) ;  /* 0xfffffffc00f08947 */ /* 0x004fea000383ffff */
[----:B------:R-:W-:Y:S05]  /*13ec0*/  BRA `(.L_x_4670) ;  /* 0xffffffb800847947 */ /* 0x000fea000383ffff */
.L_x_4570:
[----:B0-----:R0:W2:Y:S02]  /*13ed0*/  SYNCS.PHASECHK.TRANS64.TRYWAIT P0, [R3+URZ+0x28c60], R2 ;  /* 0x028c6002030075a7 */ /* 0x0010a4000800017f */
[----:B--2---:R-:W-:Y:S05]  /*13ee0*/  @!P0 NANOSLEEP.SYNCS 0x989680 ;  /* 0x009896800000895d */ /* 0x004fea0003900000 */
[----:B------:R-:W2:Y:S02]  /*13ef0*/  @!P0 SYNCS.PHASECHK.TRANS64 P0, [R3+URZ+0x28c60], R2 ;  /* 0x028c6002030085a7 */ /* 0x000ea4000800007f */
[----:B--2---:R-:W-:Y:S05]  /*13f00*/  @!P0 BRA `(.L_x_4570) ;  /* 0xfffffffc00f08947 */ /* 0x004fea000383ffff */
[----:B------:R-:W-:Y:S05]  /*13f10*/  BRA `(.L_x_4671) ;  /* 0xffffffbc000c7947 */ /* 0x000fea000383ffff */
.L_x_4585:
[----:B0-----:R0:W1:Y:S02]  /*13f20*/  SYNCS.PHASECHK.TRANS64.TRYWAIT P0, [R4+URZ+0x28c40], R2 ;  /* 0x028c4002040075a7 */ /* 0x001064000800017f */
[----:B-1----:R-:W-:Y:S05]  /*13f30*/  @!P0 NANOSLEEP.SYNCS 0x989680 ;  /* 0x009896800000895d */ /* 0x002fea0003900000 */
[----:B------:R-:W1:Y:S02]  /*13f40*/  @!P0 SYNCS.PHASECHK.TRANS64 P0, [R4+URZ+0x28c40], R2 ;  /* 0x028c4002040085a7 */ /* 0x000e64000800007f */
[----:B-1----:R-:W-:Y:S05]  /*13f50*/  @!P0 BRA `(.L_x_4585) ;  /* 0xfffffffc00f08947 */ /* 0x002fea000383ffff */
[----:B------:R-:W-:Y:S05]  /*13f60*/  BRA `(.L_x_4672) ;  /* 0xffffffc800147947 */ /* 0x000fea000383ffff */
.L_x_4590:
[----:B-1----:R1:W2:Y:S02]  /*13f70*/  SYNCS.PHASECHK.TRANS64.TRYWAIT P0, [R4+URZ+0x28c60], R2 ;  /* 0x028c6002040075a7 */ /* 0x0022a4000800017f */
[----:B--2---:R-:W-:Y:S05]  /*13f80*/  @!P0 NANOSLEEP.SYNCS 0x989680 ;  /* 0x009896800000895d */ /* 0x004fea0003900000 */
[----:B------:R-:W2:Y:S02]  /*13f90*/  @!P0 SYNCS.PHASECHK.TRANS64 P0, [R4+URZ+0x28c60], R2 ;  /* 0x028c6002040085a7 */ /* 0x000ea4000800007f */
[----:B--2---:R-:W-:Y:S05]  /*13fa0*/  @!P0 BRA `(.L_x_4590) ;  /* 0xfffffffc00f08947 */ /* 0x004fea000383ffff */
[----:B------:R-:W-:Y:S05]  /*13fb0*/  BRA `(.L_x_4673) ;  /* 0xffffffc800987947 */ /* 0x000fea000383ffff */
.L_x_4605:
[----:B-1----:R1:W2:Y:S02]  /*13fc0*/  SYNCS.PHASECHK.TRANS64.TRYWAIT P0, [R4+URZ+0x28c40], R2 ;  /* 0x028c4002040075a7 */ /* 0x0022a4000800017f */
[----:B--2---:R-:W-:Y:S05]  /*13fd0*/  @!P0 NANOSLEEP.SYNCS 0x989680 ;  /* 0x009896800000895d */ /* 0x004fea0003900000 */
[----:B------:R-:W2:Y:S02]  /*13fe0*/  @!P0 SYNCS.PHASECHK.TRANS64 P0, [R4+URZ+0x28c40], R2 ;  /* 0x028c4002040085a7 */ /* 0x000ea4000800007f */
[----:B--2---:R-:W-:Y:S05]  /*13ff0*/  @!P0 BRA `(.L_x_4605) ;  /* 0xfffffffc00f08947 */ /* 0x004fea000383ffff */
[----:B------:R-:W-:Y:S05]  /*14000*/  BRA `(.L_x_4674) ;  /* 0xffffffd400847947 */ /* 0x000fea000383ffff */
.L_x_4610:
[----:B0-----:R0:W2:Y:S02]  /*14010*/  SYNCS.PHASECHK.TRANS64.TRYWAIT P0, [R4+URZ+0x28c60], R2 ;  /* 0x028c6002040075a7 */ /* 0x0010a4000800017f */
[----:B--2---:R-:W-:Y:S05]  /*14020*/  @!P0 NANOSLEEP.SYNCS 0x989680 ;  /* 0x009896800000895d */ /* 0x004fea0003900000 */
[----:B------:R-:W2:Y:S02]  /*14030*/  @!P0 SYNCS.PHASECHK.TRANS64 P0, [R4+URZ+0x28c60], R2 ;  /* 0x028c6002040085a7 */ /* 0x000ea4000800007f */
[----:B--2---:R-:W-:Y:S05]  /*14040*/  @!P0 BRA `(.L_x_4610) ;  /* 0xfffffffc00f08947 */ /* 0x004fea000383ffff */
[----:B------:R-:W-:Y:S05]  /*14050*/  BRA `(.L_x_4675) ;  /* 0xffffffd8000c7947 */ /* 0x000fea000383ffff */
.L_x_4626:
        /* <DEDUP_REMOVED lines=8> */
.L_x_4677:
[----:B------:R-:W-:Y:S05]  /*140e0*/  BSYNC B0 ;  /* 0x0000000000007941 */ /* 0x000fea0003800000 */
.L_x_4676:
        /* <DEDUP_REMOVED lines=9> */
.L_x_4678:
        /* <DEDUP_REMOVED lines=18> */
.L_x_4679:
[----:B------:R-:W-:Y:S01]  /*142a0*/  IMAD.MOV.U32 R12, RZ, RZ, 0x2 ;  /* 0x00000002ff0c7424 */ /* 0x000fe200078e00ff */
[----:B------:R-:W-:-:S05]  /*142b0*/  SEL R5, R14, RZ, P1 ;  /* 0x000000ff0e057207 */ /* 0x000fca0000800000 */
[----:B------:R-:W-:-:S04]  /*142c0*/  IMAD.IADD R3, R2, 0x1, R5 ;  /* 0x0000000102037824 */ /* 0x000fc800078e0205 */
[----:B------:R-:W-:-:S07]  /*142d0*/  IMAD.MOV.U32 R13, RZ, RZ, R3 ;  /* 0x000000ffff0d7224 */ /* 0x000fce00078e0003 */
[----:B------:R-:W-:Y:S05]  /*142e0*/  WARPSYNC.COLLECTIVE R15, `(.L_x_4680) ;  /* 0x000000000f087348 */ /* 0x000fea0003c00000 */
[----:B------:R0:W1:Y:S02]  /*142f0*/  SHFL.UP P6, R14, R13, R12, R11 ;  /* 0x0400000c0d0e7389 */ /* 0x00006400000c000b */
[----:B01----:R-:W-:Y:S01]  /*14300*/  ENDCOLLECTIVE ;  /* 0x000000000000791b */ /* 0x003fe20003800000 */
.L_x_4680:
[----:B------:R-:W-:Y:S01]  /*14310*/  IMAD.MOV.U32 R12, RZ, RZ, 0x4 ;  /* 0x00000004ff0c7424 */ /* 0x000fe200078e00ff */
[----:B------:R-:W-:-:S05]  /*14320*/  SEL R14, R14, RZ, P2 ;  /* 0x000000ff0e0e7207 */ /* 0x000fca0001000000 */
[----:B------:R-:W-:-:S04]  /*14330*/  IMAD.IADD R3, R3, 0x1, R14 ;  /* 0x0000000103037824 */ /* 0x000fc800078e020e */
[----:B------:R-:W-:-:S07]  /*14340*/  IMAD.MOV.U32 R13, RZ, RZ, R3 ;  /* 0x000000ffff0d7224 */ /* 0x000fce00078e0003 */
[----:B------:R-:W-:Y:S05]  /*14350*/  WARPSYNC.COLLECTIVE R15, `(.L_x_4681) ;  /* 0x000000000f087348 */ /* 0x000fea0003c00000 */
[----:B------:R0:W1:Y:S02]  /*14360*/  SHFL.UP P6, R14, R13, R12, R11 ;  /* 0x0400000c0d0e7389 */ /* 0x00006400000c000b */
[----:B01----:R-:W-:Y:S01]  /*14370*/  ENDCOLLECTIVE ;  /* 0x000000000000791b */ /* 0x003fe20003800000 */
.L_x_4681:
[----:B------:R-:W-:Y:S01]  /*14380*/  IMAD.MOV.U32 R12, RZ, RZ, 0x8 ;  /* 0x00000008ff0c7424 */ /* 0x000fe200078e00ff */
[----:B------:R-:W-:-:S05]  /*14390*/  SEL R14, R14, RZ, P3 ;  /* 0x000000ff0e0e7207 */ /* 0x000fca0001800000 */
[----:B------:R-:W-:-:S04]  /*143a0*/  IMAD.IADD R3, R3, 0x1, R14 ;  /* 0x0000000103037824 */ /* 0x000fc800078e020e */
[----:B------:R-:W-:-:S07]  /*143b0*/  IMAD.MOV.U32 R13, RZ, RZ, R3 ;  /* 0x000000ffff0d7224 */ /* 0x000fce00078e0003 */
[----:B------:R-:W-:Y:S05]  /*143c0*/  WARPSYNC.COLLECTIVE R15, `(.L_x_4682) ;  /* 0x000000000f087348 */ /* 0x000fea0003c00000 */
[----:B------:R0:W1:Y:S02]  /*143d0*/  SHFL.UP P6, R14, R13, R12, R11 ;  /* 0x0400000c0d0e7389 */ /* 0x00006400000c000b */
[----:B01----:R-:W-:Y:S01]  /*143e0*/  ENDCOLLECTIVE ;  /* 0x000000000000791b */ /* 0x003fe20003800000 */
.L_x_4682:
[----:B------:R-:W-:Y:S01]  /*143f0*/  IMAD.MOV.U32 R12, RZ, RZ, 0x10 ;  /* 0x00000010ff0c7424 */ /* 0x000fe200078e00ff */
[----:B------:R-:W-:-:S05]  /*14400*/  SEL R14, R14, RZ, P4 ;  /* 0x000000ff0e0e7207 */ /* 0x000fca0002000000 */
[----:B------:R-:W-:-:S04]  /*14410*/  IMAD.IADD R3, R3, 0x1, R14 ;  /* 0x0000000103037824 */ /* 0x000fc800078e020e */
[----:B------:R-:W-:-:S07]  /*14420*/  IMAD.MOV.U32 R13, RZ, RZ, R3 ;  /* 0x000000ffff0d7224 */ /* 0x000fce00078e0003 */
[----:B------:R-:W-:Y:S05]  /*14430*/  WARPSYNC.COLLECTIVE R15, `(.L_x_4683) ;  /* 0x000000000f087348 */ /* 0x000fea0003c00000 */
[----:B------:R0:W1:Y:S02]  /*14440*/  SHFL.UP P6, R14, R13, R12, R11 ;  /* 0x0400000c0d0e7389 */ /* 0x00006400000c000b */
[----:B01----:R-:W-:Y:S01]  /*14450*/  ENDCOLLECTIVE ;  /* 0x000000000000791b */ /* 0x003fe20003800000 */
.L_x_4683:
        /* <DEDUP_REMOVED lines=8> */
.L_x_4684:
[----:B------:R-:W-:Y:S05]  /*144e0*/  BRA `(.L_x_4685) ;  /* 0xffffffe0007c7947 */ /* 0x000fea000383ffff */
.L_x_4631:
        /* <DEDUP_REMOVED lines=8> */
.L_x_4687:
[----:B------:R-:W-:Y:S05]  /*14570*/  BSYNC B0 ;  /* 0x0000000000007941 */ /* 0x000fea0003800000 */
.L_x_4686:
        /* <DEDUP_REMOVED lines=8> */
.L_x_4688:
[----:B------:R-:W-:Y:S01]  /*14600*/  IMAD.MOV.U32 R12, RZ, RZ, 0x4 ;  /* 0x00000004ff0c7424 */ /* 0x000fe200078e00ff */
[----:B------:R-:W-:-:S05]  /*14610*/  SEL R4, R14, RZ, P2 ;  /* 0x000000ff0e047207 */ /* 0x000fca0001000000 */
[----:B------:R-:W-:-:S04]  /*14620*/  IMAD.IADD R4, R13, 0x1, R4 ;  /* 0x000000010d047824 */ /* 0x000fc800078e0204 */
[----:B------:R-:W-:-:S07]  /*14630*/  IMAD.MOV.U32 R13, RZ, RZ, R4 ;  /* 0x000000ffff0d7224 */ /* 0x000fce00078e0004 */
[----:B------:R-:W-:Y:S05]  /*14640*/  WARPSYNC.COLLECTIVE R15, `(.L_x_4689) ;  /* 0x000000000f087348 */ /* 0x000fea0003c00000 */
[----:B------:R0:W1:Y:S02]  /*14650*/  SHFL.UP P6, R14, R13, R12, R11 ;  /* 0x0400000c0d0e7389 */ /* 0x00006400000c000b */
[----:B01----:R-:W-:Y:S01]  /*14660*/  ENDCOLLECTIVE ;  /* 0x000000000000791b */ /* 0x003fe20003800000 */
.L_x_4689:
[----:B------:R-:W-:Y:S01]  /*14670*/  IMAD.MOV.U32 R12, RZ, RZ, 0x8 ;  /* 0x00000008ff0c7424 */ /* 0x000fe200078e00ff */
[----:B------:R-:W-:-:S05]  /*14680*/  SEL R5, R14, RZ, P3 ;  /* 0x000000ff0e057207 */ /* 0x000fca0001800000 */
[----:B------:R-:W-:-:S04]  /*14690*/  IMAD.IADD R5, R4, 0x1, R5 ;  /* 0x0000000104057824 */ /* 0x000fc800078e0205 */
[----:B------:R-:W-:-:S07]  /*146a0*/  IMAD.MOV.U32 R13, RZ, RZ, R5 ;  /* 0x000000ffff0d7224 */ /* 0x000fce00078e0005 */
[----:B------:R-:W-:Y:S05]  /*146b0*/  WARPSYNC.COLLECTIVE R15, `(.L_x_4690) ;  /* 0x000000000f087348 */ /* 0x000fea0003c00000 */
[----:B------:R0:W1:Y:S02]  /*146c0*/  SHFL.UP P6, R14, R13, R12, R11 ;  /* 0x0400000c0d0e7389 */ /* 0x00006400000c000b */
[----:B01----:R-:W-:Y:S01]  /*146d0*/  ENDCOLLECTIVE ;  /* 0x000000000000791b */ /* 0x003fe20003800000 */
.L_x_4690:
[----:B------:R-:W-:Y:S01]  /*146e0*/  IMAD.MOV.U32 R12, RZ, RZ, 0x10 ;  /* 0x00000010ff0c7424 */ /* 0x000fe200078e00ff */
[----:B------:R-:W-:-:S05]  /*146f0*/  SEL R6, R14, RZ, P4 ;  /* 0x000000ff0e067207 */ /* 0x000fca0002000000 */
[----:B------:R-:W-:-:S04]  /*14700*/  IMAD.IADD R6, R5, 0x1, R6 ;  /* 0x0000000105067824 */ /* 0x000fc800078e0206 */
[----:B------:R-:W-:-:S07]  /*14710*/  IMAD.MOV.U32 R13, RZ, RZ, R6 ;  /* 0x000000ffff0d7224 */ /* 0x000fce00078e0006 */
[----:B------:R-:W-:Y:S05]  /*14720*/  WARPSYNC.COLLECTIVE R15, `(.L_x_4691) ;  /* 0x000000000f087348 */ /* 0x000fea0003c00000 */
[----:B------:R0:W1:Y:S02]  /*14730*/  SHFL.UP P6, R14, R13, R12, R11 ;  /* 0x0400000c0d0e7389 */ /* 0x00006400000c000b */
[----:B01----:R-:W-:Y:S01]  /*14740*/  ENDCOLLECTIVE ;  /* 0x000000000000791b */ /* 0x003fe20003800000 */
.L_x_4691:
        /* <DEDUP_REMOVED lines=8> */
.L_x_4692:
[----:B------:R-:W-:Y:S05]  /*147d0*/  BRA `(.L_x_4693) ;  /* 0xffffffe0005c7947 */ /* 0x000fea000383ffff */
.L_x_4633:
[----:B------:R-:W-:Y:S01]  /*147e0*/  BSSY B0, `(.L_x_4694) ;  /* 0x0000006000007945 */ /* 0x000fe20003800000 */
[----:B------:R-:W-:Y:S01]  /*147f0*/  PLOP3.LUT P6, PT, P6, PT, PT, 0x8, 0x0 ;  /* 0x000000000000781c */ /* 0x000fe200037ce170 */
[----:B------:R-:W-:-:S12]  /*14800*/  IMAD.MOV.U32 R15, RZ, RZ, -0x1 ;  /* 0xffffffffff0f7424 */ /* 0x000fd800078e00ff */
[----:B01---5:R-:W-:Y:S05]  /*14810*/  WARPSYNC.COLLECTIVE R15, `(.L_x_4695) ;  /* 0x000000000f087348 */ /* 0x023fea0003c00000 */
[----:B------:R-:W-:Y:S01]  /*14820*/  VOTE.ANY R14, PT, P6 ;  /* 0x00000000000e7806 */ /* 0x000fe200030e0100 */
[----:B01---5:R-:W-:Y:S06]  /*14830*/  ENDCOLLECTIVE ;  /* 0x000000000000791b */ /* 0x023fec0003800000 */
.L_x_4695:
[----:B------:R-:W-:Y:S05]  /*14840*/  BSYNC B0 ;  /* 0x0000000000007941 */ /* 0x000fea0003800000 */
.L_x_4694:
        /* <DEDUP_REMOVED lines=9> */
.L_x_4696:
[----:B------:R-:W-:Y:S01]  /*148e0*/  IMAD.MOV.U32 R17, RZ, RZ, R14 ;  /* 0x000000ffff117224 */ /* 0x000fe200078e000e */
[----:B------:R-:W-:Y:S06]  /*148f0*/  BRA `(.L_x_4697) ;  /* 0xffffffe0004c7947 */ /* 0x000fec000383ffff */
.L_x_4635:
[----:B------:R-:W-:Y:S01]  /*14900*/  BSSY B0, `(.L_x_4698) ;  /* 0x0000007000007945 */ /* 0x000fe20003800000 */
[----:B------:R-:W-:Y:S02]  /*14910*/  IMAD.MOV.U32 R13, RZ, RZ, R3 ;  /* 0x000000ffff0d7224 */ /* 0x000fe400078e0003 */
[----:B------:R-:W-:Y:S02]  /*14920*/  IMAD.MOV.U32 R11, RZ, RZ, 0x1f ;  /* 0x0000001fff0b7424 */ /* 0x000fe400078e00ff */
[----:B------:R-:W-:-:S07]  /*14930*/  IMAD.MOV.U32 R15, RZ, RZ, -0x1 ;  /* 0xffffffffff0f7424 */ /* 0x000fce00078e00ff */
[----:B0123-5:R-:W-:Y:S05]  /*14940*/  WARPSYNC.COLLECTIVE R15, `(.L_x_4699) ;  /* 0x000000000f087348 */ /* 0x02ffea0003c00000 */
[----:B------:R4:W0:Y:S02]  /*14950*/  SHFL.IDX P6, R14, R13, R12, R11 ;  /* 0x0000000c0d0e7389 */ /* 0x00082400000c000b */
[----:B012345:R-:W-:Y:S01]  /*14960*/  ENDCOLLECTIVE ;  /* 0x000000000000791b */ /* 0x03ffe20003800000 */
.L_x_4699:
[----:B------:R-:W-:Y:S05]  /*14970*/  BSYNC B0 ;  /* 0x0000000000007941 */ /* 0x000fea0003800000 */
.L_x_4698:
[----:B------:R-:W-:Y:S01]  /*14980*/  IMAD.MOV.U32 R5, RZ, RZ, R14 ;  /* 0x000000ffff057224 */ /* 0x000fe200078e000e */
[----:B------:R-:W-:Y:S06]  /*14990*/  BRA `(.L_x_4634) ;  /* 0xffffffe000407947 */ /* 0x000fec000383ffff */
.L_x_4639:
[----:B-1----:R1:W2:Y:S02]  /*149a0*/  SYNCS.PHASECHK.TRANS64.TRYWAIT P0, [R0+URZ+0x28c20], R3 ;  /* 0x028c2003000075a7 */ /* 0x0022a4000800017f */
[----:B--2---:R-:W-:Y:S05]  /*149b0*/  @!P0 NANOSLEEP.SYNCS 0x989680 ;  /* 0x009896800000895d */ /* 0x004fea0003900000 */
[----:B------:R-:W2:Y:S02]  /*149c0*/  @!P0 SYNCS.PHASECHK.TRANS64 P0, [R0+URZ+0x28c20], R3 ;  /* 0x028c2003000085a7 */ /* 0x000ea4000800007f */
[----:B--2---:R-:W-:Y:S05]  /*149d0*/  @!P0 BRA `(.L_x_4639) ;  /* 0xfffffffc00f08947 */ /* 0x004fea000383ffff */
[----:B------:R-:W-:Y:S05]  /*149e0*/  BRA `(.L_x_4700) ;  /* 0xffffffe400c07947 */ /* 0x000fea000383ffff */
.L_x_4640:
        /* <DEDUP_REMOVED lines=8> */
[----:B01---5:R-:W-:Y:S05]  /*14a70*/  WARPSYNC.COLLECTIVE R15, `(.L_x_4702) ;  /* 0x000000000f087348 */ /* 0x023fea0003c00000 */
[----:B------:R2:W3:Y:S02]  /*14a80*/  SHFL.IDX P6, R14, R13, R12, R11 ;  /* 0x0000000c0d0e7389 */ /* 0x0004e400000c000b */
[----:B0123-5:R-:W-:Y:S01]  /*14a90*/  ENDCOLLECTIVE ;  /* 0x000000000000791b */ /* 0x02ffe20003800000 */
.L_x_4702:
[----:B------:R-:W-:Y:S05]  /*14aa0*/  BSYNC B0 ;  /* 0x0000000000007941 */ /* 0x000fea0003800000 */
.L_x_4701:
[----:B------:R-:W-:Y:S05]  /*14ab0*/  BRA `(.L_x_4703) ;  /* 0xffffffe400a87947 */ /* 0x000fea000383ffff */
.L_x_4643:
[----:B------:R-:W-:Y:S01]  /*14ac0*/  BSSY B1, `(.L_x_4704) ;  /* 0x0000006000017945 */ /* 0x000fe20003800000 */
[----:B------:R-:W-:-:S07]  /*14ad0*/  IMAD.MOV.U32 R15, RZ, RZ, -0x1 ;  /* 0xffffffffff0f7424 */ /* 0x000fce00078e00ff */
[----:B012--5:R-:W-:Y:S05]  /*14ae0*/  WARPSYNC.COLLECTIVE R15, `(.L_x_4705) ;  /* 0x000000000f0c7348 */ /* 0x027fea0003c00000 */
[----:B------:R-:W-:Y:S02]  /*14af0*/  ELECT P6, UR62, PT ;  /* 0x00000000003e782f */ /* 0x000fe400038c0000 */
[----:B------:R-:W-:Y:S01]  /*14b00*/  MOV R14, UR62 ;  /* 0x0000003e000e7c02 */ /* 0x000fe20008000f00 */
[----:B012--5:R-:W-:Y:S10]  /*14b10*/  ENDCOLLECTIVE ;  /* 0x000000000000791b */ /* 0x027ff40003800000 */
.L_x_4705:
[----:B------:R-:W-:Y:S05]  /*14b20*/  BSYNC B1 ;  /* 0x0000000000017941 */ /* 0x000fea0003800000 */
.L_x_4704:
[----:B------:R-:W-:Y:S05]  /*14b30*/  BRA `(.L_x_4706) ;  /* 0xffffffe400a07947 */ /* 0x000fea000383ffff */
.L_x_4645:
[----:B0-----:R0:W1:Y:S02]  /*14b40*/  SYNCS.PHASECHK.TRANS64.TRYWAIT P0, [R6+URZ], R5 ;  /* 0x00000005060075a7 */ /* 0x001064000800017f */
[----:B-1----:R-:W-:Y:S05]  /*14b50*/  @!P0 NANOSLEEP.SYNCS 0x989680 ;  /* 0x009896800000895d */ /* 0x002fea0003900000 */
[----:B------:R-:W1:Y:S02]  /*14b60*/  @!P0 SYNCS.PHASECHK.TRANS64 P0, [R6+URZ], R5 ;  /* 0x00000005060085a7 */ /* 0x000e64000800007f */
[----:B-1----:R-:W-:Y:S05]  /*14b70*/  @!P0 BRA `(.L_x_4645) ;  /* 0xfffffffc00f08947 */ /* 0x002fea000383ffff */
[----:B------:R-:W-:Y:S05]  /*14b80*/  BRA `(.L_x_4707) ;  /* 0xffffffe400dc7947 */ /* 0x000fea000383ffff */
.L_x_4646:
[----:B-1----:R1:W2:Y:S02]  /*14b90*/  SYNCS.PHASECHK.TRANS64.TRYWAIT P0, [R7+URZ], R2 ;  /* 0x00000002070075a7 */ /* 0x0022a4000800017f */
[----:B--2---:R-:W-:Y:S05]  /*14ba0*/  @!P0 NANOSLEEP.SYNCS 0x989680 ;  /* 0x009896800000895d */ /* 0x004fea0003900000 */
[----:B------:R-:W2:Y:S02]  /*14bb0*/  @!P0 SYNCS.PHASECHK.TRANS64 P0, [R7+URZ], R2 ;  /* 0x00000002070085a7 */ /* 0x000ea4000800007f */
[----:B--2---:R-:W-:Y:S05]  /*14bc0*/  @!P0 BRA `(.L_x_4646) ;  /* 0xfffffffc00f08947 */ /* 0x004fea000383ffff */
[----:B------:R-:W-:Y:S05]  /*14bd0*/  BRA `(.L_x_4708) ;  /* 0xffffffe400d07947 */ /* 0x000fea000383ffff */
.L_x_4648:
[----:B--2---:R2:W3:Y:S02]  /*14be0*/  SYNCS.PHASECHK.TRANS64.TRYWAIT P0, [R4+URZ], R5 ;  /* 0x00000005040075a7 */ /* 0x0044e4000800017f */
[----:B---3--:R-:W-:Y:S05]  /*14bf0*/  @!P0 NANOSLEEP.SYNCS 0x989680 ;  /* 0x009896800000895d */ /* 0x008fea0003900000 */
[----:B------:R-:W3:Y:S02]  /*14c00*/  @!P0 SYNCS.PHASECHK.TRANS64 P0, [R4+URZ], R5 ;  /* 0x00000005040085a7 */ /* 0x000ee4000800007f */
[----:B---3--:R-:W-:Y:S05]  /*14c10*/  @!P0 BRA `(.L_x_4648) ;  /* 0xfffffffc00f08947 */ /* 0x008fea000383ffff */
[----:B------:R-:W-:Y:S05]  /*14c20*/  BRA `(.L_x_4709) ;  /* 0xffffffe400d87947 */ /* 0x000fea000383ffff */
.L_x_4710:
        /* <DEDUP_REMOVED lines=13> */
.L_x_5881:


//--------------------- .text._ZN7cutlass13device_kernelIN5flash11enable_sm90INS1_16FlashAttnFwdSm90INS1_25CollectiveMainloopFwdSm90ILi2EN4cute5tupleIJNS5_1CILi1EEES8_S8_EEENS6_IJNS7_ILi64EEESA_SA_EEELi512ENS_10bfloat16_tEfNS_4arch4Sm90ELb1ELb0ELb0ELb1ELb0ELb1ELb0ELb0ELb0ELb1ELb0ELb0EEENS1_21CollectiveEpilogueFwdINS6_IJSA_NS7_ILi512EEESA_EEES9_SC_SE_Li256ELb1ELb1ELb0ELb0EEENS1_36VarlenDynamicPersistentTileSchedulerILi64ELi64ELi256ELi128ELb0ELb1ELb1ELb1ELb1ELb1EEEEEEEEEvNT_6ParamsE --------------------------
	.section	.text._ZN7cutlass13device_kernelIN5flash11enable_sm90INS1_16FlashAttnFwdSm90INS1_25CollectiveMainloopFwdSm90ILi2EN4cute5tupleIJNS5_1CILi1EEES8_S8_EEENS6_IJNS7_ILi64EEESA_SA_EEELi512ENS_10bfloat16_tEfNS_4arch4Sm90ELb1ELb0ELb0ELb1ELb0ELb1ELb0ELb0ELb0ELb1ELb0ELb0EEENS1_21CollectiveEpilogueFwdINS6_IJSA_NS7_ILi512EEESA_EEES9_SC_SE_Li256ELb1ELb1ELb0ELb0EEENS1_36VarlenDynamicPersistentTileSchedulerILi64ELi64ELi256ELi128ELb0ELb1ELb1ELb1ELb1ELb1EEEEEEEEEvNT_6ParamsE,"ax",@progbits
	.align	128
.text._ZN7cutlass13device_kernelIN5flash11enable_sm90INS1_16FlashAttnFwdSm90INS1_25CollectiveMainloopFwdSm90ILi2EN4cute5tupleIJNS5_1CILi1EEES8_S8_EEENS6_IJNS7_ILi64EEESA_SA_EEELi512ENS_10bfloat16_tEfNS_4arch4Sm90ELb1ELb0ELb0ELb1ELb0ELb1ELb0ELb0ELb0ELb1ELb0ELb0EEENS1_21CollectiveEpilogueFwdINS6_IJSA_NS7_ILi512EEESA_EEES9_SC_SE_Li256ELb1ELb1ELb0ELb0EEENS1_36VarlenDynamicPersistentTileSchedulerILi64ELi64ELi256ELi128ELb0ELb1ELb1ELb1ELb1ELb1EEEEEEEEEvNT_6ParamsE:
        .type           _ZN7cutlass13device_kernelIN5flash11enable_sm90INS1_16FlashAttnFwdSm90INS1_25CollectiveMainloopFwdSm90ILi2EN4cute5tupleIJNS5_1CILi1EEES8_S8_EEENS6_IJNS7_ILi64EEESA_SA_EEELi512ENS_10bfloat16_tEfNS_4arch4Sm90ELb1ELb0ELb0ELb1ELb0ELb1ELb0ELb0ELb0ELb1ELb0ELb0EEENS1_21CollectiveEpilogueFwdINS6_IJSA_NS7_ILi512EEESA_EEES9_SC_SE_Li256ELb1ELb1ELb0ELb0EEENS1_36VarlenDynamicPersistentTileSchedulerILi64ELi64ELi256ELi128ELb0ELb1ELb1ELb1ELb1ELb1EEEEEEEEEvNT_6ParamsE,@function
        .size           _ZN7cutlass13device_kernelIN5flash11enable_sm90INS1_16FlashAttnFwdSm90INS1_25CollectiveMainloopFwdSm90ILi2EN4cute5tupleIJNS5_1CILi1EEES8_S8_EEENS6_IJNS7_ILi64EEESA_SA_EEELi512ENS_10bfloat16_tEfNS_4arch4Sm90ELb1ELb0ELb0ELb1ELb0ELb1ELb0ELb0ELb0ELb1ELb0ELb0EEENS1_21CollectiveEpilogueFwdINS6_IJSA_NS7_ILi512EEESA_EEES9_SC_SE_Li256ELb1ELb1ELb0ELb0EEENS1_36VarlenDynamicPersistentTileSchedulerILi64ELi64ELi256ELi128ELb0ELb1ELb1ELb1ELb1ELb1EEEEEEEEEvNT_6ParamsE,(.L_x_5882 - _ZN7cutlass13device_kernelIN5flash11enable_sm90INS1_16FlashAttnFwdSm90INS1_25CollectiveMainloopFwdSm90ILi2EN4cute5tupleIJNS5_1CILi1EEES8_S8_EEENS6_IJNS7_ILi64EEESA_SA_EEELi512ENS_10bfloat16_tEfNS_4arch4Sm90ELb1ELb0ELb0ELb1ELb0ELb1ELb0ELb0ELb0ELb1ELb0ELb0EEENS1_21CollectiveEpilogueFwdINS6_IJSA_NS7_ILi512EEESA_EEES9_SC_SE_Li256ELb1ELb1ELb0ELb0EEENS1_36VarlenDynamicPersistentTileSchedulerILi64ELi64ELi256ELi128ELb0ELb1ELb1ELb1ELb1ELb1EEEEEEEEEvNT_6ParamsE)
        .other          _ZN7cutlass13device_kernelIN5flash11enable_sm90INS1_16FlashAttnFwdSm90INS1_25CollectiveMainloopFwdSm90ILi2EN4cute5tupleIJNS5_1CILi1EEES8_S8_EEENS6_IJNS7_ILi64EEESA_SA_EEELi512ENS_10bfloat16_tEfNS_4arch4Sm90ELb1ELb0ELb0ELb1ELb0ELb1ELb0ELb0ELb0ELb1ELb0ELb0EEENS1_21CollectiveEpilogueFwdINS6_IJSA_NS7_ILi512EEESA_EEES9_SC_SE_Li256ELb1ELb1ELb0ELb0EEENS1_36VarlenDynamicPersistentTileSchedulerILi64ELi64ELi256ELi128ELb0ELb1ELb1ELb1ELb1ELb1EEEEEEEEEvNT_6ParamsE,@"STO_CUDA_ENTRY STV_DEFAULT"
_ZN7cutlass13device_kernelIN5flash11enable_sm90INS1_16FlashAttnFwdSm90INS1_25CollectiveMainloopFwdSm90ILi2EN4cute5tupleIJNS5_1CILi1EEES8_S8_EEENS6_IJNS7_ILi64EEESA_SA_EEELi512ENS_10bfloat16_tEfNS_4arch4Sm90ELb1ELb0ELb0ELb1ELb0ELb1ELb0ELb0ELb0ELb1ELb0ELb0EEENS1_21CollectiveEpilogueFwdINS6_IJSA_NS7_ILi512EEESA_EEES9_SC_SE_Li256ELb1ELb1ELb0ELb0EEENS1_36VarlenDynamicPersistentTileSchedulerILi64ELi64ELi256ELi128ELb0ELb1ELb1ELb1ELb1ELb1EEEEEEEEEvNT_6ParamsE:
        /* <DEDUP_REMOVED lines=23> */
.L_x_4712:
[----:B------:R-:W-:Y:S05]  /*0170*/  BSYNC B0 ;  /* 0x0000000000007941 */ /* 0x000fea0003800000 */
.L_x_4711:
        /* <DEDUP_REMOVED lines=37> */
.L_x_4713:
        /* <DEDUP_REMOVED lines=22> */
.L_x_4714:
        /* <DEDUP_REMOVED lines=18> */
.L_x_4715:
        /* <DEDUP_REMOVED lines=22> */
.L_x_4716:
        /* <DEDUP_REMOVED lines=22> */
.L_x_4717:
        /* <DEDUP_REMOVED lines=9> */
.L_x_4720:
        /* <DEDUP_REMOVED lines=19> */
[----:B------:R-:W2:Y:S01]  /*0ad0*/  LDL.LU R18, [R1+0x58] ;  /* 0x0000580001127983 */ /* 0x000ea20000300800 */
[----:B------:R-:W-:Y:S02]  /*0ae0*/  VIADD R15, R4, 0xffffff80 ;  /* 0xffffff80040f7836 */ /* 0x000fe40000000000 */
[----:B------:R-:W-:Y:S02]  /*0af0*/  IMAD.MOV.U32 R200, RZ, RZ, 0x40 ;  /* 0x00000040ffc87424 */ /* 0x000fe400078e00ff */
[----:B------:R-:W-:Y:S01]  /*0b00*/  IMAD.MOV.U32 R213, RZ, RZ, RZ ;  /* 0x000000ffffd57224 */ /* 0x000fe200078e00ff */
[----:B------:R-:W-:Y:S01]  /*0b10*/  SHF.R.S32.HI R0, RZ, 0x1f, R15 ;  /* 0x0000001fff007819 */ /* 0x000fe2000001140f */
[----:B------:R-:W-:Y:S02]  /*0b20*/  IMAD.MOV.U32 R23, RZ, RZ, RZ ;  /* 0x000000ffff177224 */ /* 0x000fe400078e00ff */
[----:B------:R-:W-:Y:S01]  /*0b30*/  IMAD.MOV.U32 R187, RZ, RZ, RZ ;  /* 0x000000ffffbb7224 */ /* 0x000fe200078e00ff */
[----:B------:R-:W-:-:S02]  /*0b40*/  LEA.HI R6, R0, R15, RZ, 0x4 ;  /* 0x0000000f00067211 */ /* 0x000fc400078f20ff */
[-C--:B------:R-:W-:Y:S02]  /*0b50*/  LEA.HI R3, R0, R15.reuse, RZ, 0x7 ;  /* 0x0000000f00037211 */ /* 0x080fe400078f38ff */
        /* <DEDUP_REMOVED lines=8> */
[----:B------:R-:W-:Y:S02]  /*0be0*/  LEA.HI R7, R6, R11, RZ, 0x1 ;  /* 0x0000000b06077211 */ /* 0x000fe400078f08ff */
[----:B------:R-:W-:Y:S02]  /*0bf0*/  SHF.R.S32.HI R8, RZ, 0x1f, R9 ;  /* 0x0000001fff087819 */ /* 0x000fe40000011409 */
[----:B------:R-:W-:Y:S02]  /*0c00*/  SHF.R.S32.HI R5, RZ, 0x1f, R4 ;  /* 0x0000001fff057819 */ /* 0x000fe40000011404 */
[----:B------:R-:W-:Y:S02]  /*0c10*/  LOP3.LUT R14, R7, 0x1ffffffe, RZ, 0xc0, !PT ;  /* 0x1ffffffe070e7812 */ /* 0x000fe400078ec0ff */
[----:B------:R-:W-:-:S02]  /*0c20*/  LEA.HI R10, R8, R9, RZ, 0x3 ;  /* 0x00000009080a7211 */ /* 0x000fc400078f18ff */
[----:B------:R-:W-:Y:S01]  /*0c30*/  LEA.HI R6, R5, R4, RZ, 0x2 ;  /* 0x0000000405067211 */ /* 0x000fe200078f10ff */
[----:B------:R-:W-:Y:S01]  /*0c40*/  IMAD.IADD R14, R11, 0x1, -R14 ;  /* 0x000000010b0e7824 */ /* 0x000fe200078e0a0e */
[----:B------:R-:W-:Y:S02]  /*0c50*/  LEA.HI R13, R13, R202, RZ, 0x2 ;  /* 0x000000ca0d0d7211 */ /* 0x000fe400078f10ff */
[----:B------:R-:W-:Y:S01]  /*0c60*/  LOP3.LUT R12, R10, 0xfffffff8, RZ, 0xc0, !PT ;  /* 0xfffffff80a0c7812 */ /* 0x000fe200078ec0ff */
[----:B------:R-:W-:Y:S01]  /*0c70*/  IMAD.SHL.U32 R14, R14, 0x8, RZ ;  /* 0x000000080e0e7824 */ /* 0x000fe200078e00ff */
[----:B------:R-:W-:Y:S01]  /*0c80*/  LOP3.LUT R11, R6, 0x7ffffffc, RZ, 0xc0, !PT ;  /* 0x7ffffffc060b7812 */ /* 0x000fe200078ec0ff */
[----:B------:R-:W-:Y:S01]  /*0c90*/  IMAD.SHL.U32 R10, R10, 0x40, RZ ;  /* 0x000000400a0a7824 */ /* 0x000fe200078e00ff */
[----:B------:R-:W-:Y:S01]  /*0ca0*/  SHF.R.S32.HI R220, RZ, 0x7, R3 ;  /* 0x00000007ffdc7819 */ /* 0x000fe20000011403 */
[----:B------:R-:W-:Y:S01]  /*0cb0*/  IMAD.IADD R12, R9, 0x1, -R12 ;  /* 0x00000001090c7824 */ /* 0x000fe200078e0a0c */
[----:B------:R-:W-:Y:S01]  /*0cc0*/  LOP3.LUT R13, R13, 0x3ffffc, RZ, 0xc0, !PT ;  /* 0x003ffffc0d0d7812 */ /* 0x000fe200078ec0ff */
[----:B------:R-:W-:Y:S01]  /*0cd0*/  IMAD.IADD R11, R4, 0x1, -R11 ;  /* 0x00000001040b7824 */ /* 0x000fe200078e0a0b */
[--C-:B------:R-:W-:Y:S01]  /*0ce0*/  SHF.R.S32.HI R7, RZ, 0x2, R6.reuse ;  /* 0x00000002ff077819 */ /* 0x100fe20000011406 */
[----:B------:R-:W-:Y:S01]  /*0cf0*/  IMAD R16, R220, 0x100, R9 ;  /* 0x00000100dc107824 */ /* 0x000fe200078e0209 */
[----:B------:R-:W-:Y:S01]  /*0d00*/  SHF.R.S32.HI R8, RZ, 0x1f, R6 ;  /* 0x0000001fff087819 */ /* 0x000fe20000011406 */
[----:B------:R-:W-:Y:S01]  /*0d10*/  IMAD.IADD R13, R202, 0x1, -R13 ;  /* 0x00000001ca0d7824 */ /* 0x000fe200078e0a0d */
[----:B------:R-:W-:Y:S01]  /*0d20*/  LEA.HI R5, R5, R4, RZ, 0x5 ;  /* 0x0000000405057211 */ /* 0x000fe200078f28ff */
[----:B------:R-:W-:Y:S01]  /*0d30*/  IMAD.SHL.U32 R9, R12, 0x40, RZ ;  /* 0x000000400c097824 */ /* 0x000fe200078e00ff */
[CC--:B------:R-:W-:Y:S01]  /*0d40*/  LEA.HI R4, R0.reuse, R15.reuse, RZ, 0x3 ;  /* 0x0000000f00047211 */ /* 0x0c0fe200078f18ff */
[----:B------:R-:W-:Y:S01]  /*0d50*/  IMAD R13, R13, 0x10, R16 ;  /* 0x000000100d0d7824 */ /* 0x000fe200078e0210 */
[----:B------:R-:W-:Y:S01]  /*0d60*/  LEA.HI R0, R0, R15, RZ, 0x2 ;  /* 0x0000000f00007211 */ /* 0x000fe200078f10ff */
[----:B------:R-:W-:Y:S01]  /*0d70*/  IMAD.SHL.U32 R189, R11, 0x2, RZ ;  /* 0x000000020bbd7824 */ /* 0x000fe200078e00ff */
[----:B------:R-:W-:Y:S01]  /*0d80*/  LEA.HI R8, R8, R7, RZ, 0x3 ;  /* 0x0000000708087211 */ /* 0x000fe200078f18ff */
[----:B------:R-:W-:Y:S01]  /*0d90*/  IMAD.U32 R234, R13, 0x40, R14 ;  /* 0x000000400dea7824 */ /* 0x000fe200078e000e */
[----:B------:R-:W-:-:S02]  /*0da0*/  SHF.R.S32.HI R22, RZ, 0x2, R0 ;  /* 0x00000002ff167819 */ /* 0x000fc40000011400 */
[----:B------:R-:W-:Y:S02]  /*0db0*/  LOP3.LUT R8, R8, 0xfffffff8, RZ, 0xc0, !PT ;  /* 0xfffffff808087812 */ /* 0x000fe400078ec0ff */
[----:B------:R-:W-:Y:S01]  /*0dc0*/  LOP3.LUT R9, R9, 0x1c0, RZ, 0xc0, !PT ;  /* 0x000001c009097812 */ /* 0x000fe200078ec0ff */
[----:B------:R-:W-:Y:S01]  /*0dd0*/  VIADD R235, R22, 0x20 ;  /* 0x0000002016eb7836 */ /* 0x000fe20000000000 */
[----:B------:R-:W-:Y:S01]  /*0de0*/  LOP3.LUT R223, R0, 0xfffffffc, RZ, 0xc0, !PT ;  /* 0xfffffffc00df7812 */ /* 0x000fe200078ec0ff */
[----:B------:R-:W-:Y:S01]  /*0df0*/  IMAD.IADD R8, R7, 0x1, -R8 ;  /* 0x0000000107087824 */ /* 0x000fe200078e0a08 */
[----:B------:R-:W-:Y:S01]  /*0e00*/  LOP3.LUT R14, R9, 0x8, R14, 0xf8, !PT ;  /* 0x00000008090e7812 */ /* 0x000fe200078ef80e */
[----:B------:R-:W-:Y:S01]  /*0e10*/  IMAD.SHL.U32 R230, R235, 0x40, RZ ;  /* 0x00000040ebe67824 */ /* 0x000fe200078e00ff */
[----:B------:R-:W-:Y:S01]  /*0e20*/  SHF.R.S32.HI R5, RZ, 0x5, R5 ;  /* 0x00000005ff057819 */ /* 0x000fe20000011405 */
[----:B------:R-:W-:Y:S01]  /*0e30*/  IMAD.IADD R223, R15, 0x1, -R223 ;  /* 0x000000010fdf7824 */ /* 0x000fe200078e0adf */
[----:B------:R-:W-:-:S02]  /*0e40*/  SHF.R.U32.HI R9, RZ, 0x3, R9 ;  /* 0x00000003ff097819 */ /* 0x000fc40000011609 */
[----:B------:R-:W-:Y:S01]  /*0e50*/  LOP3.LUT R7, R10, 0x7ffffe00, RZ, 0xc0, !PT ;  /* 0x7ffffe000a077812 */ /* 0x000fe200078ec0ff */
[----:B------:R-:W-:Y:S01]  /*0e60*/  IMAD R190, R5, 0x10, R8 ;  /* 0x0000001005be7824 */ /* 0x000fe200078e0208 */
[----:B------:R-:W-:Y:S01]  /*0e70*/  SHF.R.S32.HI R218, RZ, 0x3, R4 ;  /* 0x00000003ffda7819 */ /* 0x000fe20000011404 */
[C---:B------:R-:W-:Y:S01]  /*0e80*/  IMAD.SHL.U32 R16, R223.reuse, 0x8, RZ ;  /* 0x00000008df107824 */ /* 0x040fe200078e00ff */
[----:B------:R-:W-:Y:S01]  /*0e90*/  LOP3.LUT R217, R4, 0xfffffff8, RZ, 0xc0, !PT ;  /* 0xfffffff804d97812 */ /* 0x000fe200078ec0ff */
[----:B------:R-:W-:Y:S01]  /*0ea0*/  IMAD R7, R202, 0x400, R7 ;  /* 0x00000400ca077824 */ /* 0x000fe200078e0207 */
[----:B------:R-:W-:Y:S01]  /*0eb0*/  SHF.R.S32.HI R4, RZ, 0x1f, R235 ;  /* 0x0000001fff047819 */ /* 0x000fe200000114eb */
[----:B------:R-:W-:Y:S01]  /*0ec0*/  IMAD.SHL.U32 R184, R223, 0x4, RZ ;  /* 0x00000004dfb87824 */ /* 0x000fe200078e00ff */
[----:B------:R-:W-:Y:S01]  /*0ed0*/  LOP3.LUT R14, R14, R9, RZ, 0x3c, !PT ;  /* 0x000000090e0e7212 */ /* 0x000fe200078e3cff */
[----:B------:R-:W-:Y:S01]  /*0ee0*/  IMAD.IADD R217, R15, 0x1, -R217 ;  /* 0x000000010fd97824 */ /* 0x000fe200078e0ad9 */
[----:B------:R-:W-:Y:S01]  /*0ef0*/  SHF.R.S32.HI R5, RZ, 0x1f, R0 ;  /* 0x0000001fff057819 */ /* 0x000fe20000011400 */
[----:B------:R-:W-:Y:S01]  /*0f00*/  VIADD R192, R184, 0x10 ;  /* 0x00000010b8c07836 */ /* 0x000fe20000000000 */
[----:B------:R-:W-:Y:S01]  /*0f10*/  LEA.HI R0, R223, R223, RZ, 0x1 ;  /* 0x000000dfdf007211 */ /* 0x000fe200078f08ff */
[----:B------:R-:W-:Y:S01]  /*0f20*/  IMAD.IADD R7, R7, 0x1, R14 ;  /* 0x0000000107077824 */ /* 0x000fe200078e020e */
[----:B------:R-:W-:Y:S01]  /*0f30*/  LEA.HI R4, R4, R235, RZ, 0x3 ;  /* 0x000000eb04047211 */ /* 0x000fe200078f18ff */
[----:B------:R-:W-:Y:S01]  /*0f40*/  IMAD.SHL.U32 R193, R217, 0x8, RZ ;  /* 0x00000008d9c17824 */ /* 0x000fe200078e00ff */
[----:B------:R-:W-:Y:S01]  /*0f50*/  R2P PR, R12, 0x6 ;  /* 0x000000060c007804 */ /* 0x000fe20000000000 */
[----:B------:R-:W-:Y:S01]  /*0f60*/  IMAD R198, R7, 0x2, R2 ;  /* 0x0000000207c67824 */ /* 0x000fe200078e0202 */
[----:B------:R-:W-:Y:S01]  /*0f70*/  LEA.HI R3, R3, R220, RZ, 0x1 ;  /* 0x000000dc03037211 */ /* 0x000fe200078f08ff */
[----:B------:R-:W-:Y:S01]  /*0f80*/  IMAD.SHL.U32 R4, R4, 0x40, RZ ;  /* 0x0000004004047824 */ /* 0x000fe200078e00ff */
[----:B------:R-:W-:Y:S01]  /*0f90*/  LOP3.LUT R0, R0, 0x1ffffffe, RZ, 0xc0, !PT ;  /* 0x1ffffffe00007812 */ /* 0x000fe200078ec0ff */
[----:B------:R-:W-:Y:S01]  /*0fa0*/  VIADD R201, R198, 0x26800 ;  /* 0x00026800c6c97836 */ /* 0x000fe20000000000 */
[----:B------:R-:W-:Y:S01]  /*0fb0*/  LOP3.LUT R230, R230, 0x1c0, RZ, 0xc0, !PT ;  /* 0x000001c0e6e67812 */ /* 0x000fe200078ec0ff */
[----:B------:R-:W-:Y:S01]  /*0fc0*/  VIADD R212, R193, 0x40 ;  /* 0x00000040c1d47836 */ /* 0x000fe20000000000 */
[----:B------:R-:W-:Y:S01]  /*0fd0*/  LEA.HI R5, R5, R22, RZ, 0x3 ;  /* 0x0000001605057211 */ /* 0x000fe200078f18ff */
[----:B------:R-:W-:Y:S01]  /*0fe0*/  IMAD.IADD R203, R223, 0x1, -R0 ;  /* 0x00000001dfcb7824 */ /* 0x000fe200078e0a00 */
[----:B------:R-:W-:Y:S01]  /*0ff0*/  LOP3.LUT R3, R3, 0xfffffe, RZ, 0xc0, !PT ;  /* 0x00fffffe03037812 */ /* 0x000fe200078ec0ff */
[C---:B------:R-:W-:Y:S01]  /*1000*/  VIADD R211, R193.reuse, 0x80 ;  /* 0x00000080c1d37836 */ /* 0x040fe20000000000 */
[----:B------:R-:W-:Y:S01]  /*1010*/  LOP3.LUT R0, R230, 0x38, R16, 0xf8, !PT ;  /* 0x00000038e6007812 */ /* 0x000fe200078ef810 */
[C---:B------:R-:W-:Y:S01]  /*1020*/  VIADD R210, R193.reuse, 0xc0 ;  /* 0x000000c0c1d27836 */ /* 0x040fe20000000000 */
[----:B------:R-:W-:Y:S01]  /*1030*/  SHF.R.U32.HI R6, RZ, 0x3, R230 ;  /* 0x00000003ff067819 */ /* 0x000fe200000116e6 */
[----:B------:R-:W-:Y:S01]  /*1040*/  IMAD.IADD R3, R220, 0x1, -R3 ;  /* 0x00000001dc037824 */ /* 0x000fe200078e0a03 */
[----:B------:R-:W-:Y:S01]  /*1050*/  LOP3.LUT R233, R4, 0xfffffe00, RZ, 0xc0, !PT ;  /* 0xfffffe0004e97812 */ /* 0x000fe200078ec0ff */
[----:B------:R-:W-:Y:S01]  /*1060*/  VIADD R209, R193, 0x100 ;  /* 0x00000100c1d17836 */ /* 0x000fe20000000000 */
[----:B------:R-:W-:Y:S01]  /*1070*/  LOP3.LUT R5, R5, 0xfffffff8, RZ, 0xc0, !PT ;  /* 0xfffffff805057812 */ /* 0x000fe200078ec0ff */
[C---:B------:R-:W-:Y:S01]  /*1080*/  VIADD R208, R193.reuse, 0x140 ;  /* 0x00000140c1d07836 */ /* 0x040fe20000000000 */
[----:B------:R-:W-:Y:S01]  /*1090*/  SEL R200, R200, 0xffffffc0, !P2 ;  /* 0xffffffc0c8c87807 */ /* 0x000fe20005000000 */
[----:B------:R-:W-:Y:S01]  /*10a0*/  VIADD R222, R193, 0x180 ;  /* 0x00000180c1de7836 */ /* 0x000fe20000000000 */
[----:B------:R-:W-:Y:S01]  /*10b0*/  LOP3.LUT R227, R233, R0, R6, 0xf6, !PT ;  /* 0x00000000e9e37212 */ /* 0x000fe200078ef606 */
[----:B------:R-:W-:Y:S01]  /*10c0*/  VIADD R221, R193, 0x1c0 ;  /* 0x000001c0c1dd7836 */ /* 0x000fe20000000000 */
[----:B------:R-:W-:Y:S01]  /*10d0*/  SHF.R.S32.HI R226, RZ, 0x1f, R192 ;  /* 0x0000001fffe27819 */ /* 0x000fe200000114c0 */
[----:B------:R-:W-:Y:S01]  /*10e0*/  VIADD R199, R198, 0x26820 ;  /* 0x00026820c6c77836 */ /* 0x000fe20000000000 */
[----:B------:R-:W-:Y:S01]  /*10f0*/  SHF.R.S32.HI R8, RZ, 0x1f, R210 ;  /* 0x0000001fff087819 */ /* 0x000fe200000114d2 */
[----:B------:R-:W-:Y:S01]  /*1100*/  @P1 VIADD R199, R201, 0xffffffe0 ;  /* 0xffffffe0c9c71836 */ /* 0x000fe20000000000 */
[----:B------:R-:W-:Y:S01]  /*1110*/  SHF.R.S32.HI R237, RZ, 0x1f, R222 ;  /* 0x0000001fffed7819 */ /* 0x000fe200000114de */
[----:B------:R-:W-:Y:S01]  /*1120*/  IMAD.IADD R188, R22, 0x1, -R5 ;  /* 0x0000000116bc7824 */ /* 0x000fe200078e0a05 */
[----:B------:R-:W-:Y:S01]  /*1130*/  SHF.R.S32.HI R5, RZ, 0x1f, R212 ;  /* 0x0000001fff057819 */ /* 0x000fe200000114d4 */
[----:B------:R-:W-:Y:S01]  /*1140*/  IMAD.SHL.U32 R197, R3, 0x100, RZ ;  /* 0x0000010003c57824 */ /* 0x000fe200078e00ff */
[----:B------:R-:W-:Y:S01]  /*1150*/  SHF.R.S32.HI R3, RZ, 0x1f, R211 ;  /* 0x0000001fff037819 */ /* 0x000fe200000114d3 */
[----:B------:R-:W-:Y:S01]  /*1160*/  IMAD.IADD R201, R201, 0x1, R200 ;  /* 0x00000001c9c97824 */ /* 0x000fe200078e02c8 */
[----:B------:R-:W-:Y:S01]  /*1170*/  SHF.R.S32.HI R5, RZ, 0x1f, R209 ;  /* 0x0000001fff057819 */ /* 0x000fe200000114d1 */
[----:B------:R-:W-:Y:S01]  /*1180*/  IMAD R227, R227, 0x2, R2 ;  /* 0x00000002e3e37824 */ /* 0x000fe200078e0202 */
[----:B------:R-:W-:Y:S01]  /*1190*/  SHF.R.S32.HI R3, RZ, 0x1f, R208 ;  /* 0x0000001fff037819 */ /* 0x000fe200000114d0 */
[----:B------:R-:W-:Y:S01]  /*11a0*/  IMAD R203, R203, 0x8, R190 ;  /* 0x00000008cbcb7824 */ /* 0x000fe200078e02be */
[----:B------:R-:W-:Y:S01]  /*11b0*/  SHF.R.S32.HI R236, RZ, 0x1f, R221 ;  /* 0x0000001fffec7819 */ /* 0x000fe200000114dd */
[----:B------:R-:W-:Y:S01]  /*11c0*/  IMAD.IADD R200, R200, 0x1, R199 ;  /* 0x00000001c8c87824 */ /* 0x000fe200078e02c7 */
[----:B--2---:R-:W-:-:S02]  /*11d0*/  LOP3.LUT R186, R18, 0x1, RZ, 0xfc, !PT ;  /* 0x0000000112ba7812 */ /* 0x004fc400078efcff */
[----:B------:R-:W-:-:S07]  /*11e0*/  CS2R R18, SRZ ;  /* 0x0000000000127805 */ /* 0x000fce000001ff00 */
.L_x_4859:
        /* <DEDUP_REMOVED lines=51> */
.L_x_4722:
[----:B------:R-:W-:Y:S02]  /*1520*/  IMAD.U32 R44, RZ, RZ, UR5 ;  /* 0x00000005ff2c7e24 */ /* 0x000fe4000f8e00ff */
[----:B------:R-:W-:Y:S01]  /*1530*/  IMAD.U32 R24, RZ, RZ, UR4 ;  /* 0x00000004ff187e24 */ /* 0x000fe2000f8e00ff */
[----:B------:R-:W-:Y:S06]  /*1540*/  @!P2 BRA `(.L_x_4723) ;  /* 0x000000000010a947 */ /* 0x000fec0003800000 */
[----:B------:R-:W-:-:S04]  /*1550*/  IADD3 R4, P0, R205, UR8, RZ ;  /* 0x00000008cd047c10 */ /* 0x000fc8000ff1e0ff */
[----:B------:R-:W-:-:S05]  /*1560*/  IADD3.X R5, R206, UR9, RZ, P0, !PT ;  /* 0x00000009ce057c10 */ /* 0x000fca00087fe4ff */
[----:B------:R0:W5:Y:S01]  /*1570*/  LDG.E R24, desc[UR40][R4.64] ;  /* 0x0000002804187981 */ /* 0x000162000c1e1900 */
[----:B------:R-:W-:Y:S05]  /*1580*/  BRA `(.L_x_4724) ;  /* 0x0000000000107947 */ /* 0x000fea0003800000 */
.L_x_4723:
[----:B------:R-:W-:Y:S05]  /*1590*/  @!P0 BRA `(.L_x_4724) ;  /* 0x00000000000c8947 */ /* 0x000fea0003800000 */
[----:B------:R-:W2:Y:S04]  /*15a0*/  LDG.E R5, desc[UR40][R8.64] ;  /* 0x0000002808057981 */ /* 0x000ea8000c1e1900 */
[----:B------:R-:W2:Y:S02]  /*15b0*/  LDG.E R24, desc[UR40][R8.64+0x4] ;  /* 0x0000042808187981 */ /* 0x000ea4000c1e1900 */
[----:B--2---:R-:W-:-:S07]  /*15c0*/  IMAD.IADD R24, R24, 0x1, -R5 ;  /* 0x0000000118187824 */ /* 0x004fce00078e0a05 */
.L_x_4724:
[----:B------:R-:W-:Y:S01]  /*15d0*/  ULDC.64 UR4, c[0x0][0xa10] ;  /* 0x0002840000047ab9 */ /* 0x000fe20000000a00 */
[----:B------:R-:W1:Y:S01]  /*15e0*/  LDC R8, c[0x0][0x448] ;  /* 0x00011200ff087b82 */ /* 0x000e620000000800 */
[----:B------:R-:W-:-:S04]  /*15f0*/  ISETP.NE.U32.AND P0, PT, RZ, UR4, PT ;  /* 0x00000004ff007c0c */ /* 0x000fc8000bf05070 */
[----:B------:R-:W-:Y:S01]  /*1600*/  ISETP.NE.AND.EX P0, PT, RZ, UR5, PT, P0 ;  /* 0x00000005ff007c0c */ /* 0x000fe2000bf05300 */
[----:B------:R-:W-:-:S12]  /*1610*/  ULDC.64 UR4, c[0x0][0xa30] ;  /* 0x00028c0000047ab9 */ /* 0x000fd80000000a00 */
[----:B0-----:R-:W0:Y:S02]  /*1620*/  @P0 LDC.64 R4, c[0x0][0xa10] ;  /* 0x00028400ff040b82 */ /* 0x001e240000000a00 */
[----:B0-----:R-:W-:-:S05]  /*1630*/  @P0 IMAD.WIDE R4, R27, 0x4, R4 ;  /* 0x000000041b040825 */ /* 0x001fca00078e0204 */
[----:B------:R-:W2:Y:S04]  /*1640*/  @P0 LDG.E R0, desc[UR40][R4.64] ;  /* 0x0000002804000981 */ /* 0x000ea8000c1e1900 */
[----:B------:R0:W2:Y:S01]  /*1650*/  @P0 LDG.E R9, desc[UR40][R4.64+0x4] ;  /* 0x0000042804090981 */ /* 0x0000a2000c1e1900 */
[----:B------:R-:W-:Y:S01]  /*1660*/  ISETP.NE.U32.AND P1, PT, RZ, UR4, PT ;  /* 0x00000004ff007c0c */ /* 0x000fe2000bf25070 */
[----:B-----5:R-:W-:-:S03]  /*1670*/  IMAD.MOV.U32 R30, RZ, RZ, R24 ;  /* 0x000000ffff1e7224 */ /* 0x020fc600078e0018 */
[----:B------:R-:W-:-:S13]  /*1680*/  ISETP.NE.AND.EX P1, PT, RZ, UR5, PT, P1 ;  /* 0x00000005ff007c0c */ /* 0x000fda000bf25310 */
[----:B------:R-:W-:-:S04]  /*1690*/  @P1 IADD3 R6, P2, R205, UR4, RZ ;  /* 0x00000004cd061c10 */ /* 0x000fc8000ff5e0ff */
[----:B------:R-:W-:-:S05]  /*16a0*/  @P1 IADD3.X R7, R206, UR5, RZ, P2, !PT ;  /* 0x00000005ce071c10 */ /* 0x000fca00097fe4ff */
[----:B------:R3:W5:Y:S01]  /*16b0*/  @P1 LDG.E R30, desc[UR40][R6.64] ;  /* 0x00000028061e1981 */ /* 0x000762000c1e1900 */
[----:B-1----:R-:W-:Y:S01]  /*16c0*/  ISETP.NE.AND P1, PT, R8, 0x1, PT ;  /* 0x000000010800780c */ /* 0x002fe20003f25270 */
[----:B------:R-:W-:Y:S01]  /*16d0*/  IMAD.SHL.U32 R196, R25, 0x40, RZ ;  /* 0x0000004019c47824 */ /* 0x000fe200078e00ff */
[----:B------:R-:W-:-:S03]  /*16e0*/  PLOP3.LUT P3, PT, PT, PT, PT, 0x80, 0x0 ;  /* 0x000000000000781c */ /* 0x000fc60003f6f070 */
[----:B0-----:R-:W-:-:S08]  /*16f0*/  VIADD R4, R196, 0x3f ;  /* 0x0000003fc4047836 */ /* 0x001fd00000000000 */
[----:B------:R-:W0:Y:S08]  /*1700*/  @P1 LDC R11, c[0x0][0x44c] ;  /* 0x00011300ff0b1b82 */ /* 0x000e300000000800 */
[----:B------:R-:W1:Y:S01]  /*1710*/  @P1 LDC R5, c[0x0][0x450] ;  /* 0x00011400ff051b82 */ /* 0x000e620000000800 */
[----:B--2---:R-:W-:Y:S02]  /*1720*/  @P0 IMAD.IADD R44, R9, 0x1, -R0 ;  /* 0x00000001092c0824 */ /* 0x004fe400078e0a00 */
[----:B------:R-:W-:-:S02]  /*1730*/  IMAD.IADD R9, R24, 0x1, -R3 ;  /* 0x0000000118097824 */ /* 0x000fc400078e0a03 */
[----:B0-----:R-:W-:-:S04]  /*1740*/  @P1 IMAD.HI.U32 R0, R4, R11, RZ ;  /* 0x0000000b04001227 */ /* 0x001fc800078e00ff */
[----:B------:R-:W-:Y:S01]  /*1750*/  IMAD.IADD R195, R9, 0x1, R44 ;  /* 0x0000000109c37824 */ /* 0x000fe200078e022c */
[----:B-1----:R-:W-:Y:S01]  /*1760*/  @P1 SHF.R.U32.HI R4, RZ, R5, R0 ;  /* 0x00000005ff041219 */ /* 0x002fe20000011600 */
[----:B------:R-:W-:Y:S02]  /*1770*/  IMAD.MOV R42, RZ, RZ, -R9 ;  /* 0x000000ffff2a7224 */ /* 0x000fe400078e0a09 */
[C---:B------:R-:W-:Y:S01]  /*1780*/  VIADD R0, R195.reuse, 0x3f ;  /* 0x0000003fc3007836 */ /* 0x040fe20000000000 */
[----:B------:R-:W-:Y:S02]  /*1790*/  IADD3 R43, R195, 0x40, -R194 ;  /* 0x00000040c32b7810 */ /* 0x000fe40007ffe8c2 */
[----:B------:R-:W-:Y:S02]  /*17a0*/  VIMNMX R42, RZ, R42, !PT ;  /* 0x0000002aff2a7248 */ /* 0x000fe40007fe0100 */
[----:B------:R-:W-:Y:S01]  /*17b0*/  SHF.R.S32.HI R3, RZ, 0x1f, R0 ;  /* 0x0000001fff037819 */ /* 0x000fe20000011400 */
[----:B------:R-:W-:-:S03]  /*17c0*/  IMAD.IADD R4, R43, 0x1, R4 ;  /* 0x000000012b047824 */ /* 0x000fc600078e0204 */
[----:B------:R-:W-:Y:S02]  /*17d0*/  LEA.HI R3, R3, R0, RZ, 0x6 ;  /* 0x0000000003037211 */ /* 0x000fe400078f30ff */
[----:B------:R-:W-:Y:S02]  /*17e0*/  SHF.R.S32.HI R5, RZ, 0x1f, R4 ;  /* 0x0000001fff057819 */ /* 0x000fe40000011404 */
[----:B------:R-:W-:Y:S02]  /*17f0*/  SHF.R.S32.HI R181, RZ, 0x6, R3 ;  /* 0x00000006ffb57819 */ /* 0x000fe40000011403 */
[----:B------:R-:W-:-:S04]  /*1800*/  LEA.HI R5, R5, R4, RZ, 0x6 ;  /* 0x0000000405057211 */ /* 0x000fc800078f30ff */
[----:B------:R-:W-:-:S04]  /*1810*/  SHF.R.S32.HI R0, RZ, 0x6, R5 ;  /* 0x00000006ff007819 */ /* 0x000fc80000011405 */
[----:B------:R-:W-:-:S05]  /*1820*/  VIMNMX R0, R181, R0, PT ;  /* 0x00000000b5007248 */ /* 0x000fca0003fe0100 */
[----:B------:R-:W-:-:S05]  /*1830*/  IMAD R3, R0, 0x40, -R9 ;  /* 0x0000004000037824 */ /* 0x000fca00078e0a09 */
[----:B------:R-:W-:-:S04]  /*1840*/  VIMNMX R3, R3, R44, PT ;  /* 0x0000002c03037248 */ /* 0x000fc80003fe0100 */
        /* <DEDUP_REMOVED lines=8> */
[----:B---3--:R-:W-:Y:S05]  /*18d0*/  @!P0 BRA `(.L_x_4725) ;  /* 0x0000002800908947 */ /* 0x008fea0003800000 */
        /* <DEDUP_REMOVED lines=20> */
.L_x_4727:
[----:B------:R-:W-:Y:S05]  /*1a20*/  BSYNC B6 ;  /* 0x0000000000067941 */ /* 0x000fea0003800000 */
.L_x_4726:
        /* <DEDUP_REMOVED lines=20> */
.L_x_4729:
[----:B------:R-:W-:Y:S05]  /*1b70*/  BSYNC B6 ;  /* 0x0000000000067941 */ /* 0x000fea0003800000 */
.L_x_4728:
[----:B------:R-:W-:Y:S01]  /*1b80*/  ULDC.64 UR4, c[0x0][0x9f8] ;  /* 0x00027e0000047ab9 */ /* 0x000fe20000000a00 */
[----:B------:R-:W0:Y:S01]  /*1b90*/  LDC.64 R4, c[0x0][0x300] ;  /* 0x0000c000ff047b82 */ /* 0x000e220000000a00 */
[----:B------:R-:W-:Y:S01]  /*1ba0*/  ISETP.NE.U32.AND P0, PT, RZ, UR4, PT ;  /* 0x00000004ff007c0c */ /* 0x000fe2000bf05070 */
[----:B------:R-:W-:Y:S01]  /*1bb0*/  IMAD.IADD R41, R29, 0x1, R24 ;  /* 0x000000011d297824 */ /* 0x000fe200078e0218 */
[----:B------:R-:W-:Y:S02]  /*1bc0*/  ULDC.64 UR6, c[0x0][0x330] ;  /* 0x0000cc0000067ab9 */ /* 0x000fe40000000a00 */
[----:B------:R-:W-:Y:S02]  /*1bd0*/  ISETP.NE.AND.EX P0, PT, RZ, UR5, PT, P0 ;  /* 0x00000005ff007c0c */ /* 0x000fe4000bf05300 */
[----:B------:R-:W-:Y:S01]  /*1be0*/  SHF.R.S32.HI R17, RZ, 0x1f, R16 ;  /* 0x0000001fff117819 */ /* 0x000fe20000011410 */
[----:B------:R-:W1:Y:S08]  /*1bf0*/  LDC R59, c[0x0][0x3f4] ;  /* 0x0000fd00ff3b7b82 */ /* 0x000e700000000800 */
[----:B------:R-:W2:Y:S02]  /*1c00*/  LDC.64 R54, c[0x0][0x3f8] ;  /* 0x0000fe00ff367b82 */ /* 0x000ea40000000a00 */
[----:B------:R-:W-:-:S04]  /*1c10*/  @P0 IADD3 R6, P1, R205, UR4, RZ ;  /* 0x00000004cd060c10 */ /* 0x000fc8000ff3e0ff */
[----:B------:R-:W-:Y:S02]  /*1c20*/  @P0 IADD3.X R7, R206, UR5, RZ, P1, !PT ;  /* 0x00000005ce070c10 */ /* 0x000fe40008ffe4ff */
[----:B------:R-:W-:Y:S01]  /*1c30*/  SHF.R.S32.HI R24, RZ, 0x1f, R41 ;  /* 0x0000001fff187819 */ /* 0x000fe20000011429 */
[-C--:B0-----:R-:W-:Y:S01]  /*1c40*/  IMAD.WIDE.U32 R8, R41, R4.reuse, RZ ;  /* 0x0000000429087225 */ /* 0x081fe200078e00ff */
[----:B------:R-:W-:Y:S01]  /*1c50*/  ULDC.64 UR4, c[0x0][0x308] ;  /* 0x0000c20000047ab9 */ /* 0x000fe20000000a00 */
[----:B------:R0:W3:Y:S01]  /*1c60*/  @P0 LDG.E R27, desc[UR40][R6.64] ;  /* 0x00000028061b0981 */ /* 0x0000e2000c1e1900 */
[----:B------:R-:W4:Y:S01]  /*1c70*/  LDC.64 R56, c[0x0][0x408] ;  /* 0x00010200ff387b82 */ /* 0x000f220000000a00 */
[----:B------:R-:W-:Y:S01]  /*1c80*/  IMAD R0, R24, R4, RZ ;  /* 0x0000000418007224 */ /* 0x000fe200078e02ff */
[----:B------:R-:W-:Y:S01]  /*1c90*/  SHF.R.S32.HI R185, RZ, 0x1f, R184 ;  /* 0x0000001fffb97819 */ /* 0x000fe200000114b8 */
[----:B------:R-:W-:Y:S01]  /*1ca0*/  IMAD.WIDE.U32 R10, R26, UR6, R16 ;  /* 0x000000061a0a7c25 */ /* 0x000fe2000f8e0010 */
[----:B------:R-:W4:Y:S01]  /*1cb0*/  S2R R40, SR_TID.X ;  /* 0x0000000000287919 */ /* 0x000f220000002100 */
[----:B-1----:R-:W-:-:S02]  /*1cc0*/  ISETP.GE.AND P2, PT, R16, R59, PT ;  /* 0x0000003b1000720c */ /* 0x002fc40003f46270 */
[----:B------:R-:W-:Y:S01]  /*1cd0*/  IMAD R3, R41, R5, R0 ;  /* 0x0000000529037224 */ /* 0x000fe200078e0200 */
[----:B------:R-:W-:Y:S01]  /*1ce0*/  SHF.R.S32.HI R0, RZ, 0x1f, R26 ;  /* 0x0000001fff007819 */ /* 0x000fe2000001141a */
[----:B------:R-:W-:Y:S01]  /*1cf0*/  IMAD.WIDE.U32 R46, R22, R4, R16 ;  /* 0x00000004162e7225 */ /* 0x000fe200078e0010 */
[----:B------:R-:W-:Y:S02]  /*1d00*/  SEL R15, R59, RZ, P2 ;  /* 0x000000ff3b0f7207 */ /* 0x000fe40001000000 */
[----:B--2---:R-:W-:Y:S01]  /*1d10*/  SHF.L.U64.HI R52, R54, 0x6, R55 ;  /* 0x0000000636347819 */ /* 0x004fe20000010237 */
[----:B------:R-:W-:Y:S01]  /*1d20*/  IMAD.IADD R9, R9, 0x1, R3 ;  /* 0x0000000109097824 */ /* 0x000fe200078e0203 */
[----:B------:R-:W-:Y:S01]  /*1d30*/  SHF.L.U64.HI R48, R4, 0x6, R5 ;  /* 0x0000000604307819 */ /* 0x000fe20000010205 */
[----:B------:R-:W-:Y:S01]  /*1d40*/  IMAD R3, R0, UR6, RZ ;  /* 0x0000000600037c24 */ /* 0x000fe2000f8e02ff */
[----:B------:R-:W-:Y:S01]  /*1d50*/  P2R R78, PR, RZ, 0x4 ;  /* 0x00000004ff4e7803 */ /* 0x000fe20000000000 */
[----:B------:R-:W-:-:S02]  /*1d60*/  IMAD.IADD R15, R16, 0x1, R15 ;  /* 0x00000001100f7824 */ /* 0x000fc400078e020f */
[----:B0-----:R-:W-:Y:S01]  /*1d70*/  IMAD R7, R26, UR7, R3 ;  /* 0x000000071a077c24 */ /* 0x001fe2000f8e0203 */
[----:B------:R-:W-:Y:S01]  /*1d80*/  ULDC.64 UR6, c[0x0][0xa08] ;  /* 0x0002820000067ab9 */ /* 0x000fe20000000a00 */
[----:B------:R-:W-:Y:S01]  /*1d90*/  IMAD R3, R0, UR4, RZ ;  /* 0x0000000400037c24 */ /* 0x000fe2000f8e02ff */
[----:B------:R-:W-:Y:S01]  /*1da0*/  ISETP.NE.U32.AND P0, PT, RZ, UR6, PT ;  /* 0x00000006ff007c0c */ /* 0x000fe2000bf05070 */
[----:B------:R-:W-:Y:S01]  /*1db0*/  IMAD.IADD R11, R11, 0x1, R7 ;  /* 0x000000010b0b7824 */ /* 0x000fe200078e0207 */
[----:B------:R-:W-:Y:S01]  /*1dc0*/  SHF.R.S32.HI R14, RZ, 0x1f, R15 ;  /* 0x0000001fff0e7819 */ /* 0x000fe2000001140f */
[C---:B------:R-:W-:Y:S01]  /*1dd0*/  IMAD R3, R26.reuse, UR5, R3 ;  /* 0x000000051a037c24 */ /* 0x040fe2000f8e0203 */
[----:B------:R-:W-:Y:S01]  /*1de0*/  ISETP.NE.AND.EX P0, PT, RZ, UR7, PT, P0 ;  /* 0x00000007ff007c0c */ /* 0x000fe2000bf05300 */
[----:B------:R-:W-:Y:S01]  /*1df0*/  IMAD.WIDE.U32 R6, R26, UR4, R8 ;  /* 0x000000041a067c25 */ /* 0x000fe2000f8e0008 */
[----:B------:R-:W-:Y:S01]  /*1e00*/  ULDC.64 UR4, c[0x0][0x310] ;  /* 0x0000c40000047ab9 */ /* 0x000fe20000000a00 */
[----:B------:R-:W-:-:S02]  /*1e10*/  ULDC.64 UR6, c[0x0][0x338] ;  /* 0x0000ce0000067ab9 */ /* 0x000fc40000000a00 */
[----:B------:R-:W-:Y:S01]  /*1e20*/  IMAD.IADD R7, R7, 0x1, R3 ;  /* 0x0000000107077824 */ /* 0x000fe200078e0203 */
[----:B------:R-:W-:Y:S01]  /*1e30*/  SHF.R.S32.HI R3, RZ, 0x1f, R22 ;  /* 0x0000001fff037819 */ /* 0x000fe20000011416 */
[----:B------:R-:W-:Y:S02]  /*1e40*/  IMAD.SHL.U32 R53, R188, 0x40, RZ ;  /* 0x00000040bc357824 */ /* 0x000fe400078e00ff */
[----:B------:R-:W-:Y:S01]  /*1e50*/  IMAD.SHL.U32 R49, R4, 0x40, RZ ;  /* 0x0000004004317824 */ /* 0x000fe200078e00ff */
[----:B----4-:R-:W-:Y:S01]  /*1e60*/  SHF.R.U32.HI R40, RZ, 0x7, R40 ;  /* 0x00000007ff287819 */ /* 0x010fe20000011628 */
[----:B------:R-:W-:Y:S01]  /*1e70*/  IMAD R12, R3, R56, RZ ;  /* 0x00000038030c7224 */ /* 0x000fe200078e02ff */
[----:B------:R-:W-:Y:S01]  /*1e80*/  LOP3.LUT R53, R53, 0x1c0, RZ, 0xc0, !PT ;  /* 0x000001c035357812 */ /* 0x000fe200078ec0ff */
[----:B------:R-:W-:Y:S02]  /*1e90*/  VIADD R80, R16, 0x20 ;  /* 0x0000002010507836 */ /* 0x000fe40000000000 */
[----:B------:R-:W-:Y:S01]  /*1ea0*/  VIADD R58, R40, 0x8 ;  /* 0x00000008283a7836 */ /* 0x000fe20000000000 */
[----:B------:R-:W-:Y:S01]  /*1eb0*/  IADD3 R40, P2, R22, R41, RZ ;  /* 0x0000002916287210 */ /* 0x000fe20007f5e0ff */
[----:B------:R-:W-:-:S04]  /*1ec0*/  IMAD.SHL.U32 R59, R59, 0x2, RZ ;  /* 0x000000023b3b7824 */ /* 0x000fc800078e00ff */
[----:B------:R-:W-:Y:S01]  /*1ed0*/  IMAD.X R41, R24, 0x1, R3, P2 ;  /* 0x0000000118297824 */ /* 0x000fe200010e0603 */
[----:B---3--:R-:W-:Y:S02]  /*1ee0*/  SHF.R.S32.HI R0, RZ, 0x1f, R27 ;  /* 0x0000001fff007819 */ /* 0x008fe4000001141b */
[----:B------:R-:W-:Y:S01]  /*1ef0*/  SEL R9, R27, RZ, !P0 ;  /* 0x000000ff1b097207 */ /* 0x000fe20004000000 */
[----:B------:R-:W-:Y:S01]  /*1f00*/  IMAD R27, R22, R57, R12 ;  /* 0x00000039161b7224 */ /* 0x000fe200078e020c */
[----:B------:R-:W-:Y:S01]  /*1f10*/  SEL R0, R0, RZ, !P0 ;  /* 0x000000ff00007207 */ /* 0x000fe20004000000 */
[----:B------:R-:W-:-:S04]  /*1f20*/  IMAD.WIDE.U32 R12, R22, R56, R16 ;  /* 0x00000038160c7225 */ /* 0x000fc800078e0010 */
[----:B------:R-:W-:-:S04]  /*1f30*/  IMAD.WIDE.U32 R20, R9, UR4, R6 ;  /* 0x0000000409147c25 */ /* 0x000fc8000f8e0006 */
[C---:B------:R-:W-:Y:S02]  /*1f40*/  IMAD R6, R0.reuse, UR6, RZ ;  /* 0x0000000600067c24 */ /* 0x040fe4000f8e02ff */
[----:B------:R-:W-:Y:S01]  /*1f50*/  IMAD R8, R0, UR4, RZ ;  /* 0x0000000400087c24 */ /* 0x000fe2000f8e02ff */
[----:B------:R-:W-:Y:S01]  /*1f60*/  ULDC UR4, c[0x0][0x2f4] ;  /* 0x0000bd0000047ab9 */ /* 0x000fe20000000800 */
[----:B------:R-:W-:Y:S01]  /*1f70*/  IMAD R69, R9, UR7, R6 ;  /* 0x0000000709457c24 */ /* 0x000fe2000f8e0206 */
[----:B------:R-:W-:Y:S01]  /*1f80*/  ISETP.GE.AND P1, PT, R80, UR4, PT ;  /* 0x0000000450007c0c */ /* 0x000fe2000bf26270 */
[----:B------:R-:W-:Y:S02]  /*1f90*/  IMAD R6, R3, R54, RZ ;  /* 0x0000003603067224 */ /* 0x000fe400078e02ff */
[----:B------:R-:W-:Y:S02]  /*1fa0*/  IMAD R45, R9, UR5, R8 ;  /* 0x00000005092d7c24 */ /* 0x000fe4000f8e0208 */
[----:B------:R-:W-:Y:S01]  /*1fb0*/  IMAD R0, R3, R4, RZ ;  /* 0x0000000403007224 */ /* 0x000fe200078e02ff */
[----:B------:R-:W-:Y:S01]  /*1fc0*/  LOP3.LUT R4, R53, 0x18, R16, 0xf8, !PT ;  /* 0x0000001835047812 */ /* 0x000fe200078ef810 */
[----:B------:R-:W-:-:S04]  /*1fd0*/  IMAD.WIDE.U32 R28, R9, UR6, R10 ;  /* 0x00000006091c7c25 */ /* 0x000fc8000f8e000a */
[C---:B------:R-:W-:Y:S02]  /*1fe0*/  IMAD R25, R22.reuse, R55, R6 ;  /* 0x0000003716197224 */ /* 0x040fe400078e0206 */
[----:B------:R-:W-:-:S04]  /*1ff0*/  IMAD.WIDE.U32 R6, R22, R54, R184 ;  /* 0x0000003616067225 */ /* 0x000fc800078e00b8 */
[----:B------:R-:W-:-:S04]  /*2000*/  IMAD.WIDE.U32 R10, R22, R54, R16 ;  /* 0x00000036160a7225 */ /* 0x000fc800078e0010 */
[----:B------:R-:W-:Y:S01]  /*2010*/  IMAD R8, R22, R5, R0 ;  /* 0x0000000516087224 */ /* 0x000fe200078e0200 */
[----:B------:R-:W-:Y:S01]  /*2020*/  IADD3 R0, P0, R20, R46, RZ ;  /* 0x0000002e14007210 */ /* 0x000fe20007f1e0ff */
[----:B------:R-:W-:Y:S02]  /*2030*/  IMAD.IADD R45, R21, 0x1, R45 ;  /* 0x00000001152d7824 */ /* 0x000fe400078e022d */
[----:B------:R-:W-:Y:S02]  /*2040*/  IMAD.IADD R7, R7, 0x1, R25 ;  /* 0x0000000107077824 */ /* 0x000fe400078e0219 */
[----:B------:R-:W-:Y:S01]  /*2050*/  IMAD.IADD R11, R25, 0x1, R11 ;  /* 0x00000001190b7824 */ /* 0x000fe200078e020b */
[----:B-----5:R-:W-:Y:S01]  /*2060*/  SHF.R.S32.HI R25, RZ, 0x1f, R30 ;  /* 0x0000001fff197819 */ /* 0x020fe2000001141e */
[----:B------:R-:W-:Y:S01]  /*2070*/  IMAD.IADD R13, R27, 0x1, R13 ;  /* 0x000000011b0d7824 */ /* 0x000fe200078e020d */
[----:B------:R-:W-:Y:S01]  /*2080*/  IADD3.X R46, R45, R47, R8, P0, !PT ;  /* 0x0000002f2d2e7210 */ /* 0x000fe200007fe408 */
[----:B------:R-:W-:Y:S01]  /*2090*/  IMAD.WIDE.U32 R8, R22, R56, R184 ;  /* 0x0000003816087225 */ /* 0x000fe200078e00b8 */
[----:B------:R-:W-:-:S02]  /*20a0*/  LEA.HI R47, R14, R15, RZ, 0x3 ;  /* 0x0000000f0e2f7211 */ /* 0x000fc400078f18ff */
[----:B------:R-:W-:Y:S01]  /*20b0*/  ISETP.GE.AND P0, PT, R16, UR4, PT ;  /* 0x0000000410007c0c */ /* 0x000fe2000bf06270 */
[----:B------:R-:W-:Y:S01]  /*20c0*/  IMAD R14, R25, R54, RZ ;  /* 0x00000036190e7224 */ /* 0x000fe200078e02ff */
[----:B------:R-:W-:Y:S01]  /*20d0*/  LOP3.LUT R63, R47, 0xfffffff8, RZ, 0xc0, !PT ;  /* 0xfffffff82f3f7812 */ /* 0x000fe200078ec0ff */
[----:B------:R-:W-:Y:S02]  /*20e0*/  IMAD R25, R25, R56, RZ ;  /* 0x0000003819197224 */ /* 0x000fe400078e02ff */
[----:B------:R-:W-:Y:S01]  /*20f0*/  IMAD R15, R30, R55, R14 ;  /* 0x000000371e0f7224 */ /* 0x000fe200078e020e */
[----:B------:R-:W-:Y:S01]  /*2100*/  SHF.L.U64.HI R55, R56, 0x6, R57 ;  /* 0x0000000638377819 */ /* 0x000fe20000010239 */
[C---:B------:R-:W-:Y:S01]  /*2110*/  IMAD R25, R30.reuse, R57, R25 ;  /* 0x000000391e197224 */ /* 0x040fe200078e0219 */
[----:B------:R-:W-:Y:S01]  /*2120*/  SHF.R.U32.HI R57, RZ, 0x3, R53 ;  /* 0x00000003ff397819 */ /* 0x000fe20000011635 */
[----:B------:R-:W-:Y:S01]  /*2130*/  IMAD.IADD R9, R9, 0x1, R27 ;  /* 0x0000000109097824 */ /* 0x000fe200078e021b */
[----:B------:R-:W-:Y:S01]  /*2140*/  SHF.R.S32.HI R64, RZ, 0x1f, R63 ;  /* 0x0000001fff407819 */ /* 0x000fe2000001143f */
[----:B------:R-:W-:Y:S01]  /*2150*/  IMAD.WIDE.U32 R32, R30, R54, R6 ;  /* 0x000000361e207225 */ /* 0x000fe200078e0006 */
[----:B------:R-:W-:-:S02]  /*2160*/  LOP3.LUT R5, R4, R57, RZ, 0x3c, !PT ;  /* 0x0000003904057212 */ /* 0x000fc400078e3cff */
[----:B------:R-:W-:Y:S01]  /*2170*/  LOP3.LUT R4, R53, 0x38, R47, 0xf8, !PT ;  /* 0x0000003835047812 */ /* 0x000fe200078ef82f */
[----:B------:R-:W-:-:S04]  /*2180*/  IMAD.WIDE.U32 R34, R30, R54, R10 ;  /* 0x000000361e227225 */ /* 0x000fc800078e000a */
[----:B------:R-:W-:Y:S01]  /*2190*/  IMAD R60, R202, 0x200, R5 ;  /* 0x00000200ca3c7824 */ /* 0x000fe200078e0205 */
[----:B------:R-:W-:Y:S01]  /*21a0*/  LOP3.LUT R5, R4, R57, RZ, 0x3c, !PT ;  /* 0x0000003904057212 */ /* 0x000fe200078e3cff */
[----:B------:R-:W-:-:S04]  /*21b0*/  IMAD.WIDE.U32 R36, R30, R56, R8 ;  /* 0x000000381e247225 */ /* 0x000fc800078e0008 */
[----:B------:R-:W-:-:S04]  /*21c0*/  IMAD.WIDE.U32 R38, R30, R56, R12 ;  /* 0x000000381e267225 */ /* 0x000fc800078e000c */
[----:B------:R-:W-:Y:S02]  /*21d0*/  IMAD.SHL.U32 R54, R54, 0x40, RZ ;  /* 0x0000004036367824 */ /* 0x000fe400078e00ff */
[----:B------:R-:W-:Y:S02]  /*21e0*/  IMAD.SHL.U32 R56, R56, 0x40, RZ ;  /* 0x0000004038387824 */ /* 0x000fe400078e00ff */
[----:B------:R-:W-:Y:S02]  /*21f0*/  IMAD.IADD R61, R33, 0x1, R15 ;  /* 0x00000001213d7824 */ /* 0x000fe400078e020f */
[----:B------:R-:W-:Y:S02]  /*2200*/  IMAD.IADD R62, R15, 0x1, R35 ;  /* 0x000000010f3e7824 */ /* 0x000fe400078e0223 */
[----:B------:R-:W-:Y:S02]  /*2210*/  IMAD.IADD R65, R37, 0x1, R25 ;  /* 0x0000000125417824 */ /* 0x000fe400078e0219 */
[----:B------:R-:W-:-:S02]  /*2220*/  IMAD.IADD R67, R25, 0x1, R39 ;  /* 0x0000000119437824 */ /* 0x000fc400078e0227 */
[----:B------:R-:W-:Y:S02]  /*2230*/  IMAD R66, R202, 0x200, R5 ;  /* 0x00000200ca427824 */ /* 0x000fe400078e0205 */
[----:B------:R-:W-:-:S07]  /*2240*/  IMAD.IADD R69, R29, 0x1, R69 ;  /* 0x000000011d457824 */ /* 0x000fce00078e0245 */
.L_x_4759:
        /* <DEDUP_REMOVED lines=40> */
[----:B------:R-:W-:Y:S01]  /*24d0*/  IMAD.MOV.U32 R7, RZ, RZ, R65 ;  /* 0x000000ffff077224 */ /* 0x000fe200078e0041 */
[----:B------:R-:W-:Y:S01]  /*24e0*/  ULDC.64 UR4, c[0x0][0x3e8] ;  /* 0x0000fa0000047ab9 */ /* 0x000fe20000000a00 */
[-C--:B------:R-:W-:Y:S01]  /*24f0*/  IMAD R5, R73, R56.reuse, R5 ;  /* 0x0000003849057224 */ /* 0x080fe200078e0205 */
[----:B------:R-:W-:Y:S01]  /*2500*/  CS2R R10, SRZ ;  /* 0x00000000000a7805 */ /* 0x000fe2000001ff00 */
[----:B------:R-:W-:-:S04]  /*2510*/  IMAD.WIDE.U32 R6, R31, R56, R6 ;  /* 0x000000381f067225 */ /* 0x000fc800078e0006 */
        /* <DEDUP_REMOVED lines=13> */
.L_x_4734:
[----:B------:R-:W-:Y:S05]  /*25f0*/  BSYNC B1 ;  /* 0x0000000000017941 */ /* 0x000fea0003800000 */
.L_x_4733:
[----:B------:R-:W-:Y:S01]  /*2600*/  ISETP.NE.AND P3, PT, R186, 0x3, PT ;  /* 0x00000003ba00780c */ /* 0x000fe20003f65270 */
[----:B0----5:R-:W-:Y:S02]  /*2610*/  IMAD.MOV.U32 R4, RZ, RZ, R8 ;  /* 0x000000ffff047224 */ /* 0x021fe400078e0008 */
[----:B------:R-:W-:Y:S02]  /*2620*/  IMAD.MOV.U32 R5, RZ, RZ, R9 ;  /* 0x000000ffff057224 */ /* 0x000fe400078e0009 */
[----:B------:R-:W-:Y:S01]  /*2630*/  IMAD.MOV.U32 R6, RZ, RZ, R24 ;  /* 0x000000ffff067224 */ /* 0x000fe200078e0018 */
[----:B------:R-:W-:Y:S01]  /*2640*/  PRMT R82, R82, 0x5410, R4 ;  /* 0x0000541052527816 */ /* 0x000fe20000000004 */
[----:B------:R-:W-:Y:S01]  /*2650*/  IMAD.MOV.U32 R7, RZ, RZ, R25 ;  /* 0x000000ffff077224 */ /* 0x000fe200078e0019 */
[----:B------:R-:W-:Y:S01]  /*2660*/  PRMT R83, R83, 0x5410, R5 ;  /* 0x0000541053537816 */ /* 0x000fe20000000005 */
[----:B------:R-:W-:Y:S02]  /*2670*/  IMAD.MOV.U32 R4, RZ, RZ, R10 ;  /* 0x000000ffff047224 */ /* 0x000fe400078e000a */
        /* <DEDUP_REMOVED lines=9> */
.L_x_4735:
[----:B------:R-:W-:Y:S01]  /*2710*/  IMAD R68, R23, 0x8, R2 ;  /* 0x0000000817447824 */ /* 0x000fe200078e0202 */
[----:B------:R-:W-:Y:S01]  /*2720*/  SHF.L.U32 R73, R187, 0x1f, RZ ;  /* 0x0000001fbb497819 */ /* 0x000fe200000006ff */
[----:B------:R-:W-:Y:S03]  /*2730*/  BSSY B1, `(.L_x_4736) ;  /* 0x0000003000017945 */ /* 0x000fe60003800000 */
[----:B------:R-:W0:Y:S02]  /*2740*/  SYNCS.PHASECHK.TRANS64.TRYWAIT P5, [R68+URZ+0x28c90], R73 ;  /* 0x028c9049440075a7 */ /* 0x000e2400080a017f */
[----:B0-----:R-:W-:Y:S05]  /*2750*/  @!P5 BRA `(.L_x_4737) ;  /* 0x0000018c0048d947 */ /* 0x001fea0003800000 */
.L_x_5044:
[----:B------:R-:W-:Y:S05]  /*2760*/  BSYNC B1 ;  /* 0x0000000000017941 */ /* 0x000fea0003800000 */
.L_x_4736:
        /* <DEDUP_REMOVED lines=9> */
[----:B------:R-:W-:Y:S01]  /*2800*/  SHF.R.U64 R72, R14, 0x10, R15 ;  /* 0x000000100e487819 */ /* 0x000fe2000000120f */
[----:B--2---:R-:W-:Y:S01]  /*2810*/  IMAD.U32 R14, R6, 0x10000, RZ ;  /* 0x00010000060e7824 */ /* 0x004fe200078e00ff */
[----:B------:R-:W-:Y:S02]  /*2820*/  PRMT R75, R70, 0x5410, R75 ;  /* 0x00005410464b7816 */ /* 0x000fe4000000004b */
[----:B------:R-:W-:Y:S01]  /*2830*/  SHF.R.U64 R26, R24, 0x10, R25 ;  /* 0x00000010181a7819 */ /* 0x000fe20000001219 */
[----:B------:R-:W-:Y:S01]  /*2840*/  IMAD.U32 R24, R7, 0x10000, RZ ;  /* 0x0001000007187824 */ /* 0x000fe200078e00ff */
[----:B------:R-:W-:Y:S01]  /*2850*/  PRMT R51, R50, 0x5410, R51 ;  /* 0x0000541032337816 */ /* 0x000fe20000000033 */
[----:B------:R-:W-:Y:S01]  /*2860*/  IMAD.U32 R76, R75, 0x10000, RZ ;  /* 0x000100004b4c7824 */ /* 0x000fe200078e00ff */
[----:B------:R-:W-:-:S02]  /*2870*/  PRMT R72, R70, 0x5432, R72 ;  /* 0x0000543246487816 */ /* 0x000fc40000000048 */
[----:B------:R-:W-:Y:S01]  /*2880*/  LOP3.LUT R15, R6, 0xffff0000, RZ, 0xc0, !PT ;  /* 0xffff0000060f7812 */ /* 0x000fe200078ec0ff */
[----:B------:R-:W-:Y:S01]  /*2890*/  IMAD.U32 R70, R51, 0x10000, RZ ;  /* 0x0001000033467824 */ /* 0x000fe200078e00ff */
[----:B------:R-:W-:Y:S01]  /*28a0*/  LOP3.LUT R25, R7, 0xffff0000, RZ, 0xc0, !PT ;  /* 0xffff000007197812 */ /* 0x000fe200078ec0ff */
[----:B------:R-:W-:Y:S01]  /*28b0*/  IMAD.U32 R6, R5, 0x10000, RZ ;  /* 0x0001000005067824 */ /* 0x000fe200078e00ff */
[----:B------:R-:W-:Y:S01]  /*28c0*/  PRMT R26, R50, 0x5432, R26 ;  /* 0x00005432321a7816 */ /* 0x000fe2000000001a */
[----:B------:R-:W-:Y:S01]  /*28d0*/  FMUL.FTZ R79, R15, R76 ;  /* 0x0000004c0f4f7220 */ /* 0x000fe20000410000 */
[----:B------:R-:W-:Y:S01]  /*28e0*/  LOP3.LUT R7, R5, 0xffff0000, RZ, 0xc0, !PT ;  /* 0xffff000005077812 */ /* 0x000fe200078ec0ff */
[-C--:B------:R-:W-:Y:S01]  /*28f0*/  FMUL.FTZ R15, R15, R70.reuse ;  /* 0x000000460f0f7220 */ /* 0x080fe20000410000 */
[----:B------:R-:W-:Y:S01]  /*2900*/  LOP3.LUT R74, R72, 0xffff0000, RZ, 0xc0, !PT ;  /* 0xffff0000484a7812 */ /* 0x000fe200078ec0ff */
[----:B------:R-:W-:Y:S01]  /*2910*/  IMAD.U32 R5, R4, 0x10000, RZ ;  /* 0x0001000004057824 */ /* 0x000fe200078e00ff */
[----:B------:R-:W-:Y:S01]  /*2920*/  LOP3.LUT R50, R26, 0xffff0000, RZ, 0xc0, !PT ;  /* 0xffff00001a327812 */ /* 0x000fe200078ec0ff */
[----:B------:R-:W-:Y:S01]  /*2930*/  FFMA.FTZ R79, R14, R70, -R79 ;  /* 0x000000460e4f7223 */ /* 0x000fe2000001084f */
[----:B------:R-:W-:Y:S01]  /*2940*/  LOP3.LUT R75, R75, 0xffff0000, RZ, 0xc0, !PT ;  /* 0xffff00004b4b7812 */ /* 0x000fe200078ec0ff */
[----:B------:R-:W-:Y:S01]  /*2950*/  FMUL.FTZ R77, R7, R74 ;  /* 0x0000004a074d7220 */ /* 0x000fe20000410000 */
[----:B------:R-:W-:Y:S01]  /*2960*/  LOP3.LUT R51, R51, 0xffff0000, RZ, 0xc0, !PT ;  /* 0xffff000033337812 */ /* 0x000fe200078ec0ff */
[-C--:B------:R-:W-:Y:S01]  /*2970*/  FMUL.FTZ R7, R7, R50.reuse ;  /* 0x0000003207077220 */ /* 0x080fe20000410000 */
[----:B------:R-:W-:Y:S01]  /*2980*/  LOP3.LUT R4, R4, 0xffff0000, RZ, 0xc0, !PT ;  /* 0xffff000004047812 */ /* 0x000fe200078ec0ff */
[----:B------:R-:W-:Y:S01]  /*2990*/  FFMA.FTZ R77, R6, R50, -R77 ;  /* 0x00000032064d7223 */ /* 0x000fe2000001084d */
[----:B------:R-:W-:Y:S01]  /*29a0*/  FFMA.FTZ R14, R14, R76, R15 ;  /* 0x0000004c0e0e7223 */ /* 0x000fe2000001000f */
[----:B------:R-:W-:-:S02]  /*29b0*/  IMAD.U32 R72, R72, 0x10000, RZ ;  /* 0x0001000048487824 */ /* 0x000fc400078e00ff */
[C---:B------:R-:W-:Y:S01]  /*29c0*/  FMUL.FTZ R15, R25.reuse, R75 ;  /* 0x0000004b190f7220 */ /* 0x040fe20000410000 */
[----:B------:R-:W-:Y:S02]  /*29d0*/  IMAD.U32 R26, R26, 0x10000, RZ ;  /* 0x000100001a1a7824 */ /* 0x000fe400078e00ff */
[-C--:B------:R-:W-:Y:S01]  /*29e0*/  FMUL.FTZ R50, R25, R51.reuse ;  /* 0x0000003319327220 */ /* 0x080fe20000410000 */
        /* <DEDUP_REMOVED lines=13> */
.L_x_4742:
[----:B------:R-:W-:Y:S05]  /*2ac0*/  BSYNC B2 ;  /* 0x0000000000027941 */ /* 0x000fea0003800000 */
.L_x_4741:
[----:B--2---:R1:W-:Y:S02]  /*2ad0*/  STG.E.128 desc[UR40][R12.64], R4 ;  /* 0x000000040c007986 */ /* 0x0043e4000c101d28 */
.L_x_4740:
[----:B------:R-:W-:Y:S05]  /*2ae0*/  BSYNC B1 ;  /* 0x0000000000017941 */ /* 0x000fea0003800000 */
.L_x_4739:
        /* <DEDUP_REMOVED lines=56> */
.L_x_4744:
[----:B------:R-:W-:Y:S05]  /*2e70*/  BSYNC B1 ;  /* 0x0000000000017941 */ /* 0x000fea0003800000 */
.L_x_4743:
[----:B-1----:R1:W-:Y:S01]  /*2e80*/  STG.E.128 desc[UR40][R12.64+0x40], R4 ;  /* 0x000040040c007986 */ /* 0x0023e2000c101d28 */
[----:B------:R-:W-:Y:S05]  /*2e90*/  BRA `(.L_x_4738) ;  /* 0x0000000c00307947 */ /* 0x000fea0003800000 */
.L_x_4732:
        /* <DEDUP_REMOVED lines=34> */
[----:B------:R-:W-:-:S02]  /*30c0*/  IMAD.MOV.U32 R24, RZ, RZ, R8 ;  /* 0x000000ffff187224 */ /* 0x000fc400078e0008 */
[----:B------:R-:W-:Y:S01]  /*30d0*/  IMAD.MOV.U32 R25, RZ, RZ, R9 ;  /* 0x000000ffff197224 */ /* 0x000fe200078e0009 */
[----:B------:R-:W-:-:S04]  /*30e0*/  PRMT R91, R12, 0x5410, R13 ;  /* 0x000054100c5b7816 */ /* 0x000fc8000000000d */
[----:B------:R-:W-:Y:S01]  /*30f0*/  PRMT R84, R25, 0x5410, R24 ;  /* 0x0000541019547816 */ /* 0x000fe20000000018 */
[----:B------:R-:W-:Y:S06]  /*3100*/  @!P3 BRA `(.L_x_4745) ;  /* 0x000000000004b947 */ /* 0x000fec0003800000 */
[----:B------:R-:W-:Y:S01]  /*3110*/  BPT.TRAP 0x1 ;  /* 0x000000040000795c */ /* 0x000fe20000300000 */
.L_x_4745:
[----:B------:R-:W-:Y:S01]  /*3120*/  IMAD R68, R23, 0x8, R2 ;  /* 0x0000000817447824 */ /* 0x000fe200078e0202 */
[----:B------:R-:W-:Y:S01]  /*3130*/  SHF.L.U32 R73, R187, 0x1f, RZ ;  /* 0x0000001fbb497819 */ /* 0x000fe200000006ff */
[----:B------:R-:W-:Y:S03]  /*3140*/  BSSY B1, `(.L_x_4746) ;  /* 0x0000003000017945 */ /* 0x000fe60003800000 */
[----:B------:R-:W0:Y:S02]  /*3150*/  SYNCS.PHASECHK.TRANS64.TRYWAIT P5, [R68+URZ+0x28c90], R73 ;  /* 0x028c9049440075a7 */ /* 0x000e2400080a017f */
[----:B0-----:R-:W-:Y:S05]  /*3160*/  @!P5 BRA `(.L_x_4747) ;  /* 0x0000018000d8d947 */ /* 0x001fea0003800000 */
.L_x_5045:
[----:B------:R-:W-:Y:S05]  /*3170*/  BSYNC B1 ;  /* 0x0000000000017941 */ /* 0x000fea0003800000 */
.L_x_4746:
        /* <DEDUP_REMOVED lines=39> */
[----:B------:R-:W-:Y:S01]  /*33f0*/  SHF.R.U32.HI R85, RZ, 0x10, R7 ;  /* 0x00000010ff557819 */ /* 0x000fe20000011607 */
[----:B------:R-:W-:Y:S01]  /*3400*/  IMAD.U32 R7, R14, 0x10000, RZ ;  /* 0x000100000e077824 */ /* 0x000fe200078e00ff */
[--C-:B------:R-:W-:Y:S01]  /*3410*/  SHF.R.U64 R89, R10, 0x10, R11.reuse ;  /* 0x000000100a597819 */ /* 0x100fe2000000120b */
[----:B--2---:R-:W-:Y:S01]  /*3420*/  IMAD.U32 R10, R24, 0x10000, RZ ;  /* 0x00010000180a7824 */ /* 0x004fe200078e00ff */
[----:B------:R-:W-:Y:S01]  /*3430*/  SHF.R.U32.HI R90, RZ, 0x10, R11 ;  /* 0x00000010ff5a7819 */ /* 0x000fe2000001160b */
[----:B------:R-:W-:Y:S01]  /*3440*/  IMAD.U32 R11, R25, 0x10000, RZ ;  /* 0x00010000190b7824 */ /* 0x000fe200078e00ff */
[----:B------:R-:W-:Y:S01]  /*3450*/  PRMT R83, R88, 0x5410, R83 ;  /* 0x0000541058537816 */ /* 0x000fe20000000053 */
[----:B------:R-:W-:Y:S01]  /*3460*/  IMAD.U32 R88, R87, 0x10000, RZ ;  /* 0x0001000057587824 */ /* 0x000fe200078e00ff */
[----:B------:R-:W-:Y:S01]  /*3470*/  PRMT R86, R84, 0x5432, R86 ;  /* 0x0000543254567816 */ /* 0x000fe20000000056 */
[----:B------:R-:W-:Y:S01]  /*3480*/  IMAD.U32 R84, R82, 0x10000, RZ ;  /* 0x0001000052547824 */ /* 0x000fe200078e00ff */
[----:B------:R-:W-:Y:S01]  /*3490*/  SHF.R.U64 R81, R4, 0x10, R5 ;  /* 0x0000001004517819 */ /* 0x000fe20000001205 */
[C---:B------:R-:W-:Y:S01]  /*34a0*/  IMAD.U32 R5, R13.reuse, 0x10000, RZ ;  /* 0x000100000d057824 */ /* 0x040fe200078e00ff */
[----:B------:R-:W-:Y:S01]  /*34b0*/  LOP3.LUT R6, R13, 0xffff0000, RZ, 0xc0, !PT ;  /* 0xffff00000d067812 */ /* 0x000fe200078ec0ff */
[----:B------:R-:W-:Y:S01]  /*34c0*/  FMUL.FTZ R94, R11, R84 ;  /* 0x000000540b5e7220 */ /* 0x000fe20000410000 */
[----:B------:R-:W-:Y:S01]  /*34d0*/  LOP3.LUT R13, R25, 0xffff0000, RZ, 0xc0, !PT ;  /* 0xffff0000190d7812 */ /* 0x000fe200078ec0ff */
[----:B------:R-:W-:Y:S01]  /*34e0*/  IMAD.U32 R25, R27, 0x10000, RZ ;  /* 0x000100001b197824 */ /* 0x000fe200078e00ff */
[----:B------:R-:W-:Y:S01]  /*34f0*/  PRMT R85, R92, 0x5410, R85 ;  /* 0x000054105c557816 */ /* 0x000fe20000000055 */
[-C--:B------:R-:W-:Y:S01]  /*3500*/  FMUL.FTZ R92, R11, R88.reuse ;  /* 0x000000580b5c7220 */ /* 0x080fe20000410000 */
[----:B------:R-:W-:Y:S01]  /*3510*/  LOP3.LUT R87, R87, 0xffff0000, RZ, 0xc0, !PT ;  /* 0xffff000057577812 */ /* 0x000fe200078ec0ff */
[----:B------:R-:W-:Y:S01]  /*3520*/  FFMA.FTZ R94, R5, R88, R94 ;  /* 0x00000058055e7223 */ /* 0x000fe2000001005e */
[----:B------:R-:W-:Y:S01]  /*3530*/  PRMT R90, R91, 0x5432, R90 ;  /* 0x000054325b5a7816 */ /* 0x000fe2000000005a */
[----:B------:R-:W-:Y:S01]  /*3540*/  FFMA.FTZ R92, R5, R84, -R92 ;  /* 0x00000054055c7223 */ /* 0x000fe2000001085c */
[----:B------:R-:W-:Y:S01]  /*3550*/  PRMT R89, R91, 0x5410, R89 ;  /* 0x000054105b597816 */ /* 0x000fe20000000059 */
[----:B------:R-:W-:Y:S01]  /*3560*/  FMUL.FTZ R91, R13, R87 ;  /* 0x000000570d5b7220 */ /* 0x000fe20000410000 */
[----:B------:R-:W-:Y:S01]  /*3570*/  LOP3.LUT R82, R82, 0xffff0000, RZ, 0xc0, !PT ;  /* 0xffff000052527812 */ /* 0x000fe200078ec0ff */
[----:B------:R-:W-:Y:S01]  /*3580*/  IMAD.U32 R5, R85, 0x10000, RZ ;  /* 0x0001000055057824 */ /* 0x000fe200078e00ff */
[----:B------:R-:W-:Y:S01]  /*3590*/  PRMT R81, R93, 0x5410, R81 ;  /* 0x000054105d517816 */ /* 0x000fe20000000051 */
[----:B------:R-:W-:Y:S01]  /*35a0*/  IMAD.U32 R11, R90, 0x10000, RZ ;  /* 0x000100005a0b7824 */ /* 0x000fe200078e00ff */
[----:B------:R-:W-:Y:S01]  /*35b0*/  LOP3.LUT R27, R27, 0xffff0000, RZ, 0xc0, !PT ;  /* 0xffff00001b1b7812 */ /* 0x000fe200078ec0ff */
[-C--:B------:R-:W-:Y:S01]  /*35c0*/  FMUL.FTZ R13, R13, R82.reuse ;  /* 0x000000520d0d7220 */ /* 0x080fe20000410000 */
[----:B------:R-:W-:Y:S01]  /*35d0*/  FFMA.FTZ R91, R6, R82, -R91 ;  /* 0x00000052065b7223 */ /* 0x000fe2000001085b */
[C---:B------:R-:W-:Y:S01]  /*35e0*/  FMUL.FTZ R82, R25.reuse, R5 ;  /* 0x0000000519527220 */ /* 0x040fe20000410000 */
[----:B------:R-:W-:Y:S01]  /*35f0*/  FMUL.FTZ R93, R25, R11 ;  /* 0x0000000b195d7220 */ /* 0x000fe20000410000 */
[----:B------:R-:W-:Y:S01]  /*3600*/  LOP3.LUT R90, R90, 0xffff0000, RZ, 0xc0, !PT ;  /* 0xffff00005a5a7812 */ /* 0x000fe200078ec0ff */
[----:B------:R-:W-:Y:S01]  /*3610*/  FFMA.FTZ R87, R6, R87, R13 ;  /* 0x0000005706577223 */ /* 0x000fe2000001000d */
[C---:B------:R-:W-:Y:S01]  /*3620*/  FFMA.FTZ R82, R8.reuse, R11, R82 ;  /* 0x0000000b08527223 */ /* 0x040fe20000010052 */
[----:B------:R-:W-:Y:S01]  /*3630*/  FFMA.FTZ R93, R8, R5, -R93 ;  /* 0x00000005085d7223 */ /* 0x000fe2000001085d */
[----:B------:R-:W-:Y:S01]  /*3640*/  LOP3.LUT R6, R85, 0xffff0000, RZ, 0xc0, !PT ;  /* 0xffff000055067812 */ /* 0x000fe200078ec0ff */
[----:B------:R-:W-:Y:S01]  /*3650*/  IMAD.U32 R11, R86, 0x10000, RZ ;  /* 0x00010000560b7824 */ /* 0x000fe200078e00ff */
[----:B------:R-:W-:Y:S01]  /*3660*/  LOP3.LUT R9, R15, 0xffff0000, RZ, 0xc0, !PT ;  /* 0xffff00000f097812 */ /* 0x000fe200078ec0ff */
[----:B------:R-:W-:-:S02]  /*3670*/  IMAD.U32 R5, R81, 0x10000, RZ ;  /* 0x0001000051057824 */ /* 0x000fc400078e00ff */
[C---:B------:R-:W-:Y:S01]  /*3680*/  FMUL.FTZ R8, R27.reuse, R90 ;  /* 0x0000005a1b087220 */ /* 0x040fe20000410000 */
[----:B------:R-:W-:Y:S01]  /*3690*/  FMUL.FTZ R25, R10, R11 ;  /* 0x0000000b0a197220 */ /* 0x000fe20000410000 */
[----:B------:R-:W-:Y:S01]  /*36a0*/  IMAD.U32 R4, R12, 0x10000, RZ ;  /* 0x000100000c047824 */ /* 0x000fe200078e00ff */
        /* <DEDUP_REMOVED lines=40> */
.L_x_4749:
[----:B------:R-:W-:Y:S05]  /*3930*/  BSYNC B1 ;  /* 0x0000000000017941 */ /* 0x000fea0003800000 */
.L_x_4748:
        /* <DEDUP_REMOVED lines=10> */
.L_x_4731:
[----:B------:R-:W-:-:S13]  /*39e0*/  ISETP.NE.AND P3, PT, R186, 0x3, PT ;  /* 0x00000003ba00780c */ /* 0x000fda0003f65270 */
[----:B------:R-:W-:Y:S05]  /*39f0*/  @!P3 BRA `(.L_x_4750) ;  /* 0x000000000004b947 */ /* 0x000fea0003800000 */
[----:B------:R-:W-:Y:S01]  /*3a00*/  BPT.TRAP 0x1 ;  /* 0x000000040000795c */ /* 0x000fe20000300000 */
.L_x_4750:
        /* <DEDUP_REMOVED lines=8> */
.L_x_5046:
[----:B------:R-:W-:Y:S05]  /*3a90*/  BSYNC B1 ;  /* 0x0000000000017941 */ /* 0x000fea0003800000 */
.L_x_4751:
        /* <DEDUP_REMOVED lines=12> */
.L_x_4738:
[----:B------:R-:W-:Y:S05]  /*3b60*/  BSYNC B0 ;  /* 0x0000000000007941 */ /* 0x000fea0003800000 */
.L_x_4730:
        /* <DEDUP_REMOVED lines=17> */
.L_x_4754:
[----:B------:R-:W-:Y:S05]  /*3c80*/  BSYNC B0 ;  /* 0x0000000000007941 */ /* 0x000fea0003800000 */
.L_x_4753:
[----:B------:R-:W5:Y:S01]  /*3c90*/  SYNCS.PHASECHK.TRANS64.TRYWAIT P5, [R68+URZ+0x28cb0], R73 ;  /* 0x028cb049440075a7 */ /* 0x000f6200080a017f */
[----:B------:R-:W-:Y:S01]  /*3ca0*/  BSSY B0, `(.L_x_4755) ;  /* 0x0000003000007945 */ /* 0x000fe20003800000 */
[----:B------:R-:W-:-:S03]  /*3cb0*/  ISETP.GE.AND P3, PT, R22, R71, PT ;  /* 0x000000471600720c */ /* 0x000fc60003f66270 */
[----:B-----5:R-:W-:Y:S10]  /*3cc0*/  @!P5 BRA `(.L_x_4756) ;  /* 0x000001780028d947 */ /* 0x020ff40003800000 */
.L_x_5047:
[----:B------:R-:W-:Y:S05]  /*3cd0*/  BSYNC B0 ;  /* 0x0000000000007941 */ /* 0x000fea0003800000 */
.L_x_4755:
        /* <DEDUP_REMOVED lines=82> */
.L_x_4758:
[----:B------:R-:W-:Y:S05]  /*4200*/  BSYNC B0 ;  /* 0x0000000000007941 */ /* 0x000fea0003800000 */
.L_x_4757:
        /* <DEDUP_REMOVED lines=17> */
.L_x_4725:
[----:B------:R-:W2:Y:S01]  /*4320*/  LDL R4, [R1] ;  /* 0x0000000001047983 */ /* 0x000ea20000100800 */
[----:B------:R-:W-:Y:S01]  /*4330*/  BSSY B0, `(.L_x_4760) ;  /* 0x0000005000007945 */ /* 0x000fe20003800000 */
[----:B--2---:R-:W-:-:S03]  /*4340*/  ISETP.NE.AND P0, PT, R4, 0x1, PT ;  /* 0x000000010400780c */ /* 0x004fc60003f05270 */
[----:B------:R-:W-:Y:S10]  /*4350*/  @P3 BRA `(.L_x_4761) ;  /* 0x0000000000083947 */ /* 0x000ff40003800000 */
[----:B------:R-:W0:Y:S02]  /*4360*/  FENCE.VIEW.ASYNC.G ;  /* 0x00000000000073c6 */ /* 0x000e240000000100 */
[----:B0-----:R-:W-:Y:S06]  /*4370*/  BAR.ARV 0xc, 0x180 ;  /* 0x0306000000007b1d */ /* 0x001fec0000002000 */
.L_x_4761:
[----:B------:R-:W-:Y:S05]  /*4380*/  BSYNC B0 ;  /* 0x0000000000007941 */ /* 0x000fea0003800000 */
.L_x_4760:
[----:B------:R-:W-:Y:S04]  /*4390*/  BSSY B7, `(.L_x_4762) ;  /* 0x0000b2b000077945 */ /* 0x000fe80003800000 */
[----:B------:R-:W-:Y:S05]  /*43a0*/  @!P0 BRA `(.L_x_4763) ;  /* 0x0000001c00dc8947 */ /* 0x000fea0003800000 */
[----:B------:R-:W0:Y:S01]  /*43b0*/  LDC R0, c[0x0][0x448] ;  /* 0x00011200ff007b82 */ /* 0x000e220000000800 */
        /* <DEDUP_REMOVED lines=23> */
[----:B0-----:R-:W-:Y:S01]  /*4530*/  ISETP.NE.AND P0, PT, R0, 0x1, PT ;  /* 0x000000010000780c */ /* 0x001fe20003f05270 */
[----:B------:R-:W-:Y:S01]  /*4540*/  VIADD R0, R196, 0x3f ;  /* 0x0000003fc4007836 */ /* 0x000fe20000000000 */
        /* <DEDUP_REMOVED lines=11> */
[----:B------:R-:W0:Y:S01]  /*4600*/  @P0 LDC R3, c[0x0][0x44c] ;  /* 0x00011300ff030b82 */ /* 0x000e220000000800 */
[----:B------:R-:W-:Y:S02]  /*4610*/  CS2R R36, SRZ ;  /* 0x0000000000247805 */ /* 0x000fe4000001ff00 */
[----:B------:R-:W-:Y:S02]  /*4620*/  CS2R R154, SRZ ;  /* 0x00000000009a7805 */ /* 0x000fe4000001ff00 */
[----:B------:R-:W-:Y:S02]  /*4630*/  CS2R R86, SRZ ;  /* 0x0000000000567805 */ /* 0x000fe4000001ff00 */
        /* <DEDUP_REMOVED lines=17> */
[----:B----4-:R-:W-:Y:S02]  /*4750*/  CS2R R50, SRZ ;  /* 0x0000000000327805 */ /* 0x010fe4000001ff00 */
[----:B------:R-:W-:Y:S02]  /*4760*/  CS2R R172, SRZ ;  /* 0x0000000000ac7805 */ /* 0x000fe4000001ff00 */
[----:B------:R-:W-:Y:S01]  /*4770*/  CS2R R46, SRZ ;  /* 0x00000000002e7805 */ /* 0x000fe2000001ff00 */
[----:B0-----:R-:W-:Y:S01]  /*4780*/  @P0 IMAD.HI.U32 R3, R0, R3, RZ ;  /* 0x0000000300030227 */ /* 0x001fe200078e00ff */
[----:B------:R-:W-:-:S02]  /*4790*/  CS2R R32, SRZ ;  /* 0x0000000000207805 */ /* 0x000fc4000001ff00 */
[----:B------:R-:W-:Y:S02]  /*47a0*/  CS2R R174, SRZ ;  /* 0x0000000000ae7805 */ /* 0x000fe4000001ff00 */
[----:B------:R-:W-:Y:S02]  /*47b0*/  CS2R R38, SRZ ;  /* 0x0000000000267805 */ /* 0x000fe4000001ff00 */
[----:B------:R-:W-:Y:S01]  /*47c0*/  CS2R R176, SRZ ;  /* 0x0000000000b07805 */ /* 0x000fe2000001ff00 */
[----:B------:R-:W-:Y:S01]  /*47d0*/  IMAD.MOV.U32 R35, RZ, RZ, RZ ;  /* 0x000000ffff237224 */ /* 0x000fe200078e00ff */
[----:B------:R-:W-:Y:S01]  /*47e0*/  CS2R R28, SRZ ;  /* 0x00000000001c7805 */ /* 0x000fe2000001ff00 */
[----:B------:R-:W-:Y:S01]  /*47f0*/  IMAD.MOV.U32 R31, RZ, RZ, RZ ;  /* 0x000000ffff1f7224 */ /* 0x000fe200078e00ff */
[----:B-1----:R-:W-:Y:S02]  /*4800*/  @P0 SHF.R.U32.HI R0, RZ, R4, R3 ;  /* 0x00000004ff000219 */ /* 0x002fe40000011603 */
[----:B------:R-:W-:-:S02]  /*4810*/  CS2R R6, SRZ ;  /* 0x0000000000067805 */ /* 0x000fc4000001ff00 */
[----:B------:R-:W-:Y:S02]  /*4820*/  PLOP3.LUT P0, PT, PT, PT, PT, 0x80, 0x0 ;  /* 0x000000000000781c */ /* 0x000fe40003f0f070 */
[----:B------:R-:W-:Y:S01]  /*4830*/  CS2R R178, SRZ ;  /* 0x0000000000b27805 */ /* 0x000fe2000001ff00 */
[----:B------:R-:W-:Y:S02]  /*4840*/  IMAD.MOV.U32 R5, RZ, RZ, RZ ;  /* 0x000000ffff057224 */ /* 0x000fe400078e00ff */
[----:B------:R-:W-:Y:S02]  /*4850*/  IMAD.IADD R0, R43, 0x1, R0 ;  /* 0x000000012b007824 */ /* 0x000fe400078e0200 */
[----:B------:R-:W-:Y:S02]  /*4860*/  IMAD.MOV.U32 R43, RZ, RZ, RZ ;  /* 0x000000ffff2b7224 */ /* 0x000fe400078e00ff */
[----:B------:R-:W-:Y:S01]  /*4870*/  IMAD.MOV.U32 R180, RZ, RZ, RZ ;  /* 0x000000ffffb47224 */ /* 0x000fe200078e00ff */
[----:B------:R-:W-:-:S04]  /*4880*/  SHF.R.S32.HI R3, RZ, 0x1f, R0 ;  /* 0x0000001fff037819 */ /* 0x000fc80000011400 */
[----:B------:R-:W-:Y:S01]  /*4890*/  LEA.HI R3, R3, R0, RZ, 0x6 ;  /* 0x0000000003037211 */ /* 0x000fe200078f30ff */
[----:B------:R-:W-:-:S03]  /*48a0*/  IMAD.MOV.U32 R0, RZ, RZ, RZ ;  /* 0x000000ffff007224 */ /* 0x000fc600078e00ff */
[----:B------:R-:W-:Y:S01]  /*48b0*/  SHF.R.S32.HI R4, RZ, 0x6, R3 ;  /* 0x00000006ff047819 */ /* 0x000fe20000011403 */
[----:B------:R-:W-:-:S03]  /*48c0*/  IMAD.MOV.U32 R3, RZ, RZ, RZ ;  /* 0x000000ffff037224 */ /* 0x000fc600078e00ff */
[----:B------:R-:W-:-:S04]  /*48d0*/  VIMNMX R4, R181, R4, PT ;  /* 0x00000004b5047248 */ /* 0x000fc80003fe0100 */
[----:B------:R-:W-:-:S13]  /*48e0*/  ISETP.GE.AND P1, PT, R4, 0x1, PT ;  /* 0x000000010400780c */ /* 0x000fda0003f26270 */
        /* <DEDUP_REMOVED lines=13> */
.L_x_4765:
[----:B------:R-:W-:Y:S01]  /*49c0*/  IMAD R20, R18, 0x8, R2 ;  /* 0x0000000812147824 */ /* 0x000fe200078e0202 */
[----:B------:R-:W-:Y:S01]  /*49d0*/  SHF.L.U32 R3, R19, 0x1f, RZ ;  /* 0x0000001f13037819 */ /* 0x000fe200000006ff */
[----:B------:R-:W-:Y:S01]  /*49e0*/  VIADD R0, R2, 0x26800 ;  /* 0x0002680002007836 */ /* 0x000fe20000000000 */
[----:B------:R-:W-:Y:S01]  /*49f0*/  BSSY B0, `(.L_x_4766) ;  /* 0x0000008000007945 */ /* 0x000fe20003800000 */
[----:B---3--:R-:W-:Y:S01]  /*4a00*/  IMAD R12, R18, 0x1000, R21 ;  /* 0x00001000120c7824 */ /* 0x008fe200078e0215 */
[----:B------:R-:W0:Y:S01]  /*4a10*/  SYNCS.PHASECHK.TRANS64.TRYWAIT P1, [R20+URZ+0x28c50], R3 ;  /* 0x028c5003140075a7 */ /* 0x000e22000802017f */
[----:B------:R-:W-:Y:S01]  /*4a20*/  IMAD.MOV.U32 R13, RZ, RZ, 0x40000040 ;  /* 0x40000040ff0d7424 */ /* 0x000fe200078e00ff */
[----:B------:R-:W-:-:S04]  /*4a30*/  SHF.R.U32.HI R0, RZ, 0x4, R0 ;  /* 0x00000004ff007819 */ /* 0x000fc80000011600 */
[----:B------:R-:W-:-:S04]  /*4a40*/  LOP3.LUT R0, R0, 0x3fff, RZ, 0xc0, !PT ;  /* 0x00003fff00007812 */ /* 0x000fc800078ec0ff */
[----:B------:R-:W-:Y:S01]  /*4a50*/  LOP3.LUT R10, R0, 0x10000, RZ, 0xfc, !PT ;  /* 0x00010000000a7812 */ /* 0x000fe200078efcff */
[----:B0-----:R-:W-:Y:S06]  /*4a60*/  @!P1 BRA `(.L_x_4767) ;  /* 0x0000016800d49947 */ /* 0x001fec0003800000 */
.L_x_5048:
[----:B------:R-:W-:Y:S05]  /*4a70*/  BSYNC B0 ;  /* 0x0000000000007941 */ /* 0x000fea0003800000 */
.L_x_4766:
        /* <DEDUP_REMOVED lines=12> */
[----:B------:R-:W-:Y:S01]  /*4b40*/  ISETP.GE.AND P2, PT, R4, 0x2, PT ;  /* 0x000000020400780c */ /* 0x000fe20003f46270 */
[----:B------:R-:W-:Y:S01]  /*4b50*/  IMAD.MOV.U32 R15, RZ, RZ, 0x40000040 ;  /* 0x40000040ff0f7424 */ /* 0x000fe200078e00ff */
[----:B------:R-:W-:Y:S01]  /*4b60*/  BSSY B0, `(.L_x_4768) ;  /* 0x00000ec000007945 */ /* 0x000fe20003800000 */
        /* <DEDUP_REMOVED lines=39> */
[----:B-1----:R-:W-:-:S07]  /*4de0*/  VIADD R0, R4, 0xfffffffe ;  /* 0xfffffffe04007836 */ /* 0x002fce0000000000 */
.L_x_4775:
[----:B------:R-:W-:Y:S01]  /*4df0*/  BAR.SYNC.DEFER_BLOCKING 0xe, 0x100 ;  /* 0x0384000000007b1d */ /* 0x000fe20000010000 */
[----:B0-2---:R-:W-:Y:S01]  /*4e00*/  IMAD R3, R18, 0x40, R190 ;  /* 0x0000004012037824 */ /* 0x005fe200078e02be */
[----:B------:R-:W-:Y:S01]  /*4e10*/  ISETP.GT.AND P3, PT, R0, RZ, PT ;  /* 0x000000ff0000720c */ /* 0x000fe20003f64270 */
[----:B------:R-:W-:Y:S02]  /*4e20*/  VIADD R18, R18, 0x1 ;  /* 0x0000000112127836 */ /* 0x000fe40000000000 */
[----:B------:R-:W-:Y:S02]  /*4e30*/  IMAD R3, R3, 0x4, R2 ;  /* 0x0000000403037824 */ /* 0x000fe400078e0202 */
[----:B------:R-:W-:Y:S01]  /*4e40*/  VIADD R0, R0, 0xffffffff ;  /* 0xffffffff00007836 */ /* 0x000fe20000000000 */
        /* <DEDUP_REMOVED lines=136> */
.L_x_4770:
[----:B------:R-:W-:Y:S01]  /*56d0*/  IMAD R3, R18, 0x8, R2 ;  /* 0x0000000812037824 */ /* 0x000fe200078e0202 */
[----:B------:R-:W-:-:S04]  /*56e0*/  SHF.L.U32 R4, R19, 0x1f, RZ ;  /* 0x0000001f13047819 */ /* 0x000fc800000006ff */
[----:B------:R0:W1:Y:S01]  /*56f0*/  SYNCS.PHASECHK.TRANS64.TRYWAIT P2, [R3+URZ+0x28c50], R4 ;  /* 0x028c5004030075a7 */ /* 0x000062000804017f */
[----:B------:R-:W-:Y:S05]  /*5700*/  @!P0 BRA `(.L_x_4771) ;  /* 0x0000000000048947 */ /* 0x000fea0003800000 */
[----:B------:R-:W-:Y:S01]  /*5710*/  BPT.TRAP 0x1 ;  /* 0x000000040000795c */ /* 0x000fe20000300000 */
.L_x_4771:
[----:B------:R-:W-:Y:S04]  /*5720*/  BSSY B1, `(.L_x_4772) ;  /* 0x0000004000017945 */ /* 0x000fe80003800000 */
[----:B-1----:R-:W-:Y:S05]  /*5730*/  @P2 BRA `(.L_x_4773) ;  /* 0x0000000000082947 */ /* 0x002fea0003800000 */
[----:B------:R-:W1:Y:S02]  /*5740*/  SYNCS.PHASECHK.TRANS64.TRYWAIT P2, [R3+URZ+0x28c50], R4 ;  /* 0x028c5004030075a7 */ /* 0x000e64000804017f */
[----:B-1----:R-:W-:Y:S05]  /*5750*/  @!P2 BRA `(.L_x_4774) ;  /* 0x0000015c00aca947 */ /* 0x002fea0003800000 */
.L_x_4773:
[----:B------:R-:W-:Y:S05]  /*5760*/  BSYNC B1 ;  /* 0x0000000000017941 */ /* 0x000fea0003800000 */
.L_x_4772:
[----:B01----:R-:W-:Y:S01]  /*5770*/  IMAD R4, R18, 0x1000, R21 ;  /* 0x0000100012047824 */ /* 0x003fe200078e0215 */
        /* <DEDUP_REMOVED lines=9> */
[----:B------:R-:W-:-:S05]  /*5810*/  @!P1 VIADD R3, R3, 0x28c60 ;  /* 0x00028c6003039836 */ /* 0x000fca0000000000 */
        /* <DEDUP_REMOVED lines=32> */
.L_x_4769:
[----:B------:R-:W-:Y:S05]  /*5a20*/  BSYNC B0 ;  /* 0x0000000000007941 */ /* 0x000fea0003800000 */
.L_x_4768:
[----:B------:R-:W-:Y:S01]  /*5a30*/  BAR.SYNC.DEFER_BLOCKING 0xe, 0x100 ;  /* 0x0384000000007b1d */ /* 0x000fe20000010000 */
[C---:B0-2---:R-:W-:Y:S01]  /*5a40*/  IMAD R3, R18.reuse, 0x40, R190 ;  /* 0x0000004012037824 */ /* 0x045fe200078e02be */
[----:B------:R-:W-:Y:S01]  /*5a50*/  PLOP3.LUT P0, PT, PT, PT, PT, 0x8, 0x0 ;  /* 0x000000000000781c */ /* 0x000fe20003f0e170 */
[----:B------:R-:W-:Y:S02]  /*5a60*/  VIADD R18, R18, 0x1 ;  /* 0x0000000112127836 */ /* 0x000fe40000000000 */
[----:B------:R-:W-:Y:S02]  /*5a70*/  IMAD R3, R3, 0x4, R2 ;  /* 0x0000000403037824 */ /* 0x000fe400078e0202 */
[----:B------:R-:W-:Y:S01]  /*5a80*/  IMAD.MOV.U32 R20, RZ, RZ, RZ ;  /* 0x000000ffff147224 */ /* 0x000fe200078e00ff */
[----:B------:R-:W-:-:S04]  /*5a90*/  ISETP.NE.AND P1, PT, R18, 0x2, PT ;  /* 0x000000021200780c */ /* 0x000fc80003f25270 */
[----:B------:R-:W-:Y:S02]  /*5aa0*/  SEL R4, RZ, 0x1, P1 ;  /* 0x00000001ff047807 */ /* 0x000fe40000800000 */
[----:B------:R-:W-:Y:S02]  /*5ab0*/  SEL R18, R18, RZ, P1 ;  /* 0x000000ff12127207 */ /* 0x000fe40000800000 */
[----:B------:R-:W-:Y:S01]  /*5ac0*/  LOP3.LUT R19, R19, R4, RZ, 0x3c, !PT ;  /* 0x0000000413137212 */ /* 0x000fe200078e3cff */
[----:B-1----:R-:W0:Y:S04]  /*5ad0*/  LDS R0, [R3+0x28800] ;  /* 0x0288000003007984 */ /* 0x002e280000000800 */
[----:B------:R1:W2:Y:S02]  /*5ae0*/  LDS R2, [R3+0x28820] ;  /* 0x0288200003027984 */ /* 0x0002a40000000800 */
[----:B-1----:R-:W-:-:S02]  /*5af0*/  IMAD.MOV.U32 R3, RZ, RZ, RZ ;  /* 0x000000ffff037224 */ /* 0x002fc400078e00ff */
[-C--:B0-----:R-:W-:Y:S01]  /*5b00*/  FMUL.FTZ R179, R28, R0.reuse ;  /* 0x000000001cb37220 */ /* 0x081fe20000410000 */
[-C--:B------:R-:W-:Y:S01]  /*5b10*/  FMUL.FTZ R177, R32, R0.reuse ;  /* 0x0000000020b17220 */ /* 0x080fe20000410000 */
[-C--:B------:R-:W-:Y:S01]  /*5b20*/  FMUL.FTZ R176, R36, R0.reuse ;  /* 0x0000000024b07220 */ /* 0x080fe20000410000 */
[----:B------:R-:W-:Y:S01]  /*5b30*/  FMUL.FTZ R175, R40, R0 ;  /* 0x0000000028af7220 */ /* 0x000fe20000410000 */
[-C--:B--2---:R-:W-:Y:S01]  /*5b40*/  FMUL.FTZ R9, R58, R2.reuse ;  /* 0x000000023a097220 */ /* 0x084fe20000410000 */
        /* <DEDUP_REMOVED lines=125> */
.L_x_4763:
        /* <DEDUP_REMOVED lines=78> */
[----:B------:R-:W-:-:S04]  /*6800*/  LEA.HI R3, R3, R0, RZ, 0x6 ;  /* 0x0000000003037211 */ /* 0x000fc800078f30ff */
[----:B------:R-:W-:Y:S01]  /*6810*/  SHF.R.S32.HI R0, RZ, 0x6, R3 ;  /* 0x00000006ff007819 */ /* 0x000fe20000011403 */
[----:B------:R-:W-:-:S03]  /*6820*/  IMAD.MOV.U32 R3, RZ, RZ, RZ ;  /* 0x000000ffff037224 */ /* 0x000fc600078e00ff */
[----:B------:R-:W-:Y:S01]  /*6830*/  VIMNMX R181, R181, R0, PT ;  /* 0x00000000b5b57248 */ /* 0x000fe20003fe0100 */
[----:B------:R-:W-:-:S03]  /*6840*/  IMAD.MOV.U32 R0, RZ, RZ, RZ ;  /* 0x000000ffff007224 */ /* 0x000fc600078e00ff */
[----:B------:R-:W-:-:S13]  /*6850*/  ISETP.GE.AND P1, PT, R181, 0x1, PT ;  /* 0x00000001b500780c */ /* 0x000fda0003f26270 */
        /* <DEDUP_REMOVED lines=18> */
[----:B---3--:R0:W1:Y:S01]  /*6980*/  LDC.64 R14, c[0x4][R0] ;  /* 0x01000000000e7b82 */ /* 0x0080620000000a00 */
        /* <DEDUP_REMOVED lines=11> */
.L_x_4777:
[----:B------:R-:W-:Y:S05]  /*6a40*/  BSYNC B6 ;  /* 0x0000000000067941 */ /* 0x000fea0003800000 */
.L_x_4776:
        /* <DEDUP_REMOVED lines=12> */
.L_x_4781:
[----:B-1----:R1:W2:Y:S02]  /*6b10*/  SYNCS.PHASECHK.TRANS64.TRYWAIT P0, [R2+URZ+0x28c00], R3 ;  /* 0x028c0003020075a7 */ /* 0x0022a4000800017f */
[----:B--2---:R-:W-:Y:S05]  /*6b20*/  @!P0 NANOSLEEP.SYNCS 0x989680 ;  /* 0x009896800000895d */ /* 0x004fea0003900000 */
[----:B------:R-:W2:Y:S02]  /*6b30*/  @!P0 SYNCS.PHASECHK.TRANS64 P0, [R2+URZ+0x28c00], R3 ;  /* 0x028c0003020085a7 */ /* 0x000ea4000800007f */
[----:B--2---:R-:W-:Y:S05]  /*6b40*/  @!P0 BRA `(.L_x_4781) ;  /* 0xfffffffc00f08947 */ /* 0x004fea000383ffff */
.L_x_4780:
[----:B------:R-:W-:Y:S05]  /*6b50*/  BSYNC B0 ;  /* 0x0000000000007941 */ /* 0x000fea0003800000 */
.L_x_4779:
[----:B------:R-:W-:Y:S05]  /*6b60*/  BRA `(.L_x_4782) ;  /* 0x0000002c00647947 */ /* 0x000fea0003800000 */
.L_x_4778:
[----:B------:R-:W-:Y:S01]  /*6b70*/  VIADD R4, R2, 0x20400 ;  /* 0x0002040002047836 */ /* 0x000fe20000000000 */
[----:B-----5:R-:W-:Y:S01]  /*6b80*/  SHF.R.S32.HI R0, RZ, 0x1f, R30 ;  /* 0x0000001fff007819 */ /* 0x020fe2000001141e */
[----:B------:R-:W-:Y:S01]  /*6b90*/  ULDC.64 UR4, c[0x0][0x3f8] ;  /* 0x0000fe0000047ab9 */ /* 0x000fe20000000a00 */
[----:B------:R-:W-:Y:S01]  /*6ba0*/  ULDC.64 UR6, c[0x0][0x408] ;  /* 0x0001020000067ab9 */ /* 0x000fe20000000a00 */
[----:B------:R-:W-:Y:S01]  /*6bb0*/  IMAD.WIDE.U32 R24, R30, UR4, RZ ;  /* 0x000000041e187c25 */ /* 0x000fe2000f8e00ff */
        /* <DEDUP_REMOVED lines=26> */
.L_x_4784:
[----:B------:R-:W-:Y:S05]  /*6d60*/  BSYNC B6 ;  /* 0x0000000000067941 */ /* 0x000fea0003800000 */
.L_x_4783:
        /* <DEDUP_REMOVED lines=37> */
[----:B------:R0:W4:Y:S04]  /*6fc0*/  SHFL.IDX PT, R5, R8, RZ, 0x1c1f ;  /* 0x001c1fff08057589 */ /* 0x00012800000e0000 */
[----:B---3--:R0:W3:Y:S02]  /*6fd0*/  SHFL.IDX PT, R14, R7, RZ, 0x1c1f ;  /* 0x001c1fff070e7589 */ /* 0x0080e400000e0000 */
.L_x_5054:
        /* <DEDUP_REMOVED lines=13> */
[----:B----4-:R-:W-:Y:S01]  /*70b0*/  IMAD.MOV.U32 R15, RZ, RZ, R5 ;  /* 0x000000ffff0f7224 */ /* 0x010fe200078e0005 */
[----:B------:R-:W-:-:S09]  /*70c0*/  CS2R R28, SRZ ;  /* 0x00000000001c7805 */ /* 0x000fd2000001ff00 */
[C---:B------:R-:W-:Y:S01]  /*70d0*/  @!P3 IMAD.SHL.U32 R33, R192.reuse, 0x2, RZ ;  /* 0x00000002c021b824 */ /* 0x040fe200078e00ff */
[----:B------:R-:W-:Y:S02]  /*70e0*/  @!P3 SHF.L.U64.HI R20, R192, 0x1, R226 ;  /* 0x00000001c014b819 */ /* 0x000fe400000102e2 */
[----:B------:R-:W-:Y:S02]  /*70f0*/  CS2R R30, SRZ ;  /* 0x00000000001e7805 */ /* 0x000fe4000001ff00 */
[----:B------:R-:W-:Y:S01]  /*7100*/  CS2R R24, SRZ ;  /* 0x0000000000187805 */ /* 0x000fe2000001ff00 */
[----:B------:R-:W-:Y:S01]  /*7110*/  @!P2 IMAD.WIDE R10, R184, 0x2, R10 ;  /* 0x00000002b80aa825 */ /* 0x000fe200078e020a */
[-C--:B------:R-:W-:Y:S02]  /*7120*/  @!P3 IADD3 R26, P0, R0, R33.reuse, RZ ;  /* 0x00000021001ab210 */ /* 0x080fe40007f1e0ff */
[----:B---3--:R-:W-:Y:S01]  /*7130*/  @!P3 IADD3 R32, P1, R14, R33, RZ ;  /* 0x000000210e20b210 */ /* 0x008fe20007f3e0ff */
        /* <DEDUP_REMOVED lines=8> */
.L_x_4789:
[----:B------:R-:W-:Y:S05]  /*71c0*/  BSYNC B1 ;  /* 0x0000000000017941 */ /* 0x000fea0003800000 */
.L_x_4788:
[----:B--2--5:R-:W-:Y:S01]  /*71d0*/  IMAD.MOV.U32 R0, RZ, RZ, R30 ;  /* 0x000000ffff007224 */ /* 0x024fe200078e001e */
[----:B------:R-:W-:Y:S01]  /*71e0*/  UMOV UR4, 0xffffffff ;  /* 0xffffffff00047882 */ /* 0x000fe20000000000 */
[----:B-1----:R-:W-:Y:S01]  /*71f0*/  IMAD.MOV.U32 R3, RZ, RZ, R31 ;  /* 0x000000ffff037224 */ /* 0x002fe200078e001f */
[----:B------:R-:W-:Y:S01]  /*7200*/  CS2R R26, SRZ ;  /* 0x00000000001a7805 */ /* 0x000fe2000001ff00 */
[----:B----4-:R-:W-:Y:S02]  /*7210*/  IMAD.MOV.U32 R5, RZ, RZ, R20 ;  /* 0x000000ffff057224 */ /* 0x010fe400078e0014 */
[----:B------:R-:W-:Y:S01]  /*7220*/  IMAD.MOV.U32 R9, RZ, RZ, R21 ;  /* 0x000000ffff097224 */ /* 0x000fe200078e0015 */
[----:B------:R-:W-:Y:S01]  /*7230*/  PRMT R38, R0, 0x5410, R3 ;  /* 0x0000541000267816 */ /* 0x000fe20000000003 */
[----:B------:R-:W-:Y:S02]  /*7240*/  IMAD.MOV.U32 R0, RZ, RZ, R28 ;  /* 0x000000ffff007224 */ /* 0x000fe400078e001c */
[----:B------:R-:W-:Y:S01]  /*7250*/  IMAD.MOV.U32 R3, RZ, RZ, R29 ;  /* 0x000000ffff037224 */ /* 0x000fe200078e001d */
[----:B------:R-:W-:Y:S01]  /*7260*/  PRMT R42, R5, 0x5410, R9 ;  /* 0x00005410052a7816 */ /* 0x000fe20000000009 */
[----:B------:R-:W-:-:S02]  /*7270*/  IMAD.MOV.U32 R5, RZ, RZ, R24 ;  /* 0x000000ffff057224 */ /* 0x000fc400078e0018 */
[----:B------:R-:W-:Y:S01]  /*7280*/  IMAD.MOV.U32 R9, RZ, RZ, R25 ;  /* 0x000000ffff097224 */ /* 0x000fe200078e0019 */
[----:B------:R-:W-:-:S04]  /*7290*/  PRMT R39, R3, 0x5410, R0 ;  /* 0x0000541003277816 */ /* 0x000fc80000000000 */
[----:B------:R-:W-:Y:S01]  /*72a0*/  PRMT R43, R9, 0x5410, R5 ;  /* 0x00005410092b7816 */ /* 0x000fe20000000005 */
[----:B------:R-:W-:Y:S06]  /*72b0*/  BRA.DIV UR4, `(.L_x_4790) ;  /* 0x0000014604587947 */ /* 0x000fec000b800000 */
[----:B------:R1:W2:Y:S04]  /*72c0*/  SHFL.IDX PT, R3, R6, 0x1, 0x1c1f ;  /* 0x003c1f0006037f89 */ /* 0x0002a800000e0000 */
[----:B------:R1:W4:Y:S04]  /*72d0*/  SHFL.IDX PT, R0, R4, 0x1, 0x1c1f ;  /* 0x003c1f0004007f89 */ /* 0x00032800000e0000 */
[----:B------:R1:W0:Y:S04]  /*72e0*/  SHFL.IDX PT, R5, R8, 0x1, 0x1c1f ;  /* 0x003c1f0008057f89 */ /* 0x00022800000e0000 */
[----:B---3--:R1:W3:Y:S02]  /*72f0*/  SHFL.IDX PT, R14, R7, 0x1, 0x1c1f ;  /* 0x003c1f00070e7f89 */ /* 0x0082e400000e0000 */
.L_x_5060:
        /* <DEDUP_REMOVED lines=13> */
[----:B----4-:R-:W-:Y:S01]  /*73d0*/  IMAD.MOV.U32 R6, RZ, RZ, R0 ;  /* 0x000000ffff067224 */ /* 0x010fe200078e0000 */
        /* <DEDUP_REMOVED lines=20> */
.L_x_4792:
[----:B------:R-:W-:Y:S05]  /*7520*/  BSYNC B1 ;  /* 0x0000000000017941 */ /* 0x000fea0003800000 */
.L_x_4791:
[----:B------:R-:W1:Y:S01]  /*7530*/  SYNCS.PHASECHK.TRANS64.TRYWAIT P0, [R2+URZ+0x28c00], R35 ;  /* 0x028c0023020075a7 */ /* 0x000e62000800017f */
[----:B--2---:R-:W-:Y:S01]  /*7540*/  LOP3.LUT R3, R34, 0x1c0, RZ, 0xc0, !PT ;  /* 0x000001c022037812 */ /* 0x004fe200078ec0ff */
[----:B0----5:R-:W-:Y:S01]  /*7550*/  IMAD.MOV.U32 R4, RZ, RZ, R26 ;  /* 0x000000ffff047224 */ /* 0x021fe200078e001a */
[----:B------:R-:W-:Y:S01]  /*7560*/  VIADDMNMX R40, R37, -R196, 0x40, PT ;  /* 0x0000004025287446 */ /* 0x000fe200038009c4 */
[----:B------:R-:W-:Y:S01]  /*7570*/  IMAD.MOV.U32 R5, RZ, RZ, R9 ;  /* 0x000000ffff057224 */ /* 0x000fe200078e0009 */
[----:B----4-:R-:W-:Y:S01]  /*7580*/  LOP3.LUT R0, R3, 0x18, R16, 0xf8, !PT ;  /* 0x0000001803007812 */ /* 0x010fe200078ef810 */
[----:B------:R-:W-:Y:S01]  /*7590*/  IMAD.MOV.U32 R6, RZ, RZ, R12 ;  /* 0x000000ffff067224 */ /* 0x000fe200078e000c */
[----:B------:R-:W-:Y:S01]  /*75a0*/  SHF.R.U32.HI R3, RZ, 0x3, R3 ;  /* 0x00000003ff037819 */ /* 0x000fe20000011603 */
[----:B------:R-:W-:Y:S01]  /*75b0*/  BSSY B1, `(.L_x_4793) ;  /* 0x0000014000017945 */ /* 0x000fe20003800000 */
[----:B---3--:R-:W-:Y:S01]  /*75c0*/  PRMT R14, R14, 0x5410, R4 ;  /* 0x000054100e0e7816 */ /* 0x008fe20000000004 */
[----:B------:R-:W-:Y:S01]  /*75d0*/  IMAD.MOV.U32 R4, RZ, RZ, R8 ;  /* 0x000000ffff047224 */ /* 0x000fe200078e0008 */
[----:B------:R-:W-:Y:S01]  /*75e0*/  LOP3.LUT R3, R0, R3, RZ, 0x3c, !PT ;  /* 0x0000000300037212 */ /* 0x000fe200078e3cff */
[----:B------:R-:W-:Y:S01]  /*75f0*/  IMAD.MOV.U32 R0, RZ, RZ, R27 ;  /* 0x000000ffff007224 */ /* 0x000fe200078e001b */
[----:B------:R-:W-:-:S02]  /*7600*/  PRMT R44, R44, 0x5410, R6 ;  /* 0x000054102c2c7816 */ /* 0x000fc40000000006 */
[----:B------:R-:W-:Y:S01]  /*7610*/  PRMT R14, R4, 0x7610, R14 ;  /* 0x00007610040e7816 */ /* 0x000fe2000000000e */
[----:B------:R-:W-:Y:S01]  /*7620*/  IMAD R3, R202, 0x200, R3 ;  /* 0x00000200ca037824 */ /* 0x000fe200078e0203 */
[----:B------:R-:W-:Y:S01]  /*7630*/  PRMT R15, R5, 0x5410, R0 ;  /* 0x00005410050f7816 */ /* 0x000fe20000000000 */
[----:B------:R-:W-:Y:S01]  /*7640*/  IMAD.MOV.U32 R0, RZ, RZ, R13 ;  /* 0x000000ffff007224 */ /* 0x000fe200078e000d */
[----:B------:R-:W-:Y:S01]  /*7650*/  LOP3.LUT P2, RZ, R188, 0x4, RZ, 0xc0, !PT ;  /* 0x00000004bcff7812 */ /* 0x000fe2000784c0ff */
[----:B------:R-:W-:Y:S01]  /*7660*/  IMAD.MOV.U32 R4, RZ, RZ, R10 ;  /* 0x000000ffff047224 */ /* 0x000fe200078e000a */
[----:B------:R-:W-:Y:S01]  /*7670*/  ISETP.GE.AND P1, PT, R22, R40, PT ;  /* 0x000000281600720c */ /* 0x000fe20003f26270 */
[----:B------:R-:W-:Y:S01]  /*7680*/  IMAD R3, R3, 0x2, R2 ;  /* 0x0000000203037824 */ /* 0x000fe200078e0202 */
[----:B------:R-:W-:Y:S01]  /*7690*/  PRMT R44, R0, 0x7610, R44 ;  /* 0x00007610002c7816 */ /* 0x000fe2000000002c */
[----:B------:R-:W-:Y:S01]  /*76a0*/  IMAD.MOV.U32 R5, RZ, RZ, R11 ;  /* 0x000000ffff057224 */ /* 0x000fe200078e000b */
[----:B------:R-:W-:Y:S01]  /*76b0*/  PRMT R45, R45, 0x5410, R4 ;  /* 0x000054102d2d7816 */ /* 0x000fe20000000004 */
[----:B------:R-:W-:-:S02]  /*76c0*/  VIADD R4, R3, 0x20400 ;  /* 0x0002040003047836 */ /* 0x000fc40000000000 */
[----:B------:R-:W-:Y:S01]  /*76d0*/  VIADD R0, R3, 0x20440 ;  /* 0x0002044003007836 */ /* 0x000fe20000000000 */
[----:B-1----:R-:W-:Y:S06]  /*76e0*/  @!P0 BRA `(.L_x_4794) ;  /* 0x0000014000bc8947 */ /* 0x002fec0003800000 */
.L_x_5061:
[----:B------:R-:W-:Y:S05]  /*76f0*/  BSYNC B1 ;  /* 0x0000000000017941 */ /* 0x000fea0003800000 */
.L_x_4793:
        /* <DEDUP_REMOVED lines=10> */
[----:B------:R-:W-:Y:S02]  /*77a0*/  SHF.R.U32.HI R36, RZ, 0x10, R31 ;  /* 0x00000010ff247819 */ /* 0x000fe4000001161f */
[----:B------:R-:W-:Y:S02]  /*77b0*/  SHF.R.U32.HI R33, RZ, 0x10, R29 ;  /* 0x00000010ff217819 */ /* 0x000fe4000001161d */
[----:B------:R-:W-:Y:S02]  /*77c0*/  PRMT R36, R38, 0x5432, R36 ;  /* 0x0000543226247816 */ /* 0x000fe40000000024 */
[----:B------:R-:W-:Y:S02]  /*77d0*/  PRMT R33, R39, 0x5410, R33 ;  /* 0x0000541027217816 */ /* 0x000fe40000000021 */
[----:B------:R-:W-:Y:S01]  /*77e0*/  SHF.R.U64 R32, R28, 0x10, R29 ;  /* 0x000000101c207819 */ /* 0x000fe2000000121d */
[----:B------:R-:W-:Y:S01]  /*77f0*/  IMAD.U32 R37, R36, 0x10000, RZ ;  /* 0x0001000024257824 */ /* 0x000fe200078e00ff */
[----:B0-----:R-:W-:Y:S01]  /*7800*/  SHF.R.U64 R35, R30, 0x10, R31 ;  /* 0x000000101e237819 */ /* 0x001fe2000000121f */
[----:B------:R-:W-:Y:S01]  /*7810*/  IMAD.U32 R34, R33, 0x10000, RZ ;  /* 0x0001000021227824 */ /* 0x000fe200078e00ff */
[----:B------:R-:W-:-:S02]  /*7820*/  LOP3.LUT R36, R36, 0xffff0000, RZ, 0xc0, !PT ;  /* 0xffff000024247812 */ /* 0x000fc400078ec0ff */
[----:B------:R-:W-:Y:S02]  /*7830*/  PRMT R32, R39, 0x5432, R32 ;  /* 0x0000543227207816 */ /* 0x000fe40000000020 */
[----:B------:R-:W-:Y:S02]  /*7840*/  PRMT R35, R38, 0x5410, R35 ;  /* 0x0000541026237816 */ /* 0x000fe40000000023 */
[----:B------:R-:W-:Y:S02]  /*7850*/  LOP3.LUT R33, R33, 0xffff0000, RZ, 0xc0, !PT ;  /* 0xffff000021217812 */ /* 0x000fe400078ec0ff */
[C---:B-1----:R-:W-:Y:S01]  /*7860*/  LOP3.LUT R29, R6.reuse, 0xffff0000, RZ, 0xc0, !PT ;  /* 0xffff0000061d7812 */ /* 0x042fe200078ec0ff */
[----:B------:R-:W-:Y:S01]  /*7870*/  IMAD.U32 R28, R6, 0x10000, RZ ;  /* 0x00010000061c7824 */ /* 0x000fe200078e00ff */
        /* <DEDUP_REMOVED lines=31> */
.L_x_4798:
[----:B------:R-:W-:Y:S05]  /*7a70*/  BSYNC B2 ;  /* 0x0000000000027941 */ /* 0x000fea0003800000 */
.L_x_4797:
[----:B------:R-:W-:Y:S05]  /*7a80*/  @P1 BRA `(.L_x_4796) ;  /* 0x0000000000b81947 */ /* 0x000fea0003800000 */
[----:B-1----:R-:W1:Y:S01]  /*7a90*/  LDS.128 R4, [R0] ;  /* 0x0000000000047984 */ /* 0x002e620000000c00 */
[----:B------:R-:W-:Y:S02]  /*7aa0*/  SHF.R.U32.HI R32, RZ, 0x10, R21 ;  /* 0x00000010ff207819 */ /* 0x000fe40000011615 */
[----:B------:R-:W-:Y:S02]  /*7ab0*/  SHF.R.U32.HI R29, RZ, 0x10, R25 ;  /* 0x00000010ff1d7819 */ /* 0x000fe40000011619 */
[----:B------:R-:W-:Y:S02]  /*7ac0*/  PRMT R32, R42, 0x5432, R32 ;  /* 0x000054322a207816 */ /* 0x000fe40000000020 */
[----:B------:R-:W-:Y:S02]  /*7ad0*/  PRMT R29, R43, 0x5410, R29 ;  /* 0x000054102b1d7816 */ /* 0x000fe4000000001d */
[----:B------:R-:W-:Y:S01]  /*7ae0*/  SHF.R.U64 R31, R20, 0x10, R21 ;  /* 0x00000010141f7819 */ /* 0x000fe20000001215 */
[----:B------:R-:W-:Y:S01]  /*7af0*/  IMAD.U32 R33, R32, 0x10000, RZ ;  /* 0x0001000020217824 */ /* 0x000fe200078e00ff */
[----:B------:R-:W-:Y:S01]  /*7b00*/  SHF.R.U64 R28, R24, 0x10, R25 ;  /* 0x00000010181c7819 */ /* 0x000fe20000001219 */
[----:B------:R-:W-:Y:S01]  /*7b10*/  IMAD.U32 R30, R29, 0x10000, RZ ;  /* 0x000100001d1e7824 */ /* 0x000fe200078e00ff */
[----:B------:R-:W-:-:S02]  /*7b20*/  LOP3.LUT R32, R32, 0xffff0000, RZ, 0xc0, !PT ;  /* 0xffff000020207812 */ /* 0x000fc400078ec0ff */
[----:B------:R-:W-:Y:S02]  /*7b30*/  LOP3.LUT R29, R29, 0xffff0000, RZ, 0xc0, !PT ;  /* 0xffff00001d1d7812 */ /* 0x000fe400078ec0ff */
[----:B------:R-:W-:Y:S02]  /*7b40*/  PRMT R28, R43, 0x5432, R28 ;  /* 0x000054322b1c7816 */ /* 0x000fe4000000001c */
[----:B------:R-:W-:Y:S02]  /*7b50*/  PRMT R31, R42, 0x5410, R31 ;  /* 0x000054102a1f7816 */ /* 0x000fe4000000001f */
[C---:B-1----:R-:W-:Y:S01]  /*7b60*/  LOP3.LUT R21, R6.reuse, 0xffff0000, RZ, 0xc0, !PT ;  /* 0xffff000006157812 */ /* 0x042fe200078ec0ff */
[----:B------:R-:W-:Y:S01]  /*7b70*/  IMAD.U32 R20, R6, 0x10000, RZ ;  /* 0x0001000006147824 */ /* 0x000fe200078e00ff */
[C---:B------:R-:W-:Y:S01]  /*7b80*/  LOP3.LUT R25, R7.reuse, 0xffff0000, RZ, 0xc0, !PT ;  /* 0xffff000007197812 */ /* 0x040fe200078ec0ff */
[----:B------:R-:W-:Y:S02]  /*7b90*/  IMAD.U32 R24, R7, 0x10000, RZ ;  /* 0x0001000007187824 */ /* 0x000fe400078e00ff */
[C---:B0-----:R-:W-:Y:S01]  /*7ba0*/  FMUL.FTZ R35, R21.reuse, R33 ;  /* 0x0000002115237220 */ /* 0x041fe20000410000 */
        /* <DEDUP_REMOVED lines=28> */
.L_x_4796:
[----:B------:R-:W-:Y:S05]  /*7d70*/  BSYNC B1 ;  /* 0x0000000000017941 */ /* 0x000fea0003800000 */
.L_x_4795:
        /* <DEDUP_REMOVED lines=17> */
[----:B------:R-:W-:Y:S02]  /*7e90*/  PRMT R27, R14, 0x5432, R12 ;  /* 0x000054320e1b7816 */ /* 0x000fe4000000000c */
[----:B------:R-:W-:Y:S02]  /*7ea0*/  LOP3.LUT R25, R25, 0xffff0000, RZ, 0xc0, !PT ;  /* 0xffff000019197812 */ /* 0x000fe400078ec0ff */
[----:B------:R-:W-:Y:S02]  /*7eb0*/  PRMT R24, R44, 0x5432, R24 ;  /* 0x000054322c187816 */ /* 0x000fe40000000018 */
        /* <DEDUP_REMOVED lines=33> */
.L_x_4801:
[----:B------:R-:W-:Y:S05]  /*80d0*/  BSYNC B1 ;  /* 0x0000000000017941 */ /* 0x000fea0003800000 */
.L_x_4800:
[----:B------:R-:W-:Y:S05]  /*80e0*/  @P1 BRA `(.L_x_4799) ;  /* 0x0000001400e01947 */ /* 0x000fea0003800000 */
[----:B-1----:R-:W1:Y:S01]  /*80f0*/  LDS.128 R4, [R0+0x1000] ;  /* 0x0010000000047984 */ /* 0x002e620000000c00 */
[--C-:B------:R-:W-:Y:S02]  /*8100*/  SHF.R.U64 R3, R8, 0x10, R9.reuse ;  /* 0x0000001008037819 */ /* 0x100fe40000001209 */
[----:B------:R-:W-:Y:S02]  /*8110*/  SHF.R.U32.HI R8, RZ, 0x10, R9 ;  /* 0x00000010ff087819 */ /* 0x000fe40000011609 */
[--C-:B------:R-:W-:Y:S02]  /*8120*/  SHF.R.U32.HI R12, RZ, 0x10, R11.reuse ;  /* 0x00000010ff0c7819 */ /* 0x100fe4000001160b */
[----:B------:R-:W-:Y:S02]  /*8130*/  PRMT R15, R15, 0x5410, R8 ;  /* 0x000054100f0f7816 */ /* 0x000fe40000000008 */
[----:B------:R-:W-:Y:S02]  /*8140*/  PRMT R12, R46, 0x5432, R12 ;  /* 0x000054322e0c7816 */ /* 0x000fe4000000000c */
[----:B------:R-:W-:Y:S01]  /*8150*/  SHF.R.U64 R10, R10, 0x10, R11 ;  /* 0x000000100a0a7819 */ /* 0x000fe2000000120b */
[C---:B------:R-:W-:Y:S01]  /*8160*/  IMAD.U32 R20, R15.reuse, 0x10000, RZ ;  /* 0x000100000f147824 */ /* 0x040fe200078e00ff */
[----:B------:R-:W-:Y:S01]  /*8170*/  LOP3.LUT R15, R15, 0xffff0000, RZ, 0xc0, !PT ;  /* 0xffff00000f0f7812 */ /* 0x000fe200078ec0ff */
[----:B------:R-:W-:Y:S01]  /*8180*/  IMAD.U32 R13, R12, 0x10000, RZ ;  /* 0x000100000c0d7824 */ /* 0x000fe200078e00ff */
[----:B------:R-:W-:-:S02]  /*8190*/  PRMT R11, R45, 0x5432, R10 ;  /* 0x000054322d0b7816 */ /* 0x000fc4000000000a */
[----:B------:R-:W-:Y:S02]  /*81a0*/  LOP3.LUT R12, R12, 0xffff0000, RZ, 0xc0, !PT ;  /* 0xffff00000c0c7812 */ /* 0x000fe400078ec0ff */
        /* <DEDUP_REMOVED lines=35> */
.L_x_4786:
        /* <DEDUP_REMOVED lines=22> */
[----:B---3--:R-:W-:Y:S01]  /*8540*/  IMAD R13, R3, UR7, R0 ;  /* 0x00000007030d7c24 */ /* 0x008fe2000f8e0200 */
        /* <DEDUP_REMOVED lines=13> */
.L_x_5067:
        /* <DEDUP_REMOVED lines=16> */
.L_x_4804:
[----:B------:R-:W-:Y:S05]  /*8720*/  BSYNC B1 ;  /* 0x0000000000017941 */ /* 0x000fea0003800000 */
.L_x_4803:
        /* <DEDUP_REMOVED lines=22> */
.L_x_5073:
        /* <DEDUP_REMOVED lines=23> */
.L_x_4807:
[----:B------:R-:W-:Y:S05]  /*8a00*/  BSYNC B1 ;  /* 0x0000000000017941 */ /* 0x000fea0003800000 */
.L_x_4806:
        /* <DEDUP_REMOVED lines=21> */
.L_x_5074:
[----:B------:R-:W-:Y:S05]  /*8b60*/  BSYNC B1 ;  /* 0x0000000000017941 */ /* 0x000fea0003800000 */
.L_x_4808:
[----:B------:R-:W-:Y:S04]  /*8b70*/  BSSY B1, `(.L_x_4810) ;  /* 0x000006a000017945 */ /* 0x000fe80003800000 */
[----:B------:R-:W-:Y:S05]  /*8b80*/  @P2 BRA `(.L_x_4811) ;  /* 0x0000000400a02947 */ /* 0x000fea0003800000 */
[----:B------:R-:W-:Y:S01]  /*8b90*/  IMAD.SHL.U32 R0, R188, 0x40, RZ ;  /* 0x00000040bc007824 */ /* 0x000fe200078e00ff */
[----:B------:R-:W-:Y:S01]  /*8ba0*/  SHF.R.U64 R39, R28, 0x10, R29 ;  /* 0x000000101c277819 */ /* 0x000fe2000000121d */
[----:B------:R-:W-:Y:S01]  /*8bb0*/  IMAD.IADD R12, R16, 0x1, R49 ;  /* 0x00000001100c7824 */ /* 0x000fe200078e0231 */
[----:B------:R-:W-:Y:S02]  /*8bc0*/  SHF.R.U64 R42, R30, 0x10, R31 ;  /* 0x000000101e2a7819 */ /* 0x000fe4000000121f */
[----:B------:R-:W-:Y:S02]  /*8bd0*/  LOP3.LUT R13, R0, 0x1c0, RZ, 0xc0, !PT ;  /* 0x000001c0000d7812 */ /* 0x000fe400078ec0ff */
[----:B------:R-:W-:Y:S02]  /*8be0*/  PRMT R39, R20, 0x5410, R39 ;  /* 0x0000541014277816 */ /* 0x000fe40000000027 */
[----:B------:R-:W-:Y:S02]  /*8bf0*/  LOP3.LUT R0, R13, 0x38, R16, 0xf8, !PT ;  /* 0x000000380d007812 */ /* 0x000fe400078ef810 */
[----:B------:R-:W-:-:S02]  /*8c00*/  SHF.R.U32.HI R15, RZ, 0x3, R13 ;  /* 0x00000003ff0f7819 */ /* 0x000fc4000001160d */
[----:B------:R-:W-:Y:S02]  /*8c10*/  LOP3.LUT R12, R13, 0x38, R12, 0xf8, !PT ;  /* 0x000000380d0c7812 */ /* 0x000fe400078ef80c */
[-C--:B0-----:R-:W-:Y:S02]  /*8c20*/  LOP3.LUT R3, R0, R15.reuse, RZ, 0x3c, !PT ;  /* 0x0000000f00037212 */ /* 0x081fe400078e3cff */
        /* <DEDUP_REMOVED lines=94> */
.L_x_4811:
[----:B------:R-:W-:Y:S05]  /*9210*/  BSYNC B1 ;  /* 0x0000000000017941 */ /* 0x000fea0003800000 */
.L_x_4810:
        /* <DEDUP_REMOVED lines=101> */
.L_x_4799:
[----:B------:R-:W-:Y:S05]  /*9870*/  BSYNC B0 ;  /* 0x0000000000007941 */ /* 0x000fea0003800000 */
.L_x_4785:
        /* <DEDUP_REMOVED lines=8> */
.L_x_4782:
[----:B------:R-:W-:-:S13]  /*9900*/  ISETP.NE.AND P0, PT, R186, 0x3, PT ;  /* 0x00000003ba00780c */ /* 0x000fda0003f05270 */
[----:B------:R-:W-:Y:S05]  /*9910*/  @!P0 BRA `(.L_x_4812) ;  /* 0x0000000000048947 */ /* 0x000fea0003800000 */
[----:B------:R-:W-:Y:S01]  /*9920*/  BPT.TRAP 0x1 ;  /* 0x000000040000795c */ /* 0x000fe20000300000 */
.L_x_4812:
[----:B------:R-:W-:Y:S01]  /*9930*/  IMAD R168, R18, 0x8, R2 ;  /* 0x0000000812a87824 */ /* 0x000fe200078e0202 */
[----:B------:R-:W-:-:S04]  /*9940*/  SHF.L.U32 R57, R19, 0x1f, RZ ;  /* 0x0000001f13397819 */ /* 0x000fc800000006ff */
[----:B------:R0:W0:Y:S01]  /*9950*/  SYNCS.PHASECHK.TRANS64.TRYWAIT P2, [R168+URZ+0x28c30], R57 ;  /* 0x028c3039a80075a7 */ /* 0x000022000804017f */
[----:B------:R-:W-:Y:S05]  /*9960*/  @!P0 BRA `(.L_x_4813) ;  /* 0x0000000000048947 */ /* 0x000fea0003800000 */
[----:B------:R-:W-:Y:S01]  /*9970*/  BPT.TRAP 0x1 ;  /* 0x000000040000795c */ /* 0x000fe20000300000 */
.L_x_4813:
[----:B01--4-:R-:W0:Y:S01]  /*9980*/  S2R R3, SR_TID.X ;  /* 0x0000000000037919 */ /* 0x013e220000002100 */
[----:B--23--:R-:W-:-:S05]  /*9990*/  VIADD R0, R2, 0x22400 ;  /* 0x0002240002007836 */ /* 0x00cfca0000000000 */
[----:B------:R-:W-:-:S04]  /*99a0*/  SHF.R.U32.HI R0, RZ, 0x4, R0 ;  /* 0x00000004ff007819 */ /* 0x000fc80000011600 */
[----:B------:R-:W-:Y:S02]  /*99b0*/  LOP3.LUT R0, R0, 0x3fff, RZ, 0xc0, !PT ;  /* 0x00003fff00007812 */ /* 0x000fe400078ec0ff */
[----:B0-----:R-:W-:-:S04]  /*99c0*/  LOP3.LUT R3, R3, 0x7f, RZ, 0xc0, !PT ;  /* 0x0000007f03037812 */ /* 0x001fc800078ec0ff */
[----:B------:R-:W-:Y:S01]  /*99d0*/  ISETP.NE.AND P1, PT, R3, RZ, PT ;  /* 0x000000ff0300720c */ /* 0x000fe20003f25270 */
[----:B------:R-:W-:-:S12]  /*99e0*/  @P2 BRA `(.L_x_4814) ;  /* 0x0000000000082947 */ /* 0x000fd80003800000 */
[----:B------:R-:W0:Y:S02]  /*99f0*/  SYNCS.PHASECHK.TRANS64.TRYWAIT P2, [R168+URZ+0x28c30], R57 ;  /* 0x028c3039a80075a7 */ /* 0x000e24000804017f */
[----:B0-----:R-:W-:Y:S05]  /*9a00*/  @!P2 BRA `(.L_x_4815) ;  /* 0x00000124000ca947 */ /* 0x001fea0003800000 */
.L_x_4814:
[----:B------:R-:W-:Y:S05]  /*9a10*/  WARPSYNC.ALL ;  /* 0x0000000000007948 */ /* 0x000fea0003800000 */
[----:B------:R-:W-:Y:S01]  /*9a20*/  LOP3.LUT R14, R0, 0x10000, RZ, 0xfc, !PT ;  /* 0x00010000000e7812 */ /* 0x000fe200078efcff */
[----:B------:R-:W2:Y:S01]  /*9a30*/  LDL.LU R3, [R1+0x8] ;  /* 0x0000080001037983 */ /* 0x000ea20000300800 */
[----:B------:R-:W-:Y:S01]  /*9a40*/  VIADD R0, R2, 0x20400 ;  /* 0x0002040002007836 */ /* 0x000fe20000000000 */
[----:B-----5:R-:W-:Y:S02]  /*9a50*/  WARPGROUP.ARRIVE ;  /* 0x00000000000079c5 */ /* 0x020fe40000000000 */
[----:B------:R-:W-:Y:S01]  /*9a60*/  IMAD R6, R18, 0x200, R14 ;  /* 0x0000020012067824 */ /* 0x000fe200078e020e */
[----:B------:R-:W1:Y:S01]  /*9a70*/  LDC R231, c[0x0][0x448] ;  /* 0x00011200ffe77b82 */ /* 0x000e620000000800 */
        /* <DEDUP_REMOVED lines=16> */
[----:B------:R-:W-:Y:S01]  /*9b80*/  IMAD.IADD R0, R203, 0x1, R196 ;  /* 0x00000001cb007824 */ /* 0x000fe200078e02c4 */
[----:B-1----:R-:W-:-:S07]  /*9b90*/  ISETP.NE.AND P2, PT, R231, 0x1, PT ;  /* 0x00000001e700780c */ /* 0x002fce0003f45270 */
[----:B------:R-:W-:Y:S01]  /*9ba0*/  HGMMA.64x64x16.F32.BF16 R24, gdesc[UR4], RZ, !UPT, gsb0 ;  /* 0x00e00000041879f0 */ /* 0x000fe2000c0018ff */
[----:B------:R-:W-:Y:S01]  /*9bb0*/  R2UR UR6, R8 ;  /* 0x00000000080672ca */ /* 0x000fe200000e0000 */
[----:B------:R-:W-:Y:S01]  /*9bc0*/  VIADD R8, R4, 0x4 ;  /* 0x0000000404087836 */ /* 0x000fe20000000000 */
        /* <DEDUP_REMOVED lines=17> */
[----:B------:R-:W-:Y:S02]  /*9ce0*/  R2UR UR6, R12 ;  /* 0x000000000c0672ca */ /* 0x000fe400000e0000 */
[----:B------:R-:W-:Y:S01]  /*9cf0*/  R2UR UR7, R13 ;  /* 0x000000000d0772ca */ /* 0x000fe200000e0000 */
[----:B------:R-:W1:Y:S01]  /*9d00*/  @P2 LDC R12, c[0x0][0x450] ;  /* 0x00011400ff0c2b82 */ /* 0x000e620000000800 */
[----:B------:R-:W-:Y:S02]  /*9d10*/  R2UR UR4, R6 ;  /* 0x00000000060472ca */ /* 0x000fe400000e0000 */
[----:B------:R-:W-:Y:S01]  /*9d20*/  R2UR UR5, R7 ;  /* 0x00000000070572ca */ /* 0x000fe200000e0000 */
[----:B------:R-:W-:Y:S02]  /*9d30*/  WARPGROUP.DEPBAR.LE gsb0, 0x0 ;  /* 0x00008000000079c5 */ /* 0x000fe40000010000 */
[----:B------:R-:W-:-:S10]  /*9d40*/  WARPGROUP.ARRIVE ;  /* 0x00000000000079c5 */ /* 0x000fd40000000000 */
[----:B------:R-:W-:Y:S01]  /*9d50*/  HGMMA.64x64x16.F32.BF16 R24, gdesc[UR4], R24, gsb0 ;  /* 0x00e00000041879f0 */ /* 0x000fe20008001818 */
[----:B------:R-:W-:Y:S01]  /*9d60*/  ULDC UR4, c[0x0][0x988] ;  /* 0x0002620000047ab9 */ /* 0x000fe20000000800 */
[----:B--2---:R-:W-:-:S04]  /*9d70*/  LOP3.LUT R3, R3, 0xf7ffffff, RZ, 0xc0, !PT ;  /* 0xf7ffffff03037812 */ /* 0x004fc800078ec0ff */
[----:B------:R-:W-:-:S05]  /*9d80*/  @P2 LOP3.LUT R3, R3, 0x8000000, RZ, 0xfc, !PT ;  /* 0x0800000003032812 */ /* 0x000fca00078efcff */
[----:B------:R2:W-:Y:S02]  /*9d90*/  STL [R1+0x8], R3 ;  /* 0x0000080301007387 */ /* 0x0005e40000100800 */
[----:B--2---:R-:W2:Y:S02]  /*9da0*/  @P2 LDC R3, c[0x0][0x44c] ;  /* 0x00011300ff032b82 */ /* 0x004ea40000000800 */
[----:B--2---:R-:W-:-:S05]  /*9db0*/  @P2 IMAD.HI.U32 R3, R0, R3, RZ ;  /* 0x0000000300032227 */ /* 0x004fca00078e00ff */
[----:B-1----:R-:W-:Y:S01]  /*9dc0*/  @P2 SHF.R.U32.HI R0, RZ, R12, R3 ;  /* 0x0000000cff002219 */ /* 0x002fe20000011603 */
[----:B------:R-:W-:-:S04]  /*9dd0*/  IMAD.MOV.U32 R12, RZ, RZ, -0x40 ;  /* 0xffffffc0ff0c7424 */ /* 0x000fc800078e00ff */
[----:B------:R-:W1:Y:S01]  /*9de0*/  SHFL.IDX PT, R13, R0, 0x1, 0x1c1f ;  /* 0x003c1f00000d7f89 */ /* 0x000e6200000e0000 */
[----:B------:R-:W-:-:S03]  /*9df0*/  IMAD R12, R181, R12, 0x40 ;  /* 0x00000040b50c7424 */ /* 0x000fc600078e020c */
[----:B------:R-:W2:Y:S02]  /*9e00*/  SHFL.IDX PT, R0, R0, RZ, 0x1c1f ;  /* 0x001c1fff00007589 */ /* 0x000ea400000e0000 */
[----:B------:R-:W-:Y:S01]  /*9e10*/  IADD3 R3, R195, 0x1, R12 ;  /* 0x00000001c3037810 */ /* 0x000fe20007ffe00c */
[----:B------:R-:W-:Y:S02]  /*9e20*/  WARPGROUP.DEPBAR.LE gsb0, 0x0 ;  /* 0x00008000000079c5 */ /* 0x000fe40000010000 */
[----:B------:R-:W-:Y:S02]  /*9e30*/  IADD3 R12, -R189, R12, R195 ;  /* 0x0000000cbd0c7210 */ /* 0x000fe40007ffe1c3 */
[----:B------:R-:W-:-:S04]  /*9e40*/  IADD3 R3, -R194, R3, -R189 ;  /* 0x00000003c2037210 */ /* 0x000fc80007ffe9bd */
[----:B-1----:R-:W-:-:S04]  /*9e50*/  VIADDMNMX R13, R13, R3, R12, PT ;  /* 0x000000030d0d7246 */ /* 0x002fc8000380010c */
[C---:B------:R-:W-:Y:S02]  /*9e60*/  ISETP.GT.AND P2, PT, R13.reuse, RZ, PT ;  /* 0x000000ff0d00720c */ /* 0x040fe40003f44270 */
[C---:B------:R-:W-:Y:S02]  /*9e70*/  ISETP.GT.AND P3, PT, R13.reuse, 0x1, PT ;  /* 0x000000010d00780c */ /* 0x040fe40003f64270 */
[----:B------:R-:W-:Y:S02]  /*9e80*/  ISETP.GT.AND P4, PT, R13, 0x8, PT ;  /* 0x000000080d00780c */ /* 0x000fe40003f84270 */
[----:B------:R-:W-:Y:S02]  /*9e90*/  FSEL R15, R26, -INF , P2 ;  /* 0xff8000001a0f7808 */ /* 0x000fe40001000000 */
[----:B------:R-:W-:Y:S02]  /*9ea0*/  FSEL R20, R27, -INF , P3 ;  /* 0xff8000001b147808 */ /* 0x000fe40001800000 */
        /* <DEDUP_REMOVED lines=39> */
[----:B------:R-:W-:Y:S02]  /*a120*/  FSEL R55, R55, -INF , P2 ;  /* 0xff80000037377808 */ /* 0x000fe40001000000 */
[----:B------:R-:W-:Y:S02]  /*a130*/  FMNMX.FTZ R26, R81, R26, !PT ;  /* 0x0000001a511a7209 */ /* 0x000fe40007810000 */
[----:B--2---:R-:W-:Y:S02]  /*a140*/  VIADDMNMX R3, R0, R3, R12, PT ;  /* 0x0000000300037246 */ /* 0x004fe4000380010c */
[----:B------:R-:W-:-:S02]  /*a150*/  FMNMX.FTZ R26, R55, R26, !PT ;  /* 0x0000001a371a7209 */ /* 0x000fc40007810000 */
[C---:B------:R-:W-:Y:S02]  /*a160*/  ISETP.GT.AND P2, PT, R3.reuse, RZ, PT ;  /* 0x000000ff0300720c */ /* 0x040fe40003f44270 */
[C---:B------:R-:W-:Y:S01]  /*a170*/  ISETP.GT.AND P3, PT, R3.reuse, 0x1, PT ;  /* 0x000000010300780c */ /* 0x040fe20003f64270 */
[----:B------:R-:W1:Y:S01]  /*a180*/  SHFL.BFLY PT, R13, R26, 0x2, 0x1f ;  /* 0x0c401f001a0d7f89 */ /* 0x000e6200000e0000 */
        /* <DEDUP_REMOVED lines=12> */
[----:B-1----:R-:W-:Y:S02]  /*a250*/  FMNMX.FTZ R13, R26, R13, !PT ;  /* 0x0000000d1a0d7209 */ /* 0x002fe40007810000 */
[----:B------:R-:W-:Y:S02]  /*a260*/  ISETP.GT.AND P3, PT, R3, 0x18, PT ;  /* 0x000000180300780c */ /* 0x000fe40003f64270 */
[----:B------:R-:W-:Y:S01]  /*a270*/  FSEL R33, R33, -INF , P2 ;  /* 0xff80000021217808 */ /* 0x000fe20001000000 */
[----:B------:R-:W1:Y:S01]  /*a280*/  SHFL.BFLY PT, R12, R13, 0x1, 0x1f ;  /* 0x0c201f000d0c7f89 */ /* 0x000e6200000e0000 */
        /* <DEDUP_REMOVED lines=19> */
[----:B-1----:R-:W-:Y:S01]  /*a3c0*/  FMNMX.FTZ R13, R13, R12, !PT ;  /* 0x0000000c0d0d7209 */ /* 0x002fe20007810000 */
[----:B------:R-:W-:Y:S01]  /*a3d0*/  IMAD.U32 R12, RZ, RZ, UR4 ;  /* 0x00000004ff0c7e24 */ /* 0x000fe2000f8e00ff */
[----:B------:R-:W-:Y:S02]  /*a3e0*/  ISETP.GT.AND P2, PT, R3, 0x31, PT ;  /* 0x000000310300780c */ /* 0x000fe40003f44270 */
[----:B------:R-:W-:Y:S01]  /*a3f0*/  FSEL R47, R48, -INF , P3 ;  /* 0xff800000302f7808 */ /* 0x000fe20001800000 */
[----:B------:R-:W-:Y:S01]  /*a400*/  FMUL.FTZ R24, R13, R12 ;  /* 0x0000000c0d187220 */ /* 0x000fe20000410000 */
[----:B------:R-:W-:Y:S02]  /*a410*/  FMNMX.FTZ R0, R45, R0, !PT ;  /* 0x000000002d007209 */ /* 0x000fe40007810000 */
[----:B------:R-:W-:Y:S02]  /*a420*/  ISETP.GT.AND P3, PT, R3, 0x38, PT ;  /* 0x000000380300780c */ /* 0x000fe40003f64270 */
[----:B------:R-:W-:-:S02]  /*a430*/  FSEL R49, R49, -INF , P2 ;  /* 0xff80000031317808 */ /* 0x000fc40001000000 */
[----:B------:R-:W-:Y:S02]  /*a440*/  FMNMX.FTZ R0, R47, R0, !PT ;  /* 0x000000002f007209 */ /* 0x000fe40007810000 */
[----:B------:R-:W-:Y:S02]  /*a450*/  FSETP.NEU.FTZ.AND P4, PT, R13, -INF , PT ;  /* 0xff8000000d00780b */ /* 0x000fe40003f9d000 */
[----:B------:R-:W-:Y:S02]  /*a460*/  ISETP.GT.AND P2, PT, R3, 0x39, PT ;  /* 0x000000390300780c */ /* 0x000fe40003f44270 */
[----:B------:R-:W-:Y:S02]  /*a470*/  FSEL R3, R52, -INF , P3 ;  /* 0xff80000034037808 */ /* 0x000fe40001800000 */
[----:B------:R-:W-:Y:S02]  /*a480*/  FMNMX.FTZ R0, R49, R0, !PT ;  /* 0x0000000031007209 */ /* 0x000fe40007810000 */
[----:B------:R-:W-:-:S02]  /*a490*/  FSEL R24, R24, RZ, P4 ;  /* 0x000000ff18187208 */ /* 0x000fc40002000000 */
[----:B------:R-:W-:Y:S02]  /*a4a0*/  FSEL R53, R53, -INF , P2 ;  /* 0xff80000035357808 */ /* 0x000fe40001000000 */
[----:B------:R-:W-:Y:S01]  /*a4b0*/  FMNMX.FTZ R0, R3, R0, !PT ;  /* 0x0000000003007209 */ /* 0x000fe20007810000 */
[-CC-:B------:R-:W-:Y:S01]  /*a4c0*/  FFMA.FTZ R15, R15, R12.reuse, -R24.reuse ;  /* 0x0000000c0f0f7223 */ /* 0x180fe20000010818 */
[-CC-:B------:R-:W-:Y:S01]  /*a4d0*/  FFMA.FTZ R20, R20, R12.reuse, -R24.reuse ;  /* 0x0000000c14147223 */ /* 0x180fe20000010818 */
[--C-:B------:R-:W-:Y:S01]  /*a4e0*/  FFMA.FTZ R59, R59, R12, -R24.reuse ;  /* 0x0000000c3b3b7223 */ /* 0x100fe20000010818 */
[----:B------:R-:W-:Y:S01]  /*a4f0*/  FMNMX.FTZ R0, R53, R0, !PT ;  /* 0x0000000035007209 */ /* 0x000fe20007810000 */
        /* <DEDUP_REMOVED lines=8> */
[----:B------:R2:W-:Y:S01]  /*a580*/  MUFU.EX2 R26, R20 ;  /* 0x00000014001a7308 */ /* 0x0005e20000000800 */
[----:B-1----:R-:W2:Y:S01]  /*a590*/  SHFL.BFLY PT, R15, R0, 0x2, 0x1f ;  /* 0x0c401f00000f7f89 */ /* 0x002ea200000e0000 */
[-CC-:B------:R-:W-:Y:S01]  /*a5a0*/  FFMA.FTZ R75, R75, R12.reuse, -R24.reuse ;  /* 0x0000000c4b4b7223 */ /* 0x180fe20000010818 */
[-CC-:B------:R-:W-:Y:S01]  /*a5b0*/  FFMA.FTZ R77, R77, R12.reuse, -R24.reuse ;  /* 0x0000000c4d4d7223 */ /* 0x180fe20000010818 */
[-CC-:B------:R-:W-:Y:S01]  /*a5c0*/  FFMA.FTZ R79, R79, R12.reuse, -R24.reuse ;  /* 0x0000000c4f4f7223 */ /* 0x180fe20000010818 */
[-CC-:B------:R-:W-:Y:S01]  /*a5d0*/  FFMA.FTZ R51, R51, R12.reuse, -R24.reuse ;  /* 0x0000000c33337223 */ /* 0x180fe20000010818 */
[-CC-:B------:R-:W-:Y:S01]  /*a5e0*/  FFMA.FTZ R81, R81, R12.reuse, -R24.reuse ;  /* 0x0000000c51517223 */ /* 0x180fe20000010818 */
[----:B------:R-:W-:Y:S01]  /*a5f0*/  FFMA.FTZ R24, R55, R12, -R24 ;  /* 0x0000000c37187223 */ /* 0x000fe20000010818 */
[----:B------:R-:W-:Y:S08]  /*a600*/  MUFU.EX2 R59, R59 ;  /* 0x0000003b003b7308 */ /* 0x000ff00000000800 */
[----:B------:R-:W1:Y:S08]  /*a610*/  MUFU.EX2 R28, R61 ;  /* 0x0000003d001c7308 */ /* 0x000e700000000800 */
[----:B------:R-:W-:Y:S01]  /*a620*/  MUFU.EX2 R63, R63 ;  /* 0x0000003f003f7308 */ /* 0x000fe20000000800 */
[----:B--2---:R-:W-:-:S05]  /*a630*/  FMNMX.FTZ R20, R0, R15, !PT ;  /* 0x0000000f00147209 */ /* 0x004fca0007810000 */
[----:B------:R-:W2:Y:S02]  /*a640*/  SHFL.BFLY PT, R15, R20, 0x1, 0x1f ;  /* 0x0c201f00140f7f89 */ /* 0x000ea400000e0000 */
[----:B------:R-:W3:Y:S01]  /*a650*/  MUFU.EX2 R30, R65 ;  /* 0x00000041001e7308 */ /* 0x000ee20000000800 */
[----:B-1----:R-:W-:-:S07]  /*a660*/  F2FP.BF16.F32.PACK_AB R167, R28, R59 ;  /* 0x0000003b1ca7723e */ /* 0x002fce00000010ff */
[----:B------:R-:W-:Y:S08]  /*a670*/  MUFU.EX2 R67, R67 ;  /* 0x0000004300437308 */ /* 0x000ff00000000800 */
[----:B------:R-:W1:Y:S01]  /*a680*/  MUFU.EX2 R32, R69 ;  /* 0x0000004500207308 */ /* 0x000e620000000800 */
[----:B---3--:R-:W-:Y:S02]  /*a690*/  F2FP.BF16.F32.PACK_AB R153, R30, R63 ;  /* 0x0000003f1e99723e */ /* 0x008fe400000010ff */
[----:B--2---:R-:W-:-:S05]  /*a6a0*/  FMNMX.FTZ R15, R20, R15, !PT ;  /* 0x0000000f140f7209 */ /* 0x004fca0007810000 */
[----:B------:R-:W-:Y:S01]  /*a6b0*/  MUFU.EX2 R71, R71 ;  /* 0x0000004700477308 */ /* 0x000fe20000000800 */
[C---:B------:R-:W-:Y:S01]  /*a6c0*/  FSETP.NEU.FTZ.AND P2, PT, R15.reuse, -INF , PT ;  /* 0xff8000000f00780b */ /* 0x040fe20003f5d000 */
[----:B------:R-:W-:-:S05]  /*a6d0*/  FMUL.FTZ R0, R15, R12 ;  /* 0x0000000c0f007220 */ /* 0x000fca0000410000 */
[----:B------:R-:W-:Y:S01]  /*a6e0*/  FSEL R20, R0, RZ, P2 ;  /* 0x000000ff00147208 */ /* 0x000fe20001000000 */
[----:B------:R-:W-:Y:S01]  /*a6f0*/  FADD.FTZ R0, R165, R26 ;  /* 0x0000001aa5007221 */ /* 0x000fe20000010000 */
[----:B------:R-:W2:Y:S01]  /*a700*/  MUFU.EX2 R34, R73 ;  /* 0x0000004900227308 */ /* 0x000ea20000000800 */
[----:B------:R-:W-:Y:S02]  /*a710*/  F2FP.BF16.F32.PACK_AB R165, R26, R165 ;  /* 0x000000a51aa5723e */ /* 0x000fe400000010ff */
[-CC-:B------:R-:W-:Y:S01]  /*a720*/  FFMA.FTZ R21, R21, R12.reuse, -R20.reuse ;  /* 0x0000000c15157223 */ /* 0x180fe20000010814 */
        /* <DEDUP_REMOVED lines=11> */
[----:B------:R-:W-:Y:S01]  /*a7e0*/  FFMA.FTZ R45, R45, R12, -R20 ;  /* 0x0000000c2d2d7223 */ /* 0x000fe20000010814 */
[----:B------:R-:W4:Y:S01]  /*a7f0*/  MUFU.EX2 R21, R21 ;  /* 0x0000001500157308 */ /* 0x000f220000000800 */
[----:B---3--:R-:W-:Y:S01]  /*a800*/  FADD.FTZ R25, R59, R0 ;  /* 0x000000003b197221 */ /* 0x008fe20000010000 */
[----:B------:R-:W-:-:S02]  /*a810*/  @!P1 VIADD R0, R168, 0x28c40 ;  /* 0x00028c40a8009836 */ /* 0x000fc40000000000 */
[-CC-:B------:R-:W-:Y:S01]  /*a820*/  FFMA.FTZ R47, R47, R12.reuse, -R20.reuse ;  /* 0x0000000c2f2f7223 */ /* 0x180fe20000010814 */
[-CC-:B------:R-:W-:Y:S01]  /*a830*/  FFMA.FTZ R49, R49, R12.reuse, -R20.reuse ;  /* 0x0000000c31317223 */ /* 0x180fe20000010814 */
[----:B------:R-:W-:Y:S01]  /*a840*/  FADD.FTZ R44, R28, R25 ;  /* 0x000000191c2c7221 */ /* 0x000fe20000010000 */
[-C--:B------:R-:W-:Y:S01]  /*a850*/  FFMA.FTZ R3, R3, R12.reuse, -R20 ;  /* 0x0000000c03037223 */ /* 0x080fe20000010814 */
[----:B------:R-:W-:Y:S01]  /*a860*/  @!P1 PRMT R0, RZ, 0x654, R0 ;  /* 0x00000654ff009816 */ /* 0x000fe20000000000 */
[----:B------:R-:W3:Y:S01]  /*a870*/  MUFU.EX2 R27, R27 ;  /* 0x0000001b001b7308 */ /* 0x000ee20000000800 */
[----:B------:R-:W-:Y:S01]  /*a880*/  FFMA.FTZ R20, R53, R12, -R20 ;  /* 0x0000000c35147223 */ /* 0x000fe20000010814 */
[----:B-1----:R-:W-:Y:S01]  /*a890*/  F2FP.BF16.F32.PACK_AB R155, R32, R67 ;  /* 0x00000043209b723e */ /* 0x002fe200000010ff */
[----:B------:R1:W-:Y:S01]  /*a8a0*/  @!P1 SYNCS.ARRIVE.TRANS64.RED.A1T0 RZ, [R0+URZ], RZ ;  /* 0x000000ff00ff99a7 */ /* 0x0003e2000810043f */
[----:B--2---:R-:W-:-:S04]  /*a8b0*/  F2FP.BF16.F32.PACK_AB R157, R34, R71 ;  /* 0x00000047229d723e */ /* 0x004fc800000010ff */
[----:B------:R2:W0:Y:S01]  /*a8c0*/  MUFU.EX2 R166, R29 ;  /* 0x0000001d00a67308 */ /* 0x0004220000000800 */
[----:B----4-:R-:W-:Y:S01]  /*a8d0*/  FADD.FTZ R42, R21, R164 ;  /* 0x000000a4152a7221 */ /* 0x010fe20000010000 */
[----:B------:R-:W-:-:S06]  /*a8e0*/  F2FP.BF16.F32.PACK_AB R164, R164, R21 ;  /* 0x00000015a4a4723e */ /* 0x000fcc00000010ff */
[----:B------:R-:W4:Y:S01]  /*a8f0*/  MUFU.EX2 R31, R31 ;  /* 0x0000001f001f7308 */ /* 0x000f220000000800 */
[----:B---3--:R-:W-:Y:S01]  /*a900*/  FADD.FTZ R25, R27, R42 ;  /* 0x0000002a1b197221 */ /* 0x008fe20000010000 */
[----:B--2---:R-:W-:-:S04]  /*a910*/  FADD.FTZ R29, R63, R44 ;  /* 0x0000002c3f1d7221 */ /* 0x004fc80000010000 */
[----:B------:R-:W-:Y:S02]  /*a920*/  FADD.FTZ R44, R30, R29 ;  /* 0x0000001d1e2c7221 */ /* 0x000fe40000010000 */
[----:B------:R-:W2:Y:S01]  /*a930*/  MUFU.EX2 R152, R33 ;  /* 0x0000002100987308 */ /* 0x000ea20000000800 */
[C---:B0-----:R-:W-:Y:S01]  /*a940*/  FADD.FTZ R42, R166.reuse, R25 ;  /* 0x00000019a62a7221 */ /* 0x041fe20000010000 */
[----:B------:R-:W-:Y:S01]  /*a950*/  FADD.FTZ R29, R67, R44 ;  /* 0x0000002c431d7221 */ /* 0x000fe20000010000 */
[----:B------:R-:W-:Y:S01]  /*a960*/  F2FP.BF16.F32.PACK_AB R166, R166, R27 ;  /* 0x0000001ba6a6723e */ /* 0x000fe200000010ff */
[----:B------:R-:W-:Y:S01]  /*a970*/  BAR.SYNC.DEFER_BLOCKING 0xf, 0x100 ;  /* 0x03c4000000007b1d */ /* 0x000fe20000010000 */
[----:B----4-:R-:W-:-:S05]  /*a980*/  FADD.FTZ R25, R31, R42 ;  /* 0x0000002a1f197221 */ /* 0x010fca0000010000 */
[----:B------:R-:W0:Y:S01]  /*a990*/  MUFU.EX2 R35, R35 ;  /* 0x0000002300237308 */ /* 0x000e220000000800 */
[----:B------:R-:W-:-:S04]  /*a9a0*/  FADD.FTZ R42, R32, R29 ;  /* 0x0000001d202a7221 */ /* 0x000fc80000010000 */
[----:B------:R-:W-:Y:S01]  /*a9b0*/  FADD.FTZ R29, R71, R42 ;  /* 0x0000002a471d7221 */ /* 0x000fe20000010000 */
[----:B--2---:R-:W-:Y:S02]  /*a9c0*/  FADD.FTZ R26, R152, R25 ;  /* 0x00000019981a7221 */ /* 0x004fe40000010000 */
[----:B------:R-:W2:Y:S01]  /*a9d0*/  MUFU.EX2 R154, R37 ;  /* 0x00000025009a7308 */ /* 0x000ea20000000800 */
[----:B------:R-:W-:Y:S01]  /*a9e0*/  FADD.FTZ R28, R34, R29 ;  /* 0x0000001d221c7221 */ /* 0x000fe20000010000 */
[----:B------:R-:W-:-:S06]  /*a9f0*/  F2FP.BF16.F32.PACK_AB R152, R152, R31 ;  /* 0x0000001f9898723e */ /* 0x000fcc00000010ff */
[----:B------:R-:W3:Y:S01]  /*aa00*/  MUFU.EX2 R39, R39 ;  /* 0x0000002700277308 */ /* 0x000ee20000000800 */
[----:B0-----:R-:W-:Y:S01]  /*aa10*/  FADD.FTZ R25, R35, R26 ;  /* 0x0000001a23197221 */ /* 0x001fe20000010000 */
[----:B------:R0:W-:Y:S06]  /*aa20*/  STSM.16.M88.4 [R198+0x26800], R164 ;  /* 0x026800a4c6007844 */ /* 0x0001ec0000000200 */
[----:B------:R-:W4:Y:S01]  /*aa30*/  MUFU.EX2 R156, R41 ;  /* 0x00000029009c7308 */ /* 0x000f220000000800 */
[C---:B--2---:R-:W-:Y:S01]  /*aa40*/  FADD.FTZ R26, R154.reuse, R25 ;  /* 0x000000199a1a7221 */ /* 0x044fe20000010000 */
[----:B------:R-:W-:-:S05]  /*aa50*/  F2FP.BF16.F32.PACK_AB R154, R154, R35 ;  /* 0x000000239a9a723e */ /* 0x000fca00000010ff */
[----:B------:R0:W-:Y:S01]  /*aa60*/  STSM.16.M88.4 [R199], R152 ;  /* 0x00000098c7007844 */ /* 0x0001e20000000200 */
[----:B------:R-:W2:Y:S01]  /*aa70*/  MUFU.EX2 R75, R75 ;  /* 0x0000004b004b7308 */ /* 0x000ea20000000800 */
[----:B---3--:R-:W-:-:S07]  /*aa80*/  FADD.FTZ R21, R39, R26 ;  /* 0x0000001a27157221 */ /* 0x008fce0000010000 */
[----:B------:R-:W3:Y:S01]  /*aa90*/  MUFU.EX2 R43, R43 ;  /* 0x0000002b002b7308 */ /* 0x000ee20000000800 */
[C---:B----4-:R-:W-:Y:S01]  /*aaa0*/  FADD.FTZ R26, R156.reuse, R21 ;  /* 0x000000159c1a7221 */ /* 0x050fe20000010000 */
[----:B------:R-:W-:-:S06]  /*aab0*/  F2FP.BF16.F32.PACK_AB R156, R156, R39 ;  /* 0x000000279c9c723e */ /* 0x000fcc00000010ff */
[----:B------:R-:W-:Y:S01]  /*aac0*/  MUFU.EX2 R40, R24 ;  /* 0x0000001800287308 */ /* 0x000fe20000000800 */
[----:B--2---:R-:W-:-:S07]  /*aad0*/  FADD.FTZ R25, R75, R28 ;  /* 0x0000001c4b197221 */ /* 0x004fce0000010000 */
[----:B------:R-:W2:Y:S01]  /*aae0*/  MUFU.EX2 R36, R77 ;  /* 0x0000004d00247308 */ /* 0x000ea20000000800 */
[----:B---3--:R-:W-:-:S07]  /*aaf0*/  FADD.FTZ R21, R43, R26 ;  /* 0x0000001a2b157221 */ /* 0x008fce0000010000 */
[----:B------:R-:W3:Y:S08]  /*ab00*/  MUFU.EX2 R24, R45 ;  /* 0x0000002d00187308 */ /* 0x000ef00000000800 */
[----:B------:R-:W-:Y:S01]  /*ab10*/  MUFU.EX2 R79, R79 ;  /* 0x0000004f004f7308 */ /* 0x000fe20000000800 */
[C---:B--2---:R-:W-:Y:S01]  /*ab20*/  F2FP.BF16.F32.PACK_AB R159, R36.reuse, R75 ;  /* 0x0000004b249f723e */ /* 0x044fe200000010ff */
[----:B------:R-:W-:-:S06]  /*ab30*/  FADD.FTZ R36, R36, R25 ;  /* 0x0000001924247221 */ /* 0x000fcc0000010000 */
[----:B------:R-:W2:Y:S01]  /*ab40*/  MUFU.EX2 R38, R51 ;  /* 0x0000003300267308 */ /* 0x000ea20000000800 */
[C---:B---3--:R-:W-:Y:S01]  /*ab50*/  F2FP.BF16.F32.PACK_AB R158, R24.reuse, R43 ;  /* 0x0000002b189e723e */ /* 0x048fe200000010ff */
[----:B------:R-:W-:-:S04]  /*ab60*/  FADD.FTZ R24, R24, R21 ;  /* 0x0000001518187221 */ /* 0x000fc80000010000 */
[----:B------:R0:W-:Y:S02]  /*ab70*/  STSM.16.M88.4 [R201], R156 ;  /* 0x0000009cc9007844 */ /* 0x0001e40000000200 */
[----:B------:R-:W-:Y:S08]  /*ab80*/  MUFU.EX2 R47, R47 ;  /* 0x0000002f002f7308 */ /* 0x000ff00000000800 */
[----:B-1----:R-:W1:Y:S01]  /*ab90*/  MUFU.EX2 R0, R49 ;  /* 0x0000003100007308 */ /* 0x002e620000000800 */
[----:B--2---:R-:W-:Y:S01]  /*aba0*/  F2FP.BF16.F32.PACK_AB R161, R38, R79 ;  /* 0x0000004f26a1723e */ /* 0x004fe200000010ff */
[----:B------:R-:W-:-:S04]  /*abb0*/  FADD.FTZ R79, R79, R36 ;  /* 0x000000244f4f7221 */ /* 0x000fc80000010000 */
[----:B------:R-:W-:Y:S02]  /*abc0*/  FADD.FTZ R38, R38, R79 ;  /* 0x0000004f26267221 */ /* 0x000fe40000010000 */
[----:B------:R-:W2:Y:S08]  /*abd0*/  MUFU.EX2 R81, R81 ;  /* 0x0000005100517308 */ /* 0x000eb00000000800 */
[----:B------:R-:W3:Y:S01]  /*abe0*/  MUFU.EX2 R3, R3 ;  /* 0x0000000300037308 */ /* 0x000ee20000000800 */
[----:B-1----:R-:W-:Y:S01]  /*abf0*/  F2FP.BF16.F32.PACK_AB R160, R0, R47 ;  /* 0x0000002f00a0723e */ /* 0x002fe200000010ff */
[----:B------:R-:W-:-:S04]  /*ac00*/  FADD.FTZ R47, R47, R24 ;  /* 0x000000182f2f7221 */ /* 0x000fc80000010000 */
[----:B------:R-:W-:Y:S02]  /*ac10*/  FADD.FTZ R0, R0, R47 ;  /* 0x0000002f00007221 */ /* 0x000fe40000010000 */
[----:B------:R-:W1:Y:S01]  /*ac20*/  MUFU.EX2 R20, R20 ;  /* 0x0000001400147308 */ /* 0x000e620000000800 */
[----:B--2---:R-:W-:Y:S01]  /*ac30*/  F2FP.BF16.F32.PACK_AB R163, R40, R81 ;  /* 0x0000005128a3723e */ /* 0x004fe200000010ff */
[----:B------:R-:W-:Y:S01]  /*ac40*/  FADD.FTZ R81, R81, R38 ;  /* 0x0000002651517221 */ /* 0x000fe20000010000 */
[----:B---3--:R-:W-:Y:S01]  /*ac50*/  FADD.FTZ R21, R3, R0 ;  /* 0x0000000003157221 */ /* 0x008fe20000010000 */
[----:B-1----:R-:W-:Y:S02]  /*ac60*/  F2FP.BF16.F32.PACK_AB R162, R20, R3 ;  /* 0x0000000314a2723e */ /* 0x002fe400000010ff */
[----:B------:R-:W-:Y:S01]  /*ac70*/  FADD.FTZ R3, R40, R81 ;  /* 0x0000005128037221 */ /* 0x000fe20000010000 */
[----:B------:R-:W-:Y:S02]  /*ac80*/  FADD.FTZ R0, R20, R21 ;  /* 0x0000001514007221 */ /* 0x000fe40000010000 */
[----:B------:R0:W-:Y:S01]  /*ac90*/  STSM.16.M88.4 [R200], R160 ;  /* 0x000000a0c8007844 */ /* 0x0001e20000000200 */
[----:B------:R-:W-:Y:S05]  /*aca0*/  @!P0 BRA `(.L_x_4816) ;  /* 0x0000000000048947 */ /* 0x000fea0003800000 */
[----:B------:R-:W-:Y:S01]  /*acb0*/  BPT.TRAP 0x1 ;  /* 0x000000040000795c */ /* 0x000fe20000300000 */
.L_x_4816:
[----:B------:R1:W2:Y:S01]  /*acc0*/  SYNCS.PHASECHK.TRANS64.TRYWAIT P2, [R168+URZ+0x28c50], R57 ;  /* 0x028c5039a80075a7 */ /* 0x0002a2000804017f */
[----:B------:R-:W-:Y:S05]  /*acd0*/  @!P0 BRA `(.L_x_4817) ;  /* 0x0000000000048947 */ /* 0x000fea0003800000 */
[----:B------:R-:W-:Y:S01]  /*ace0*/  BPT.TRAP 0x1 ;  /* 0x000000040000795c */ /* 0x000fe20000300000 */
.L_x_4817:
[----:B------:R-:W-:Y:S01]  /*acf0*/  ULDC UR36, c[0x0][0x988] ;  /* 0x0002620000247ab9 */ /* 0x000fe20000000800 */
[----:B------:R-:W-:Y:S01]  /*ad00*/  ULDC UR37, c[0x0][0x988] ;  /* 0x0002620000257ab9 */ /* 0x000fe20000000800 */
[----:B------:R-:W-:Y:S01]  /*ad10*/  BSSY B0, `(.L_x_4818) ;  /* 0x0000006000007945 */ /* 0x000fe20003800000 */
[----:B------:R-:W-:Y:S02]  /*ad20*/  IMAD R20, R18, 0x1000, R191 ;  /* 0x0000100012147824 */ /* 0x000fe400078e02bf */
[----:B------:R-:W-:Y:S01]  /*ad30*/  IMAD.MOV.U32 R21, RZ, RZ, 0x40000040 ;  /* 0x40000040ff157424 */ /* 0x000fe200078e00ff */
[----:B--2---:R-:W-:Y:S06]  /*ad40*/  @P2 BRA `(.L_x_4819) ;  /* 0x0000000000082947 */ /* 0x004fec0003800000 */
[----:B------:R-:W2:Y:S02]  /*ad50*/  SYNCS.PHASECHK.TRANS64.TRYWAIT P2, [R168+URZ+0x28c50], R57 ;  /* 0x028c5039a80075a7 */ /* 0x000ea4000804017f */
[----:B--2---:R-:W-:Y:S05]  /*ad60*/  @!P2 BRA `(.L_x_4820) ;  /* 0x000001100048a947 */ /* 0x004fea0003800000 */
.L_x_4819:
[----:B------:R-:W-:Y:S05]  /*ad70*/  BSYNC B0 ;  /* 0x0000000000007941 */ /* 0x000fea0003800000 */
.L_x_4818:
[----:B------:R-:W-:Y:S01]  /*ad80*/  R2UR UR6, R20 ;  /* 0x00000000140672ca */ /* 0x000fe200000e0000 */
[----:B-12---:R-:W-:Y:S01]  /*ad90*/  WARPGROUP.ARRIVE ;  /* 0x00000000000079c5 */ /* 0x006fe20000000000 */
[----:B------:R-:W-:Y:S01]  /*ada0*/  R2UR UR7, R21 ;  /* 0x00000000150772ca */ /* 0x000fe200000e0000 */
[----:B------:R-:W-:Y:S01]  /*adb0*/  IMAD.MOV.U32 R21, RZ, RZ, 0x40000040 ;  /* 0x40000040ff157424 */ /* 0x000fe200078e00ff */
[----:B------:R-:W-:Y:S01]  /*adc0*/  ISETP.NE.AND P2, PT, R231, 0x1, PT ;  /* 0x00000001e700780c */ /* 0x000fe20003f45270 */
[----:B------:R-:W-:Y:S01]  /*add0*/  VIADD R215, R181, 0xfffffffe ;  /* 0xfffffffeb5d77836 */ /* 0x000fe20000000000 */
[----:B------:R-:W-:Y:S01]  /*ade0*/  BSSY B0, `(.L_x_4821) ;  /* 0x0000239000007945 */ /* 0x000fe20003800000 */
[----:B------:R-:W-:-:S05]  /*adf0*/  @!P1 VIADD R168, R168, 0x28c60 ;  /* 0x00028c60a8a89836 */ /* 0x000fca0000000000 */
[----:B------:R-:W-:-:S03]  /*ae00*/  @!P1 PRMT R168, RZ, 0x654, R168 ;  /* 0x00000654ffa89816 */ /* 0x000fc600000000a8 */
[----:B------:R-:W-:Y:S03]  /*ae10*/  HGMMA.64x256x16.F32.BF16 R24, R164, gdesc[UR4].tnspB, RZ, !UPT, gsb0 ;  /* 0x43e00004a4187df0 */ /* 0x000fe6000c0018ff */
[----:B------:R-:W-:Y:S02]  /*ae20*/  WARPGROUP.DEPBAR.LE gsb0, 0x0 ;  /* 0x00008000000079c5 */ /* 0x000fe40000010000 */
[----:B0-----:R-:W-:Y:S01]  /*ae30*/  VIADD R164, R20, 0x80 ;  /* 0x0000008014a47836 */ /* 0x001fe20000000000 */
        /* <DEDUP_REMOVED lines=12> */
[----:B------:R-:W-:Y:S01]  /*af00*/  R2UR UR7, R153 ;  /* 0x00000000990772ca */ /* 0x000fe200000e0000 */
[----:B------:R-:W0:-:S15]  /*af10*/  @P2 LDC R152, c[0x0][0x450] ;  /* 0x00011400ff982b82 */ /* 0x000e1e0000000800 */
[----:B------:R-:W-:Y:S01]  /*af20*/  HGMMA.64x256x16.F32.BF16 R24, R156, gdesc[UR4].tnspB, R24, gsb0 ;  /* 0x43e000049c187df0 */ /* 0x000fe20008001818 */
[----:B------:R-:W-:Y:S01]  /*af30*/  R2UR UR6, R20 ;  /* 0x00000000140672ca */ /* 0x000fe200000e0000 */
[----:B------:R-:W-:Y:S01]  /*af40*/  IMAD.MOV.U32 R20, RZ, RZ, R196 ;  /* 0x000000ffff147224 */ /* 0x000fe200078e00c4 */
[----:B------:R-:W-:Y:S02]  /*af50*/  R2UR UR7, R21 ;  /* 0x00000000150772ca */ /* 0x000fe400000e0000 */
[----:B------:R-:W1:Y:S02]  /*af60*/  @P2 LDC R21, c[0x0][0x44c] ;  /* 0x00011300ff152b82 */ /* 0x000e640000000800 */
[----:B-1----:R-:W-:-:S05]  /*af70*/  @P2 IMAD.HI.U32 R21, R196, R21, RZ ;  /* 0x00000015c4152227 */ /* 0x002fca00078e00ff */
[----:B0-----:R-:W-:-:S04]  /*af80*/  @P2 SHF.R.U32.HI R20, RZ, R152, R21 ;  /* 0x00000098ff142219 */ /* 0x001fc80000011615 */
[----:B------:R-:W-:-:S04]  /*af90*/  IADD3 R20, R20, R195, -R194 ;  /* 0x000000c314147210 */ /* 0x000fc80007ffe8c2 */
[----:B------:R-:W-:-:S04]  /*afa0*/  SHF.R.S32.HI R21, RZ, 0x1f, R20 ;  /* 0x0000001fff157819 */ /* 0x000fc80000011414 */
[----:B------:R-:W-:-:S04]  /*afb0*/  LEA.HI R21, R21, R20, RZ, 0x6 ;  /* 0x0000001415157211 */ /* 0x000fc800078f30ff */
[----:B------:R-:W-:-:S04]  /*afc0*/  SHF.R.S32.HI R21, RZ, 0x6, R21 ;  /* 0x00000006ff157819 */ /* 0x000fc80000011415 */
[----:B------:R-:W-:-:S04]  /*afd0*/  VIMNMX R214, RZ, R21, !PT ;  /* 0x00000015ffd67248 */ /* 0x000fc80007fe0100 */
[----:B------:R-:W-:Y:S01]  /*afe0*/  ISETP.GE.AND P2, PT, R215, R214, PT ;  /* 0x000000d6d700720c */ /* 0x000fe20003f46270 */
[----:B------:R-:W-:Y:S02]  /*aff0*/  WARPGROUP.DEPBAR.LE gsb0, 0x0 ;  /* 0x00008000000079c5 */ /* 0x000fe40000010000 */
[----:B------:R-:W-:-:S06]  /*b000*/  WARPGROUP.ARRIVE ;  /* 0x00000000000079c5 */ /* 0x000fcc0000000000 */
        /* <DEDUP_REMOVED lines=12> */
[----:B------:R-:W-:Y:S01]  /*b0d0*/  BSSY B1, `(.L_x_4822) ;  /* 0x0000209000017945 */ /* 0x000fe20003800000 */
[----:B------:R-:W-:Y:S02]  /*b0e0*/  IMAD.MOV.U32 R225, RZ, RZ, R13 ;  /* 0x000000ffffe17224 */ /* 0x000fe400078e000d */
[----:B------:R-:W-:Y:S02]  /*b0f0*/  IMAD.MOV.U32 R21, RZ, RZ, R15 ;  /* 0x000000ffff157224 */ /* 0x000fe400078e000f */
[----:B------:R-:W-:-:S07]  /*b100*/  IMAD.MOV.U32 R224, RZ, RZ, R18 ;  /* 0x000000ffffe07224 */ /* 0x000fce00078e0012 */
.L_x_4833:
[----:B------:R-:W-:-:S05]  /*b110*/  VIADD R18, R224, 0x1 ;  /* 0x00000001e0127836 */ /* 0x000fca0000000000 */
[----:B------:R-:W-:-:S04]  /*b120*/  ISETP.NE.AND P2, PT, R18, 0x2, PT ;  /* 0x000000021200780c */ /* 0x000fc80003f45270 */
[----:B------:R-:W-:Y:S02]  /*b130*/  SEL R12, RZ, 0x1, P2 ;  /* 0x00000001ff0c7807 */ /* 0x000fe40001000000 */
[----:B------:R-:W-:Y:S02]  /*b140*/  SEL R18, R18, RZ, P2 ;  /* 0x000000ff12127207 */ /* 0x000fe40001000000 */
[----:B------:R-:W-:Y:S01]  /*b150*/  LOP3.LUT R19, R19, R12, RZ, 0x3c, !PT ;  /* 0x0000000c13137212 */ /* 0x000fe200078e3cff */
[----:B-1----:R-:W-:Y:S06]  /*b160*/  @!P0 BRA `(.L_x_4823) ;  /* 0x0000000000048947 */ /* 0x002fec0003800000 */
[----:B------:R-:W-:Y:S01]  /*b170*/  BPT.TRAP 0x1 ;  /* 0x000000040000795c */ /* 0x000fe20000300000 */
.L_x_4823:
[----:B------:R-:W-:Y:S01]  /*b180*/  IMAD R216, R18, 0x8, R2 ;  /* 0x0000000812d87824 */ /* 0x000fe200078e0202 */
[----:B------:R-:W-:-:S04]  /*b190*/  SHF.L.U32 R20, R19, 0x1f, RZ ;  /* 0x0000001f13147819 */ /* 0x000fc800000006ff */
[----:B------:R1:W2:Y:S01]  /*b1a0*/  SYNCS.PHASECHK.TRANS64.TRYWAIT P2, [R216+URZ+0x28c30], R20 ;  /* 0x028c3014d80075a7 */ /* 0x0002a2000804017f */
[----:B------:R-:W-:Y:S05]  /*b1b0*/  @!P0 BRA `(.L_x_4824) ;  /* 0x0000000000048947 */ /* 0x000fea0003800000 */
[----:B------:R-:W-:Y:S01]  /*b1c0*/  BPT.TRAP 0x1 ;  /* 0x000000040000795c */ /* 0x000fe20000300000 */
.L_x_4824:
[----:B------:R-:W-:Y:S01]  /*b1d0*/  ISETP.NE.AND P3, PT, R231, 0x1, PT ;  /* 0x00000001e700780c */ /* 0x000fe20003f65270 */
[----:B------:R-:W-:Y:S01]  /*b1e0*/  IMAD.IADD R15, R203, 0x1, R196 ;  /* 0x00000001cb0f7824 */ /* 0x000fe200078e02c4 */
[----:B------:R-:W-:Y:S11]  /*b1f0*/  BSSY B2, `(.L_x_4825) ;  /* 0x0000008000027945 */ /* 0x000ff60003800000 */
[----:B------:R-:W3:Y:S08]  /*b200*/  @P3 LDC R12, c[0x0][0x44c] ;  /* 0x00011300ff0c3b82 */ /* 0x000ef00000000800 */
[----:B------:R-:W4:Y:S01]  /*b210*/  @P3 LDC R13, c[0x0][0x450] ;  /* 0x00011400ff0d3b82 */ /* 0x000f220000000800 */
[----:B---3--:R-:W-:-:S05]  /*b220*/  @P3 IMAD.HI.U32 R12, R15, R12, RZ ;  /* 0x0000000c0f0c3227 */ /* 0x008fca00078e00ff */
[----:B----4-:R-:W-:Y:S01]  /*b230*/  @P3 SHF.R.U32.HI R15, RZ, R13, R12 ;  /* 0x0000000dff0f3219 */ /* 0x010fe2000001160c */
[----:B--2---:R-:W-:Y:S06]  /*b240*/  @P2 BRA `(.L_x_4826) ;  /* 0x0000000000082947 */ /* 0x004fec0003800000 */
[----:B------:R-:W2:Y:S02]  /*b250*/  SYNCS.PHASECHK.TRANS64.TRYWAIT P2, [R216+URZ+0x28c30], R20 ;  /* 0x028c3014d80075a7 */ /* 0x000ea4000804017f */
[----:B--2---:R-:W-:Y:S05]  /*b260*/  @!P2 BRA `(.L_x_4827) ;  /* 0x0000010c001ca947 */ /* 0x004fea0003800000 */
.L_x_4826:
[----:B------:R-:W-:Y:S05]  /*b270*/  BSYNC B2 ;  /* 0x0000000000027941 */ /* 0x000fea0003800000 */
.L_x_4825:
[----:B------:R-:W3:Y:S01]  /*b280*/  SHFL.IDX PT, R156, R15, RZ, 0x1c1f ;  /* 0x001c1fff0f9c7589 */ /* 0x000ee200000e0000 */
[----:B------:R-:W-:-:S03]  /*b290*/  IMAD.MOV.U32 R12, RZ, RZ, -0x40 ;  /* 0xffffffc0ff0c7424 */ /* 0x000fc600078e00ff */
[----:B------:R-:W4:Y:S01]  /*b2a0*/  LDL.LU R231, [R1+0x8] ;  /* 0x0000080001e77983 */ /* 0x000f220000300800 */
[----:B------:R-:W-:Y:S01]  /*b2b0*/  IMAD R12, R215, R12, 0x1 ;  /* 0x00000001d70c7424 */ /* 0x000fe200078e020c */
[----:B------:R-:W-:Y:S01]  /*b2c0*/  R2UR UR4, R4 ;  /* 0x00000000040472ca */ /* 0x000fe200000e0000 */
[----:B------:R-:W-:Y:S01]  /*b2d0*/  IMAD R154, R18, 0x200, R14 ;  /* 0x00000200129a7824 */ /* 0x000fe200078e020e */
[----:B------:R-:W-:Y:S01]  /*b2e0*/  R2UR UR5, R5 ;  /* 0x00000000050572ca */ /* 0x000fe200000e0000 */
[----:B------:R-:W-:Y:S01]  /*b2f0*/  IMAD.MOV.U32 R155, RZ, RZ, 0x40000040 ;  /* 0x40000040ff9b7424 */ /* 0x000fe200078e00ff */
[----:B------:R-:W-:Y:S01]  /*b300*/  IADD3 R13, R195, R12, -R189 ;  /* 0x0000000cc30d7210 */ /* 0x000fe20007ffe8bd */
[C---:B------:R-:W-:Y:S01]  /*b310*/  VIADD R152, R154.reuse, 0x2 ;  /* 0x000000029a987836 */ /* 0x040fe20000000000 */
[C---:B------:R-:W-:Y:S01]  /*b320*/  R2UR UR6, R154.reuse ;  /* 0x000000009a0672ca */ /* 0x040fe200000e0000 */
[C---:B------:R-:W-:Y:S01]  /*b330*/  VIADD R12, R154.reuse, 0x4 ;  /* 0x000000049a0c7836 */ /* 0x040fe20000000000 */
[----:B------:R-:W-:Y:S01]  /*b340*/  R2UR UR7, R155 ;  /* 0x000000009b0772ca */ /* 0x000fe200000e0000 */
[----:B------:R-:W-:Y:S01]  /*b350*/  VIADD R154, R154, 0x6 ;  /* 0x000000069a9a7836 */ /* 0x000fe20000000000 */
[----:B------:R3:W5:Y:S01]  /*b360*/  SHFL.IDX PT, R228, R15, 0x1, 0x1c1f ;  /* 0x003c1f000fe47f89 */ /* 0x00076200000e0000 */
[----:B------:R-:W-:Y:S01]  /*b370*/  IMAD.MOV.U32 R153, RZ, RZ, 0x40000040 ;  /* 0x40000040ff997424 */ /* 0x000fe200078e00ff */
[----:B------:R-:W-:Y:S01]  /*b380*/  R2UR UR10, R152 ;  /* 0x00000000980a72ca */ /* 0x000fe200000e0000 */
[----:B------:R-:W-:Y:S01]  /*b390*/  IMAD.IADD R13, R13, 0x1, -R194 ;  /* 0x000000010d0d7824 */ /* 0x000fe200078e0ac2 */
[----:B------:R-:W-:-:S02]  /*b3a0*/  R2UR UR18, R154 ;  /* 0x000000009a1272ca */ /* 0x000fc400000e0000 */
[----:B------:R-:W-:Y:S01]  /*b3b0*/  R2UR UR11, R153 ;  /* 0x00000000990b72ca */ /* 0x000fe200000e0000 */
[----:B---3--:R-:W-:Y:S01]  /*b3c0*/  IMAD.IADD R15, R13, 0x1, R156 ;  /* 0x000000010d0f7824 */ /* 0x008fe200078e029c */
[----:B------:R-:W-:Y:S02]  /*b3d0*/  R2UR UR19, R155 ;  /* 0x000000009b1372ca */ /* 0x000fe400000e0000 */
[----:B0-----:R-:W-:Y:S01]  /*b3e0*/  WARPGROUP.ARRIVE ;  /* 0x00000000000079c5 */ /* 0x001fe20000000000 */
[----:B------:R-:W-:Y:S02]  /*b3f0*/  R2UR UR8, R10 ;  /* 0x000000000a0872ca */ /* 0x000fe400000e0000 */
[----:B------:R-:W-:Y:S02]  /*b400*/  R2UR UR9, R11 ;  /* 0x000000000b0972ca */ /* 0x000fe400000e0000 */
[----:B------:R-:W-:Y:S01]  /*b410*/  R2UR UR14, R12 ;  /* 0x000000000c0e72ca */ /* 0x000fe200000e0000 */
[----:B------:R-:W-:Y:S01]  /*b420*/  HGMMA.64x64x16.F32.BF16 R152, gdesc[UR4], RZ, !UPT, gsb0 ;  /* 0x00e00000049879f0 */ /* 0x000fe2000c0018ff */
[----:B------:R-:W-:-:S02]  /*b430*/  R2UR UR12, R8 ;  /* 0x00000000080c72ca */ /* 0x000fc400000e0000 */
[----:B------:R-:W-:Y:S02]  /*b440*/  R2UR UR13, R9 ;  /* 0x00000000090d72ca */ /* 0x000fe400000e0000 */
[----:B------:R-:W-:Y:S01]  /*b450*/  R2UR UR16, R6 ;  /* 0x00000000061072ca */ /* 0x000fe200000e0000 */
[----:B-----5:R-:W-:Y:S01]  /*b460*/  IMAD.IADD R228, R13, 0x1, R228 ;  /* 0x000000010de47824 */ /* 0x020fe200078e02e4 */
[----:B------:R-:W-:Y:S01]  /*b470*/  R2UR UR17, R7 ;  /* 0x00000000071172ca */ /* 0x000fe200000e0000 */
[----:B------:R-:W-:Y:S01]  /*b480*/  IMAD.MOV.U32 R13, RZ, RZ, 0x40000040 ;  /* 0x40000040ff0d7424 */ /* 0x000fe200078e00ff */
[----:B------:R-:W-:Y:S02]  /*b490*/  LOP3.LUT R229, R229, 0xfffffffe, RZ, 0xc0, !PT ;  /* 0xfffffffee5e57812 */ /* 0x000fe400078ec0ff */
[----:B------:R-:W-:Y:S02]  /*b4a0*/  ISETP.GT.AND P2, PT, R228, 0x29, PT ;  /* 0x00000029e400780c */ /* 0x000fe40003f44270 */
[----:B------:R-:W-:-:S02]  /*b4b0*/  R2UR UR15, R13 ;  /* 0x000000000d0f72ca */ /* 0x000fc400000e0000 */
[C---:B------:R-:W-:Y:S02]  /*b4c0*/  ISETP.GT.AND P3, PT, R228.reuse, 0x30, PT ;  /* 0x00000030e400780c */ /* 0x040fe40003f64270 */
[C---:B------:R-:W-:Y:S02]  /*b4d0*/  ISETP.GT.AND P4, PT, R228.reuse, 0x31, PT ;  /* 0x00000031e400780c */ /* 0x040fe40003f84270 */
[C---:B------:R-:W-:Y:S02]  /*b4e0*/  ISETP.GT.AND P5, PT, R228.reuse, 0x38, PT ;  /* 0x00000038e400780c */ /* 0x040fe40003fa4270 */
[----:B------:R-:W-:-:S03]  /*b4f0*/  ISETP.GT.AND P6, PT, R228, 0x39, PT ;  /* 0x00000039e400780c */ /* 0x000fc60003fc4270 */
[----:B------:R-:W-:Y:S02]  /*b500*/  @P2 LOP3.LUT R229, R229, 0x1, RZ, 0xfc, !PT ;  /* 0x00000001e5e52812 */ /* 0x000fe400078efcff */
[----:B------:R-:W-:Y:S02]  /*b510*/  ISETP.GT.AND P2, PT, R15, 0x8, PT ;  /* 0x000000080f00780c */ /* 0x000fe40003f44270 */
[----:B------:R-:W-:-:S04]  /*b520*/  LOP3.LUT R229, R229, 0xfffffffd, RZ, 0xc0, !PT ;  /* 0xfffffffde5e57812 */ /* 0x000fc800078ec0ff */
[----:B------:R-:W-:Y:S02]  /*b530*/  @P3 LOP3.LUT R229, R229, 0x2, RZ, 0xfc, !PT ;  /* 0x00000002e5e53812 */ /* 0x000fe400078efcff */
        /* <DEDUP_REMOVED lines=9> */
[----:B------:R-:W-:Y:S01]  /*b5d0*/  HGMMA.64x64x16.F32.BF16 R152, gdesc[UR16], R152, gsb0 ;  /* 0x00e00000109879f0 */ /* 0x000fe20008001898 */
[----:B----4-:R-:W-:-:S04]  /*b5e0*/  LOP3.LUT R231, R231, 0xdfffffff, RZ, 0xc0, !PT ;  /* 0xdfffffffe7e77812 */ /* 0x010fc800078ec0ff */
[----:B------:R-:W-:Y:S02]  /*b5f0*/  @P1 LOP3.LUT R231, R231, 0x20000000, RZ, 0xfc, !PT ;  /* 0x20000000e7e71812 */ /* 0x000fe400078efcff */
[----:B------:R-:W-:Y:S02]  /*b600*/  ISETP.GT.AND P1, PT, R228, 0x21, PT ;  /* 0x00000021e400780c */ /* 0x000fe40003f24270 */
[----:B------:R-:W-:-:S04]  /*b610*/  LOP3.LUT R231, R231, 0xefffffff, RZ, 0xc0, !PT ;  /* 0xefffffffe7e77812 */ /* 0x000fc800078ec0ff */
[----:B------:R-:W-:Y:S02]  /*b620*/  @P0 LOP3.LUT R231, R231, 0x10000000, RZ, 0xfc, !PT ;  /* 0x10000000e7e70812 */ /* 0x000fe400078efcff */
[----:B------:R-:W-:Y:S02]  /*b630*/  ISETP.GT.AND P0, PT, R228, 0x28, PT ;  /* 0x00000028e400780c */ /* 0x000fe40003f04270 */
[----:B------:R-:W-:-:S04]  /*b640*/  LOP3.LUT R231, R231, 0xbfffffff, RZ, 0xc0, !PT ;  /* 0xbfffffffe7e77812 */ /* 0x000fc800078ec0ff */
[----:B------:R-:W-:Y:S02]  /*b650*/  @P1 LOP3.LUT R231, R231, 0x40000000, RZ, 0xfc, !PT ;  /* 0x40000000e7e71812 */ /* 0x000fe400078efcff */
[----:B------:R-:W-:Y:S02]  /*b660*/  ISETP.GT.AND P1, PT, R15, RZ, PT ;  /* 0x000000ff0f00720c */ /* 0x000fe40003f24270 */
[----:B------:R-:W-:-:S04]  /*b670*/  LOP3.LUT R231, R231, 0x7fffffff, RZ, 0xc0, !PT ;  /* 0x7fffffffe7e77812 */ /* 0x000fc800078ec0ff */
[----:B------:R-:W-:Y:S02]  /*b680*/  @P0 LOP3.LUT R231, R231, 0x80000000, RZ, 0xfc, !PT ;  /* 0x80000000e7e70812 */ /* 0x000fe400078efcff */
[----:B------:R-:W-:-:S03]  /*b690*/  ISETP.GT.AND P0, PT, R15, 0x9, PT ;  /* 0x000000090f00780c */ /* 0x000fc60003f04270 */
[----:B------:R-:W-:Y:S01]  /*b6a0*/  STL [R1+0x8], R231 ;  /* 0x000008e701007387 */ /* 0x000fe20000100800 */
[----:B------:R-:W-:Y:S02]  /*b6b0*/  WARPGROUP.DEPBAR.LE gsb0, 0x0 ;  /* 0x00008000000079c5 */ /* 0x000fe40000010000 */
[----:B------:R-:W-:Y:S02]  /*b6c0*/  FSEL R152, R152, -INF , P1 ;  /* 0xff80000098987808 */ /* 0x000fe40000800000 */
[----:B------:R-:W-:Y:S02]  /*b6d0*/  ISETP.GT.AND P1, PT, R15, 0x10, PT ;  /* 0x000000100f00780c */ /* 0x000fe40003f24270 */
[----:B------:R-:W-:Y:S02]  /*b6e0*/  FSEL R232, R153, -INF , P3 ;  /* 0xff80000099e87808 */ /* 0x000fe40001800000 */
[----:B------:R-:W-:Y:S02]  /*b6f0*/  FSEL R160, R160, -INF , P1 ;  /* 0xff800000a0a07808 */ /* 0x000fe40000800000 */
[----:B------:R-:W-:-:S02]  /*b700*/  ISETP.GT.AND P3, PT, R15, 0x11, PT ;  /* 0x000000110f00780c */ /* 0x000fc40003f64270 */
[----:B------:R-:W-:Y:S02]  /*b710*/  ISETP.GT.AND P1, PT, R228, RZ, PT ;  /* 0x000000ffe400720c */ /* 0x000fe40003f24270 */
[----:B------:R-:W-:Y:S02]  /*b720*/  FSEL R156, R156, -INF , P2 ;  /* 0xff8000009c9c7808 */ /* 0x000fe40001000000 */
[----:B------:R-:W-:Y:S02]  /*b730*/  ISETP.GT.AND P2, PT, R15, 0x18, PT ;  /* 0x000000180f00780c */ /* 0x000fe40003f44270 */
[----:B------:R-:W-:Y:S02]  /*b740*/  FSEL R161, R161, -INF , P3 ;  /* 0xff800000a1a17808 */ /* 0x000fe40001800000 */
[----:B------:R-:W-:Y:S02]  /*b750*/  FSEL R154, R154, -INF , P1 ;  /* 0xff8000009a9a7808 */ /* 0x000fe40000800000 */
[----:B------:R-:W-:-:S02]  /*b760*/  ISETP.GT.AND P3, PT, R228, 0x1, PT ;  /* 0x00000001e400780c */ /* 0x000fc40003f64270 */
[----:B------:R-:W-:Y:S02]  /*b770*/  FSEL R157, R157, -INF , P0 ;  /* 0xff8000009d9d7808 */ /* 0x000fe40000000000 */
[----:B------:R-:W-:Y:S02]  /*b780*/  ISETP.GT.AND P0, PT, R15, 0x19, PT ;  /* 0x000000190f00780c */ /* 0x000fe40003f04270 */
        /* <DEDUP_REMOVED lines=8> */
[----:B------:R-:W-:Y:S02]  /*b810*/  ISETP.GT.AND P1, PT, R228, 0x10, PT ;  /* 0x00000010e400780c */ /* 0x000fe40003f24270 */
[----:B------:R-:W-:-:S02]  /*b820*/  FSEL R159, R159, -INF , P0 ;  /* 0xff8000009f9f7808 */ /* 0x000fc40000000000 */
[----:B------:R-:W-:Y:S02]  /*b830*/  FMNMX.FTZ R12, R158, R12, !PT ;  /* 0x0000000c9e0c7209 */ /* 0x000fe40007810000 */
[----:B------:R-:W-:Y:S02]  /*b840*/  FSEL R162, R162, -INF , P1 ;  /* 0xff800000a2a27808 */ /* 0x000fe40000800000 */
[C---:B------:R-:W-:Y:S02]  /*b850*/  ISETP.GT.AND P3, PT, R228.reuse, 0x11, PT ;  /* 0x00000011e400780c */ /* 0x040fe40003f64270 */
        /* <DEDUP_REMOVED lines=11> */
[----:B------:R-:W-:Y:S02]  /*b910*/  LOP3.LUT P1, RZ, R231, 0x40000000, RZ, 0xc0, !PT ;  /* 0x40000000e7ff7812 */ /* 0x000fe4000782c0ff */
[----:B------:R-:W-:Y:S02]  /*b920*/  FMNMX.FTZ R12, R167, R12, !PT ;  /* 0x0000000ca70c7209 */ /* 0x000fe40007810000 */
[----:B------:R-:W-:Y:S02]  /*b930*/  LOP3.LUT P0, RZ, R231, 0x80000000, RZ, 0xc0, !PT ;  /* 0x80000000e7ff7812 */ /* 0x000fe4000780c0ff */
[----:B------:R-:W-:-:S02]  /*b940*/  FSEL R171, R171, -INF , P1 ;  /* 0xff800000abab7808 */ /* 0x000fc40000800000 */
[----:B------:R-:W-:Y:S02]  /*b950*/  FMNMX.FTZ R12, R170, R12, !PT ;  /* 0x0000000caa0c7209 */ /* 0x000fe40007810000 */
[----:B------:R-:W-:Y:S02]  /*b960*/  LOP3.LUT P2, RZ, R229, 0x1, RZ, 0xc0, !PT ;  /* 0x00000001e5ff7812 */ /* 0x000fe4000784c0ff */
[----:B------:R-:W-:Y:S02]  /*b970*/  FSEL R174, R174, -INF , P0 ;  /* 0xff800000aeae7808 */ /* 0x000fe40000000000 */
[----:B------:R-:W-:Y:S02]  /*b980*/  FMNMX.FTZ R12, R171, R12, !PT ;  /* 0x0000000cab0c7209 */ /* 0x000fe40007810000 */
[----:B------:R-:W-:Y:S02]  /*b990*/  LOP3.LUT P3, RZ, R229, 0x2, RZ, 0xc0, !PT ;  /* 0x00000002e5ff7812 */ /* 0x000fe4000786c0ff */
[----:B------:R-:W-:-:S02]  /*b9a0*/  FSEL R175, R175, -INF , P2 ;  /* 0xff800000afaf7808 */ /* 0x000fc40001000000 */
[----:B------:R-:W-:Y:S02]  /*b9b0*/  FMNMX.FTZ R12, R174, R12, !PT ;  /* 0x0000000cae0c7209 */ /* 0x000fe40007810000 */
[----:B------:R-:W-:Y:S02]  /*b9c0*/  FSEL R178, R178, -INF , P3 ;  /* 0xff800000b2b27808 */ /* 0x000fe40001800000 */
[----:B------:R-:W-:Y:S02]  /*b9d0*/  FMNMX.FTZ R12, R175, R12, !PT ;  /* 0x0000000caf0c7209 */ /* 0x000fe40007810000 */
[----:B------:R-:W-:Y:S02]  /*b9e0*/  FSEL R179, R179, -INF , P4 ;  /* 0xff800000b3b37808 */ /* 0x000fe40002000000 */
[----:B------:R-:W-:Y:S02]  /*b9f0*/  FMNMX.FTZ R12, R178, R12, !PT ;  /* 0x0000000cb20c7209 */ /* 0x000fe40007810000 */
[----:B------:R-:W-:-:S02]  /*ba00*/  FSEL R182, R182, -INF , P5 ;  /* 0xff800000b6b67808 */ /* 0x000fc40002800000 */
[----:B------:R-:W-:Y:S02]  /*ba10*/  FMNMX.FTZ R12, R179, R12, !PT ;  /* 0x0000000cb30c7209 */ /* 0x000fe40007810000 */
[----:B------:R-:W-:Y:S02]  /*ba20*/  FSEL R183, R183, -INF , P6 ;  /* 0xff800000b7b77808 */ /* 0x000fe40003000000 */
[----:B------:R-:W-:Y:S02]  /*ba30*/  FMNMX.FTZ R12, R182, R12, !PT ;  /* 0x0000000cb60c7209 */ /* 0x000fe40007810000 */
[----:B------:R-:W-:Y:S02]  /*ba40*/  LOP3.LUT P1, RZ, R231, 0x20000000, RZ, 0xc0, !PT ;  /* 0x20000000e7ff7812 */ /* 0x000fe4000782c0ff */
[----:B------:R-:W-:Y:S02]  /*ba50*/  FMNMX.FTZ R12, R183, R12, !PT ;  /* 0x0000000cb70c7209 */ /* 0x000fe40007810000 */
[----:B------:R-:W-:-:S02]  /*ba60*/  ISETP.GT.AND P6, PT, R15, 0x20, PT ;  /* 0x000000200f00780c */ /* 0x000fc40003fc4270 */
[C---:B------:R-:W-:Y:S01]  /*ba70*/  ISETP.GT.AND P5, PT, R15.reuse, 0x21, PT ;  /* 0x000000210f00780c */ /* 0x040fe20003fa4270 */
[----:B------:R-:W0:Y:S01]  /*ba80*/  SHFL.BFLY PT, R13, R12, 0x2, 0x1f ;  /* 0x0c401f000c0d7f89 */ /* 0x000e2200000e0000 */
[----:B------:R-:W-:Y:S02]  /*ba90*/  FSEL R168, R168, -INF , P6 ;  /* 0xff800000a8a87808 */ /* 0x000fe40003000000 */
[----:B------:R-:W-:Y:S02]  /*baa0*/  ISETP.GT.AND P4, PT, R15, 0x28, PT ;  /* 0x000000280f00780c */ /* 0x000fe40003f84270 */
[----:B------:R-:W-:Y:S02]  /*bab0*/  FSEL R169, R169, -INF , P5 ;  /* 0xff800000a9a97808 */ /* 0x000fe40002800000 */
[----:B------:R-:W-:Y:S02]  /*bac0*/  ISETP.GT.AND P3, PT, R15, 0x29, PT ;  /* 0x000000290f00780c */ /* 0x000fe40003f64270 */
[----:B------:R-:W-:-:S02]  /*bad0*/  FSEL R172, R172, -INF , P4 ;  /* 0xff800000acac7808 */ /* 0x000fc40002000000 */
[----:B------:R-:W-:Y:S02]  /*bae0*/  FSEL R173, R173, -INF , P3 ;  /* 0xff800000adad7808 */ /* 0x000fe40001800000 */
[C---:B------:R-:W-:Y:S02]  /*baf0*/  ISETP.GT.AND P4, PT, R15.reuse, 0x30, PT ;  /* 0x000000300f00780c */ /* 0x040fe40003f84270 */
[C---:B------:R-:W-:Y:S02]  /*bb00*/  ISETP.GT.AND P3, PT, R15.reuse, 0x31, PT ;  /* 0x000000310f00780c */ /* 0x040fe40003f64270 */
[----:B------:R-:W-:Y:S02]  /*bb10*/  FSEL R176, R176, -INF , P4 ;  /* 0xff800000b0b07808 */ /* 0x000fe40002000000 */
[----:B------:R-:W-:Y:S02]  /*bb20*/  ISETP.GT.AND P4, PT, R15, 0x38, PT ;  /* 0x000000380f00780c */ /* 0x000fe40003f84270 */
[----:B------:R-:W-:-:S02]  /*bb30*/  FSEL R177, R177, -INF , P3 ;  /* 0xff800000b1b17808 */ /* 0x000fc40001800000 */
[----:B------:R-:W-:Y:S02]  /*bb40*/  ISETP.GT.AND P3, PT, R15, 0x39, PT ;  /* 0x000000390f00780c */ /* 0x000fe40003f64270 */
[----:B0-----:R-:W-:Y:S02]  /*bb50*/  FMNMX.FTZ R13, R12, R13, !PT ;  /* 0x0000000d0c0d7209 */ /* 0x001fe40007810000 */
[----:B------:R-:W-:Y:S02]  /*bb60*/  FSEL R180, R180, -INF , P4 ;  /* 0xff800000b4b47808 */ /* 0x000fe40002000000 */
[----:B------:R-:W-:Y:S01]  /*bb70*/  FSEL R181, R181, -INF , P3 ;  /* 0xff800000b5b57808 */ /* 0x000fe20001800000 */
[----:B------:R-:W0:Y:S01]  /*bb80*/  SHFL.BFLY PT, R12, R13, 0x1, 0x1f ;  /* 0x0c201f000d0c7f89 */ /* 0x000e2200000e0000 */
[----:B------:R-:W-:Y:S02]  /*bb90*/  LOP3.LUT P0, RZ, R231, 0x10000000, RZ, 0xc0, !PT ;  /* 0x10000000e7ff7812 */ /* 0x000fe4000780c0ff */
[----:B------:R-:W3:Y:S01]  /*bba0*/  LDC R231, c[0x0][0x448] ;  /* 0x00011200ffe77b82 */ /* 0x000ee20000000800 */
[----:B0-----:R-:W-:-:S04]  /*bbb0*/  FMNMX.FTZ R13, R13, R12, !PT ;  /* 0x0000000c0d0d7209 */ /* 0x001fc80007810000 */
[----:B------:R-:W-:-:S04]  /*bbc0*/  FSETP.NEU.FTZ.AND P2, PT, R13, -INF , PT ;  /* 0xff8000000d00780b */ /* 0x000fc80003f5d000 */
[----:B------:R-:W-:-:S05]  /*bbd0*/  FSEL R12, R13, RZ, P2 ;  /* 0x000000ff0d0c7208 */ /* 0x000fca0001000000 */
[----:B------:R-:W-:Y:S01]  /*bbe0*/  FADD.FTZ R225, -R12, R225 ;  /* 0x000000e10ce17221 */ /* 0x000fe20000010100 */
[----:B------:R-:W-:-:S04]  /*bbf0*/  IMAD.U32 R12, RZ, RZ, UR37 ;  /* 0x00000025ff0c7e24 */ /* 0x000fc8000f8e00ff */
[----:B------:R-:W-:-:S05]  /*bc00*/  FMUL.FTZ R153, R13, R12 ;  /* 0x0000000c0d997220 */ /* 0x000fca0000410000 */
[----:B------:R-:W-:-:S05]  /*bc10*/  FSEL R153, R153, RZ, P2 ;  /* 0x000000ff99997208 */ /* 0x000fca0001000000 */
        /* <DEDUP_REMOVED lines=16> */
[----:B------:R-:W-:Y:S01]  /*bd20*/  FMUL.FTZ R170, R225, R12 ;  /* 0x0000000ce1aa7220 */ /* 0x000fe20000410000 */
[----:B------:R0:W-:Y:S08]  /*bd30*/  MUFU.EX2 R153, R154 ;  /* 0x0000009a00997308 */ /* 0x0001f00000000800 */
[----:B------:R-:W4:Y:S01]  /*bd40*/  MUFU.EX2 R170, R170 ;  /* 0x000000aa00aa7308 */ /* 0x000f220000000800 */
[----:B0-----:R-:W-:-:S05]  /*bd50*/  @!P1 VIADD R154, R216, 0x28c40 ;  /* 0x00028c40d89a9836 */ /* 0x001fca0000000000 */
[----:B------:R-:W-:Y:S02]  /*bd60*/  @!P1 PRMT R154, RZ, 0x654, R154 ;  /* 0x00000654ff9a9816 */ /* 0x000fe4000000009a */
[----:B------:R-:W0:Y:S02]  /*bd70*/  MUFU.EX2 R155, R155 ;  /* 0x0000009b009b7308 */ /* 0x000e240000000800 */
[----:B------:R5:W-:Y:S06]  /*bd80*/  @!P1 SYNCS.ARRIVE.TRANS64.RED.A1T0 RZ, [R154+URZ], RZ ;  /* 0x000000ff9aff99a7 */ /* 0x000bec000810043f */
[----:B------:R-:W-:Y:S01]  /*bd90*/  MUFU.EX2 R159, R159 ;  /* 0x0000009f009f7308 */ /* 0x000fe20000000800 */
[----:B----4-:R-:W-:Y:S01]  /*bda0*/  FFMA.FTZ R3, R170, R3, R153 ;  /* 0x00000003aa037223 */ /* 0x010fe20000010099 */
[----:B-----5:R-:W-:Y:S01]  /*bdb0*/  FMNMX.FTZ R154, R152, R21, !PT ;  /* 0x00000015989a7209 */ /* 0x020fe20007810000 */
[-C--:B------:R-:W-:Y:S01]  /*bdc0*/  FMUL.FTZ R26, R26, R170.reuse ;  /* 0x000000aa1a1a7220 */ /* 0x080fe20000410000 */
[-C--:B------:R-:W-:Y:S01]  /*bdd0*/  FMUL.FTZ R27, R27, R170.reuse ;  /* 0x000000aa1b1b7220 */ /* 0x080fe20000410000 */
[----:B------:R-:W-:Y:S01]  /*bde0*/  FMUL.FTZ R30, R30, R170 ;  /* 0x000000aa1e1e7220 */ /* 0x000fe20000410000 */
[----:B------:R-:W-:Y:S01]  /*bdf0*/  FMNMX.FTZ R154, R232, R154, !PT ;  /* 0x0000009ae89a7209 */ /* 0x000fe20007810000 */
[----:B------:R-:W-:Y:S01]  /*be00*/  FMUL.FTZ R31, R31, R170 ;  /* 0x000000aa1f1f7220 */ /* 0x000fe20000410000 */
[----:B------:R-:W-:Y:S01]  /*be10*/  MUFU.EX2 R162, R162 ;  /* 0x000000a200a27308 */ /* 0x000fe20000000800 */
[C---:B0-----:R-:W-:Y:S01]  /*be20*/  FADD.FTZ R3, R155.reuse, R3 ;  /* 0x000000039b037221 */ /* 0x041fe20000010000 */
[----:B------:R-:W-:Y:S01]  /*be30*/  FMNMX.FTZ R154, R156, R154, !PT ;  /* 0x0000009a9c9a7209 */ /* 0x000fe20007810000 */
[-C--:B------:R-:W-:Y:S01]  /*be40*/  FMUL.FTZ R34, R34, R170.reuse ;  /* 0x000000aa22227220 */ /* 0x080fe20000410000 */
[----:B------:R-:W-:Y:S01]  /*be50*/  F2FP.BF16.F32.PACK_AB R153, R155, R153 ;  /* 0x000000999b99723e */ /* 0x000fe200000010ff */
[----:B------:R-:W-:Y:S01]  /*be60*/  FMUL.FTZ R35, R35, R170 ;  /* 0x000000aa23237220 */ /* 0x000fe20000410000 */
[----:B------:R-:W-:Y:S01]  /*be70*/  FMNMX.FTZ R154, R157, R154, !PT ;  /* 0x0000009a9d9a7209 */ /* 0x000fe20007810000 */
[-C--:B------:R-:W-:Y:S01]  /*be80*/  FMUL.FTZ R38, R38, R170.reuse ;  /* 0x000000aa26267220 */ /* 0x080fe20000410000 */
[----:B------:R-:W0:Y:S01]  /*be90*/  MUFU.EX2 R155, R158 ;  /* 0x0000009e009b7308 */ /* 0x000e220000000800 */
[----:B------:R-:W-:Y:S01]  /*bea0*/  FMUL.FTZ R39, R39, R170 ;  /* 0x000000aa27277220 */ /* 0x000fe20000410000 */
[----:B------:R-:W-:Y:S01]  /*beb0*/  FMNMX.FTZ R154, R160, R154, !PT ;  /* 0x0000009aa09a7209 */ /* 0x000fe20007810000 */
[-C--:B------:R-:W-:Y:S01]  /*bec0*/  FMUL.FTZ R42, R42, R170.reuse ;  /* 0x000000aa2a2a7220 */ /* 0x080fe20000410000 */
[-C--:B------:R-:W-:Y:S01]  /*bed0*/  FMUL.FTZ R43, R43, R170.reuse ;  /* 0x000000aa2b2b7220 */ /* 0x080fe20000410000 */
[----:B------:R-:W-:Y:S01]  /*bee0*/  FMUL.FTZ R46, R46, R170 ;  /* 0x000000aa2e2e7220 */ /* 0x000fe20000410000 */
[----:B------:R-:W-:Y:S01]  /*bef0*/  FMNMX.FTZ R154, R161, R154, !PT ;  /* 0x0000009aa19a7209 */ /* 0x000fe20007810000 */
[-C--:B------:R-:W-:Y:S01]  /*bf00*/  FMUL.FTZ R47, R47, R170.reuse ;  /* 0x000000aa2f2f7220 */ /* 0x080fe20000410000 */
[----:B------:R-:W-:Y:S01]  /*bf10*/  MUFU.EX2 R167, R167 ;  /* 0x000000a700a77308 */ /* 0x000fe20000000800 */
[----:B------:R-:W-:Y:S01]  /*bf20*/  FMUL.FTZ R50, R50, R170 ;  /* 0x000000aa32327220 */ /* 0x000fe20000410000 */
[----:B------:R-:W-:Y:S01]  /*bf30*/  FMNMX.FTZ R154, R164, R154, !PT ;  /* 0x0000009aa49a7209 */ /* 0x000fe20007810000 */
[-C--:B------:R-:W-:Y:S01]  /*bf40*/  FMUL.FTZ R51, R51, R170.reuse ;  /* 0x000000aa33337220 */ /* 0x080fe20000410000 */
[-C--:B------:R-:W-:Y:S01]  /*bf50*/  FMUL.FTZ R54, R54, R170.reuse ;  /* 0x000000aa36367220 */ /* 0x080fe20000410000 */
[----:B------:R-:W-:Y:S01]  /*bf60*/  FMUL.FTZ R55, R55, R170 ;  /* 0x000000aa37377220 */ /* 0x000fe20000410000 */
[----:B------:R-:W-:Y:S01]  /*bf70*/  FMNMX.FTZ R154, R165, R154, !PT ;  /* 0x0000009aa59a7209 */ /* 0x000fe20007810000 */
[----:B------:R-:W-:Y:S01]  /*bf80*/  FMUL.FTZ R58, R58, R170 ;  /* 0x000000aa3a3a7220 */ /* 0x000fe20000410000 */
[----:B------:R-:W-:Y:S01]  /*bf90*/  MUFU.EX2 R228, R228 ;  /* 0x000000e400e47308 */ /* 0x000fe20000000800 */
[----:B0-----:R-:W-:Y:S01]  /*bfa0*/  FADD.FTZ R3, R155, R3 ;  /* 0x000000039b037221 */ /* 0x001fe20000010000 */
[----:B------:R-:W-:Y:S01]  /*bfb0*/  FMNMX.FTZ R154, R168, R154, !PT ;  /* 0x0000009aa89a7209 */ /* 0x000fe20007810000 */
[----:B------:R-:W-:Y:S01]  /*bfc0*/  FMUL.FTZ R59, R59, R170 ;  /* 0x000000aa3b3b7220 */ /* 0x000fe20000410000 */
[C---:B------:R-:W-:Y:S01]  /*bfd0*/  F2FP.BF16.F32.PACK_AB R155, R159.reuse, R155 ;  /* 0x0000009b9f9b723e */ /* 0x040fe200000010ff */
[----:B------:R-:W-:Y:S01]  /*bfe0*/  FADD.FTZ R3, R159, R3 ;  /* 0x000000039f037221 */ /* 0x000fe20000010000 */
[----:B------:R-:W-:Y:S01]  /*bff0*/  FMNMX.FTZ R154, R169, R154, !PT ;  /* 0x0000009aa99a7209 */ /* 0x000fe20007810000 */
[----:B------:R-:W-:Y:S01]  /*c000*/  FMUL.FTZ R62, R62, R170 ;  /* 0x000000aa3e3e7220 */ /* 0x000fe20000410000 */
[----:B------:R-:W-:Y:S01]  /*c010*/  MUFU.EX2 R159, R166 ;  /* 0x000000a6009f7308 */ /* 0x000fe20000000800 */
[----:B------:R-:W-:Y:S01]  /*c020*/  FADD.FTZ R3, R162, R3 ;  /* 0x00000003a2037221 */ /* 0x000fe20000010000 */
        /* <DEDUP_REMOVED lines=19> */
[-C--:B------:R-:W-:Y:S01]  /*c160*/  FMUL.FTZ R87, R87, R170.reuse ;  /* 0x000000aa57577220 */ /* 0x080fe20000410000 */
[----:B------:R-:W-:Y:S01]  /*c170*/  FMNMX.FTZ R15, R181, R15, !PT ;  /* 0x0000000fb50f7209 */ /* 0x000fe20007810000 */
        /* <DEDUP_REMOVED lines=29> */
[-C--:B------:R-:W-:Y:S01]  /*c350*/  FMUL.FTZ R138, R138, R170.reuse ;  /* 0x000000aa8a8a7220 */ /* 0x080fe20000410000 */
[----:B------:R-:W0:Y:S01]  /*c360*/  MUFU.EX2 R154, R163 ;  /* 0x000000a3009a7308 */ /* 0x000e220000000800 */
[-C--:B------:R-:W-:Y:S01]  /*c370*/  FMUL.FTZ R139, R139, R170.reuse ;  /* 0x000000aa8b8b7220 */ /* 0x080fe20000410000 */
[-C--:B------:R-:W-:Y:S01]  /*c380*/  FMUL.FTZ R142, R142, R170.reuse ;  /* 0x000000aa8e8e7220 */ /* 0x080fe20000410000 */
[----:B------:R-:W4:Y:S01]  /*c390*/  SHFL.BFLY PT, R158, R15, 0x1, 0x1f ;  /* 0x0c201f000f9e7f89 */ /* 0x000f2200000e0000 */
[-C--:B------:R-:W-:Y:S01]  /*c3a0*/  FMUL.FTZ R143, R143, R170.reuse ;  /* 0x000000aa8f8f7220 */ /* 0x080fe20000410000 */
[-C--:B------:R-:W-:Y:S01]  /*c3b0*/  FMUL.FTZ R146, R146, R170.reuse ;  /* 0x000000aa92927220 */ /* 0x080fe20000410000 */
[-C--:B------:R-:W-:Y:S01]  /*c3c0*/  FMUL.FTZ R147, R147, R170.reuse ;  /* 0x000000aa93937220 */ /* 0x080fe20000410000 */
[-C--:B------:R-:W-:Y:S01]  /*c3d0*/  FMUL.FTZ R150, R150, R170.reuse ;  /* 0x000000aa96967220 */ /* 0x080fe20000410000 */
[----:B------:R-:W-:Y:S01]  /*c3e0*/  MUFU.EX2 R163, R174 ;  /* 0x000000ae00a37308 */ /* 0x000fe20000000800 */
[----:B------:R-:W-:Y:S01]  /*c3f0*/  FMUL.FTZ R151, R151, R170 ;  /* 0x000000aa97977220 */ /* 0x000fe20000410000 */
[----:B0-----:R-:W-:-:S04]  /*c400*/  FADD.FTZ R3, R154, R3 ;  /* 0x000000039a037221 */ /* 0x001fc80000010000 */
[----:B------:R-:W-:Y:S01]  /*c410*/  FADD.FTZ R3, R159, R3 ;  /* 0x000000039f037221 */ /* 0x000fe20000010000 */
[----:B------:R-:W-:Y:S02]  /*c420*/  F2FP.BF16.F32.PACK_AB R159, R167, R159 ;  /* 0x0000009fa79f723e */ /* 0x000fe400000010ff */
[----:B----4-:R-:W-:Y:S01]  /*c430*/  FMNMX.FTZ R15, R15, R158, !PT ;  /* 0x0000009e0f0f7209 */ /* 0x010fe20007810000 */
[----:B------:R-:W-:-:S03]  /*c440*/  IMAD.MOV R158, RZ, RZ, -R197 ;  /* 0x000000ffff9e7224 */ /* 0x000fc600078e0ac5 */
[----:B------:R-:W-:Y:S02]  /*c450*/  FSETP.NEU.FTZ.AND P3, PT, R15, -INF , PT ;  /* 0xff8000000f00780b */ /* 0x000fe40003f7d000 */
[----:B------:R-:W-:Y:S02]  /*c460*/  ISETP.NE.AND P2, PT, R189, R158, PT ;  /* 0x0000009ebd00720c */ /* 0x000fe40003f45270 */
[----:B------:R-:W-:-:S05]  /*c470*/  FSEL R158, R15, RZ, P3 ;  /* 0x000000ff0f9e7208 */ /* 0x000fca0001800000 */
[----:B------:R-:W-:-:S04]  /*c480*/  FADD.FTZ R158, -R158, R21 ;  /* 0x000000159e9e7221 */ /* 0x000fc80000010100 */
[----:B------:R-:W-:Y:S02]  /*c490*/  FMUL.FTZ R21, R158, R12 ;  /* 0x0000000c9e157220 */ /* 0x000fe40000410000 */
[----:B------:R-:W-:-:S04]  /*c4a0*/  @!P2 IMAD R158, R224, 0x40, R190 ;  /* 0x00000040e09ea824 */ /* 0x000fc800078e02be */
[----:B------:R-:W0:Y:S01]  /*c4b0*/  MUFU.EX2 R21, R21 ;  /* 0x0000001500157308 */ /* 0x000e220000000800 */
[----:B------:R-:W-:-:S05]  /*c4c0*/  @!P2 IMAD R158, R158, 0x4, R2 ;  /* 0x000000049e9ea824 */ /* 0x000fca00078e0202 */
[----:B------:R-:W-:Y:S04]  /*c4d0*/  @!P2 STS [R158+0x28820], R170 ;  /* 0x028820aa9e00a388 */ /* 0x000fe80000000800 */
[----:B0-----:R0:W-:Y:S01]  /*c4e0*/  @!P2 STS [R158+0x28800], R21 ;  /* 0x028800159e00a388 */ /* 0x0011e20000000800 */
        /* <DEDUP_REMOVED lines=14> */
[----:B------:R-:W-:Y:S01]  /*c5d0*/  FSEL R158, R158, RZ, P3 ;  /* 0x000000ff9e9e7208 */ /* 0x000fe20001800000 */
[-C--:B------:R-:W-:Y:S01]  /*c5e0*/  FMUL.FTZ R49, R49, R21.reuse ;  /* 0x0000001531317220 */ /* 0x080fe20000410000 */
        /* <DEDUP_REMOVED lines=17> */
[----:B------:R-:W4:Y:S01]  /*c700*/  MUFU.EX2 R232, R232 ;  /* 0x000000e800e87308 */ /* 0x000f220000000800 */
[-CC-:B------:R-:W-:Y:S01]  /*c710*/  FFMA.FTZ R177, R177, R12.reuse, -R158.reuse ;  /* 0x0000000cb1b17223 */ /* 0x180fe2000001089e */
[-CC-:B------:R-:W-:Y:S01]  /*c720*/  FFMA.FTZ R180, R180, R12.reuse, -R158.reuse ;  /* 0x0000000cb4b47223 */ /* 0x180fe2000001089e */
[----:B------:R-:W-:Y:S01]  /*c730*/  FFMA.FTZ R181, R181, R12, -R158 ;  /* 0x0000000cb5b57223 */ /* 0x000fe2000001089e */
[-C--:B------:R-:W-:Y:S01]  /*c740*/  FMUL.FTZ R57, R57, R21.reuse ;  /* 0x0000001539397220 */ /* 0x080fe20000410000 */
[-C--:B------:R-:W-:Y:S01]  /*c750*/  FMUL.FTZ R60, R60, R21.reuse ;  /* 0x000000153c3c7220 */ /* 0x080fe20000410000 */
[-C--:B------:R-:W-:Y:S01]  /*c760*/  FMUL.FTZ R61, R61, R21.reuse ;  /* 0x000000153d3d7220 */ /* 0x080fe20000410000 */
[-C--:B------:R-:W-:Y:S01]  /*c770*/  FMUL.FTZ R64, R64, R21.reuse ;  /* 0x0000001540407220 */ /* 0x080fe20000410000 */
[----:B------:R-:W5:Y:S01]  /*c780*/  MUFU.EX2 R156, R156 ;  /* 0x0000009c009c7308 */ /* 0x000f620000000800 */
        /* <DEDUP_REMOVED lines=17> */
[----:B0-----:R-:W-:Y:S01]  /*c8a0*/  FFMA.FTZ R154, R21, R0, R152 ;  /* 0x00000000159a7223 */ /* 0x001fe20000010098 */
[----:B------:R-:W-:Y:S01]  /*c8b0*/  FADD.FTZ R0, R167, R3 ;  /* 0x00000003a7007221 */ /* 0x000fe20000010000 */
[C---:B----4-:R-:W-:Y:S01]  /*c8c0*/  F2FP.BF16.F32.PACK_AB R152, R232.reuse, R152 ;  /* 0x00000098e898723e */ /* 0x050fe200000010ff */
[-C--:B------:R-:W-:Y:S01]  /*c8d0*/  FMUL.FTZ R93, R93, R21.reuse ;  /* 0x000000155d5d7220 */ /* 0x080fe20000410000 */
[----:B------:R-:W-:Y:S01]  /*c8e0*/  FADD.FTZ R154, R232, R154 ;  /* 0x0000009ae89a7221 */ /* 0x000fe20000010000 */
[-C--:B------:R-:W-:Y:S01]  /*c8f0*/  FMUL.FTZ R96, R96, R21.reuse ;  /* 0x0000001560607220 */ /* 0x080fe20000410000 */
[----:B------:R-:W0:Y:S01]  /*c900*/  MUFU.EX2 R161, R161 ;  /* 0x000000a100a17308 */ /* 0x000e220000000800 */
[-C--:B------:R-:W-:Y:S01]  /*c910*/  FMUL.FTZ R97, R97, R21.reuse ;  /* 0x0000001561617220 */ /* 0x080fe20000410000 */
[----:B-----5:R-:W-:Y:S01]  /*c920*/  FADD.FTZ R154, R156, R154 ;  /* 0x0000009a9c9a7221 */ /* 0x020fe20000010000 */
[-C--:B------:R-:W-:Y:S01]  /*c930*/  FMUL.FTZ R100, R100, R21.reuse ;  /* 0x0000001564647220 */ /* 0x080fe20000410000 */
[-C--:B------:R-:W-:Y:S01]  /*c940*/  FMUL.FTZ R101, R101, R21.reuse ;  /* 0x0000001565657220 */ /* 0x080fe20000410000 */
[-C--:B------:R-:W-:Y:S01]  /*c950*/  FMUL.FTZ R104, R104, R21.reuse ;  /* 0x0000001568687220 */ /* 0x080fe20000410000 */
[----:B--2---:R-:W-:Y:S01]  /*c960*/  FADD.FTZ R154, R158, R154 ;  /* 0x0000009a9e9a7221 */ /* 0x004fe20000010000 */
[-C--:B------:R-:W-:Y:S01]  /*c970*/  FMUL.FTZ R105, R105, R21.reuse ;  /* 0x0000001569697220 */ /* 0x080fe20000410000 */
[----:B------:R-:W1:Y:S01]  /*c980*/  MUFU.EX2 R164, R164 ;  /* 0x000000a400a47308 */ /* 0x000e620000000800 */
[-C--:B------:R-:W-:Y:S01]  /*c990*/  FMUL.FTZ R108, R108, R21.reuse ;  /* 0x000000156c6c7220 */ /* 0x080fe20000410000 */
[----:B---3--:R-:W-:Y:S01]  /*c9a0*/  FADD.FTZ R3, R160, R154 ;  /* 0x0000009aa0037221 */ /* 0x008fe20000010000 */
[----:B------:R-:W-:Y:S01]  /*c9b0*/  F2FP.BF16.F32.PACK_AB R154, R158, R156 ;  /* 0x0000009c9e9a723e */ /* 0x000fe200000010ff */
[----:B------:R-:W-:Y:S01]  /*c9c0*/  BAR.SYNC.DEFER_BLOCKING 0xf, 0x100 ;  /* 0x03c4000000007b1d */ /* 0x000fe20000010000 */
[-C--:B------:R-:W-:Y:S01]  /*c9d0*/  FMUL.FTZ R109, R109, R21.reuse ;  /* 0x000000156d6d7220 */ /* 0x080fe20000410000 */
[-C--:B------:R-:W-:Y:S01]  /*c9e0*/  FMUL.FTZ R112, R112, R21.reuse ;  /* 0x0000001570707220 */ /* 0x080fe20000410000 */
[-C--:B------:R-:W-:Y:S01]  /*c9f0*/  FMUL.FTZ R113, R113, R21.reuse ;  /* 0x0000001571717220 */ /* 0x080fe20000410000 */
[-C--:B------:R-:W-:Y:S01]  /*ca00*/  FMUL.FTZ R116, R116, R21.reuse ;  /* 0x0000001574747220 */ /* 0x080fe20000410000 */
[C---:B0-----:R-:W-:Y:S01]  /*ca10*/  FADD.FTZ R3, R161.reuse, R3 ;  /* 0x00000003a1037221 */ /* 0x041fe20000010000 */
[----:B------:R-:W0:Y:S01]  /*ca20*/  MUFU.EX2 R165, R165 ;  /* 0x000000a500a57308 */ /* 0x000e220000000800 */
[----:B------:R-:W-:Y:S01]  /*ca30*/  F2FP.BF16.F32.PACK_AB R156, R161, R160 ;  /* 0x000000a0a19c723e */ /* 0x000fe200000010ff */
[-C--:B------:R-:W-:Y:S01]  /*ca40*/  FMUL.FTZ R117, R117, R21.reuse ;  /* 0x0000001575757220 */ /* 0x080fe20000410000 */
[----:B------:R-:W-:Y:S01]  /*ca50*/  F2FP.BF16.F32.PACK_AB R161, R171, R228 ;  /* 0x000000e4aba1723e */ /* 0x000fe200000010ff */
[-C--:B------:R-:W-:Y:S01]  /*ca60*/  FMUL.FTZ R120, R120, R21.reuse ;  /* 0x0000001578787220 */ /* 0x080fe20000410000 */
[-C--:B------:R-:W-:Y:S01]  /*ca70*/  FMUL.FTZ R121, R121, R21.reuse ;  /* 0x0000001579797220 */ /* 0x080fe20000410000 */
[-C--:B------:R-:W-:Y:S01]  /*ca80*/  FMUL.FTZ R124, R124, R21.reuse ;  /* 0x000000157c7c7220 */ /* 0x080fe20000410000 */
[----:B-1----:R-:W-:Y:S01]  /*ca90*/  FADD.FTZ R3, R164, R3 ;  /* 0x00000003a4037221 */ /* 0x002fe20000010000 */
        /* <DEDUP_REMOVED lines=11> */
[----:B------:R-:W-:Y:S01]  /*cb50*/  FADD.FTZ R164, R228, R0 ;  /* 0x00000000e4a47221 */ /* 0x000fe20000010000 */
[----:B------:R0:W-:Y:S01]  /*cb60*/  STSM.16.M88.4 [R198+0x26800], R152 ;  /* 0x02680098c6007844 */ /* 0x0001e20000000200 */
[-C--:B------:R-:W-:Y:S01]  /*cb70*/  FMUL.FTZ R140, R140, R21.reuse ;  /* 0x000000158c8c7220 */ /* 0x080fe20000410000 */
[----:B------:R-:W-:Y:S01]  /*cb80*/  FMUL.FTZ R141, R141, R21 ;  /* 0x000000158d8d7220 */ /* 0x000fe20000410000 */
[----:B------:R-:W-:Y:S01]  /*cb90*/  FADD.FTZ R164, R171, R164 ;  /* 0x000000a4aba47221 */ /* 0x000fe20000010000 */
[----:B------:R-:W3:Y:S01]  /*cba0*/  MUFU.EX2 R162, R172 ;  /* 0x000000ac00a27308 */ /* 0x000ee20000000800 */
[----:B-1----:R-:W-:Y:S01]  /*cbb0*/  FADD.FTZ R160, R168, R3 ;  /* 0x00000003a8a07221 */ /* 0x002fe20000010000 */
[----:B------:R0:W-:Y:S01]  /*cbc0*/  STSM.16.M88.4 [R199], R156 ;  /* 0x0000009cc7007844 */ /* 0x0001e20000000200 */
[----:B------:R-:W-:Y:S01]  /*cbd0*/  FADD.FTZ R164, R163, R164 ;  /* 0x000000a4a3a47221 */ /* 0x000fe20000010000 */
[----:B------:R-:W-:Y:S01]  /*cbe0*/  F2FP.BF16.F32.PACK_AB R163, R175, R163 ;  /* 0x000000a3afa3723e */ /* 0x000fe200000010ff */
[-C--:B------:R-:W-:Y:S01]  /*cbf0*/  FMUL.FTZ R144, R144, R21.reuse ;  /* 0x0000001590907220 */ /* 0x080fe20000410000 */
[-C--:B------:R-:W-:Y:S01]  /*cc00*/  FMUL.FTZ R145, R145, R21.reuse ;  /* 0x0000001591917220 */ /* 0x080fe20000410000 */
[----:B------:R-:W-:Y:S01]  /*cc10*/  FADD.FTZ R165, R175, R164 ;  /* 0x000000a4afa57221 */ /* 0x000fe20000010000 */
[----:B------:R-:W1:Y:S01]  /*cc20*/  MUFU.EX2 R173, R173 ;  /* 0x000000ad00ad7308 */ /* 0x000e620000000800 */
[C---:B--2---:R-:W-:Y:S01]  /*cc30*/  FADD.FTZ R0, R169.reuse, R160 ;  /* 0x000000a0a9007221 */ /* 0x044fe20000010000 */
[----:B------:R-:W-:Y:S01]  /*cc40*/  F2FP.BF16.F32.PACK_AB R160, R169, R168 ;  /* 0x000000a8a9a0723e */ /* 0x000fe200000010ff */
[----:B------:R-:W-:Y:S01]  /*cc50*/  FADD.FTZ R168, R178, R165 ;  /* 0x000000a5b2a87221 */ /* 0x000fe20000010000 */
[----:B------:R-:W-:Y:S01]  /*cc60*/  F2FP.BF16.F32.PACK_AB R165, R179, R178 ;  /* 0x000000b2b3a5723e */ /* 0x000fe200000010ff */
[-C--:B------:R-:W-:Y:S01]  /*cc70*/  FMUL.FTZ R148, R148, R21.reuse ;  /* 0x0000001594947220 */ /* 0x080fe20000410000 */
[----:B------:R-:W-:Y:S01]  /*cc80*/  FMUL.FTZ R149, R149, R21 ;  /* 0x0000001595957220 */ /* 0x000fe20000410000 */
[----:B------:R-:W-:Y:S01]  /*cc90*/  FADD.FTZ R169, R179, R168 ;  /* 0x000000a8b3a97221 */ /* 0x000fe20000010000 */
[----:B------:R-:W2:Y:S01]  /*cca0*/  MUFU.EX2 R176, R176 ;  /* 0x000000b000b07308 */ /* 0x000ea20000000800 */
[----:B---3--:R-:W-:-:S02]  /*ccb0*/  FADD.FTZ R0, R162, R0 ;  /* 0x00000000a2007221 */ /* 0x008fc40000010000 */
[----:B------:R-:W-:-:S05]  /*ccc0*/  FADD.FTZ R168, R182, R169 ;  /* 0x000000a9b6a87221 */ /* 0x000fca0000010000 */
[----:B------:R-:W3:Y:S01]  /*ccd0*/  MUFU.EX2 R177, R177 ;  /* 0x000000b100b17308 */ /* 0x000ee20000000800 */
[C---:B-1----:R-:W-:Y:S01]  /*cce0*/  FADD.FTZ R3, R173.reuse, R0 ;  /* 0x00000000ad037221 */ /* 0x042fe20000010000 */
[----:B------:R-:W-:-:S05]  /*ccf0*/  F2FP.BF16.F32.PACK_AB R162, R173, R162 ;  /* 0x000000a2ada2723e */ /* 0x000fca00000010ff */
[----:B------:R0:W-:Y:S01]  /*cd00*/  STSM.16.M88.4 [R201], R160 ;  /* 0x000000a0c9007844 */ /* 0x0001e20000000200 */
[----:B------:R-:W1:Y:S01]  /*cd10*/  MUFU.EX2 R166, R180 ;  /* 0x000000b400a67308 */ /* 0x000e620000000800 */
[----:B--2---:R-:W-:-:S07]  /*cd20*/  FADD.FTZ R0, R176, R3 ;  /* 0x00000003b0007221 */ /* 0x004fce0000010000 */
[----:B------:R-:W2:Y:S01]  /*cd30*/  MUFU.EX2 R167, R183 ;  /* 0x000000b700a77308 */ /* 0x000ea20000000800 */
[C---:B---3--:R-:W-:Y:S01]  /*cd40*/  FADD.FTZ R3, R177.reuse, R0 ;  /* 0x00000000b1037221 */ /* 0x048fe20000010000 */
[----:B------:R-:W-:-:S06]  /*cd50*/  F2FP.BF16.F32.PACK_AB R164, R177, R176 ;  /* 0x000000b0b1a4723e */ /* 0x000fcc00000010ff */
[----:B------:R-:W3:Y:S01]  /*cd60*/  MUFU.EX2 R181, R181 ;  /* 0x000000b500b57308 */ /* 0x000ee20000000800 */
[----:B-1----:R-:W-:Y:S01]  /*cd70*/  FADD.FTZ R0, R166, R3 ;  /* 0x00000003a6007221 */ /* 0x002fe20000010000 */
[C---:B--2---:R-:W-:Y:S01]  /*cd80*/  FADD.FTZ R3, R167.reuse, R168 ;  /* 0x000000a8a7037221 */ /* 0x044fe20000010000 */
[----:B------:R-:W-:Y:S02]  /*cd90*/  F2FP.BF16.F32.PACK_AB R167, R167, R182 ;  /* 0x000000b6a7a7723e */ /* 0x000fe400000010ff */
[C---:B---3--:R-:W-:Y:S01]  /*cda0*/  F2FP.BF16.F32.PACK_AB R166, R181.reuse, R166 ;  /* 0x000000a6b5a6723e */ /* 0x048fe200000010ff */
[----:B------:R-:W-:-:S04]  /*cdb0*/  FADD.FTZ R0, R181, R0 ;  /* 0x00000000b5007221 */ /* 0x000fc80000010000 */
[----:B------:R0:W-:Y:S01]  /*cdc0*/  STSM.16.M88.4 [R200], R164 ;  /* 0x000000a4c8007844 */ /* 0x0001e20000000200 */
[----:B------:R-:W-:Y:S05]  /*cdd0*/  @!P0 BRA `(.L_x_4828) ;  /* 0x0000000000048947 */ /* 0x000fea0003800000 */
[----:B------:R-:W-:Y:S01]  /*cde0*/  BPT.TRAP 0x1 ;  /* 0x000000040000795c */ /* 0x000fe20000300000 */
.L_x_4828:
[----:B------:R1:W2:Y:S01]  /*cdf0*/  SYNCS.PHASECHK.TRANS64.TRYWAIT P2, [R216+URZ+0x28c50], R20 ;  /* 0x028c5014d80075a7 */ /* 0x0002a2000804017f */
[----:B------:R-:W-:Y:S05]  /*ce00*/  @!P0 BRA `(.L_x_4829) ;  /* 0x0000000000048947 */ /* 0x000fea0003800000 */
[----:B------:R-:W-:Y:S01]  /*ce10*/  BPT.TRAP 0x1 ;  /* 0x000000040000795c */ /* 0x000fe20000300000 */
.L_x_4829:
[----:B------:R-:W-:Y:S04]  /*ce20*/  BSSY B2, `(.L_x_4830) ;  /* 0x0000004000027945 */ /* 0x000fe80003800000 */
[----:B--2---:R-:W-:Y:S05]  /*ce30*/  @P2 BRA `(.L_x_4831) ;  /* 0x0000000000082947 */ /* 0x004fea0003800000 */
[----:B------:R-:W2:Y:S02]  /*ce40*/  SYNCS.PHASECHK.TRANS64.TRYWAIT P2, [R216+URZ+0x28c50], R20 ;  /* 0x028c5014d80075a7 */ /* 0x000ea4000804017f */
[----:B--2---:R-:W-:Y:S05]  /*ce50*/  @!P2 BRA `(.L_x_4832) ;  /* 0x000000f00034a947 */ /* 0x004fea0003800000 */
.L_x_4831:
[----:B------:R-:W-:Y:S05]  /*ce60*/  BSYNC B2 ;  /* 0x0000000000027941 */ /* 0x000fea0003800000 */
.L_x_4830:
[----:B-12---:R-:W-:Y:S01]  /*ce70*/  IMAD R20, R18, 0x1000, R191 ;  /* 0x0000100012147824 */ /* 0x006fe200078e02bf */
[----:B------:R-:W-:Y:S01]  /*ce80*/  WARPGROUP.ARRIVE ;  /* 0x00000000000079c5 */ /* 0x000fe20000000000 */
[----:B------:R-:W-:Y:S01]  /*ce90*/  IMAD.MOV.U32 R21, RZ, RZ, 0x40000040 ;  /* 0x40000040ff157424 */ /* 0x000fe200078e00ff */
[C---:B------:R-:W-:Y:S01]  /*cea0*/  ISETP.GT.AND P2, PT, R215.reuse, R214, PT ;  /* 0x000000d6d700720c */ /* 0x040fe20003f44270 */
[----:B------:R-:W-:Y:S01]  /*ceb0*/  @!P1 VIADD R216, R216, 0x28c60 ;  /* 0x00028c60d8d89836 */ /* 0x000fe20000000000 */
[----:B------:R-:W-:Y:S01]  /*cec0*/  R2UR UR6, R20 ;  /* 0x00000000140672ca */ /* 0x000fe200000e0000 */
[----:B------:R-:W-:Y:S01]  /*ced0*/  VIADD R215, R215, 0xffffffff ;  /* 0xffffffffd7d77836 */ /* 0x000fe20000000000 */
[----:B------:R-:W-:Y:S01]  /*cee0*/  R2UR UR7, R21 ;  /* 0x00000000150772ca */ /* 0x000fe200000e0000 */
[----:B------:R-:W-:Y:S01]  /*cef0*/  IMAD.MOV.U32 R21, RZ, RZ, 0x40000040 ;  /* 0x40000040ff157424 */ /* 0x000fe200078e00ff */
[----:B------:R-:W-:Y:S01]  /*cf00*/  @!P1 PRMT R216, RZ, 0x654, R216 ;  /* 0x00000654ffd89816 */ /* 0x000fe200000000d8 */
[----:B------:R-:W-:-:S02]  /*cf10*/  IMAD.MOV.U32 R225, RZ, RZ, R13 ;  /* 0x000000ffffe17224 */ /* 0x000fc400078e000d */
[----:B------:R-:W-:-:S08]  /*cf20*/  IMAD.MOV.U32 R224, RZ, RZ, R18 ;  /* 0x000000ffffe07224 */ /* 0x000fd000078e0012 */
[----:B------:R-:W-:Y:S03]  /*cf30*/  HGMMA.64x256x16.F32.BF16 R24, R152, gdesc[UR4].tnspB, R24, gsb0 ;  /* 0x43e0000498187df0 */ /* 0x000fe60008001818 */
[----:B------:R-:W-:Y:S02]  /*cf40*/  WARPGROUP.DEPBAR.LE gsb0, 0x0 ;  /* 0x00008000000079c5 */ /* 0x000fe40000010000 */
[----:B0-----:R-:W-:Y:S01]  /*cf50*/  VIADD R152, R20, 0x80 ;  /* 0x0000008014987836 */ /* 0x001fe20000000000 */
        /* <DEDUP_REMOVED lines=33> */
.L_x_4822:
[----:B------:R-:W-:Y:S05]  /*d170*/  BSYNC B0 ;  /* 0x0000000000007941 */ /* 0x000fea0003800000 */
.L_x_4821:
[----:B------:R-:W-:Y:S01]  /*d180*/  ISETP.GE.AND P2, PT, R215, RZ, PT ;  /* 0x000000ffd700720c */ /* 0x000fe20003f46270 */
[----:B------:R-:W-:-:S12]  /*d190*/  BSSY B0, `(.L_x_4834) ;  /* 0x00001a2000007945 */ /* 0x000fd80003800000 */
[----:B------:R-:W-:Y:S05]  /*d1a0*/  @!P2 BRA `(.L_x_4835) ;  /* 0x000000180080a947 */ /* 0x000fea0003800000 */
[----:B------:R-:W-:Y:S02]  /*d1b0*/  IMAD.MOV.U32 R21, RZ, RZ, R13 ;  /* 0x000000ffff157224 */ /* 0x000fe400078e000d */
[----:B------:R-:W-:Y:S02]  /*d1c0*/  IMAD.MOV.U32 R214, RZ, RZ, R15 ;  /* 0x000000ffffd67224 */ /* 0x000fe400078e000f */
[----:B------:R-:W-:-:S07]  /*d1d0*/  IMAD.MOV.U32 R195, RZ, RZ, R18 ;  /* 0x000000ffffc37224 */ /* 0x000fce00078e0012 */
.L_x_4846:
[----:B------:R-:W-:-:S05]  /*d1e0*/  VIADD R18, R195, 0x1 ;  /* 0x00000001c3127836 */ /* 0x000fca0000000000 */
[----:B------:R-:W-:-:S04]  /*d1f0*/  ISETP.NE.AND P2, PT, R18, 0x2, PT ;  /* 0x000000021200780c */ /* 0x000fc80003f45270 */
[----:B------:R-:W-:Y:S02]  /*d200*/  SEL R12, RZ, 0x1, P2 ;  /* 0x00000001ff0c7807 */ /* 0x000fe40001000000 */
[----:B------:R-:W-:Y:S02]  /*d210*/  SEL R18, R18, RZ, P2 ;  /* 0x000000ff12127207 */ /* 0x000fe40001000000 */
[----:B------:R-:W-:Y:S01]  /*d220*/  LOP3.LUT R19, R19, R12, RZ, 0x3c, !PT ;  /* 0x0000000c13137212 */ /* 0x000fe200078e3cff */
[----:B--2---:R-:W-:Y:S06]  /*d230*/  @!P0 BRA `(.L_x_4836) ;  /* 0x0000000000048947 */ /* 0x004fec0003800000 */
[----:B------:R-:W-:Y:S01]  /*d240*/  BPT.TRAP 0x1 ;  /* 0x000000040000795c */ /* 0x000fe20000300000 */
.L_x_4836:
[----:B------:R-:W-:Y:S01]  /*d250*/  IMAD R194, R18, 0x8, R2 ;  /* 0x0000000812c27824 */ /* 0x000fe200078e0202 */
[----:B------:R-:W-:-:S04]  /*d260*/  SHF.L.U32 R20, R19, 0x1f, RZ ;  /* 0x0000001f13147819 */ /* 0x000fc800000006ff */
[----:B------:R2:W3:Y:S01]  /*d270*/  SYNCS.PHASECHK.TRANS64.TRYWAIT P2, [R194+URZ+0x28c30], R20 ;  /* 0x028c3014c20075a7 */ /* 0x0004e2000804017f */
[----:B------:R-:W-:Y:S05]  /*d280*/  @!P0 BRA `(.L_x_4837) ;  /* 0x0000000000048947 */ /* 0x000fea0003800000 */
[----:B------:R-:W-:Y:S01]  /*d290*/  BPT.TRAP 0x1 ;  /* 0x000000040000795c */ /* 0x000fe20000300000 */
.L_x_4837:
[----:B------:R-:W-:Y:S01]  /*d2a0*/  BSSY B1, `(.L_x_4838) ;  /* 0x0000006000017945 */ /* 0x000fe20003800000 */
[----:B------:R-:W-:Y:S02]  /*d2b0*/  IMAD R154, R18, 0x200, R14 ;  /* 0x00000200129a7824 */ /* 0x000fe400078e020e */
[----:B------:R-:W-:Y:S01]  /*d2c0*/  IMAD.MOV.U32 R155, RZ, RZ, 0x40000040 ;  /* 0x40000040ff9b7424 */ /* 0x000fe200078e00ff */
[----:B---3--:R-:W-:Y:S06]  /*d2d0*/  @P2 BRA `(.L_x_4839) ;  /* 0x0000000000082947 */ /* 0x008fec0003800000 */
[----:B------:R-:W3:Y:S02]  /*d2e0*/  SYNCS.PHASECHK.TRANS64.TRYWAIT P2, [R194+URZ+0x28c30], R20 ;  /* 0x028c3014c20075a7 */ /* 0x000ee4000804017f */
[----:B---3--:R-:W-:Y:S05]  /*d2f0*/  @!P2 BRA `(.L_x_4840) ;  /* 0x000000ec0020a947 */ /* 0x008fea0003800000 */
.L_x_4839:
[----:B------:R-:W-:Y:S05]  /*d300*/  BSYNC B1 ;  /* 0x0000000000017941 */ /* 0x000fea0003800000 */
.L_x_4838:
        /* <DEDUP_REMOVED lines=14> */
[----:B0-----:R-:W-:Y:S01]  /*d3f0*/  WARPGROUP.ARRIVE ;  /* 0x00000000000079c5 */ /* 0x001fe20000000000 */
[----:B------:R-:W-:Y:S02]  /*d400*/  R2UR UR8, R10 ;  /* 0x000000000a0872ca */ /* 0x000fe400000e0000 */
[----:B------:R-:W-:Y:S02]  /*d410*/  R2UR UR9, R11 ;  /* 0x000000000b0972ca */ /* 0x000fe400000e0000 */
[----:B------:R-:W-:Y:S01]  /*d420*/  R2UR UR14, R12 ;  /* 0x000000000c0e72ca */ /* 0x000fe200000e0000 */
[----:B------:R-:W-:Y:S01]  /*d430*/  HGMMA.64x64x16.F32.BF16 R152, gdesc[UR4], RZ, !UPT, gsb0 ;  /* 0x00e00000049879f0 */ /* 0x000fe2000c0018ff */
[----:B------:R-:W-:Y:S02]  /*d440*/  R2UR UR15, R13 ;  /* 0x000000000d0f72ca */ /* 0x000fe400000e0000 */
        /* <DEDUP_REMOVED lines=31> */
[----:B0-----:R-:W-:Y:S01]  /*d640*/  FMNMX.FTZ R13, R12, R13, !PT ;  /* 0x0000000d0c0d7209 */ /* 0x001fe20007810000 */
[----:B------:R-:W-:-:S04]  /*d650*/  IMAD.U32 R12, RZ, RZ, UR36 ;  /* 0x00000024ff0c7e24 */ /* 0x000fc8000f8e00ff */
[----:B------:R-:W0:Y:S02]  /*d660*/  SHFL.BFLY PT, R15, R13, 0x1, 0x1f ;  /* 0x0c201f000d0f7f89 */ /* 0x000e2400000e0000 */
[----:B0-----:R-:W-:-:S05]  /*d670*/  FMNMX.FTZ R15, R13, R15, !PT ;  /* 0x0000000f0d0f7209 */ /* 0x001fca0007810000 */
        /* <DEDUP_REMOVED lines=23> */
[----:B------:R-:W4:Y:S01]  /*d7f0*/  MUFU.EX2 R214, R214 ;  /* 0x000000d600d67308 */ /* 0x000f220000000800 */
[----:B0-----:R-:W-:-:S07]  /*d800*/  IMAD.MOV R13, RZ, RZ, -R197 ;  /* 0x000000ffff0d7224 */ /* 0x001fce00078e0ac5 */
[----:B------:R-:W0:Y:S01]  /*d810*/  MUFU.EX2 R153, R153 ;  /* 0x0000009900997308 */ /* 0x000e220000000800 */
[----:B------:R-:W-:Y:S02]  /*d820*/  ISETP.NE.AND P2, PT, R189, R13, PT ;  /* 0x0000000dbd00720c */ /* 0x000fe40003f45270 */
[----:B------:R-:W-:-:S05]  /*d830*/  FMNMX.FTZ R13, R154, R21, !PT ;  /* 0x000000159a0d7209 */ /* 0x000fca0007810000 */
[----:B------:R-:W5:Y:S01]  /*d840*/  MUFU.EX2 R156, R156 ;  /* 0x0000009c009c7308 */ /* 0x000f620000000800 */
[----:B----4-:R-:W-:Y:S01]  /*d850*/  FFMA.FTZ R0, R214, R0, R152 ;  /* 0x00000000d6007223 */ /* 0x010fe20000010098 */
[----:B------:R-:W-:Y:S01]  /*d860*/  FMNMX.FTZ R13, R155, R13, !PT ;  /* 0x0000000d9b0d7209 */ /* 0x000fe20007810000 */
[-C--:B------:R-:W-:Y:S01]  /*d870*/  FMUL.FTZ R24, R24, R214.reuse ;  /* 0x000000d618187220 */ /* 0x080fe20000410000 */
[-C--:B------:R-:W-:Y:S01]  /*d880*/  FMUL.FTZ R25, R25, R214.reuse ;  /* 0x000000d619197220 */ /* 0x080fe20000410000 */
[-C--:B------:R-:W-:Y:S01]  /*d890*/  FMUL.FTZ R28, R28, R214.reuse ;  /* 0x000000d61c1c7220 */ /* 0x080fe20000410000 */
[----:B------:R-:W-:Y:S01]  /*d8a0*/  FMNMX.FTZ R13, R158, R13, !PT ;  /* 0x0000000d9e0d7209 */ /* 0x000fe20007810000 */
[-C--:B------:R-:W-:Y:S01]  /*d8b0*/  FMUL.FTZ R29, R29, R214.reuse ;  /* 0x000000d61d1d7220 */ /* 0x080fe20000410000 */
[----:B------:R-:W4:Y:S01]  /*d8c0*/  MUFU.EX2 R157, R157 ;  /* 0x0000009d009d7308 */ /* 0x000f220000000800 */
[----:B0-----:R-:W-:Y:S01]  /*d8d0*/  FADD.FTZ R0, R153, R0 ;  /* 0x0000000099007221 */ /* 0x001fe20000010000 */
[----:B------:R-:W-:Y:S01]  /*d8e0*/  FMNMX.FTZ R13, R159, R13, !PT ;  /* 0x0000000d9f0d7209 */ /* 0x000fe20007810000 */
[----:B------:R-:W-:Y:S01]  /*d8f0*/  FMUL.FTZ R32, R32, R214 ;  /* 0x000000d620207220 */ /* 0x000fe20000410000 */
[----:B------:R-:W-:Y:S01]  /*d900*/  F2FP.BF16.F32.PACK_AB R152, R153, R152 ;  /* 0x000000989998723e */ /* 0x000fe200000010ff */
[----:B------:R-:W-:Y:S01]  /*d910*/  @!P2 IMAD R153, R195, 0x40, R190 ;  /* 0x00000040c399a824 */ /* 0x000fe200078e02be */
[----:B------:R-:W-:Y:S01]  /*d920*/  FMNMX.FTZ R13, R162, R13, !PT ;  /* 0x0000000da20d7209 */ /* 0x000fe20007810000 */
[----:B------:R-:W-:Y:S01]  /*d930*/  FMUL.FTZ R33, R33, R214 ;  /* 0x000000d621217220 */ /* 0x000fe20000410000 */
[----:B------:R-:W0:Y:S01]  /*d940*/  MUFU.EX2 R160, R160 ;  /* 0x000000a000a07308 */ /* 0x000e220000000800 */
[----:B-----5:R-:W-:Y:S01]  /*d950*/  FADD.FTZ R0, R156, R0 ;  /* 0x000000009c007221 */ /* 0x020fe20000010000 */
[----:B------:R-:W-:Y:S01]  /*d960*/  FMNMX.FTZ R13, R163, R13, !PT ;  /* 0x0000000da30d7209 */ /* 0x000fe20007810000 */
[----:B------:R-:W-:-:S02]  /*d970*/  @!P2 IMAD R153, R153, 0x4, R2 ;  /* 0x000000049999a824 */ /* 0x000fc400078e0202 */
[-C--:B------:R-:W-:Y:S01]  /*d980*/  FMUL.FTZ R36, R36, R214.reuse ;  /* 0x000000d624247220 */ /* 0x080fe20000410000 */
[-C--:B------:R-:W-:Y:S01]  /*d990*/  FMUL.FTZ R37, R37, R214.reuse ;  /* 0x000000d625257220 */ /* 0x080fe20000410000 */
[----:B------:R-:W-:Y:S01]  /*d9a0*/  FMNMX.FTZ R13, R166, R13, !PT ;  /* 0x0000000da60d7209 */ /* 0x000fe20007810000 */
[-C--:B------:R-:W-:Y:S01]  /*d9b0*/  FMUL.FTZ R40, R40, R214.reuse ;  /* 0x000000d628287220 */ /* 0x080fe20000410000 */
[----:B------:R-:W5:Y:S01]  /*d9c0*/  MUFU.EX2 R161, R161 ;  /* 0x000000a100a17308 */ /* 0x000f620000000800 */
[----:B----4-:R-:W-:Y:S01]  /*d9d0*/  FADD.FTZ R0, R157, R0 ;  /* 0x000000009d007221 */ /* 0x010fe20000010000 */
[----:B------:R-:W-:Y:S01]  /*d9e0*/  FMNMX.FTZ R13, R167, R13, !PT ;  /* 0x0000000da70d7209 */ /* 0x000fe20007810000 */
[----:B------:R-:W-:Y:S01]  /*d9f0*/  @!P2 STS [R153+0x28800], R214 ;  /* 0x028800d69900a388 */ /* 0x000fe20000000800 */
[-C--:B------:R-:W-:Y:S01]  /*da00*/  FMUL.FTZ R41, R41, R214.reuse ;  /* 0x000000d629297220 */ /* 0x080fe20000410000 */
[-C--:B------:R-:W-:Y:S01]  /*da10*/  FMUL.FTZ R44, R44, R214.reuse ;  /* 0x000000d62c2c7220 */ /* 0x080fe20000410000 */
[----:B------:R-:W-:Y:S01]  /*da20*/  FMNMX.FTZ R13, R170, R13, !PT ;  /* 0x0000000daa0d7209 */ /* 0x000fe20007810000 */
[-C--:B------:R-:W-:Y:S01]  /*da30*/  FMUL.FTZ R45, R45, R214.reuse ;  /* 0x000000d62d2d7220 */ /* 0x080fe20000410000 */
[----:B------:R-:W4:Y:S01]  /*da40*/  MUFU.EX2 R164, R164 ;  /* 0x000000a400a47308 */ /* 0x000f220000000800 */
[----:B0-----:R-:W-:Y:S01]  /*da50*/  FADD.FTZ R0, R160, R0 ;  /* 0x00000000a0007221 */ /* 0x001fe20000010000 */
[----:B------:R-:W-:Y:S01]  /*da60*/  FMNMX.FTZ R13, R171, R13, !PT ;  /* 0x0000000dab0d7209 */ /* 0x000fe20007810000 */
[-C--:B------:R-:W-:Y:S01]  /*da70*/  FMUL.FTZ R48, R48, R214.reuse ;  /* 0x000000d630307220 */ /* 0x080fe20000410000 */
[-C--:B------:R-:W-:Y:S01]  /*da80*/  FMUL.FTZ R49, R49, R214.reuse ;  /* 0x000000d631317220 */ /* 0x080fe20000410000 */
[-C--:B------:R-:W-:Y:S01]  /*da90*/  FMUL.FTZ R52, R52, R214.reuse ;  /* 0x000000d634347220 */ /* 0x080fe20000410000 */
[----:B------:R-:W-:Y:S01]  /*daa0*/  FMNMX.FTZ R13, R174, R13, !PT ;  /* 0x0000000dae0d7209 */ /* 0x000fe20007810000 */
[-C--:B------:R-:W-:Y:S01]  /*dab0*/  FMUL.FTZ R53, R53, R214.reuse ;  /* 0x000000d635357220 */ /* 0x080fe20000410000 */
[----:B------:R-:W-:Y:S01]  /*dac0*/  MUFU.EX2 R165, R165 ;  /* 0x000000a500a57308 */ /* 0x000fe20000000800 */
[----:B-----5:R-:W-:Y:S01]  /*dad0*/  FADD.FTZ R0, R161, R0 ;  /* 0x00000000a1007221 */ /* 0x020fe20000010000 */
[----:B------:R-:W-:Y:S01]  /*dae0*/  FMNMX.FTZ R13, R175, R13, !PT ;  /* 0x0000000daf0d7209 */ /* 0x000fe20007810000 */
[-C--:B------:R-:W-:Y:S01]  /*daf0*/  FMUL.FTZ R56, R56, R214.reuse ;  /* 0x000000d638387220 */ /* 0x080fe20000410000 */
[-C--:B------:R-:W-:Y:S01]  /*db00*/  FMUL.FTZ R57, R57, R214.reuse ;  /* 0x000000d639397220 */ /* 0x080fe20000410000 */
[-C--:B------:R-:W-:Y:S01]  /*db10*/  FMUL.FTZ R60, R60, R214.reuse ;  /* 0x000000d63c3c7220 */ /* 0x080fe20000410000 */
[----:B------:R-:W-:Y:S01]  /*db20*/  FMNMX.FTZ R13, R178, R13, !PT ;  /* 0x0000000db20d7209 */ /* 0x000fe20007810000 */
[-C--:B------:R-:W-:Y:S01]  /*db30*/  FMUL.FTZ R61, R61, R214.reuse ;  /* 0x000000d63d3d7220 */ /* 0x080fe20000410000 */
[----:B------:R-:W-:Y:S01]  /*db40*/  MUFU.EX2 R168, R168 ;  /* 0x000000a800a87308 */ /* 0x000fe20000000800 */
[----:B----4-:R-:W-:Y:S01]  /*db50*/  FADD.FTZ R0, R164, R0 ;  /* 0x00000000a4007221 */ /* 0x010fe20000010000 */
        /* <DEDUP_REMOVED lines=8> */
[----:B------:R-:W-:Y:S01]  /*dbe0*/  FMNMX.FTZ R13, R183, R13, !PT ;  /* 0x0000000db70d7209 */ /* 0x000fe20007810000 */
        /* <DEDUP_REMOVED lines=33> */
[----:B------:R-:W0:Y:S01]  /*de00*/  SHFL.BFLY PT, R195, R13, 0x1, 0x1f ;  /* 0x0c201f000dc37f89 */ /* 0x000e2200000e0000 */
        /* <DEDUP_REMOVED lines=13> */
[----:B0-----:R-:W-:-:S05]  /*dee0*/  FMNMX.FTZ R13, R13, R195, !PT ;  /* 0x000000c30d0d7209 */ /* 0x001fca0007810000 */
[----:B------:R-:W-:-:S04]  /*def0*/  FADD.FTZ R21, -R13, R21 ;  /* 0x000000150d157221 */ /* 0x000fc80000010100 */
[----:B------:R-:W-:-:S06]  /*df00*/  FMUL.FTZ R21, R21, R12 ;  /* 0x0000000c15157220 */ /* 0x000fcc0000410000 */
[----:B------:R-:W0:Y:S02]  /*df10*/  MUFU.EX2 R21, R21 ;  /* 0x0000001500157308 */ /* 0x000e240000000800 */
        /* <DEDUP_REMOVED lines=48> */
[----:B------:R-:W-:Y:S01]  /*e220*/  FADD.FTZ R157, R165, R0 ;  /* 0x00000000a59d7221 */ /* 0x000fe20000010000 */
        /* <DEDUP_REMOVED lines=16> */
[----:B----4-:R-:W-:Y:S01]  /*e330*/  FFMA.FTZ R0, R21, R3, R153 ;  /* 0x0000000315007223 */ /* 0x010fe20000010099 */
[----:B------:R-:W-:Y:S01]  /*e340*/  F2FP.BF16.F32.PACK_AB R153, R155, R153 ;  /* 0x000000999b99723e */ /* 0x000fe200000010ff */
[-C--:B------:R-:W-:Y:S01]  /*e350*/  FMUL.FTZ R91, R91, R21.reuse ;  /* 0x000000155b5b7220 */ /* 0x080fe20000410000 */
[----:B------:R-:W-:Y:S01]  /*e360*/  FADD.FTZ R164, R176, R157 ;  /* 0x0000009db0a47221 */ /* 0x000fe20000010000 */
[----:B------:R-:W-:Y:S01]  /*e370*/  FADD.FTZ R0, R155, R0 ;  /* 0x000000009b007221 */ /* 0x000fe20000010000 */
[----:B------:R0:W4:Y:S01]  /*e380*/  MUFU.EX2 R214, R162 ;  /* 0x000000a200d67308 */ /* 0x0001220000000800 */
[-C--:B------:R-:W-:Y:S01]  /*e390*/  FMUL.FTZ R94, R94, R21.reuse ;  /* 0x000000155e5e7220 */ /* 0x080fe20000410000 */
[----:B------:R-:W-:Y:S01]  /*e3a0*/  FADD.FTZ R3, R177, R164 ;  /* 0x000000a4b1037221 */ /* 0x000fe20000010000 */
[----:B-----5:R-:W-:Y:S01]  /*e3b0*/  FADD.FTZ R0, R181, R0 ;  /* 0x00000000b5007221 */ /* 0x020fe20000010000 */
[----:B------:R-:W-:Y:S01]  /*e3c0*/  F2FP.BF16.F32.PACK_AB R164, R177, R176 ;  /* 0x000000b0b1a4723e */ /* 0x000fe200000010ff */
[-C--:B------:R-:W-:Y:S01]  /*e3d0*/  FMUL.FTZ R95, R95, R21.reuse ;  /* 0x000000155f5f7220 */ /* 0x080fe20000410000 */
[----:B------:R-:W-:Y:S01]  /*e3e0*/  FADD.FTZ R157, R180, R3 ;  /* 0x00000003b49d7221 */ /* 0x000fe20000010000 */
[----:B------:R-:W-:Y:S01]  /*e3f0*/  FMUL.FTZ R98, R98, R21 ;  /* 0x0000001562627220 */ /* 0x000fe20000410000 */
[----:B------:R-:W5:Y:S01]  /*e400*/  MUFU.EX2 R163, R163 ;  /* 0x000000a300a37308 */ /* 0x000f620000000800 */
[C---:B-1----:R-:W-:Y:S01]  /*e410*/  FADD.FTZ R3, R159.reuse, R0 ;  /* 0x000000009f037221 */ /* 0x042fe20000010000 */
[C---:B------:R-:W-:Y:S01]  /*e420*/  FADD.FTZ R0, R166.reuse, R157 ;  /* 0x0000009da6007221 */ /* 0x040fe20000010000 */
[----:B------:R-:W-:Y:S01]  /*e430*/  F2FP.BF16.F32.PACK_AB R155, R159, R181 ;  /* 0x000000b59f9b723e */ /* 0x000fe200000010ff */
[----:B------:R-:W-:Y:S01]  /*e440*/  BAR.SYNC.DEFER_BLOCKING 0xf, 0x100 ;  /* 0x03c4000000007b1d */ /* 0x000fe20000010000 */
[----:B0-----:R-:W-:Y:S01]  /*e450*/  F2FP.BF16.F32.PACK_AB R162, R173, R172 ;  /* 0x000000acada2723e */ /* 0x001fe200000010ff */
[-C--:B------:R-:W-:Y:S01]  /*e460*/  FMUL.FTZ R99, R99, R21.reuse ;  /* 0x0000001563637220 */ /* 0x080fe20000410000 */
[----:B------:R-:W-:Y:S01]  /*e470*/  F2FP.BF16.F32.PACK_AB R166, R166, R180 ;  /* 0x000000b4a6a6723e */ /* 0x000fe200000010ff */
[-C--:B------:R-:W-:Y:S01]  /*e480*/  FMUL.FTZ R102, R102, R21.reuse ;  /* 0x0000001566667220 */ /* 0x080fe20000410000 */
[----:B----4-:R-:W-:Y:S01]  /*e490*/  FADD.FTZ R168, R214, R3 ;  /* 0x00000003d6a87221 */ /* 0x010fe20000010000 */
[----:B------:R-:W0:Y:S01]  /*e4a0*/  MUFU.EX2 R195, R195 ;  /* 0x000000c300c37308 */ /* 0x000e220000000800 */
[-C--:B------:R-:W-:Y:S01]  /*e4b0*/  FMUL.FTZ R103, R103, R21.reuse ;  /* 0x0000001567677220 */ /* 0x080fe20000410000 */
[-C--:B------:R-:W-:Y:S01]  /*e4c0*/  FMUL.FTZ R106, R106, R21.reuse ;  /* 0x000000156a6a7220 */ /* 0x080fe20000410000 */
[-C--:B------:R-:W-:Y:S01]  /*e4d0*/  FMUL.FTZ R107, R107, R21.reuse ;  /* 0x000000156b6b7220 */ /* 0x080fe20000410000 */
[-C--:B------:R-:W-:Y:S01]  /*e4e0*/  FMUL.FTZ R110, R110, R21.reuse ;  /* 0x000000156e6e7220 */ /* 0x080fe20000410000 */
[-C--:B------:R-:W-:Y:S01]  /*e4f0*/  FMUL.FTZ R111, R111, R21.reuse ;  /* 0x000000156f6f7220 */ /* 0x080fe20000410000 */
[-C--:B------:R-:W-:Y:S01]  /*e500*/  FMUL.FTZ R114, R114, R21.reuse ;  /* 0x0000001572727220 */ /* 0x080fe20000410000 */
[C---:B-----5:R-:W-:Y:S01]  /*e510*/  FADD.FTZ R168, R163.reuse, R168 ;  /* 0x000000a8a3a87221 */ /* 0x060fe20000010000 */
        /* <DEDUP_REMOVED lines=17> */
[----:B0-----:R-:W-:Y:S01]  /*e630*/  FADD.FTZ R170, R195, R168 ;  /* 0x000000a8c3aa7221 */ /* 0x001fe20000010000 */
[----:B-1----:R-:W-:Y:S01]  /*e640*/  F2FP.BF16.F32.PACK_AB R159, R167, R195 ;  /* 0x000000c3a79f723e */ /* 0x002fe200000010ff */
[-C--:B------:R-:W-:Y:S01]  /*e650*/  FMUL.FTZ R139, R139, R21.reuse ;  /* 0x000000158b8b7220 */ /* 0x080fe20000410000 */
[-C--:B------:R-:W-:Y:S01]  /*e660*/  FMUL.FTZ R142, R142, R21.reuse ;  /* 0x000000158e8e7220 */ /* 0x080fe20000410000 */
[----:B------:R-:W-:Y:S01]  /*e670*/  FADD.FTZ R170, R167, R170 ;  /* 0x000000aaa7aa7221 */ /* 0x000fe20000010000 */
[-C--:B------:R-:W-:Y:S01]  /*e680*/  FMUL.FTZ R143, R143, R21.reuse ;  /* 0x000000158f8f7220 */ /* 0x080fe20000410000 */
[----:B------:R2:W-:Y:S01]  /*e690*/  STSM.16.M88.4 [R199], R156 ;  /* 0x0000009cc7007844 */ /* 0x0005e20000000200 */
[----:B------:R-:W0:Y:S01]  /*e6a0*/  MUFU.EX2 R174, R174 ;  /* 0x000000ae00ae7308 */ /* 0x000e220000000800 */
[----:B----4-:R-:W-:Y:S01]  /*e6b0*/  FADD.FTZ R170, R161, R170 ;  /* 0x000000aaa1aa7221 */ /* 0x010fe20000010000 */
[-C--:B------:R-:W-:Y:S01]  /*e6c0*/  FMUL.FTZ R146, R146, R21.reuse ;  /* 0x0000001592927220 */ /* 0x080fe20000410000 */
[-C--:B------:R-:W-:Y:S01]  /*e6d0*/  FMUL.FTZ R147, R147, R21.reuse ;  /* 0x0000001593937220 */ /* 0x080fe20000410000 */
[-C--:B------:R-:W-:Y:S01]  /*e6e0*/  FMUL.FTZ R150, R150, R21.reuse ;  /* 0x0000001596967220 */ /* 0x080fe20000410000 */
[----:B------:R-:W-:-:S03]  /*e6f0*/  FMUL.FTZ R151, R151, R21 ;  /* 0x0000001597977220 */ /* 0x000fc60000410000 */
[----:B------:R-:W1:Y:S01]  /*e700*/  MUFU.EX2 R175, R175 ;  /* 0x000000af00af7308 */ /* 0x000e620000000800 */
[C---:B-----5:R-:W-:Y:S01]  /*e710*/  FADD.FTZ R3, R171.reuse, R170 ;  /* 0x000000aaab037221 */ /* 0x060fe20000010000 */
[----:B------:R-:W-:-:S06]  /*e720*/  F2FP.BF16.F32.PACK_AB R161, R171, R161 ;  /* 0x000000a1aba1723e */ /* 0x000fcc00000010ff */
[----:B------:R-:W4:Y:S01]  /*e730*/  MUFU.EX2 R165, R178 ;  /* 0x000000b200a57308 */ /* 0x000f220000000800 */
[----:B0-----:R-:W-:-:S07]  /*e740*/  FADD.FTZ R170, R174, R3 ;  /* 0x00000003aeaa7221 */ /* 0x001fce0000010000 */
[----:B------:R-:W0:Y:S01]  /*e750*/  MUFU.EX2 R168, R179 ;  /* 0x000000b300a87308 */ /* 0x000e220000000800 */
[C---:B-1----:R-:W-:Y:S01]  /*e760*/  FADD.FTZ R170, R175.reuse, R170 ;  /* 0x000000aaafaa7221 */ /* 0x042fe20000010000 */
[----:B------:R-:W-:-:S05]  /*e770*/  F2FP.BF16.F32.PACK_AB R163, R175, R174 ;  /* 0x000000aeafa3723e */ /* 0x000fca00000010ff */
[----:B------:R2:W-:Y:S01]  /*e780*/  STSM.16.M88.4 [R201], R160 ;  /* 0x000000a0c9007844 */ /* 0x0005e20000000200 */
[----:B------:R-:W1:Y:S01]  /*e790*/  MUFU.EX2 R182, R182 ;  /* 0x000000b600b67308 */ /* 0x000e620000000800 */
[----:B----4-:R-:W-:-:S07]  /*e7a0*/  FADD.FTZ R3, R165, R170 ;  /* 0x000000aaa5037221 */ /* 0x010fce0000010000 */
[----:B------:R-:W4:Y:S01]  /*e7b0*/  MUFU.EX2 R183, R183 ;  /* 0x000000b700b77308 */ /* 0x000f220000000800 */
[C---:B0-----:R-:W-:Y:S01]  /*e7c0*/  FADD.FTZ R3, R168.reuse, R3 ;  /* 0x00000003a8037221 */ /* 0x041fe20000010000 */
[----:B------:R-:W-:-:S03]  /*e7d0*/  F2FP.BF16.F32.PACK_AB R165, R168, R165 ;  /* 0x000000a5a8a5723e */ /* 0x000fc600000010ff */
[----:B-1----:R-:W-:Y:S01]  /*e7e0*/  FADD.FTZ R170, R182, R3 ;  /* 0x00000003b6aa7221 */ /* 0x002fe20000010000 */
[----:B----4-:R-:W-:-:S03]  /*e7f0*/  F2FP.BF16.F32.PACK_AB R167, R183, R182 ;  /* 0x000000b6b7a7723e */ /* 0x010fc600000010ff */
[----:B------:R-:W-:Y:S02]  /*e800*/  FADD.FTZ R3, R183, R170 ;  /* 0x000000aab7037221 */ /* 0x000fe40000010000 */
[----:B------:R2:W-:Y:S01]  /*e810*/  STSM.16.M88.4 [R200], R164 ;  /* 0x000000a4c8007844 */ /* 0x0005e20000000200 */
[----:B------:R-:W-:Y:S05]  /*e820*/  @!P0 BRA `(.L_x_4841) ;  /* 0x0000000000048947 */ /* 0x000fea0003800000 */
[----:B------:R-:W-:Y:S01]  /*e830*/  BPT.TRAP 0x1 ;  /* 0x000000040000795c */ /* 0x000fe20000300000 */
.L_x_4841:
[----:B------:R0:W1:Y:S01]  /*e840*/  SYNCS.PHASECHK.TRANS64.TRYWAIT P2, [R194+URZ+0x28c50], R20 ;  /* 0x028c5014c20075a7 */ /* 0x000062000804017f */
[----:B------:R-:W-:Y:S05]  /*e850*/  @!P0 BRA `(.L_x_4842) ;  /* 0x0000000000048947 */ /* 0x000fea0003800000 */
[----:B------:R-:W-:Y:S01]  /*e860*/  BPT.TRAP 0x1 ;  /* 0x000000040000795c */ /* 0x000fe20000300000 */
.L_x_4842:
[----:B------:R-:W-:Y:S04]  /*e870*/  BSSY B1, `(.L_x_4843) ;  /* 0x0000004000017945 */ /* 0x000fe80003800000 */
[----:B-1----:R-:W-:Y:S05]  /*e880*/  @P2 BRA `(.L_x_4844) ;  /* 0x0000000000082947 */ /* 0x002fea0003800000 */
[----:B------:R-:W1:Y:S02]  /*e890*/  SYNCS.PHASECHK.TRANS64.TRYWAIT P2, [R194+URZ+0x28c50], R20 ;  /* 0x028c5014c20075a7 */ /* 0x000e64000804017f */
[----:B-1----:R-:W-:Y:S05]  /*e8a0*/  @!P2 BRA `(.L_x_4845) ;  /* 0x000000d400c8a947 */ /* 0x002fea0003800000 */
.L_x_4844:
[----:B------:R-:W-:Y:S05]  /*e8b0*/  BSYNC B1 ;  /* 0x0000000000017941 */ /* 0x000fea0003800000 */
.L_x_4843:
[----:B0123--:R-:W-:Y:S01]  /*e8c0*/  IMAD R20, R18, 0x1000, R191 ;  /* 0x0000100012147824 */ /* 0x00ffe200078e02bf */
[----:B------:R-:W-:Y:S01]  /*e8d0*/  WARPGROUP.ARRIVE ;  /* 0x00000000000079c5 */ /* 0x000fe20000000000 */
[----:B------:R-:W-:Y:S01]  /*e8e0*/  IMAD.MOV.U32 R21, RZ, RZ, 0x40000040 ;  /* 0x40000040ff157424 */ /* 0x000fe200078e00ff */
[C---:B------:R-:W-:Y:S01]  /*e8f0*/  ISETP.GT.AND P2, PT, R215.reuse, RZ, PT ;  /* 0x000000ffd700720c */ /* 0x040fe20003f44270 */
        /* <DEDUP_REMOVED lines=43> */
.L_x_4835:
[----:B------:R-:W-:Y:S05]  /*ebb0*/  BSYNC B0 ;  /* 0x0000000000007941 */ /* 0x000fea0003800000 */
.L_x_4834:
[----:B------:R-:W3:Y:S01]  /*ebc0*/  SHFL.BFLY PT, R5, R0, 0x2, 0x1f ;  /* 0x0c401f0000057f89 */ /* 0x000ee200000e0000 */
[----:B------:R-:W-:Y:S02]  /*ebd0*/  VIADD R14, R18, 0x1 ;  /* 0x00000001120e7836 */ /* 0x000fe40000000000 */
[----:B------:R-:W-:Y:S01]  /*ebe0*/  IMAD.MOV.U32 R20, RZ, RZ, -0x800000 ;  /* 0xff800000ff147424 */ /* 0x000fe200078e00ff */
[----:B------:R-:W4:Y:S01]  /*ebf0*/  SHFL.BFLY PT, R6, R3, 0x2, 0x1f ;  /* 0x0c401f0003067f89 */ /* 0x000f2200000e0000 */
[----:B------:R-:W-:Y:S01]  /*ec00*/  VIADD R213, R213, 0x1 ;  /* 0x00000001d5d57836 */ /* 0x000fe20000000000 */
[----:B------:R-:W-:Y:S08]  /*ec10*/  BAR.ARV 0x8, 0x100 ;  /* 0x0204000000007b1d */ /* 0x000ff00000002000 */
[----:B------:R-:W-:Y:S01]  /*ec20*/  BAR.SYNC.DEFER_BLOCKING 0xf, 0x100 ;  /* 0x03c4000000007b1d */ /* 0x000fe20000010000 */
[----:B------:R-:W-:Y:S01]  /*ec30*/  ISETP.NE.AND P1, PT, R14, 0x2, PT ;  /* 0x000000020e00780c */ /* 0x000fe20003f25270 */
[----:B---3--:R-:W-:Y:S01]  /*ec40*/  FADD.FTZ R5, R5, R0 ;  /* 0x0000000005057221 */ /* 0x008fe20000010000 */
[----:B----4-:R-:W-:-:S04]  /*ec50*/  FADD.FTZ R6, R6, R3 ;  /* 0x0000000306067221 */ /* 0x010fc80000010000 */
[----:B------:R-:W3:Y:S01]  /*ec60*/  SHFL.BFLY PT, R4, R5, 0x1, 0x1f ;  /* 0x0c201f0005047f89 */ /* 0x000ee200000e0000 */
[----:B------:R-:W-:-:S03]  /*ec70*/  IMAD.MOV.U32 R3, RZ, RZ, RZ ;  /* 0x000000ffff037224 */ /* 0x000fc600078e00ff */
[----:B------:R-:W4:Y:S01]  /*ec80*/  SHFL.BFLY PT, R7, R6, 0x1, 0x1f ;  /* 0x0c201f0006077f89 */ /* 0x000f2200000e0000 */
[----:B---3--:R-:W-:Y:S01]  /*ec90*/  FADD.FTZ R8, R5, R4 ;  /* 0x0000000405087221 */ /* 0x008fe20000010000 */
[----:B------:R-:W-:Y:S02]  /*eca0*/  IMAD.MOV R4, RZ, RZ, -R197 ;  /* 0x000000ffff047224 */ /* 0x000fe400078e0ac5 */
[----:B----4-:R-:W-:Y:S02]  /*ecb0*/  FADD.FTZ R0, R6, R7 ;  /* 0x0000000706007221 */ /* 0x010fe40000010000 */
[----:B------:R-:W-:Y:S02]  /*ecc0*/  FSETP.NE.FTZ.AND P2, PT, R8, RZ, PT ;  /* 0x000000ff0800720b */ /* 0x000fe40003f55000 */
[----:B------:R-:W-:Y:S01]  /*ecd0*/  ISETP.NE.AND P0, PT, R189, R4, PT ;  /* 0x00000004bd00720c */ /* 0x000fe20003f05270 */
[----:B------:R-:W-:Y:S01]  /*ece0*/  IMAD.MOV.U32 R4, RZ, RZ, RZ ;  /* 0x000000ffff047224 */ /* 0x000fe200078e00ff */
[----:B------:R-:W-:-:S02]  /*ecf0*/  FSETP.NE.FTZ.AND P3, PT, R0, RZ, PT ;  /* 0x000000ff0000720b */ /* 0x000fc40003f75000 */
[----:B------:R-:W-:-:S04]  /*ed00*/  SEL R6, RZ, 0x1, P1 ;  /* 0x00000001ff067807 */ /* 0x000fc80000800000 */
[----:B------:R-:W-:-:S03]  /*ed10*/  LOP3.LUT R19, R19, R6, RZ, 0x3c, !PT ;  /* 0x0000000613137212 */ /* 0x000fc600078e3cff */
[----:B------:R-:W3:Y:S02]  /*ed20*/  @P2 MUFU.RCP R3, R8 ;  /* 0x0000000800032308 */ /* 0x000ee40000001000 */
[----:B------:R-:W-:-:S04]  /*ed30*/  @!P0 IMAD R5, R18, 0x40, R190 ;  /* 0x0000004012058824 */ /* 0x000fc800078e02be */
[----:B------:R-:W-:Y:S02]  /*ed40*/  @!P0 IMAD R5, R5, 0x4, R2 ;  /* 0x0000000405058824 */ /* 0x000fe400078e0202 */
[C---:B------:R-:W-:Y:S01]  /*ed50*/  @P2 FMUL.FTZ R2, R12.reuse, 0.69314718246459960938 ;  /* 0x3f3172180c022820 */ /* 0x040fe20000410000 */
[----:B------:R-:W4:Y:S01]  /*ed60*/  @P3 MUFU.RCP R4, R0 ;  /* 0x0000000000043308 */ /* 0x000f220000001000 */
[----:B------:R-:W-:-:S07]  /*ed70*/  @P3 FMUL.FTZ R12, R12, 0.69314718246459960938 ;  /* 0x3f3172180c0c3820 */ /* 0x000fce0000410000 */
[----:B------:R-:W5:Y:S01]  /*ed80*/  @P2 MUFU.LG2 R18, R8 ;  /* 0x0000000800122308 */ /* 0x000f620000000c00 */
[-C--:B---3--:R-:W-:Y:S01]  /*ed90*/  FMUL.FTZ R180, R24, R3.reuse ;  /* 0x0000000318b47220 */ /* 0x088fe20000410000 */
[----:B------:R3:W-:Y:S01]  /*eda0*/  @!P0 STS [R5+0x28800], R3 ;  /* 0x0288000305008388 */ /* 0x0007e20000000800 */
[-C--:B------:R-:W-:Y:S01]  /*edb0*/  FMUL.FTZ R178, R25, R3.reuse ;  /* 0x0000000319b27220 */ /* 0x080fe20000410000 */
[-C--:B------:R-:W-:Y:S01]  /*edc0*/  FMUL.FTZ R179, R28, R3.reuse ;  /* 0x000000031cb37220 */ /* 0x080fe20000410000 */
[-C--:B------:R-:W-:Y:S01]  /*edd0*/  FMUL.FTZ R177, R32, R3.reuse ;  /* 0x0000000320b17220 */ /* 0x080fe20000410000 */
[-C--:B------:R-:W-:Y:S01]  /*ede0*/  FMUL.FTZ R176, R36, R3.reuse ;  /* 0x0000000324b07220 */ /* 0x080fe20000410000 */
[-C--:B------:R-:W-:Y:S01]  /*edf0*/  FMUL.FTZ R175, R40, R3.reuse ;  /* 0x0000000328af7220 */ /* 0x080fe20000410000 */
[----:B------:R0:W1:Y:S01]  /*ee00*/  @P3 MUFU.LG2 R24, R0 ;  /* 0x0000000000183308 */ /* 0x0000620000000c00 */
[----:B----4-:R4:W-:Y:S01]  /*ee10*/  @!P0 STS [R5+0x28820], R4 ;  /* 0x0288200405008388 */ /* 0x0109e20000000800 */
        /* <DEDUP_REMOVED lines=8> */
[----:B-----5:R-:W-:Y:S01]  /*eea0*/  @P2 FMUL.FTZ R25, R18, 0.69314718246459960938 ;  /* 0x3f31721812192820 */ /* 0x020fe20000410000 */
        /* <DEDUP_REMOVED lines=53> */
[----:B------:R-:W-:Y:S01]  /*f200*/  FMUL.FTZ R11, R62, R4 ;  /* 0x000000043e0b7220 */ /* 0x000fe20000410000 */
[----:B---3--:R-:W-:-:S02]  /*f210*/  IMAD.MOV.U32 R3, RZ, RZ, -0x800000 ;  /* 0xff800000ff037424 */ /* 0x008fc400078e00ff */
[-C--:B------:R-:W-:Y:S01]  /*f220*/  FMUL.FTZ R58, R107, R4.reuse ;  /* 0x000000046b3a7220 */ /* 0x080fe20000410000 */
[-C--:B------:R-:W-:Y:S01]  /*f230*/  FMUL.FTZ R62, R115, R4.reuse ;  /* 0x00000004733e7220 */ /* 0x080fe20000410000 */
[----:B------:R-:W-:Y:S01]  /*f240*/  PLOP3.LUT P0, PT, PT, PT, PT, 0x8, 0x0 ;  /* 0x000000000000781c */ /* 0x000fe20003f0e170 */
[-C--:B----4-:R-:W-:Y:S01]  /*f250*/  FMUL.FTZ R5, R26, R4.reuse ;  /* 0x000000041a057220 */ /* 0x090fe20000410000 */
        /* <DEDUP_REMOVED lines=60> */
[----:B------:R-:W-:Y:S01]  /*f620*/  SEL R18, R14, RZ, P1 ;  /* 0x000000ff0e127207 */ /* 0x000fe20000800000 */
[----:B------:R-:W-:Y:S06]  /*f630*/  BAR.ARV 0xe, 0x100 ;  /* 0x0384000000007b1d */ /* 0x000fec0000002000 */
.L_x_4764:
[----:B------:R-:W-:Y:S05]  /*f640*/  BSYNC B7 ;  /* 0x0000000000077941 */ /* 0x000fea0003800000 */
.L_x_4762:
[----:B------:R-:W0:Y:S08]  /*f650*/  S2UR UR5, SR_CgaCtaId ;  /* 0x00000000000579c3 */ /* 0x000e300000008800 */
[----:B------:R-:W-:Y:S06]  /*f660*/  BAR.SYNC.DEFER_BLOCKING 0x5, 0x180 ;  /* 0x0146000000007b1d */ /* 0x000fec0000010000 */
[----:B------:R-:W-:Y:S01]  /*f670*/  UMOV UR4, 0x400 ;  /* 0x0000040000047882 */ /* 0x000fe20000000000 */
[----:B------:R-:W-:Y:S01]  /*f680*/  BSSY B0, `(.L_x_4847) ;  /* 0x00002e1000007945 */ /* 0x000fe20003800000 */
[----:B0-----:R-:W-:-:S06]  /*f690*/  ULEA UR4, UR5, UR4, 0x18 ;  /* 0x0000000405047291 */ /* 0x001fcc000f8ec03f */
[----:B------:R-:W-:-:S05]  /*f6a0*/  IMAD.U32 R2, RZ, RZ, UR4 ;  /* 0x00000004ff027e24 */ /* 0x000fca000f8e00ff */
[----:B------:R0:W1:Y:S01]  /*f6b0*/  LDS.128 R24, [R2+0x28cd0] ;  /* 0x028cd00002187984 */ /* 0x0000620000000c00 */
[----:B------:R-:W-:Y:S06]  /*f6c0*/  BAR.ARV 0x4, 0x180 ;  /* 0x0106000000007b1d */ /* 0x000fec0000002000 */
[----:B------:R-:W-:Y:S05]  /*f6d0*/  @P0 BRA `(.L_x_4848) ;  /* 0x0000002000000947 */ /* 0x000fea0003800000 */
[----:B---3--:R-:W3:Y:S01]  /*f6e0*/  S2R R13, SR_SWINHI ;  /* 0x00000000000d7919 */ /* 0x008ee20000002f00 */
        /* <DEDUP_REMOVED lines=18> */
[----:B---3--:R-:W-:-:S02]  /*f810*/  MOV R45, R13 ;  /* 0x0000000d002d7202 */ /* 0x008fc40000000f00 */
[----:B------:R-:W-:Y:S02]  /*f820*/  F2FP.BF16.F32.PACK_AB R41, R21, R41 ;  /* 0x000000291529723e */ /* 0x000fe400000010ff */
[----:B------:R-:W-:Y:S01]  /*f830*/  F2FP.BF16.F32.PACK_AB R42, R101, R100 ;  /* 0x00000064652a723e */ /* 0x000fe200000010ff */
[----:B------:R-:W-:Y:S01]  /*f840*/  IMAD.WIDE R14, R234, 0x2, R44 ;  /* 0x00000002ea0e7825 */ /* 0x000fe200078e022c */
[----:B------:R-:W-:Y:S02]  /*f850*/  F2FP.BF16.F32.PACK_AB R43, R103, R102 ;  /* 0x00000066672b723e */ /* 0x000fe400000010ff */
[----:B------:R-:W-:Y:S02]  /*f860*/  F2FP.BF16.F32.PACK_AB R105, R58, R106 ;  /* 0x0000006a3a69723e */ /* 0x000fe400000010ff */
[C---:B------:R-:W-:Y:S02]  /*f870*/  IADD3 R49, P1, R14.reuse, 0x20, RZ ;  /* 0x000000200e317810 */ /* 0x040fe40007f3e0ff */
[----:B------:R-:W-:-:S02]  /*f880*/  IADD3 R53, P0, R14, 0x40, RZ ;  /* 0x000000400e357810 */ /* 0x000fc40007f1e0ff */
[----:B------:R-:W-:Y:S02]  /*f890*/  IADD3 R57, P4, R14, 0x60, RZ ;  /* 0x000000600e397810 */ /* 0x000fe40007f9e0ff */
[----:B------:R-:W-:Y:S02]  /*f8a0*/  LOP3.LUT R48, R49, 0x380, RZ, 0xc0, !PT ;  /* 0x0000038031307812 */ /* 0x000fe400078ec0ff */
[----:B------:R-:W-:Y:S02]  /*f8b0*/  LOP3.LUT R52, R53, 0x380, RZ, 0xc0, !PT ;  /* 0x0000038035347812 */ /* 0x000fe400078ec0ff */
[----:B------:R-:W-:Y:S02]  /*f8c0*/  LOP3.LUT R56, R57, 0x380, RZ, 0xc0, !PT ;  /* 0x0000038039387812 */ /* 0x000fe400078ec0ff */
        /* <DEDUP_REMOVED lines=13> */
[C---:B------:R-:W-:Y:S02]  /*f9a0*/  IADD3 R77, P1, R14.reuse, 0x4000, RZ ;  /* 0x000040000e4d7810 */ /* 0x040fe40007f3e0ff */
[C---:B------:R-:W-:Y:S02]  /*f9b0*/  IADD3 R13, P0, R14.reuse, 0x4020, RZ ;  /* 0x000040200e0d7810 */ /* 0x040fe40007f1e0ff */
[----:B------:R-:W-:Y:S02]  /*f9c0*/  IADD3 R81, P4, R14, 0x4040, RZ ;  /* 0x000040400e517810 */ /* 0x000fe40007f9e0ff */
[----:B------:R-:W-:Y:S01]  /*f9d0*/  LOP3.LUT R60, R61, 0x380, RZ, 0xc0, !PT ;  /* 0x000003803d3c7812 */ /* 0x000fe200078ec0ff */
[----:B------:R-:W-:Y:S01]  /*f9e0*/  IMAD.X R31, RZ, RZ, R15, P0 ;  /* 0x000000ffff1f7224 */ /* 0x000fe200000e060f */
[----:B------:R-:W-:-:S02]  /*f9f0*/  LOP3.LUT R64, R65, 0x380, RZ, 0xc0, !PT ;  /* 0x0000038041407812 */ /* 0x000fc400078ec0ff */
[----:B------:R-:W-:Y:S02]  /*fa00*/  LOP3.LUT R68, R69, 0x380, RZ, 0xc0, !PT ;  /* 0x0000038045447812 */ /* 0x000fe400078ec0ff */
[----:B------:R-:W-:Y:S02]  /*fa10*/  LOP3.LUT R72, R73, 0x380, RZ, 0xc0, !PT ;  /* 0x0000038049487812 */ /* 0x000fe400078ec0ff */
[----:B------:R-:W-:Y:S02]  /*fa20*/  LOP3.LUT R76, R77, 0x380, RZ, 0xc0, !PT ;  /* 0x000003804d4c7812 */ /* 0x000fe400078ec0ff */
[----:B-----5:R-:W-:Y:S02]  /*fa30*/  LOP3.LUT R30, R13, 0x380, RZ, 0xc0, !PT ;  /* 0x000003800d1e7812 */ /* 0x020fe400078ec0ff */
[----:B------:R-:W-:Y:S02]  /*fa40*/  LOP3.LUT R80, R81, 0x380, RZ, 0xc0, !PT ;  /* 0x0000038051507812 */ /* 0x000fe400078ec0ff */
[----:B------:R-:W-:-:S02]  /*fa50*/  SHF.R.U64 R60, R60, 0x3, RZ ;  /* 0x000000033c3c7819 */ /* 0x000fc400000012ff */
[----:B------:R-:W-:Y:S02]  /*fa60*/  SHF.R.U64 R64, R64, 0x3, RZ ;  /* 0x0000000340407819 */ /* 0x000fe400000012ff */
        /* <DEDUP_REMOVED lines=16> */
[----:B------:R-:W-:Y:S02]  /*fb70*/  LOP3.LUT R30, R30, R13, RZ, 0x3c, !PT ;  /* 0x0000000d1e1e7212 */ /* 0x000fe400078e3cff */
[----:B------:R-:W-:Y:S02]  /*fb80*/  LOP3.LUT R80, R80, R81, RZ, 0x3c, !PT ;  /* 0x0000005150507212 */ /* 0x000fe400078e3cff */
[C---:B------:R-:W-:Y:S02]  /*fb90*/  IADD3 R85, P3, R14.reuse, 0x4060, RZ ;  /* 0x000040600e557810 */ /* 0x040fe40007f7e0ff */
[C---:B------:R-:W-:Y:S02]  /*fba0*/  IADD3 R89, P6, R14.reuse, 0x6000, RZ ;  /* 0x000060000e597810 */ /* 0x040fe40007fde0ff */
[C---:B------:R-:W-:Y:S02]  /*fbb0*/  IADD3 R93, P5, R14.reuse, 0x6020, RZ ;  /* 0x000060200e5d7810 */ /* 0x040fe40007fbe0ff */
[----:B------:R-:W-:-:S02]  /*fbc0*/  IADD3 R13, P2, R14, 0x6040, RZ ;  /* 0x000060400e0d7810 */ /* 0x000fc40007f5e0ff */
[----:B------:R-:W-:Y:S02]  /*fbd0*/  IADD3 R81, P1, R14, 0x6060, RZ ;  /* 0x000060600e517810 */ /* 0x000fe40007f3e0ff */
[----:B------:R-:W-:Y:S02]  /*fbe0*/  SHF.R.U64 R99, R99, 0x3, RZ ;  /* 0x0000000363637819 */ /* 0x000fe400000012ff */
[----:B------:R-:W-:Y:S02]  /*fbf0*/  LOP3.LUT R84, R85, 0x380, RZ, 0xc0, !PT ;  /* 0x0000038055547812 */ /* 0x000fe400078ec0ff */
[----:B------:R-:W-:Y:S02]  /*fc00*/  LOP3.LUT R88, R89, 0x380, RZ, 0xc0, !PT ;  /* 0x0000038059587812 */ /* 0x000fe400078ec0ff */
[----:B------:R-:W-:Y:S02]  /*fc10*/  LOP3.LUT R92, R93, 0x380, RZ, 0xc0, !PT ;  /* 0x000003805d5c7812 */ /* 0x000fe400078ec0ff */
[----:B------:R-:W-:-:S02]  /*fc20*/  LOP3.LUT R12, R13, 0x380, RZ, 0xc0, !PT ;  /* 0x000003800d0c7812 */ /* 0x000fc400078ec0ff */
[----:B------:R-:W-:Y:S02]  /*fc30*/  LOP3.LUT R4, R81, 0x380, RZ, 0xc0, !PT ;  /* 0x0000038051047812 */ /* 0x000fe400078ec0ff */
[----:B------:R-:W-:Y:S01]  /*fc40*/  LOP3.LUT R98, R99, R14, RZ, 0x3c, !PT ;  /* 0x0000000e63627212 */ /* 0x000fe200078e3cff */
[----:B------:R-:W-:Y:S01]  /*fc50*/  IMAD.MOV.U32 R99, RZ, RZ, R15 ;  /* 0x000000ffff637224 */ /* 0x000fe200078e000f */
        /* <DEDUP_REMOVED lines=15> */
[----:B------:R-:W-:Y:S01]  /*fd50*/  MOV R98, R98 ;  /* 0x0000006200627202 */ /* 0x000fe20000000f00 */
[----:B------:R-:W-:Y:S01]  /*fd60*/  IMAD.X R15, RZ, RZ, R15, P1 ;  /* 0x000000ffff0f7224 */ /* 0x000fe200008e060f */
[----:B------:R-:W-:Y:S01]  /*fd70*/  F2FP.BF16.F32.PACK_AB R4, R178, R180 ;  /* 0x000000b4b204723e */ /* 0x000fe200000010ff */
[----:B------:R-:W-:Y:S01]  /*fd80*/  BAR.SYNC.DEFER_BLOCKING 0x1, 0x100 ;  /* 0x0044000000007b1d */ /* 0x000fe20000010000 */
[----:B------:R-:W-:-:S02]  /*fd90*/  MOV R0, R30 ;  /* 0x0000001e00007202 */ /* 0x000fc40000000f00 */
[----:B------:R-:W-:Y:S02]  /*fda0*/  MOV R48, R48 ;  /* 0x0000003000307202 */ /* 0x000fe40000000f00 */
[----:B------:R-:W-:Y:S02]  /*fdb0*/  F2FP.BF16.F32.PACK_AB R30, R174, R176 ;  /* 0x000000b0ae1e723e */ /* 0x000fe400000010ff */
[----:B------:R-:W-:Y:S02]  /*fdc0*/  F2FP.BF16.F32.PACK_AB R31, R39, R38 ;  /* 0x00000026271f723e */ /* 0x000fe400000010ff */
[----:B------:R-:W-:Y:S02]  /*fdd0*/  MOV R52, R52 ;  /* 0x0000003400347202 */ /* 0x000fe40000000f00 */
[----:B------:R-:W-:Y:S02]  /*fde0*/  MOV R56, R56 ;  /* 0x0000003800387202 */ /* 0x000fe40000000f00 */
[----:B------:R-:W-:-:S02]  /*fdf0*/  MOV R60, R60 ;  /* 0x0000003c003c7202 */ /* 0x000fc40000000f00 */
[----:B-1----:R-:W-:Y:S02]  /*fe00*/  MOV R24, R12 ;  /* 0x0000000c00187202 */ /* 0x002fe40000000f00 */
[----:B------:R-:W-:Y:S02]  /*fe10*/  MOV R46, R14 ;  /* 0x0000000e002e7202 */ /* 0x000fe40000000f00 */
[----:B------:R-:W-:Y:S02]  /*fe20*/  MOV R64, R64 ;  /* 0x0000004000407202 */ /* 0x000fe40000000f00 */
[----:B------:R-:W-:Y:S02]  /*fe30*/  F2FP.BF16.F32.PACK_AB R12, R163, R165 ;  /* 0x000000a5a30c723e */ /* 0x000fe400000010ff */
[----:B------:R-:W-:Y:S01]  /*fe40*/  F2FP.BF16.F32.PACK_AB R13, R67, R66 ;  /* 0x00000042430d723e */ /* 0x000fe200000010ff */
[----:B------:R1:W-:Y:S01]  /*fe50*/  STSM.16.M88.4 [R98], R4 ;  /* 0x0000000462007844 */ /* 0x0003e20000000200 */
[----:B------:R-:W-:-:S02]  /*fe60*/  F2FP.BF16.F32.PACK_AB R14, R161, R164 ;  /* 0x000000a4a10e723e */ /* 0x000fc400000010ff */
[----:B------:R-:W-:Y:S01]  /*fe70*/  F2FP.BF16.F32.PACK_AB R15, R71, R70 ;  /* 0x00000046470f723e */ /* 0x000fe200000010ff */
[----:B------:R3:W-:Y:S01]  /*fe80*/  STSM.16.M88.4 [R48], R28 ;  /* 0x0000001c30007844 */ /* 0x0007e20000000200 */
[----:B------:R-:W-:Y:S02]  /*fe90*/  MOV R68, R68 ;  /* 0x0000004400447202 */ /* 0x000fe40000000f00 */
[----:B------:R-:W-:Y:S01]  /*fea0*/  MOV R72, R72 ;  /* 0x0000004800487202 */ /* 0x000fe20000000f00 */
[----:B------:R4:W-:Y:S01]  /*feb0*/  STSM.16.M88.4 [R52], R32 ;  /* 0x0000002034007844 */ /* 0x0009e20000000200 */
[----:B------:R-:W-:Y:S02]  /*fec0*/  MOV R76, R76 ;  /* 0x0000004c004c7202 */ /* 0x000fe40000000f00 */
[----:B------:R-:W-:Y:S02]  /*fed0*/  F2FP.BF16.F32.PACK_AB R38, R40, R152 ;  /* 0x000000982826723e */ /* 0x000fe400000010ff */
[----:B------:R-:W-:-:S02]  /*fee0*/  F2FP.BF16.F32.PACK_AB R39, R95, R94 ;  /* 0x0000005e5f27723e */ /* 0x000fc400000010ff */
[----:B------:R-:W-:Y:S02]  /*fef0*/  F2FP.BF16.F32.PACK_AB R40, R97, R96 ;  /* 0x000000606128723e */ /* 0x000fe400000010ff */
[----:B-1----:R-:W-:Y:S02]  /*ff00*/  F2FP.BF16.F32.PACK_AB R4, R169, R172 ;  /* 0x000000aca904723e */ /* 0x002fe400000010ff */
[----:B------:R-:W-:Y:S02]  /*ff10*/  F2FP.BF16.F32.PACK_AB R5, R51, R50 ;  /* 0x000000323305723e */ /* 0x000fe400000010ff */
[----:B------:R-:W-:Y:S02]  /*ff20*/  F2FP.BF16.F32.PACK_AB R6, R167, R170 ;  /* 0x000000aaa706723e */ /* 0x000fe400000010ff */
[----:B------:R-:W-:Y:S02]  /*ff30*/  F2FP.BF16.F32.PACK_AB R7, R55, R54 ;  /* 0x000000363707723e */ /* 0x000fe400000010ff */
[----:B---3--:R-:W-:-:S02]  /*ff40*/  F2FP.BF16.F32.PACK_AB R28, R159, R162 ;  /* 0x000000a29f1c723e */ /* 0x008fc400000010ff */
[----:B------:R-:W-:Y:S01]  /*ff50*/  F2FP.BF16.F32.PACK_AB R29, R75, R74 ;  /* 0x0000004a4b1d723e */ /* 0x000fe200000010ff */
[----:B------:R-:W-:Y:S01]  /*ff60*/  STSM.16.M88.4 [R56], R4 ;  /* 0x0000000438007844 */ /* 0x000fe20000000200 */
[----:B------:R-:W-:Y:S02]  /*ff70*/  F2FP.BF16.F32.PACK_AB R30, R157, R160 ;  /* 0x000000a09d1e723e */ /* 0x000fe400000010ff */
[----:B------:R-:W-:Y:S01]  /*ff80*/  F2FP.BF16.F32.PACK_AB R31, R79, R78 ;  /* 0x0000004e4f1f723e */ /* 0x000fe200000010ff */
[----:B------:R-:W-:Y:S01]  /*ff90*/  STSM.16.M88.4 [R60], R8 ;  /* 0x000000083c007844 */ /* 0x000fe20000000200 */
[----:B----4-:R-:W-:Y:S02]  /*ffa0*/  F2FP.BF16.F32.PACK_AB R32, R155, R158 ;  /* 0x0000009e9b20723e */ /* 0x010fe400000010ff */
[----:B------:R-:W-:Y:S01]  /*ffb0*/  F2FP.BF16.F32.PACK_AB R33, R83, R82 ;  /* 0x000000525321723e */ /* 0x000fe200000010ff */
[----:B------:R-:W-:Y:S01]  /*ffc0*/  STSM.16.M88.4 [R64], R12 ;  /* 0x0000000c40007844 */ /* 0x000fe20000000200 */
[----:B------:R-:W-:-:S02]  /*ffd0*/  F2FP.BF16.F32.PACK_AB R34, R153, R156 ;  /* 0x0000009c9922723e */ /* 0x000fc400000010ff */
[----:B------:R-:W-:Y:S01]  /*ffe0*/  F2FP.BF16.F32.PACK_AB R35, R87, R86 ;  /* 0x000000565723723e */ /* 0x000fe200000010ff */
[----:B------:R-:W-:Y:S01]  /*fff0*/  STSM.16.M88.4 [R68], R28 ;  /* 0x0000001c44007844 */ /* 0x000fe20000000200 */
[----:B------:R-:W-:Y:S02]  /*10000*/  F2FP.BF16.F32.PACK_AB R112, R113, R112 ;  /* 0x000000707170723e */ /* 0x000fe400000010ff */
[----:B------:R-:W-:Y:S01]  /*10010*/  MOV R80, R80 ;  /* 0x0000005000507202 */ /* 0x000fe20000000f00 */
[----:B------:R-:W-:Y:S01]  /*10020*/  STSM.16.M88.4 [R72], R32 ;  /* 0x0000002048007844 */ /* 0x000fe20000000200 */
[----:B------:R-:W-:Y:S02]  /*10030*/  F2FP.BF16.F32.PACK_AB R106, R109, R108 ;  /* 0x0000006c6d6a723e */ /* 0x000fe400000010ff */
[----:B------:R-:W-:Y:S01]  /*10040*/  F2FP.BF16.F32.PACK_AB R107, R111, R107 ;  /* 0x0000006b6f6b723e */ /* 0x000fe200000010ff */
[----:B------:R-:W-:Y:S01]  /*10050*/  STSM.16.M88.4 [R76], R36 ;  /* 0x000000244c007844 */ /* 0x000fe20000000200 */
[----:B------:R-:W-:-:S02]  /*10060*/  F2FP.BF16.F32.PACK_AB R113, R62, R114 ;  /* 0x000000723e71723e */ /* 0x000fc400000010ff */
[----:B------:R-:W-:Y:S01]  /*10070*/  F2FP.BF16.F32.PACK_AB R120, R121, R120 ;  /* 0x000000787978723e */ /* 0x000fe200000010ff */
[----:B------:R-:W-:Y:S01]  /*10080*/  STSM.16.M88.4 [R0], R40 ;  /* 0x0000002800007844 */ /* 0x000fe20000000200 */
[----:B------:R-:W-:Y:S02]  /*10090*/  MOV R84, R84 ;  /* 0x0000005400547202 */ /* 0x000fe40000000f00 */
[----:B------:R-:W-:Y:S01]  /*100a0*/  F2FP.BF16.F32.PACK_AB R114, R117, R116 ;  /* 0x000000747572723e */ /* 0x000fe200000010ff */
[----:B------:R1:W-:Y:S01]  /*100b0*/  STSM.16.M88.4 [R80], R104 ;  /* 0x0000006850007844 */ /* 0x0003e20000000200 */
[----:B------:R-:W-:Y:S02]  /*100c0*/  F2FP.BF16.F32.PACK_AB R115, R119, R115 ;  /* 0x000000737773723e */ /* 0x000fe400000010ff */
[----:B------:R-:W-:Y:S02]  /*100d0*/  F2FP.BF16.F32.PACK_AB R121, R123, R122 ;  /* 0x0000007a7b79723e */ /* 0x000fe400000010ff */
[----:B------:R-:W-:Y:S01]  /*100e0*/  F2FP.BF16.F32.PACK_AB R128, R129, R128 ;  /* 0x000000808180723e */ /* 0x000fe200000010ff */
[----:B------:R3:W-:Y:S01]  /*100f0*/  STSM.16.M88.4 [R84], R112 ;  /* 0x0000007054007844 */ /* 0x0007e20000000200 */
[----:B------:R-:W-:-:S02]  /*10100*/  MOV R88, R88 ;  /* 0x0000005800587202 */ /* 0x000fc40000000f00 */
[----:B------:R-:W-:Y:S02]  /*10110*/  F2FP.BF16.F32.PACK_AB R122, R125, R124 ;  /* 0x0000007c7d7a723e */ /* 0x000fe400000010ff */
[----:B------:R-:W-:Y:S02]  /*10120*/  F2FP.BF16.F32.PACK_AB R123, R127, R126 ;  /* 0x0000007e7f7b723e */ /* 0x000fe400000010ff */
[----:B------:R-:W-:Y:S02]  /*10130*/  F2FP.BF16.F32.PACK_AB R129, R131, R130 ;  /* 0x000000828381723e */ /* 0x000fe400000010ff */
[----:B------:R-:W-:Y:S01]  /*10140*/  F2FP.BF16.F32.PACK_AB R136, R137, R136 ;  /* 0x000000888988723e */ /* 0x000fe200000010ff */
[----:B------:R3:W-:Y:S01]  /*10150*/  STSM.16.M88.4 [R88], R120 ;  /* 0x0000007858007844 */ /* 0x0007e20000000200 */
[----:B------:R-:W-:Y:S01]  /*10160*/  ISETP.NE.U32.AND P0, PT, RZ, UR4, PT ;  /* 0x00000004ff007c0c */ /* 0x000fe2000bf05070 */
[----:B-1----:R-:W-:Y:S01]  /*10170*/  IMAD.MOV.U32 R80, RZ, RZ, RZ ;  /* 0x000000ffff507224 */ /* 0x002fe200078e00ff */
[----:B------:R-:W-:-:S02]  /*10180*/  IADD3 R6, P1, R205, UR4, RZ ;  /* 0x00000004cd067c10 */ /* 0x000fc4000ff3e0ff */
[----:B------:R-:W-:Y:S02]  /*10190*/  MOV R92, R92 ;  /* 0x0000005c005c7202 */ /* 0x000fe40000000f00 */
[----:B------:R-:W-:Y:S02]  /*101a0*/  F2FP.BF16.F32.PACK_AB R130, R133, R132 ;  /* 0x000000848582723e */ /* 0x000fe400000010ff */
[----:B------:R-:W-:Y:S02]  /*101b0*/  F2FP.BF16.F32.PACK_AB R131, R135, R134 ;  /* 0x000000868783723e */ /* 0x000fe400000010ff */
[----:B------:R-:W-:Y:S02]  /*101c0*/  F2FP.BF16.F32.PACK_AB R137, R139, R138 ;  /* 0x0000008a8b89723e */ /* 0x000fe400000010ff */
[----:B------:R-:W-:Y:S01]  /*101d0*/  F2FP.BF16.F32.PACK_AB R144, R145, R144 ;  /* 0x000000909190723e */ /* 0x000fe200000010ff */
[----:B------:R3:W-:Y:S01]  /*101e0*/  STSM.16.M88.4 [R92], R128 ;  /* 0x000000805c007844 */ /* 0x0007e20000000200 */
[----:B------:R-:W-:-:S02]  /*101f0*/  F2FP.BF16.F32.PACK_AB R138, R141, R140 ;  /* 0x0000008c8d8a723e */ /* 0x000fc400000010ff */
[----:B------:R-:W-:Y:S02]  /*10200*/  F2FP.BF16.F32.PACK_AB R139, R143, R142 ;  /* 0x0000008e8f8b723e */ /* 0x000fe400000010ff */
[----:B------:R-:W-:Y:S02]  /*10210*/  F2FP.BF16.F32.PACK_AB R145, R147, R146 ;  /* 0x000000929391723e */ /* 0x000fe400000010ff */
[----:B------:R-:W-:Y:S01]  /*10220*/  F2FP.BF16.F32.PACK_AB R146, R149, R148 ;  /* 0x000000949592723e */ /* 0x000fe200000010ff */
[----:B------:R3:W-:Y:S01]  /*10230*/  STSM.16.M88.4 [R24], R136 ;  /* 0x0000008818007844 */ /* 0x0007e20000000200 */
        /* <DEDUP_REMOVED lines=10> */
[----:B------:R-:W-:Y:S01]  /*102e0*/  IMAD.U32 R0, RZ, RZ, UR4 ;  /* 0x00000004ff007e24 */ /* 0x000fe2000f8e00ff */
        /* <DEDUP_REMOVED lines=50> */
[----:B---3--:R-:W-:Y:S06]  /*10610*/  @P6 BRA `(.L_x_4849) ;  /* 0x0000000000106947 */ /* 0x008fec0003800000 */
[----:B------:R-:W-:Y:S05]  /*10620*/  @!P0 BRA `(.L_x_4849) ;  /* 0x00000000000c8947 */ /* 0x000fea0003800000 */
[----:B------:R-:W3:Y:S04]  /*10630*/  LDG.E R11, desc[UR40][R6.64] ;  /* 0x00000028060b7981 */ /* 0x000ee8000c1e1900 */
[----:B-----5:R-:W3:Y:S02]  /*10640*/  LDG.E R0, desc[UR40][R6.64+0x4] ;  /* 0x0000042806007981 */ /* 0x020ee4000c1e1900 */
[----:B---3--:R-:W-:-:S07]  /*10650*/  IMAD.IADD R0, R0, 0x1, -R11 ;  /* 0x0000000100007824 */ /* 0x008fce00078e0a0b */
.L_x_4849:
        /* <DEDUP_REMOVED lines=26> */
[----:B------:R-:W-:-:S02]  /*10800*/  LOP3.LUT R6, R15, R4, RZ, 0x3c, !PT ;  /* 0x000000040f067212 */ /* 0x000fc400078e3cff */
[----:B------:R-:W-:Y:S01]  /*10810*/  SHF.R.U64 R4, R7, 0x3, RZ ;  /* 0x0000000307047819 */ /* 0x000fe200000012ff */
[--C-:B------:R-:W-:Y:S01]  /*10820*/  IMAD.MOV.U32 R7, RZ, RZ, R5.reuse ;  /* 0x000000ffff077224 */ /* 0x100fe200078e0005 */
        /* <DEDUP_REMOVED lines=14> */
[----:B------:R-:W1:Y:S01]  /*10910*/  LDC R31, c[0x0][0xbe8] ;  /* 0x0002fa00ff1f7b82 */ /* 0x000e620000000800 */
[--C-:B------:R-:W-:Y:S01]  /*10920*/  IMAD.IADD R35, R203, 0x1, R196.reuse ;  /* 0x00000001cb237824 */ /* 0x100fe200078e02c4 */
[----:B------:R-:W-:Y:S01]  /*10930*/  ULDC.64 UR4, c[0x0][0xb90] ;  /* 0x0002e40000047ab9 */ /* 0x000fe20000000a00 */
[----:B------:R-:W-:Y:S02]  /*10940*/  IMAD.IADD R30, R190, 0x1, R196 ;  /* 0x00000001be1e7824 */ /* 0x000fe400078e02c4 */
[----:B------:R-:W-:Y:S02]  /*10950*/  IMAD R11, R82, UR4, RZ ;  /* 0x00000004520b7c24 */ /* 0x000fe4000f8e02ff */
[----:B------:R-:W-:-:S04]  /*10960*/  IMAD.WIDE.U32 R4, R204, UR4, R80 ;  /* 0x00000004cc047c25 */ /* 0x000fc8000f8e0050 */
[----:B------:R-:W-:Y:S01]  /*10970*/  IMAD R15, R204, UR5, R11 ;  /* 0x00000005cc0f7c24 */ /* 0x000fe2000f8e020b */
[----:B------:R-:W-:Y:S01]  /*10980*/  ULDC.64 UR4, c[0x0][0xb98] ;  /* 0x0002e60000047ab9 */ /* 0x000fe20000000a00 */
[----:B------:R-:W-:Y:S02]  /*10990*/  IMAD.MOV.U32 R11, RZ, RZ, R35 ;  /* 0x000000ffff0b7224 */ /* 0x000fe400078e0023 */
[----:B------:R-:W-:Y:S02]  /*109a0*/  IMAD.IADD R5, R5, 0x1, R15 ;  /* 0x0000000105057824 */ /* 0x000fe400078e020f */
[----:B------:R-:W-:Y:S01]  /*109b0*/  IMAD.WIDE.U32 R4, R207, UR4, R4 ;  /* 0x00000004cf047c25 */ /* 0x000fe2000f8e0004 */
[----:B-1----:R-:W-:-:S13]  /*109c0*/  ISETP.NE.AND P0, PT, R31, 0x1, PT ;  /* 0x000000011f00780c */ /* 0x002fda0003f05270 */
[----:B------:R-:W1:Y:S08]  /*109d0*/  @P0 LDC R10, c[0x0][0xbec] ;  /* 0x0002fb00ff0a0b82 */ /* 0x000e700000000800 */
[----:B------:R-:W3:Y:S01]  /*109e0*/  @P0 LDC R21, c[0x0][0xbf0] ;  /* 0x0002fc00ff150b82 */ /* 0x000ee20000000800 */
[----:B-1----:R-:W-:-:S05]  /*109f0*/  @P0 IMAD.HI.U32 R10, R35, R10, RZ ;  /* 0x0000000a230a0227 */ /* 0x002fca00078e00ff */
        /* <DEDUP_REMOVED lines=26> */
[----:B------:R-:W3:Y:S06]  /*10ba0*/  SHFL.IDX PT, R11, R21, 0x1, 0x1c1f ;  /* 0x003c1f00150b7f89 */ /* 0x000eec00000e0000 */
[----:B-1----:R1:W-:Y:S04]  /*10bb0*/  @!P1 ST.E desc[UR40][R4.64], R20 ;  /* 0x0000001404009985 */ /* 0x0023e8000c101928 */
[----:B---3--:R1:W-:Y:S02]  /*10bc0*/  @!P0 ST.E desc[UR40][R10.64], R3 ;  /* 0x000000030a008985 */ /* 0x0083e4000c101928 */
.L_x_4850:
[----:B------:R-:W3:Y:S01]  /*10bd0*/  LDC R85, c[0x0][0xbe8] ;  /* 0x0002fa00ff557b82 */ /* 0x000ee20000000800 */
[----:B------:R-:W-:Y:S01]  /*10be0*/  ULDC.64 UR4, c[0x0][0xaa0] ;  /* 0x0002a80000047ab9 */ /* 0x000fe20000000a00 */
[----:B-1----:R-:W5:Y:S01]  /*10bf0*/  LD.E.128 R4, desc[UR40][R6.64] ;  /* 0x0000002806047980 */ /* 0x002f62000c101d00 */
[----:B------:R-:W-:-:S03]  /*10c00*/  IMAD R3, R81, UR4, RZ ;  /* 0x0000000451037c24 */ /* 0x000fc6000f8e02ff */
[----:B------:R-:W5:Y:S01]  /*10c10*/  LD.E.128 R8, desc[UR40][R8.64] ;  /* 0x0000002808087980 */ /* 0x000f62000c101d00 */
[C---:B------:R-:W-:Y:S01]  /*10c20*/  IMAD R3, R80.reuse, UR5, R3 ;  /* 0x0000000550037c24 */ /* 0x040fe2000f8e0203 */
[----:B------:R-:W1:Y:S01]  /*10c30*/  LDC R88, c[0x0][0xac8] ;  /* 0x0002b200ff587b82 */ /* 0x000e620000000800 */
[----:B------:R-:W-:Y:S01]  /*10c40*/  IMAD.WIDE.U32 R80, R80, UR4, RZ ;  /* 0x0000000450507c25 */ /* 0x000fe2000f8e00ff */
        /* <DEDUP_REMOVED lines=24> */
[-C--:B-1----:R-:W-:Y:S01]  /*10dd0*/  ISETP.GE.AND P0, PT, R212, R88.reuse, PT ;  /* 0x00000058d400720c */ /* 0x082fe20003f06270 */
        /* <DEDUP_REMOVED lines=8> */
[----:B------:R-:W-:Y:S01]  /*10e60*/  IMAD.SHL.U32 R83, R80, 0x2, RZ ;  /* 0x0000000250537824 */ /* 0x000fe200078e00ff */
[----:B----4-:R-:W-:Y:S01]  /*10e70*/  @P1 SHF.R.U32.HI R3, RZ, R87, R24 ;  /* 0x00000057ff031219 */ /* 0x010fe20000011618 */
        /* <DEDUP_REMOVED lines=51> */
[----:B-1----:R1:W3:Y:S01]  /*111b0*/  SHFL.IDX PT, R80, R89, RZ, 0x181f ;  /* 0x00181fff59507589 */ /* 0x0022e200000e0000 */
        /* <DEDUP_REMOVED lines=10> */
[----:B------:R-:W-:Y:S01]  /*11260*/  SHF.R.S32.HI R96, RZ, 0x1f, R212 ;  /* 0x0000001fff607819 */ /* 0x000fe200000114d4 */
[----:B------:R-:W-:Y:S06]  /*11270*/  @P1 BRA `(.L_x_4852) ;  /* 0x00000000007c1947 */ /* 0x000fec0003800000 */
[-C--:B------:R-:W-:Y:S02]  /*11280*/  ISETP.GE.AND P1, PT, R212, R88.reuse, PT ;  /* 0x00000058d400720c */ /* 0x080fe40003f26270 */
[-C--:B------:R-:W-:Y:S02]  /*11290*/  ISETP.GE.AND P0, PT, R193, R88.reuse, PT ;  /* 0x00000058c100720c */ /* 0x080fe40003f06270 */
[-C--:B------:R-:W-:Y:S02]  /*112a0*/  ISETP.GE.AND P5, PT, R211, R88.reuse, PT ;  /* 0x00000058d300720c */ /* 0x080fe40003fa6270 */
[----:B------:R-:W-:-:S07]  /*112b0*/  ISETP.GE.AND P3, PT, R210, R88, PT ;  /* 0x00000058d200720c */ /* 0x000fce0003f66270 */
[C---:B---3--:R-:W-:Y:S02]  /*112c0*/  @!P1 LEA R82, P2, R212.reuse, R80, 0x1 ;  /* 0x00000050d4529211 */ /* 0x048fe400078408ff */
[----:B----4-:R-:W-:Y:S02]  /*112d0*/  @!P0 IMAD.WIDE R20, R193, 0x2, R80 ;  /* 0x00000002c1148825 */ /* 0x010fe400078e0250 */
        /* <DEDUP_REMOVED lines=12> */
[----:B---3--:R-:W-:-:S03]  /*113a0*/  @!P2 LEA R4, P5, R209, R80, 0x1 ;  /* 0x00000050d104a211 */ /* 0x008fc600078a08ff */
[----:B------:R0:W-:Y:S01]  /*113b0*/  @!P3 ST.E.128 desc[UR40][R86.64], R40 ;  /* 0x000000285600b985 */ /* 0x0001e2000c101d28 */
[-C--:B------:R-:W-:Y:S02]  /*113c0*/  @!P1 LEA R6, P6, R208, R80.reuse, 0x1 ;  /* 0x00000050d0069211 */ /* 0x080fe400078c08ff */
[-C--:B----4-:R-:W-:Y:S02]  /*113d0*/  @P0 LEA R12, P3, R222, R80.reuse, 0x1 ;  /* 0x00000050de0c0211 */ /* 0x090fe400078608ff */
        /* <DEDUP_REMOVED lines=9> */
.L_x_4852:
[----:B------:R-:W-:Y:S05]  /*11470*/  BSYNC B1 ;  /* 0x0000000000017941 */ /* 0x000fea0003800000 */
.L_x_4851:
[----:B-1----:R-:W-:Y:S01]  /*11480*/  VIADD R0, R196, 0x20 ;  /* 0x00000020c4007836 */ /* 0x002fe20000000000 */
[----:B0----5:R0:W1:Y:S04]  /*11490*/  SHFL.IDX PT, R7, R90, 0x1, 0x181f ;  /* 0x00381f005a077f89 */ /* 0x02106800000e0000 */
[----:B------:R-:W-:Y:S01]  /*114a0*/  ISETP.GE.AND P0, PT, R0, R91, PT ;  /* 0x0000005b0000720c */ /* 0x000fe20003f06270 */
[----:B------:R0:W0:-:S12]  /*114b0*/  SHFL.IDX PT, R6, R89, 0x1, 0x181f ;  /* 0x00381f0059067f89 */ /* 0x00001800000e0000 */
[----:B------:R-:W-:Y:S05]  /*114c0*/  @P0 BRA `(.L_x_4853) ;  /* 0x0000000c00f00947 */ /* 0x000fea0003800000 */
[-C--:B------:R-:W-:Y:S02]  /*114d0*/  ISETP.GE.AND P5, PT, R212, R88.reuse, PT ;  /* 0x00000058d400720c */ /* 0x080fe40003fa6270 */
[-C--:B------:R-:W-:Y:S02]  /*114e0*/  ISETP.GE.AND P6, PT, R193, R88.reuse, PT ;  /* 0x00000058c100720c */ /* 0x080fe40003fc6270 */
[-C--:B------:R-:W-:Y:S02]  /*114f0*/  ISETP.GE.AND P3, PT, R211, R88.reuse, PT ;  /* 0x00000058d300720c */ /* 0x080fe40003f66270 */
[-C--:B------:R-:W-:Y:S02]  /*11500*/  ISETP.GE.AND P2, PT, R210, R88.reuse, PT ;  /* 0x00000058d200720c */ /* 0x080fe40003f46270 */
[-C--:B------:R-:W-:Y:S02]  /*11510*/  ISETP.GE.AND P1, PT, R209, R88.reuse, PT ;  /* 0x00000058d100720c */ /* 0x080fe40003f26270 */
[----:B------:R-:W-:-:S03]  /*11520*/  ISETP.GE.AND P0, PT, R208, R88, PT ;  /* 0x00000058d000720c */ /* 0x000fc60003f06270 */
[CC--:B0-----:R-:W-:Y:S02]  /*11530*/  @!P5 LEA R12, P4, R212.reuse, R6.reuse, 0x1 ;  /* 0x00000006d40cd211 */ /* 0x0c1fe400078808ff */
[----:B-1----:R-:W-:Y:S02]  /*11540*/  @!P6 IMAD.WIDE R4, R193, 0x2, R6 ;  /* 0x00000002c104e825 */ /* 0x002fe400078e0206 */
        /* <DEDUP_REMOVED lines=25> */
.L_x_4848:
[----:B------:R-:W-:Y:S01]  /*116e0*/  ULDC.64 UR4, c[0x0][0xc00] ;  /* 0x0003000000047ab9 */ /* 0x000fe20000000a00 */
[----:B------:R-:W-:Y:S01]  /*116f0*/  IMAD.MOV.U32 R3, RZ, RZ, RZ ;  /* 0x000000ffff037224 */ /* 0x000fe200078e00ff */
[----:B------:R-:W-:Y:S01]  /*11700*/  ISETP.NE.U32.AND P0, PT, RZ, UR4, PT ;  /* 0x00000004ff007c0c */ /* 0x000fe2000bf05070 */
[----:B------:R-:W4:Y:S01]  /*11710*/  S2R R8, SR_TID.X ;  /* 0x0000000000087919 */ /* 0x000f220000002100 */
[----:B------:R-:W-:Y:S01]  /*11720*/  IADD3 R4, P1, R205, UR4, RZ ;  /* 0x00000004cd047c10 */ /* 0x000fe2000ff3e0ff */
[----:B------:R-:W0:Y:S01]  /*11730*/  LDC R21, c[0x0][0xbe8] ;  /* 0x0002fa00ff157b82 */ /* 0x000e220000000800 */
        /* <DEDUP_REMOVED lines=9> */
[----:B------:R-:W-:Y:S01]  /*117d0*/  @P1 IADD3.X R7, R206, UR5, RZ, P2, !PT ;  /* 0x00000005ce071c10 */ /* 0x000fe200097fe4ff */
[----:B----4-:R-:W-:-:S04]  /*117e0*/  VIADD R8, R8, 0xffffff80 ;  /* 0xffffff8008087836 */ /* 0x010fc80000000000 */
[----:B------:R4:W5:Y:S01]  /*117f0*/  @P1 LDG.E R0, desc[UR40][R6.64] ;  /* 0x0000002806001981 */ /* 0x000962000c1e1900 */
[----:B------:R-:W-:Y:S01]  /*11800*/  ISETP.GE.AND P2, PT, R8, 0x40, PT ;  /* 0x000000400800780c */ /* 0x000fe20003f46270 */
[----:B------:R-:W-:-:S12]  /*11810*/  @P1 BRA `(.L_x_4854) ;  /* 0x0000000000101947 */ /* 0x000fd80003800000 */
[----:B------:R-:W-:Y:S05]  /*11820*/  @!P0 BRA `(.L_x_4854) ;  /* 0x00000000000c8947 */ /* 0x000fea0003800000 */
[----:B----4-:R-:W4:Y:S04]  /*11830*/  LDG.E R7, desc[UR40][R4.64] ;  /* 0x0000002804077981 */ /* 0x010f28000c1e1900 */
[----:B-----5:R-:W4:Y:S02]  /*11840*/  LDG.E R0, desc[UR40][R4.64+0x4] ;  /* 0x0000042804007981 */ /* 0x020f24000c1e1900 */
[----:B----4-:R-:W-:-:S07]  /*11850*/  IMAD.IADD R0, R0, 0x1, -R7 ;  /* 0x0000000100007824 */ /* 0x010fce00078e0a07 */
.L_x_4854:
[----:B------:R-:W-:Y:S01]  /*11860*/  BSSY B1, `(.L_x_4855) ;  /* 0x000002d000017945 */ /* 0x000fe20003800000 */
[----:B---3--:R-:W-:Y:S02]  /*11870*/  SHF.R.S32.HI R12, RZ, 0x1f, R204 ;  /* 0x0000001fff0c7819 */ /* 0x008fe400000114cc */
[----:B------:R-:W-:Y:S02]  /*11880*/  SEL R207, R207, RZ, !P0 ;  /* 0x000000ffcfcf7207 */ /* 0x000fe40004000000 */
[----:B------:R-:W-:Y:S02]  /*11890*/  SEL R219, R219, RZ, !P0 ;  /* 0x000000ffdbdb7207 */ /* 0x000fe40004000000 */
[----:B-----5:R-:W-:Y:S01]  /*118a0*/  SHF.R.S32.HI R10, RZ, 0x1f, R3 ;  /* 0x0000001fff0a7819 */ /* 0x020fe20000011403 */
[----:B------:R-:W-:Y:S06]  /*118b0*/  @P2 BRA `(.L_x_4856) ;  /* 0x00000000009c2947 */ /* 0x000fec0003800000 */
[----:B0-----:R-:W0:Y:S01]  /*118c0*/  S2R R5, SR_TID.X ;  /* 0x0000000000057919 */ /* 0x001e220000002100 */
[----:B------:R-:W3:Y:S02]  /*118d0*/  LDC R11, c[0x0][0xbe8] ;  /* 0x0002fa00ff0b7b82 */ /* 0x000ee40000000800 */
[----:B---3--:R-:W-:Y:S01]  /*118e0*/  IMAD R4, R0, R11, RZ ;  /* 0x0000000b00047224 */ /* 0x008fe200078e02ff */
        /* <DEDUP_REMOVED lines=8> */
[----:B----4-:R-:W-:Y:S02]  /*11970*/  IMAD.MOV.U32 R7, RZ, RZ, R8 ;  /* 0x000000ffff077224 */ /* 0x010fe400078e0008 */
        /* <DEDUP_REMOVED lines=27> */
.L_x_4856:
[----:B------:R-:W-:Y:S05]  /*11b30*/  BSYNC B1 ;  /* 0x0000000000017941 */ /* 0x000fea0003800000 */
.L_x_4855:
[----:B0-----:R-:W-:Y:S01]  /*11b40*/  ISETP.NE.AND P0, PT, R21, 0x1, PT ;  /* 0x000000011500780c */ /* 0x001fe20003f05270 */
[----:B-1----:R-:W0:Y:S01]  /*11b50*/  LDC R24, c[0x0][0xac8] ;  /* 0x0002b200ff187b82 */ /* 0x002e220000000800 */
[----:B------:R-:W-:Y:S01]  /*11b60*/  ULDC.64 UR4, c[0x0][0xaa0] ;  /* 0x0002a80000047ab9 */ /* 0x000fe20000000a00 */
[----:B---34-:R-:W-:Y:S01]  /*11b70*/  IMAD R7, R217, 0x20, R218 ;  /* 0x00000020d9077824 */ /* 0x018fe200078e02da */
        /* <DEDUP_REMOVED lines=8> */
[----:B------:R-:W1:Y:S01]  /*11c00*/  @P0 LDC R9, c[0x0][0xbec] ;  /* 0x0002fb00ff090b82 */ /* 0x000e620000000800 */
[----:B------:R-:W-:Y:S01]  /*11c10*/  IMAD.IADD R8, R196, 0x1, R7 ;  /* 0x00000001c4087824 */ /* 0x000fe200078e0207 */
[----:B------:R-:W-:Y:S01]  /*11c20*/  SHF.R.S32.HI R33, RZ, 0x1f, R211 ;  /* 0x0000001fff217819 */ /* 0x000fe200000114d3 */
[----:B------:R-:W-:Y:S01]  /*11c30*/  IMAD.IADD R5, R5, 0x1, R3 ;  /* 0x0000000105057824 */ /* 0x000fe200078e0203 */
[----:B------:R-:W-:Y:S01]  /*11c40*/  SHF.R.S32.HI R34, RZ, 0x1f, R212 ;  /* 0x0000001fff227819 */ /* 0x000fe200000114d4 */
[----:B------:R-:W-:-:S02]  /*11c50*/  IMAD R3, R12, UR4, RZ ;  /* 0x000000040c037c24 */ /* 0x000fc4000f8e02ff */
[C---:B------:R-:W-:Y:S01]  /*11c60*/  IMAD.WIDE.U32 R4, R204.reuse, UR4, R4 ;  /* 0x00000004cc047c25 */ /* 0x040fe2000f8e0004 */
[----:B------:R-:W3:Y:S03]  /*11c70*/  @P0 LDC R11, c[0x0][0xbf0] ;  /* 0x0002fc00ff0b0b82 */ /* 0x000ee60000000800 */
[----:B------:R-:W-:Y:S01]  /*11c80*/  IMAD R3, R204, UR5, R3 ;  /* 0x00000005cc037c24 */ /* 0x000fe2000f8e0203 */
[-C--:B0-----:R-:W-:Y:S01]  /*11c90*/  ISETP.GE.AND P1, PT, R212, R24.reuse, PT ;  /* 0x00000018d400720c */ /* 0x081fe20003f26270 */
        /* <DEDUP_REMOVED lines=11> */
[----:B-1----:R-:W-:-:S04]  /*11d50*/  @P0 IMAD.HI.U32 R6, R8, R9, RZ ;  /* 0x0000000908060227 */ /* 0x002fc800078e00ff */
[----:B------:R-:W-:Y:S02]  /*11d60*/  IMAD.SHL.U32 R10, R10, 0x2, RZ ;  /* 0x000000020a0a7824 */ /* 0x000fe400078e00ff */
[----:B------:R-:W-:Y:S02]  /*11d70*/  IMAD.IADD R5, R5, 0x1, R3 ;  /* 0x0000000105057824 */ /* 0x000fe400078e0203 */
[----:B------:R-:W-:Y:S01]  /*11d80*/  IMAD.MOV.U32 R3, RZ, RZ, R8 ;  /* 0x000000ffff037224 */ /* 0x000fe200078e0008 */
[----:B---3--:R-:W-:Y:S01]  /*11d90*/  @P0 SHF.R.U32.HI R3, RZ, R11, R6 ;  /* 0x0000000bff030219 */ /* 0x008fe20000011606 */
[----:B------:R-:W-:Y:S01]  /*11da0*/  IMAD R29, R0, R21, RZ ;  /* 0x00000015001d7224 */ /* 0x000fe200078e02ff */
[----:B------:R-:W-:Y:S01]  /*11db0*/  LOP3.LUT R9, R10, 0x2, R7, 0xe2, !PT ;  /* 0x000000020a097812 */ /* 0x000fe200078ee207 */
[----:B------:R-:W-:Y:S01]  /*11dc0*/  IMAD.IADD R196, R218, 0x1, R196 ;  /* 0x00000001dac47824 */ /* 0x000fe200078e02c4 */
        /* <DEDUP_REMOVED lines=36> */
[----:B------:R0:W1:Y:S03]  /*12010*/  SHFL.IDX PT, R6, R20, RZ, 0x181f ;  /* 0x00181fff14067589 */ /* 0x00006600000e0000 */
[----:B------:R-:W-:Y:S01]  /*12020*/  LOP3.LUT R28, R21, R0, RZ, 0xfc, !PT ;  /* 0x00000000151c7212 */ /* 0x000fe200078efcff */
[----:B------:R0:W3:Y:S01]  /*12030*/  SHFL.IDX PT, R7, R3, RZ, 0x181f ;  /* 0x00181fff03077589 */ /* 0x0000e200000e0000 */
[----:B------:R-:W-:Y:S05]  /*12040*/  @P0 BRA `(.L_x_4858) ;  /* 0x00000000007c0947 */ /* 0x000fea0003800000 */
[-C--:B------:R-:W-:Y:S02]  /*12050*/  ISETP.GE.AND P2, PT, R212, R24.reuse, PT ;  /* 0x00000018d400720c */ /* 0x080fe40003f46270 */
[-C--:B------:R-:W-:Y:S02]  /*12060*/  ISETP.GE.AND P1, PT, R193, R24.reuse, PT ;  /* 0x00000018c100720c */ /* 0x080fe40003f26270 */
[-C--:B------:R-:W-:Y:S02]  /*12070*/  ISETP.GE.AND P5, PT, R211, R24.reuse, PT ;  /* 0x00000018d300720c */ /* 0x080fe40003fa6270 */
[----:B------:R-:W-:-:S07]  /*12080*/  ISETP.GE.AND P3, PT, R210, R24, PT ;  /* 0x00000018d200720c */ /* 0x000fce0003f66270 */
[CC--:B-1----:R-:W-:Y:S02]  /*12090*/  @!P2 LEA R8, P0, R212.reuse, R6.reuse, 0x1 ;  /* 0x00000006d408a211 */ /* 0x0c2fe400078008ff */
        /* <DEDUP_REMOVED lines=26> */
.L_x_4858:
[----:B------:R-:W-:Y:S05]  /*12240*/  BSYNC B1 ;  /* 0x0000000000017941 */ /* 0x000fea0003800000 */
.L_x_4857:
[----:B------:R-:W-:Y:S01]  /*12250*/  VIADD R0, R196, 0x20 ;  /* 0x00000020c4007836 */ /* 0x000fe20000000000 */
[----:B---34-:R3:W4:Y:S04]  /*12260*/  SHFL.IDX PT, R7, R3, 0x1, 0x181f ;  /* 0x00381f0003077f89 */ /* 0x01872800000e0000 */
[----:B------:R-:W-:Y:S01]  /*12270*/  ISETP.GE.AND P0, PT, R0, R29, PT ;  /* 0x0000001d0000720c */ /* 0x000fe20003f06270 */
[----:B-1----:R3:W1:-:S12]  /*12280*/  SHFL.IDX PT, R6, R20, 0x1, 0x181f ;  /* 0x00381f0014067f89 */ /* 0x00265800000e0000 */
[----:B---3--:R-:W-:Y:S05]  /*12290*/  @P0 BRA `(.L_x_4853) ;  /* 0x00000000007c0947 */ /* 0x008fea0003800000 */
[-C--:B------:R-:W-:Y:S02]  /*122a0*/  ISETP.GE.AND P6, PT, R193, R24.reuse, PT ;  /* 0x00000018c100720c */ /* 0x080fe40003fc6270 */
[-C--:B------:R-:W-:Y:S02]  /*122b0*/  ISETP.GE.AND P5, PT, R212, R24.reuse, PT ;  /* 0x00000018d400720c */ /* 0x080fe40003fa6270 */
[-C--:B------:R-:W-:Y:S02]  /*122c0*/  ISETP.GE.AND P4, PT, R211, R24.reuse, PT ;  /* 0x00000018d300720c */ /* 0x080fe40003f86270 */
[-C--:B------:R-:W-:Y:S02]  /*122d0*/  ISETP.GE.AND P3, PT, R210, R24.reuse, PT ;  /* 0x00000018d200720c */ /* 0x080fe40003f66270 */
[-C--:B------:R-:W-:Y:S02]  /*122e0*/  ISETP.GE.AND P2, PT, R209, R24.reuse, PT ;  /* 0x00000018d100720c */ /* 0x080fe40003f46270 */
[----:B------:R-:W-:-:S03]  /*122f0*/  ISETP.GE.AND P1, PT, R208, R24, PT ;  /* 0x00000018d000720c */ /* 0x000fc60003f26270 */
[----:B-1--4-:R-:W-:Y:S02]  /*12300*/  @!P6 IMAD.WIDE R4, R193, 0x2, R6 ;  /* 0x00000002c104e825 */ /* 0x012fe400078e0206 */
        /* <DEDUP_REMOVED lines=24> */
.L_x_4853:
[----:B------:R-:W-:Y:S05]  /*12490*/  BSYNC B0 ;  /* 0x0000000000007941 */ /* 0x000fea0003800000 */
.L_x_4847:
[----:B------:R-:W-:Y:S02]  /*124a0*/  ULDC UR4, c[0x0][0xc3c] ;  /* 0x00030f0000047ab9 */ /* 0x000fe40000000800 */
[----:B------:R-:W-:-:S13]  /*124b0*/  ISETP.GE.AND P0, PT, R27, UR4, PT ;  /* 0x000000041b007c0c */ /* 0x000fda000bf06270 */
[----:B------:R-:W-:Y:S05]  /*124c0*/  @!P0 BRA `(.L_x_4859) ;  /* 0xfffffeec00488947 */ /* 0x000fea000383ffff */
[----:B------:R-:W-:Y:S05]  /*124d0*/  BRA `(.L_x_4721) ;  /* 0x0000008c00e07947 */ /* 0x000fea0003800000 */
.L_x_4719:
        /* <DEDUP_REMOVED lines=18> */
.L_x_4860:
        /* <DEDUP_REMOVED lines=41> */
.L_x_4866:
        /* <DEDUP_REMOVED lines=12> */
.L_x_4865:
[----:B------:R-:W-:Y:S05]  /*12950*/  BSYNC B0 ;  /* 0x0000000000007941 */ /* 0x000fea0003800000 */
.L_x_4864:
        /* <DEDUP_REMOVED lines=21> */
.L_x_4862:
        /* <DEDUP_REMOVED lines=20> */
.L_x_4867:
        /* <DEDUP_REMOVED lines=56> */
.L_x_4863:
[----:B------:R-:W-:Y:S02]  /*12f70*/  IMAD.MOV.U32 R17, RZ, RZ, RZ ;  /* 0x000000ffff117224 */ /* 0x000fe400078e00ff */
[----:B------:R-:W-:Y:S02]  /*12f80*/  IMAD.U32 R16, RZ, RZ, UR6 ;  /* 0x00000006ff107e24 */ /* 0x000fe4000f8e00ff */
[----:B------:R-:W-:-:S07]  /*12f90*/  IMAD.MOV.U32 R18, RZ, RZ, RZ ;  /* 0x000000ffff127224 */ /* 0x000fce00078e00ff */
.L_x_4868:
[----:B------:R-:W-:-:S13]  /*12fa0*/  ISETP.NE.AND P0, PT, R0, RZ, PT ;  /* 0x000000ff0000720c */ /* 0x000fda0003f05270 */
[----:B------:R-:W1:Y:S01]  /*12fb0*/  @!P0 S2R R3, SR_CgaCtaId ;  /* 0x0000000000038919 */ /* 0x000e620000008800 */
[----:B------:R-:W-:-:S04]  /*12fc0*/  @!P0 MOV R0, 0x400 ;  /* 0x0000040000008802 */ /* 0x000fc80000000f00 */
[----:B-1----:R-:W-:-:S05]  /*12fd0*/  @!P0 LEA R0, R3, R0, 0x18 ;  /* 0x0000000003008211 */ /* 0x002fca00078ec0ff */
[----:B------:R1:W-:Y:S01]  /*12fe0*/  @!P0 STS.128 [R0+0x28cd0], R16 ;  /* 0x028cd01000008388 */ /* 0x0003e20000000c00 */
[----:B------:R-:W-:Y:S06]  /*12ff0*/  BAR.ARV 0x5, 0x180 ;  /* 0x0146000000007b1d */ /* 0x000fec0000002000 */
.L_x_4861:
        /* <DEDUP_REMOVED lines=25> */
[----:B------:R0:W-:Y:S04]  /*13190*/  STL [R1+0x4], R3 ;  /* 0x0000040301007387 */ /* 0x0001e80000100800 */
[----:B------:R0:W-:Y:S04]  /*131a0*/  STL [R1+0x54], R2 ;  /* 0x0000540201007387 */ /* 0x0001e80000100800 */
[----:B------:R0:W-:Y:S04]  /*131b0*/  STL [R1+0x3c], RZ ;  /* 0x00003cff01007387 */ /* 0x0001e80000100800 */
[----:B------:R0:W-:Y:S04]  /*131c0*/  STL [R1+0x18], R0 ;  /* 0x0000180001007387 */ /* 0x0001e80000100800 */
[----:B------:R0:W-:Y:S04]  /*131d0*/  STL [R1+0x10], RZ ;  /* 0x000010ff01007387 */ /* 0x0001e80000100800 */
[----:B------:R0:W-:Y:S04]  /*131e0*/  STL [R1+0xc], RZ ;  /* 0x00000cff01007387 */ /* 0x0001e80000100800 */
[----:B------:R0:W-:Y:S02]  /*131f0*/  STL [R1+0x1c], R0 ;  /* 0x00001c0001007387 */ /* 0x0001e40000100800 */
.L_x_5033:
[----:B01----:R-:W0:Y:S02]  /*13200*/  LDC.64 R2, c[0x0][0xc88] ;  /* 0x00032200ff027b82 */ /* 0x003e240000000a00 */
[----:B0-----:R-:W-:-:S05]  /*13210*/  IMAD.WIDE R2, R19, 0x4, R2 ;  /* 0x0000000413027825 */ /* 0x001fca00078e0202 */
[----:B--2---:R0:W2:Y:S01]  /*13220*/  LDG.E R13, desc[UR40][R2.64] ;  /* 0x00000028020d7981 */ /* 0x0040a2000c1e1900 */
[----:B------:R-:W-:Y:S05]  /*13230*/  YIELD ;  /* 0x0000000000007946 */ /* 0x000fea0003800000 */
[----:B------:R-:W-:Y:S01]  /*13240*/  ULDC.64 UR4, c[0x0][0xa28] ;  /* 0x00028a0000047ab9 */ /* 0x000fe20000000a00 */
[----:B------:R-:W-:Y:S01]  /*13250*/  IMAD.MOV.U32 R10, RZ, RZ, RZ ;  /* 0x000000ffff0a7224 */ /* 0x000fe200078e00ff */
[----:B------:R-:W-:Y:S01]  /*13260*/  ISETP.NE.U32.AND P0, PT, RZ, UR4, PT ;  /* 0x00000004ff007c0c */ /* 0x000fe2000bf05070 */
[----:B------:R-:W-:Y:S01]  /*13270*/  ULDC.64 UR10, c[0x0][0xa18] ;  /* 0x00028600000a7ab9 */ /* 0x000fe20000000a00 */
[----:B0-----:R-:W-:Y:S01]  /*13280*/  CS2R R2, SRZ ;  /* 0x0000000000027805 */ /* 0x001fe2000001ff00 */
        /* <DEDUP_REMOVED lines=17> */
[C---:B------:R-:W-:Y:S02]  /*133a0*/  IADD3 R8, P5, R0.reuse, UR6, RZ ;  /* 0x0000000600087c10 */ /* 0x040fe4000ffbe0ff */
[----:B------:R-:W-:Y:S01]  /*133b0*/  ISETP.NE.AND.EX P3, PT, RZ, UR11, PT, P3 ;  /* 0x0000000bff007c0c */ /* 0x000fe2000bf65330 */
[----:B------:R-:W-:Y:S01]  /*133c0*/  STL [R1+0x20], R15 ;  /* 0x0000200f01007387 */ /* 0x000fe20000100800 */
[----:B------:R-:W-:Y:S02]  /*133d0*/  ISETP.NE.U32.AND P0, PT, RZ, UR6, PT ;  /* 0x00000006ff007c0c */ /* 0x000fe4000bf05070 */
[----:B-1----:R-:W-:-:S02]  /*133e0*/  IADD3 R4, P4, R0, UR4, RZ ;  /* 0x0000000400047c10 */ /* 0x002fc4000ff9e0ff */
[----:B------:R-:W-:Y:S02]  /*133f0*/  ISETP.NE.U32.AND P1, PT, RZ, UR8, PT ;  /* 0x00000008ff007c0c */ /* 0x000fe4000bf25070 */
[C---:B------:R-:W-:Y:S02]  /*13400*/  IADD3.X R5, R15.reuse, UR5, RZ, P4, !PT ;  /* 0x000000050f057c10 */ /* 0x040fe4000a7fe4ff */
[----:B0-----:R-:W-:Y:S01]  /*13410*/  IADD3 R6, P4, R0, UR8, RZ ;  /* 0x0000000800067c10 */ /* 0x001fe2000ff9e0ff */
[----:B------:R-:W-:Y:S01]  /*13420*/  ULDC UR4, c[0x0][0x288] ;  /* 0x0000a20000047ab9 */ /* 0x000fe20000000800 */
[----:B------:R-:W-:Y:S01]  /*13430*/  ISETP.NE.AND.EX P0, PT, RZ, UR7, PT, P0 ;  /* 0x00000007ff007c0c */ /* 0x000fe2000bf05300 */
[----:B------:R-:W2:Y:S01]  /*13440*/  @P2 LDG.E R10, desc[UR40][R4.64] ;  /* 0x00000028040a2981 */ /* 0x000ea2000c1e1900 */
[----:B------:R-:W-:Y:S02]  /*13450*/  IADD3.X R7, R15, UR9, RZ, P4, !PT ;  /* 0x000000090f077c10 */ /* 0x000fe4000a7fe4ff */
[----:B------:R-:W-:-:S02]  /*13460*/  ISETP.NE.AND.EX P1, PT, RZ, UR9, PT, P1 ;  /* 0x00000009ff007c0c */ /* 0x000fc4000bf25310 */
[----:B------:R-:W-:-:S07]  /*13470*/  IADD3.X R9, R15, UR7, RZ, P5, !PT ;  /* 0x000000070f097c10 */ /* 0x000fce000affe4ff */
[----:B------:R0:W5:Y:S04]  /*13480*/  @P0 LDG.E R12, desc[UR40][R8.64] ;  /* 0x00000028080c0981 */ /* 0x000168000c1e1900 */
[----:B------:R0:W5:Y:S04]  /*13490*/  @P1 LDG.E R3, desc[UR40][R6.64] ;  /* 0x0000002806031981 */ /* 0x000168000c1e1900 */
[----:B--2---:R1:W-:Y:S02]  /*134a0*/  STL [R1+0x34], R10 ;  /* 0x0000340a01007387 */ /* 0x0043e40000100800 */
[----:B-1----:R-:W-:Y:S01]  /*134b0*/  @P3 IADD3 R10, P4, R0, UR10, RZ ;  /* 0x0000000a000a3c10 */ /* 0x002fe2000ff9e0ff */
[----:B------:R-:W-:Y:S01]  /*134c0*/  IMAD.U32 R0, RZ, RZ, UR4 ;  /* 0x00000004ff007e24 */ /* 0x000fe2000f8e00ff */
[----:B------:R-:W-:-:S02]  /*134d0*/  ULDC.64 UR4, c[0x0][0x418] ;  /* 0x0001060000047ab9 */ /* 0x000fc40000000a00 */
[----:B------:R-:W-:-:S05]  /*134e0*/  @P3 IADD3.X R11, R15, UR11, RZ, P4, !PT ;  /* 0x0000000b0f0b3c10 */ /* 0x000fca000a7fe4ff */
[----:B------:R-:W2:Y:S01]  /*134f0*/  @P3 LDG.E R0, desc[UR40][R10.64] ;  /* 0x000000280a003981 */ /* 0x000ea2000c1e1900 */
[----:B------:R-:W-:-:S03]  /*13500*/  UISETP.NE.U32.AND UP0, UPT, UR4, URZ, UPT ;  /* 0x0000003f0400728c */ /* 0x000fc6000bf05070 */
[----:B------:R-:W-:Y:S01]  /*13510*/  ULDC UR4, c[0x0][0x424] ;  /* 0x0001090000047ab9 */ /* 0x000fe20000000800 */
[----:B------:R-:W-:-:S03]  /*13520*/  UISETP.NE.AND.EX UP0, UPT, UR5, URZ, UPT, UP0 ;  /* 0x0000003f0500728c */ /* 0x000fc6000bf05300 */
[----:B------:R-:W-:Y:S01]  /*13530*/  ULDC UR5, c[0x0][0x2f0] ;  /* 0x0000bc0000057ab9 */ /* 0x000fe20000000800 */
[----:B------:R-:W-:Y:S01]  /*13540*/  USEL UR4, UR4, 0x1, UP0 ;  /* 0x0000000104047887 */ /* 0x000fe20008000000 */
[----:B--2---:R1:W-:Y:S04]  /*13550*/  STL [R1+0x38], R0 ;  /* 0x0000380001007387 */ /* 0x0043e80000100800 */
[----:B------:R0:W5:Y:S01]  /*13560*/  LDL R14, [R1+0x38] ;  /* 0x00003800010e7983 */ /* 0x0001620000100800 */
[----:B------:R-:W-:-:S03]  /*13570*/  UIMAD UR4, UR4, UR5, URZ ;  /* 0x00000005040472a4 */ /* 0x000fc6000f8e023f */
[----:B------:R-:W-:Y:S02]  /*13580*/  ULDC UR5, c[0x0][0x348] ;  /* 0x0000d20000057ab9 */ /* 0x000fe40000000800 */
[----:B-1----:R-:W-:Y:S02]  /*13590*/  IMAD.U32 R0, RZ, RZ, UR5 ;  /* 0x00000005ff007e24 */ /* 0x002fe4000f8e00ff */
[----:B------:R-:W-:Y:S01]  /*135a0*/  IMAD.U32 R10, RZ, RZ, UR4 ;  /* 0x00000004ff0a7e24 */ /* 0x000fe2000f8e00ff */
[----:B0-----:R-:W-:Y:S06]  /*135b0*/  @P3 BRA `(.L_x_4870) ;  /* 0x0000000000143947 */ /* 0x001fec0003800000 */
[----:B------:R-:W-:Y:S05]  /*135c0*/  @!P2 BRA `(.L_x_4870) ;  /* 0x000000000010a947 */ /* 0x000fea0003800000 */
[----:B------:R-:W2:Y:S04]  /*135d0*/  LDG.E R11, desc[UR40][R4.64] ;  /* 0x00000028040b7981 */ /* 0x000ea8000c1e1900 */
[----:B------:R-:W2:Y:S02]  /*135e0*/  LDG.E R4, desc[UR40][R4.64+0x4] ;  /* 0x0000042804047981 */ /* 0x000ea4000c1e1900 */
[----:B--2--5:R-:W-:-:S05]  /*135f0*/  IMAD.IADD R14, R4, 0x1, -R11 ;  /* 0x00000001040e7824 */ /* 0x024fca00078e0a0b */
[----:B------:R0:W-:Y:S02]  /*13600*/  STL [R1+0x38], R14 ;  /* 0x0000380e01007387 */ /* 0x0001e40000100800 */
.L_x_4870:
[----:B-----5:R-:W-:Y:S01]  /*13610*/  IMAD.IADD R4, R12, 0x1, R2 ;  /* 0x000000010c047824 */ /* 0x020fe200078e0202 */
[----:B------:R-:W-:Y:S01]  /*13620*/  ULDC.64 UR4, c[0x0][0xa20] ;  /* 0x0002880000047ab9 */ /* 0x000fe20000000a00 */
[----:B------:R1:W-:Y:S01]  /*13630*/  STL [R1+0x14], R13 ;  /* 0x0000140d01007387 */ /* 0x0003e20000100800 */
[----:B------:R-:W-:-:S03]  /*13640*/  ISETP.NE.U32.AND P2, PT, RZ, UR4, PT ;  /* 0x00000004ff007c0c */ /* 0x000fc6000bf45070 */
[----:B------:R1:W-:Y:S01]  /*13650*/  STL [R1+0x24], R4 ;  /* 0x0000240401007387 */ /* 0x0003e20000100800 */
[----:B------:R-:W-:-:S13]  /*13660*/  ISETP.NE.AND.EX P2, PT, RZ, UR5, PT, P2 ;  /* 0x00000005ff007c0c */ /* 0x000fda000bf45320 */
[----:B-1----:R-:W-:Y:S05]  /*13670*/  @!P2 BRA `(.L_x_4871) ;  /* 0x000000000014a947 */ /* 0x002fea0003800000 */
[----:B------:R-:W2:Y:S02]  /*13680*/  LDL R4, [R1] ;  /* 0x0000000001047983 */ /* 0x000ea40000100800 */
[----:B--2---:R-:W-:-:S04]  /*13690*/  IADD3 R10, P0, R4, UR4, RZ ;  /* 0x00000004040a7c10 */ /* 0x004fc8000ff1e0ff */
[----:B------:R-:W-:-:S05]  /*136a0*/  IADD3.X R11, R15, UR5, RZ, P0, !PT ;  /* 0x000000050f0b7c10 */ /* 0x000fca00087fe4ff */
[----:B------:R1:W5:Y:S01]  /*136b0*/  LDG.E R10, desc[UR40][R10.64] ;  /* 0x000000280a0a7981 */ /* 0x000362000c1e1900 */
[----:B------:R-:W-:Y:S05]  /*136c0*/  BRA `(.L_x_4872) ;  /* 0x0000000000107947 */ /* 0x000fea0003800000 */
.L_x_4871:
[----:B------:R-:W-:Y:S05]  /*136d0*/  @!P0 BRA `(.L_x_4872) ;  /* 0x00000000000c8947 */ /* 0x000fea0003800000 */
[----:B------:R-:W2:Y:S04]  /*136e0*/  LDG.E R10, desc[UR40][R8.64] ;  /* 0x00000028080a7981 */ /* 0x000ea8000c1e1900 */
[----:B------:R-:W2:Y:S02]  /*136f0*/  LDG.E R8, desc[UR40][R8.64+0x4] ;  /* 0x0000042808087981 */ /* 0x000ea4000c1e1900 */
[----:B--2---:R-:W-:-:S07]  /*13700*/  IMAD.IADD R10, R8, 0x1, -R10 ;  /* 0x00000001080a7824 */ /* 0x004fce00078e0a0a */
.L_x_4872:
[----:B-----5:R-:W-:Y:S01]  /*13710*/  IMAD.IADD R10, R10, 0x1, -R2 ;  /* 0x000000010a0a7824 */ /* 0x020fe200078e0a02 */
[----:B------:R-:W2:Y:S01]  /*13720*/  LDC R4, c[0x0][0x448] ;  /* 0x00011200ff047b82 */ /* 0x000ea20000000800 */
[----:B------:R-:W3:Y:S04]  /*13730*/  @P1 LDG.E R2, desc[UR40][R6.64] ;  /* 0x0000002806021981 */ /* 0x000ee8000c1e1900 */
[----:B------:R-:W3:Y:S01]  /*13740*/  @P1 LDG.E R6, desc[UR40][R6.64+0x4] ;  /* 0x0000042806061981 */ /* 0x000ee2000c1e1900 */
[----:B------:R-:W-:Y:S01]  /*13750*/  BSSY B0, `(.L_x_4873) ;  /* 0x00001d2000007945 */ /* 0x000fe20003800000 */
[----:B--2---:R-:W-:-:S13]  /*13760*/  ISETP.NE.AND P0, PT, R4, 0x1, PT ;  /* 0x000000010400780c */ /* 0x004fda0003f05270 */
[----:B------:R-:W2:Y:S01]  /*13770*/  @P0 LDC R5, c[0x0][0x44c] ;  /* 0x00011300ff050b82 */ /* 0x000ea20000000800 */
[----:B---3--:R-:W-:-:S07]  /*13780*/  @P1 IMAD.IADD R0, R6, 0x1, -R2 ;  /* 0x0000000106001824 */ /* 0x008fce00078e0a02 */
[----:B------:R-:W3:Y:S01]  /*13790*/  @P0 LDC R6, c[0x0][0x450] ;  /* 0x00011400ff060b82 */ /* 0x000ee20000000800 */
[----:B------:R-:W-:-:S04]  /*137a0*/  IMAD.SHL.U32 R2, R17, 0x40, RZ ;  /* 0x0000004011027824 */ /* 0x000fc800078e00ff */
[----:B------:R-:W-:-:S04]  /*137b0*/  VIADD R2, R2, 0x3f ;  /* 0x0000003f02027836 */ /* 0x000fc80000000000 */
[----:B--2---:R-:W-:-:S04]  /*137c0*/  @P0 IMAD.HI.U32 R5, R2, R5, RZ ;  /* 0x0000000502050227 */ /* 0x004fc800078e00ff */
[----:B------:R-:W-:Y:S02]  /*137d0*/  IMAD.MOV.U32 R4, RZ, RZ, R2 ;  /* 0x000000ffff047224 */ /* 0x000fe400078e0002 */
[----:B------:R-:W-:-:S05]  /*137e0*/  IMAD.IADD R2, R10, 0x1, R0 ;  /* 0x000000010a027824 */ /* 0x000fca00078e0200 */
[C---:B------:R-:W-:Y:S02]  /*137f0*/  IADD3 R21, R2.reuse, 0x40, -R14 ;  /* 0x0000004002157810 */ /* 0x040fe40007ffe80e */
[----:B---3--:R-:W-:Y:S01]  /*13800*/  @P0 SHF.R.U32.HI R4, RZ, R6, R5 ;  /* 0x00000006ff040219 */ /* 0x008fe20000011605 */
[----:B------:R-:W-:-:S04]  /*13810*/  VIADD R5, R2, 0x3f ;  /* 0x0000003f02057836 */ /* 0x000fc80000000000 */
[----:B------:R-:W-:Y:S01]  /*13820*/  IMAD.IADD R2, R21, 0x1, R4 ;  /* 0x0000000115027824 */ /* 0x000fe200078e0204 */
[----:B------:R-:W-:-:S04]  /*13830*/  SHF.R.S32.HI R4, RZ, 0x1f, R5 ;  /* 0x0000001fff047819 */ /* 0x000fc80000011405 */
[----:B------:R-:W-:Y:S02]  /*13840*/  LEA.HI R20, R4, R5, RZ, 0x6 ;  /* 0x0000000504147211 */ /* 0x000fe400078f30ff */
[----:B------:R-:W-:Y:S02]  /*13850*/  SHF.R.S32.HI R4, RZ, 0x1f, R2 ;  /* 0x0000001fff047819 */ /* 0x000fe40000011402 */
[----:B------:R-:W-:Y:S02]  /*13860*/  SHF.R.S32.HI R20, RZ, 0x6, R20 ;  /* 0x00000006ff147819 */ /* 0x000fe40000011414 */
[----:B------:R-:W-:-:S04]  /*13870*/  LEA.HI R2, R4, R2, RZ, 0x6 ;  /* 0x0000000204027211 */ /* 0x000fc800078f30ff */
[----:B------:R-:W-:-:S04]  /*13880*/  SHF.R.S32.HI R2, RZ, 0x6, R2 ;  /* 0x00000006ff027819 */ /* 0x000fc80000011402 */
[----:B------:R-:W-:-:S05]  /*13890*/  VIMNMX R2, R20, R2, PT ;  /* 0x0000000214027248 */ /* 0x000fca0003fe0100 */
[--C-:B------:R-:W-:Y:S02]  /*138a0*/  IMAD R2, R2, 0x40, -R10.reuse ;  /* 0x0000004002027824 */ /* 0x100fe400078e0a0a */
[----:B------:R-:W-:-:S03]  /*138b0*/  IMAD.MOV R10, RZ, RZ, -R10 ;  /* 0x000000ffff0a7224 */ /* 0x000fc600078e0a0a */
[----:B------:R-:W-:Y:S02]  /*138c0*/  VIMNMX R0, R2, R0, PT ;  /* 0x0000000002007248 */ /* 0x000fe40003fe0100 */
[----:B------:R-:W-:-:S04]  /*138d0*/  VIMNMX R2, RZ, R10, !PT ;  /* 0x0000000aff027248 */ /* 0x000fc80007fe0100 */
        /* <DEDUP_REMOVED lines=13> */
[----:B------:R-:W2:Y:S02]  /*139b0*/  S2R R4, SR_TID.X ;  /* 0x0000000000047919 */ /* 0x000ea40000002100 */
[----:B--2---:R-:W-:-:S04]  /*139c0*/  SHF.R.U32.HI R4, RZ, 0x5, R4 ;  /* 0x00000005ff047819 */ /* 0x004fc80000011604 */
[----:B------:R-:W-:-:S05]  /*139d0*/  LOP3.LUT R4, R4, 0x3, RZ, 0xc0, !PT ;  /* 0x0000000304047812 */ /* 0x000fca00078ec0ff */
[----:B0-----:R0:W2:Y:S02]  /*139e0*/  SHFL.IDX PT, R14, R4, RZ, 0x1f ;  /* 0x00001fff040e7589 */ /* 0x0010a400000e0000 */
.L_x_5077:
[----:B--2---:R-:W-:Y:S02]  /*139f0*/  ISETP.NE.AND P0, PT, R14, RZ, PT ;  /* 0x000000ff0e00720c */ /* 0x004fe40003f05270 */
[----:B------:R-:W-:-:S11]  /*13a00*/  PLOP3.LUT P6, PT, PT, PT, PT, 0x8, 0x0 ;  /* 0x000000000000781c */ /* 0x000fd60003fce170 */
[----:B------:R-:W-:Y:S05]  /*13a10*/  @P0 BRA `(.L_x_4876) ;  /* 0x00000000000c0947 */ /* 0x000fea0003800000 */
[----:B------:R-:W-:-:S03]  /*13a20*/  UMOV UR4, 0xffffffff ;  /* 0xffffffff00047882 */ /* 0x000fc60000000000 */
[----:B------:R-:W-:Y:S05]  /*13a30*/  BRA.DIV UR4, `(.L_x_4877) ;  /* 0x0000008604ac7947 */ /* 0x000fea000b800000 */
[----:B------:R-:W-:-:S13]  /*13a40*/  ELECT P6, URZ, PT ;  /* 0x00000000003f782f */ /* 0x000fda00038c0000 */
.L_x_4876:
        /* <DEDUP_REMOVED lines=10> */
.L_x_5080:
[----:B------:R-:W-:Y:S05]  /*13af0*/  BSYNC B1 ;  /* 0x0000000000017941 */ /* 0x000fea0003800000 */
.L_x_4878:
[----:B------:R-:W-:Y:S04]  /*13b00*/  BSSY B1, `(.L_x_4880) ;  /* 0x00000be000017945 */ /* 0x000fe80003800000 */
[----:B------:R-:W-:Y:S05]  /*13b10*/  @!P6 BRA `(.L_x_4881) ;  /* 0x0000000800f0e947 */ /* 0x000fea0003800000 */
[----:B------:R-:W2:Y:S04]  /*13b20*/  LDL R9, [R1+0x4] ;  /* 0x0000040001097983 */ /* 0x000ea80000100800 */
        /* <DEDUP_REMOVED lines=10> */
.L_x_5081:
[----:B------:R-:W-:Y:S05]  /*13bd0*/  BSYNC B2 ;  /* 0x0000000000027941 */ /* 0x000fea0003800000 */
.L_x_4882:
        /* <DEDUP_REMOVED lines=9> */
.L_x_4885:
[----:B------:R-:W-:Y:S05]  /*13c70*/  BSYNC B2 ;  /* 0x0000000000027941 */ /* 0x000fea0003800000 */
.L_x_4884:
        /* <DEDUP_REMOVED lines=14> */
.L_x_4886:
        /* <DEDUP_REMOVED lines=13> */
.L_x_5082:
[----:B------:R-:W-:Y:S05]  /*13e30*/  BSYNC B2 ;  /* 0x0000000000027941 */ /* 0x000fea0003800000 */
.L_x_4887:
[----:B------:R-:W-:Y:S01]  /*13e40*/  BSSY B2, `(.L_x_4889) ;  /* 0x000000b000027945 */ /* 0x000fe20003800000 */
[----:B------:R-:W-:Y:S02]  /*13e50*/  IMAD.MOV.U32 R10, RZ, RZ, 0x0 ;  /* 0x00000000ff0a7424 */ /* 0x000fe400078e00ff */
[----:B-1----:R-:W-:Y:S01]  /*13e60*/  IMAD.MOV.U32 R11, RZ, RZ, 0x12f00000 ;  /* 0x12f00000ff0b7424 */ /* 0x002fe200078e00ff */
[----:B------:R-:W-:Y:S06]  /*13e70*/  @P1 BRA `(.L_x_4890) ;  /* 0x00000000001c1947 */ /* 0x000fec0003800000 */
[----:B------:R-:W1:Y:S01]  /*13e80*/  S2R R7, SR_TID.X ;  /* 0x0000000000077919 */ /* 0x000e620000002100 */
[----:B------:R-:W-:-:S04]  /*13e90*/  IMAD.MOV.U32 R6, RZ, RZ, 0x10000 ;  /* 0x00010000ff067424 */ /* 0x000fc800078e00ff */
[----:B------:R3:W-:Y:S01]  /*13ea0*/  SYNCS.ARRIVE.TRANS64 RZ, [R5+URZ+0x28cb0], R6 ;  /* 0x028cb00605ff79a7 */ /* 0x0007e2000800003f */
[----:B-1----:R-:W-:-:S04]  /*13eb0*/  LOP3.LUT R7, R7, 0x1f, RZ, 0xc0, !PT ;  /* 0x0000001f07077812 */ /* 0x002fc800078ec0ff */
[----:B------:R-:W-:-:S13]  /*13ec0*/  ISETP.NE.AND P0, PT, R7, RZ, PT ;  /* 0x000000ff0700720c */ /* 0x000fda0003f05270 */
[----:B---3--:R-:W-:Y:S05]  /*13ed0*/  @!P0 BRA `(.L_x_4890) ;  /* 0x0000000000048947 */ /* 0x008fea0003800000 */
[----:B------:R-:W-:Y:S01]  /*13ee0*/  BPT.TRAP 0x1 ;  /* 0x000000040000795c */ /* 0x000fe20000300000 */
.L_x_4890:
[----:B------:R-:W-:Y:S05]  /*13ef0*/  BSYNC B2 ;  /* 0x0000000000027941 */ /* 0x000fea0003800000 */
.L_x_4889:
[----:B------:R-:W3:Y:S04]  /*13f00*/  LDL R7, [R1+0x4] ;  /* 0x0000040001077983 */ /* 0x000ee80000100800 */
[----:B------:R-:W3:Y:S01]  /*13f10*/  LDL R6, [R1+0x10] ;  /* 0x0000100001067983 */ /* 0x000ee20000100800 */
[----:B------:R-:W-:Y:S01]  /*13f20*/  R2UR UR10, R12 ;  /* 0x000000000c0a72ca */ /* 0x000fe200000e0000 */
[----:B------:R-:W-:Y:S01]  /*13f30*/  UIADD3 UR4, UP0, UR38, 0x670, URZ ;  /* 0x0000067026047890 */ /* 0x000fe2000ff1e03f */
[----:B------:R-:W-:Y:S01]  /*13f40*/  R2UR UR6, R10 ;  /* 0x000000000a0672ca */ /* 0x000fe200000e0000 */
[----:B0-2---:R-:W-:Y:S01]  /*13f50*/  VIADD R5, R5, 0x28cb0 ;  /* 0x00028cb005057836 */ /* 0x005fe20000000000 */
[----:B------:R-:W-:Y:S01]  /*13f60*/  R2UR UR7, R11 ;  /* 0x000000000b0772ca */ /* 0x000fe200000e0000 */
[----:B------:R-:W-:Y:S01]  /*13f70*/  UIADD3.X UR5, URZ, UR39, URZ, UP0, !UPT ;  /* 0x000000273f057290 */ /* 0x000fe200087fe43f */
[----:B------:R-:W-:Y:S01]  /*13f80*/  PLOP3.LUT P0, PT, PT, PT, PT, 0x80, 0x0 ;  /* 0x000000000000781c */ /* 0x000fe20003f0f070 */
[----:B---3--:R-:W-:-:S04]  /*13f90*/  IMAD R6, R6, 0x10000, R7 ;  /* 0x0001000006067824 */ /* 0x008fc800078e0207 */
[----:B------:R-:W-:-:S08]  /*13fa0*/  VIADD R7, R6, 0x400 ;  /* 0x0000040006077836 */ /* 0x000fd00000000000 */
.L_x_4891:
        /* <DEDUP_REMOVED lines=15> */
.L_x_4892:
        /* <DEDUP_REMOVED lines=15> */
.L_x_4893:
        /* <DEDUP_REMOVED lines=15> */
.L_x_4894:
        /* <DEDUP_REMOVED lines=15> */
.L_x_4895:
        /* <DEDUP_REMOVED lines=15> */
.L_x_4896:
        /* <DEDUP_REMOVED lines=15> */
.L_x_4897:
        /* <DEDUP_REMOVED lines=15> */
.L_x_4898:
        /* <DEDUP_REMOVED lines=10> */
.L_x_4881:
[----:B------:R-:W-:Y:S05]  /*146e0*/  BSYNC B1 ;  /* 0x0000000000017941 */ /* 0x000fea0003800000 */
.L_x_4880:
        /* <DEDUP_REMOVED lines=13> */
.L_x_4918:
[----:B------:R-:W-:Y:S05]  /*147c0*/  YIELD ;  /* 0x0000000000007946 */ /* 0x000fea0003800000 */
[----:B------:R-:W-:Y:S04]  /*147d0*/  BSSY B1, `(.L_x_4899) ;  /* 0x00000bd000017945 */ /* 0x000fe80003800000 */
[----:B---3--:R-:W-:Y:S05]  /*147e0*/  @!P6 BRA `(.L_x_4900) ;  /* 0x0000000800ece947 */ /* 0x008fea0003800000 */
[----:B------:R-:W3:Y:S04]  /*147f0*/  LDL R8, [R1+0x4] ;  /* 0x0000040001087983 */ /* 0x000ee80000100800 */
[----:B--2---:R-:W3:Y:S04]  /*14800*/  LDL R5, [R1+0x10] ;  /* 0x0000100001057983 */ /* 0x004ee80000100800 */
[----:B------:R-:W2:Y:S01]  /*14810*/  LDL R6, [R1+0x1c] ;  /* 0x00001c0001067983 */ /* 0x000ea20000100800 */
[----:B------:R-:W-:Y:S01]  /*14820*/  BSSY B2, `(.L_x_4901) ;  /* 0x0000008000027945 */ /* 0x000fe20003800000 */
[----:B------:R-:W0:Y:S02]  /*14830*/  S2R R7, SR_TID.X ;  /* 0x0000000000077919 */ /* 0x000e240000002100 */
[----:B0-----:R-:W-:-:S04]  /*14840*/  LOP3.LUT R7, R7, 0x7f, RZ, 0xc0, !PT ;  /* 0x0000007f07077812 */ /* 0x001fc800078ec0ff */
[----:B------:R-:W-:Y:S01]  /*14850*/  ISETP.NE.AND P2, PT, R7, RZ, PT ;  /* 0x000000ff0700720c */ /* 0x000fe20003f45270 */
[----:B---3--:R-:W-:Y:S01]  /*14860*/  IMAD R5, R5, 0x8, R8 ;  /* 0x0000000805057824 */ /* 0x008fe200078e0208 */
[----:B--2---:R-:W-:-:S04]  /*14870*/  SHF.L.U32 R6, R6, 0x1f, RZ ;  /* 0x0000001f06067819 */ /* 0x004fc800000006ff */
[----:B------:R-:W0:Y:S02]  /*14880*/  SYNCS.PHASECHK.TRANS64.TRYWAIT P1, [R5+URZ+0x28ca0], R6 ;  /* 0x028ca006050075a7 */ /* 0x000e24000802017f */
[----:B0-----:R-:W-:Y:S05]  /*14890*/  @!P1 BRA `(.L_x_4902) ;  /* 0x0000007800749947 */ /* 0x001fea0003800000 */
.L_x_5083:
[----:B------:R-:W-:Y:S05]  /*148a0*/  BSYNC B2 ;  /* 0x0000000000027941 */ /* 0x000fea0003800000 */
.L_x_4901:
        /* <DEDUP_REMOVED lines=9> */
.L_x_4904:
[----:B------:R-:W-:Y:S05]  /*14940*/  BSYNC B2 ;  /* 0x0000000000027941 */ /* 0x000fea0003800000 */
.L_x_4903:
        /* <DEDUP_REMOVED lines=13> */
.L_x_4905:
        /* <DEDUP_REMOVED lines=13> */
.L_x_5084:
[----:B------:R-:W-:Y:S05]  /*14af0*/  BSYNC B2 ;  /* 0x0000000000027941 */ /* 0x000fea0003800000 */
.L_x_4906:
[----:B------:R-:W-:Y:S01]  /*14b00*/  BSSY B2, `(.L_x_4908) ;  /* 0x000000b000027945 */ /* 0x000fe20003800000 */
[----:B------:R-:W-:Y:S02]  /*14b10*/  IMAD.MOV.U32 R10, RZ, RZ, 0x0 ;  /* 0x00000000ff0a7424 */ /* 0x000fe400078e00ff */
[----:B-1----:R-:W-:Y:S01]  /*14b20*/  IMAD.MOV.U32 R11, RZ, RZ, 0x12f00000 ;  /* 0x12f00000ff0b7424 */ /* 0x002fe200078e00ff */
[----:B------:R-:W-:Y:S06]  /*14b30*/  @P2 BRA `(.L_x_4909) ;  /* 0x00000000001c2947 */ /* 0x000fec0003800000 */
[----:B------:R-:W1:Y:S01]  /*14b40*/  S2R R7, SR_TID.X ;  /* 0x0000000000077919 */ /* 0x000e620000002100 */
[----:B0-2---:R-:W-:-:S04]  /*14b50*/  IMAD.MOV.U32 R6, RZ, RZ, 0x10000 ;  /* 0x00010000ff067424 */ /* 0x005fc800078e00ff */
[----:B------:R3:W-:Y:S01]  /*14b60*/  SYNCS.ARRIVE.TRANS64 RZ, [R5+URZ+0x28cb0], R6 ;  /* 0x028cb00605ff79a7 */ /* 0x0007e2000800003f */
[----:B-1----:R-:W-:-:S04]  /*14b70*/  LOP3.LUT R7, R7, 0x1f, RZ, 0xc0, !PT ;  /* 0x0000001f07077812 */ /* 0x002fc800078ec0ff */
[----:B------:R-:W-:-:S13]  /*14b80*/  ISETP.NE.AND P1, PT, R7, RZ, PT ;  /* 0x000000ff0700720c */ /* 0x000fda0003f25270 */
[----:B---3--:R-:W-:Y:S05]  /*14b90*/  @!P1 BRA `(.L_x_4909) ;  /* 0x0000000000049947 */ /* 0x008fea0003800000 */
[----:B------:R-:W-:Y:S01]  /*14ba0*/  BPT.TRAP 0x1 ;  /* 0x000000040000795c */ /* 0x000fe20000300000 */
.L_x_4909:
[----:B------:R-:W-:Y:S05]  /*14bb0*/  BSYNC B2 ;  /* 0x0000000000027941 */ /* 0x000fea0003800000 */
.L_x_4908:
[----:B------:R-:W3:Y:S04]  /*14bc0*/  LDL R7, [R1+0x4] ;  /* 0x0000040001077983 */ /* 0x000ee80000100800 */
[----:B0-2---:R-:W3:Y:S01]  /*14bd0*/  LDL R6, [R1+0x10] ;  /* 0x0000100001067983 */ /* 0x005ee20000100800 */
        /* <DEDUP_REMOVED lines=9> */
.L_x_4910:
        /* <DEDUP_REMOVED lines=15> */
.L_x_4911:
        /* <DEDUP_REMOVED lines=15> */
.L_x_4912:
        /* <DEDUP_REMOVED lines=15> */
.L_x_4913:
        /* <DEDUP_REMOVED lines=15> */
.L_x_4914:
        /* <DEDUP_REMOVED lines=15> */
.L_x_4915:
        /* <DEDUP_REMOVED lines=15> */
.L_x_4916:
        /* <DEDUP_REMOVED lines=15> */
.L_x_4917:
        /* <DEDUP_REMOVED lines=10> */
.L_x_4900:
[----:B------:R-:W-:Y:S05]  /*153a0*/  BSYNC B1 ;  /* 0x0000000000017941 */ /* 0x000fea0003800000 */
.L_x_4899:
[----:B------:R-:W3:Y:S04]  /*153b0*/  LDL.LU R9, [R1+0x10] ;  /* 0x0000100001097983 */ /* 0x000ee80000300800 */
[----:B--2---:R-:W2:Y:S01]  /*153c0*/  LDL.LU R7, [R1+0x1c] ;  /* 0x00001c0001077983 */ /* 0x004ea20000300800 */
[C---:B------:R-:W-:Y:S01]  /*153d0*/  ISETP.GT.AND P2, PT, R4.reuse, R2, PT ;  /* 0x000000020400720c */ /* 0x040fe20003f44270 */
[----:B------:R-:W-:Y:S02]  /*153e0*/  VIADD R4, R4, 0xffffffff ;  /* 0xffffffff04047836 */ /* 0x000fe40000000000 */
[----:B---3--:R-:W-:-:S05]  /*153f0*/  VIADD R5, R9, 0x1 ;  /* 0x0000000109057836 */ /* 0x008fca0000000000 */
[----:B------:R-:W-:-:S04]  /*15400*/  ISETP.NE.AND P1, PT, R5, 0x2, PT ;  /* 0x000000020500780c */ /* 0x000fc80003f25270 */
[----:B------:R-:W-:Y:S02]  /*15410*/  SEL R6, RZ, 0x1, P1 ;  /* 0x00000001ff067807 */ /* 0x000fe40000800000 */
[----:B------:R-:W-:Y:S02]  /*15420*/  SEL R5, R5, RZ, P1 ;  /* 0x000000ff05057207 */ /* 0x000fe40000800000 */
[----:B--2---:R-:W-:-:S05]  /*15430*/  LOP3.LUT R7, R7, R6, RZ, 0x3c, !PT ;  /* 0x0000000607077212 */ /* 0x004fca00078e3cff */
[----:B------:R3:W-:Y:S04]  /*15440*/  STL [R1+0x1c], R7 ;  /* 0x00001c0701007387 */ /* 0x0007e80000100800 */
[----:B------:R3:W-:Y:S01]  /*15450*/  STL [R1+0x10], R5 ;  /* 0x0000100501007387 */ /* 0x0007e20000100800 */
[----:B------:R-:W-:Y:S05]  /*15460*/  @P2 BRA `(.L_x_4918) ;  /* 0xfffffff000d42947 */ /* 0x000fea000383ffff */
.L_x_4874:
[----:B------:R-:W-:Y:S05]  /*15470*/  BSYNC B0 ;  /* 0x0000000000007941 */ /* 0x000fea0003800000 */
.L_x_4873:
[----:B------:R-:W4:Y:S01]  /*15480*/  LDC R0, c[0x0][0x448] ;  /* 0x00011200ff007b82 */ /* 0x000f220000000800 */
[----:B------:R-:W-:Y:S05]  /*15490*/  @!P0 WARPSYNC.ALL ;  /* 0x0000000000008948 */ /* 0x000fea0003800000 */
[----:B------:R-:W-:Y:S02]  /*154a0*/  BSSY B7, `(.L_x_4919) ;  /* 0x00004fa000077945 */ /* 0x000fe40003800000 */
[----:B------:R-:W-:Y:S01]  /*154b0*/  @!P0 BAR.SYNC.DEFER_BLOCKING 0xc, 0x180 ;  /* 0x0306000000008b1d */ /* 0x000fe20000010000 */
[----:B----4-:R-:W-:Y:S02]  /*154c0*/  ISETP.NE.AND P1, PT, R0, 0x1, PT ;  /* 0x000000010000780c */ /* 0x010fe40003f25270 */
[----:B------:R-:W-:-:S11]  /*154d0*/  LEA R0, R17, 0x3f, 0x6 ;  /* 0x0000003f11007811 */ /* 0x000fd600078e30ff */
[----:B------:R-:W4:Y:S08]  /*154e0*/  @P1 LDC R2, c[0x0][0x44c] ;  /* 0x00011300ff021b82 */ /* 0x000f300000000800 */
[----:B------:R-:W5:Y:S01]  /*154f0*/  @P1 LDC R3, c[0x0][0x450] ;  /* 0x00011400ff031b82 */ /* 0x000f620000000800 */
[----:B----4-:R-:W-:-:S05]  /*15500*/  @P1 IMAD.HI.U32 R2, R0, R2, RZ ;  /* 0x0000000200021227 */ /* 0x010fca00078e00ff */
[----:B-----5:R-:W-:-:S05]  /*15510*/  @P1 SHF.R.U32.HI R0, RZ, R3, R2 ;  /* 0x00000003ff001219 */ /* 0x020fca0000011602 */
[----:B------:R-:W-:-:S05]  /*15520*/  IMAD.IADD R0, R21, 0x1, R0 ;  /* 0x0000000115007824 */ /* 0x000fca00078e0200 */
[----:B------:R-:W-:-:S04]  /*15530*/  SHF.R.S32.HI R2, RZ, 0x1f, R0 ;  /* 0x0000001fff027819 */ /* 0x000fc80000011400 */
[----:B------:R-:W-:-:S04]  /*15540*/  LEA.HI R0, R2, R0, RZ, 0x6 ;  /* 0x0000000002007211 */ /* 0x000fc800078f30ff */
[----:B------:R-:W-:-:S04]  /*15550*/  SHF.R.S32.HI R0, RZ, 0x6, R0 ;  /* 0x00000006ff007819 */ /* 0x000fc80000011400 */
[----:B------:R-:W-:-:S04]  /*15560*/  VIMNMX R4, R20, R0, PT ;  /* 0x0000000014047248 */ /* 0x000fc80003fe0100 */
[----:B------:R-:W-:Y:S01]  /*15570*/  ISETP.GT.AND P0, PT, R4, RZ, PT ;  /* 0x000000ff0400720c */ /* 0x000fe20003f04270 */
[----:B------:R4:W-:-:S12]  /*15580*/  STL [R1+0x30], R4 ;  /* 0x0000300401007387 */ /* 0x0009d80000100800 */
[----:B----4-:R-:W-:Y:S05]  /*15590*/  @P0 BRA `(.L_x_4920) ;  /* 0x0000000000440947 */ /* 0x010fea0003800000 */
[----:B--23--:R-:W2:Y:S02]  /*155a0*/  S2R R5, SR_TID.X ;  /* 0x0000000000057919 */ /* 0x00cea40000002100 */
[----:B--2---:R-:W-:-:S04]  /*155b0*/  LOP3.LUT R5, R5, 0x7f, RZ, 0xc0, !PT ;  /* 0x0000007f05057812 */ /* 0x004fc800078ec0ff */
[----:B------:R-:W-:-:S13]  /*155c0*/  ISETP.NE.AND P0, PT, R5, RZ, PT ;  /* 0x000000ff0500720c */ /* 0x000fda0003f05270 */
[----:B------:R-:W-:Y:S05]  /*155d0*/  @P0 BRA `(.L_x_4921) ;  /* 0x0000004c00980947 */ /* 0x000fea0003800000 */
[----:B------:R-:W2:Y:S01]  /*155e0*/  S2R R3, SR_LANEID ;  /* 0x0000000000037919 */ /* 0x000ea20000000000 */
[----:B------:R-:W-:Y:S02]  /*155f0*/  VOTEU.ANY UR4, UPT, PT ;  /* 0x0000000000047886 */ /* 0x000fe400038e0100 */
[----:B------:R-:W2:Y:S08]  /*15600*/  FLO.U32 R0, UR4 ;  /* 0x0000000400007d00 */ /* 0x000eb000080e0000 */
[----:B------:R-:W3:Y:S01]  /*15610*/  POPC R5, UR4 ;  /* 0x0000000400057d09 */ /* 0x000ee20008000000 */
[----:B--2---:R-:W-:-:S02]  /*15620*/  ISETP.EQ.U32.AND P0, PT, R0, R3, PT ;  /* 0x000000030000720c */ /* 0x004fc40003f02070 */
[----:B------:R-:W3:Y:S11]  /*15630*/  LDC.64 R2, c[0x0][0xc60] ;  /* 0x00031800ff027b82 */ /* 0x000ef60000000a00 */
[----:B---3--:R-:W2:Y:S01]  /*15640*/  @P0 ATOMG.E.ADD.STRONG.GPU PT, R3, desc[UR40][R2.64], R5 ;  /* 0x00000005020309a8 */ /* 0x008ea200081ee1e8 */
[----:B------:R-:W3:Y:S02]  /*15650*/  S2R R4, SR_LTMASK ;  /* 0x0000000000047919 */ /* 0x000ee40000003900 */
[----:B---3--:R-:W-:-:S04]  /*15660*/  LOP3.LUT R4, R4, UR4, RZ, 0xc0, !PT ;  /* 0x0000000404047c12 */ /* 0x008fc8000f8ec0ff */
[----:B------:R-:W3:Y:S01]  /*15670*/  POPC R7, R4 ;  /* 0x0000000400077309 */ /* 0x000ee20000000000 */
[----:B--2---:R-:W3:Y:S02]  /*15680*/  SHFL.IDX PT, R0, R3, R0, 0x1f ;  /* 0x00001f0003007589 */ /* 0x004ee400000e0000 */
[----:B---3--:R-:W-:Y:S01]  /*15690*/  IADD3 R16, R0, UR36, R7 ;  /* 0x0000002400107c10 */ /* 0x008fe2000fffe007 */
[----:B------:R-:W-:Y:S06]  /*156a0*/  BRA `(.L_x_4921) ;  /* 0x0000004c00647947 */ /* 0x000fec0003800000 */
.L_x_4920:
[----:B------:R-:W4:Y:S01]  /*156b0*/  LDL R0, [R1+0x4] ;  /* 0x0000040001007983 */ /* 0x000f220000100800 */
[----:B------:R-:W-:Y:S01]  /*156c0*/  BSSY B6, `(.L_x_4922) ;  /* 0x0000014000067945 */ /* 0x000fe20003800000 */
[----:B----4-:R-:W-:-:S05]  /*156d0*/  VIADD R0, R0, 0x22400 ;  /* 0x0002240000007836 */ /* 0x010fca0000000000 */
[----:B------:R-:W-:-:S13]  /*156e0*/  LOP3.LUT P0, RZ, R0, 0x3ff, RZ, 0xc0, !PT ;  /* 0x000003ff00ff7812 */ /* 0x000fda000780c0ff */
[----:B------:R-:W-:Y:S05]  /*156f0*/  @!P0 BRA `(.L_x_4923) ;  /* 0x0000000000408947 */ /* 0x000fea0003800000 */
[----:B------:R-:W-:Y:S01]  /*15700*/  MOV R2, 0x0 ;  /* 0x0000000000027802 */ /* 0x000fe20000000f00 */
[----:B------:R-:W-:Y:S01]  /*15710*/  ULDC.64 UR6, c[0x4][0x90] ;  /* 0x0100240000067ab9 */ /* 0x000fe20000000a00 */
[----:B------:R-:W-:Y:S01]  /*15720*/  ULDC.64 UR8, c[0x4][0x98] ;  /* 0x0100260000087ab9 */ /* 0x000fe20000000a00 */
[----:B------:R-:W-:Y:S01]  /*15730*/  ULDC.64 UR4, c[0x4][0x8] ;  /* 0x0100020000047ab9 */ /* 0x000fe20000000a00 */
[----:B------:R-:W-:Y:S02]  /*15740*/  IMAD.U32 R4, RZ, RZ, UR6 ;  /* 0x00000006ff047e24 */ /* 0x000fe4000f8e00ff */
[----:B------:R-:W4:Y:S01]  /*15750*/  LDC.64 R2, c[0x4][R2] ;  /* 0x0100000002027b82 */ /* 0x000f220000000a00 */
[----:B--23--:R-:W-:Y:S02]  /*15760*/  IMAD.U32 R5, RZ, RZ, UR7 ;  /* 0x00000007ff057e24 */ /* 0x00cfe4000f8e00ff */
[----:B------:R-:W-:Y:S02]  /*15770*/  IMAD.U32 R6, RZ, RZ, UR8 ;  /* 0x00000008ff067e24 */ /* 0x000fe4000f8e00ff */
[----:B------:R-:W-:-:S02]  /*15780*/  IMAD.U32 R7, RZ, RZ, UR9 ;  /* 0x00000009ff077e24 */ /* 0x000fc4000f8e00ff */
[----:B------:R-:W-:Y:S02]  /*15790*/  IMAD.U32 R10, RZ, RZ, UR4 ;  /* 0x00000004ff0a7e24 */ /* 0x000fe4000f8e00ff */
[----:B-1----:R-:W-:Y:S02]  /*157a0*/  IMAD.U32 R11, RZ, RZ, UR5 ;  /* 0x00000005ff0b7e24 */ /* 0x002fe4000f8e00ff */
[----:B------:R-:W-:Y:S02]  /*157b0*/  IMAD.MOV.U32 R8, RZ, RZ, 0x70 ;  /* 0x00000070ff087424 */ /* 0x000fe400078e00ff */
[----:B------:R-:W-:Y:S02]  /*157c0*/  IMAD.MOV.U32 R12, RZ, RZ, 0x1 ;  /* 0x00000001ff0c7424 */ /* 0x000fe400078e00ff */
[----:B------:R-:W-:-:S07]  /*157d0*/  IMAD.MOV.U32 R13, RZ, RZ, RZ ;  /* 0x000000ffff0d7224 */ /* 0x000fce00078e00ff */
[----:B------:R-:W-:-:S07]  /*157e0*/  LEPC R20, `(.L_x_4923) ;  /* 0x000000001014794e */ /* 0x000fce0000000000 */
[----:B0---4-:R-:W-:Y:S05]  /*157f0*/  CALL.ABS.NOINC R2 ;  /* 0x0000000002007343 */ /* 0x011fea0003c00000 */
.L_x_4923:
[----:B------:R-:W-:Y:S05]  /*15800*/  BSYNC B6 ;  /* 0x0000000000067941 */ /* 0x000fea0003800000 */
.L_x_4922:
        /* <DEDUP_REMOVED lines=9> */
[----:B------:R4:W0:Y:S01]  /*158a0*/  LDC.64 R2, c[0x4][R0] ;  /* 0x0100000000027b82 */ /* 0x0008220000000a00 */
[----:B------:R-:W-:Y:S02]  /*158b0*/  IMAD.U32 R4, RZ, RZ, UR6 ;  /* 0x00000006ff047e24 */ /* 0x000fe4000f8e00ff */
[----:B--23--:R-:W-:Y:S02]  /*158c0*/  IMAD.U32 R5, RZ, RZ, UR7 ;  /* 0x00000007ff057e24 */ /* 0x00cfe4000f8e00ff */
[----:B------:R-:W-:Y:S02]  /*158d0*/  IMAD.U32 R6, RZ, RZ, UR8 ;  /* 0x00000008ff067e24 */ /* 0x000fe4000f8e00ff */
[----:B------:R-:W-:-:S02]  /*158e0*/  IMAD.U32 R7, RZ, RZ, UR9 ;  /* 0x00000009ff077e24 */ /* 0x000fc4000f8e00ff */
[----:B------:R-:W-:Y:S02]  /*158f0*/  IMAD.U32 R10, RZ, RZ, UR4 ;  /* 0x00000004ff0a7e24 */ /* 0x000fe4000f8e00ff */
[----:B-1----:R-:W-:Y:S02]  /*15900*/  IMAD.U32 R11, RZ, RZ, UR5 ;  /* 0x00000005ff0b7e24 */ /* 0x002fe4000f8e00ff */
[----:B------:R-:W-:Y:S02]  /*15910*/  IMAD.MOV.U32 R8, RZ, RZ, 0x70 ;  /* 0x00000070ff087424 */ /* 0x000fe400078e00ff */
[----:B------:R-:W-:Y:S02]  /*15920*/  IMAD.MOV.U32 R12, RZ, RZ, 0x1 ;  /* 0x00000001ff0c7424 */ /* 0x000fe400078e00ff */
[----:B----4-:R-:W-:-:S07]  /*15930*/  IMAD.MOV.U32 R13, RZ, RZ, RZ ;  /* 0x000000ffff0d7224 */ /* 0x010fce00078e00ff */
[----:B------:R-:W-:-:S07]  /*15940*/  LEPC R20, `(.L_x_4926) ;  /* 0x000000001014794e */ /* 0x000fce0000000000 */
[----:B0-----:R-:W-:Y:S05]  /*15950*/  CALL.ABS.NOINC R2 ;  /* 0x0000000002007343 */ /* 0x001fea0003c00000 */
.L_x_4926:
        /* <DEDUP_REMOVED lines=16> */
.L_x_4925:
[----:B------:R-:W-:Y:S05]  /*15a60*/  BSYNC B6 ;  /* 0x0000000000067941 */ /* 0x000fea0003800000 */
.L_x_4924:
[----:B------:R-:W4:Y:S01]  /*15a70*/  LDL.LU R2, [R1] ;  /* 0x0000000001027983 */ /* 0x000f220000300800 */
[----:B------:R-:W-:-:S03]  /*15a80*/  ULDC.64 UR4, c[0x0][0x9f8] ;  /* 0x00027e0000047ab9 */ /* 0x000fc60000000a00 */
[----:B------:R-:W5:Y:S04]  /*15a90*/  LDL.LU R4, [R1+0x20] ;  /* 0x0000200001047983 */ /* 0x000f680000300800 */
[----:B--23--:R-:W2:Y:S01]  /*15aa0*/  LDL R7, [R1+0x14] ;  /* 0x0000140001077983 */ /* 0x00cea20000100800 */
[----:B------:R-:W-:-:S03]  /*15ab0*/  ISETP.NE.U32.AND P0, PT, RZ, UR4, PT ;  /* 0x00000004ff007c0c */ /* 0x000fc6000bf05070 */
[----:B------:R-:W3:Y:S01]  /*15ac0*/  LDL R0, [R1+0x30] ;  /* 0x0000300001007983 */ /* 0x000ee20000100800 */
[----:B------:R-:W-:-:S13]  /*15ad0*/  ISETP.NE.AND.EX P0, PT, RZ, UR5, PT, P0 ;  /* 0x00000005ff007c0c */ /* 0x000fda000bf05300 */
[----:B----4-:R-:W-:-:S04]  /*15ae0*/  @P0 IADD3 R2, P1, R2, UR4, RZ ;  /* 0x0000000402020c10 */ /* 0x010fc8000ff3e0ff */
[----:B-----5:R-:W-:Y:S01]  /*15af0*/  @P0 IADD3.X R3, R4, UR5, RZ, P1, !PT ;  /* 0x0000000504030c10 */ /* 0x020fe20008ffe4ff */
[----:B------:R-:W-:-:S04]  /*15b00*/  ULDC.64 UR4, c[0x0][0xa08] ;  /* 0x0002820000047ab9 */ /* 0x000fc80000000a00 */
[----:B--2---:R2:W4:Y:S02]  /*15b10*/  @P0 LDG.E R7, desc[UR40][R2.64] ;  /* 0x0000002802070981 */ /* 0x004524000c1e1900 */
[----:B--2---:R-:W2:Y:S01]  /*15b20*/  LDC.64 R2, c[0x0][0x418] ;  /* 0x00010600ff027b82 */ /* 0x004ea20000000a00 */
[----:B---3--:R-:W-:Y:S01]  /*15b30*/  VIADD R4, R0, 0xffffffff ;  /* 0xffffffff00047836 */ /* 0x008fe20000000000 */
[----:B----4-:R-:W-:Y:S01]  /*15b40*/  SHF.R.S32.HI R8, RZ, 0x1f, R7 ;  /* 0x0000001fff087819 */ /* 0x010fe20000011407 */
        /* <DEDUP_REMOVED lines=10> */
[----:B0-----:R0:W2:Y:S02]  /*15bf0*/  SHFL.IDX PT, R14, R5, RZ, 0x1f ;  /* 0x00001fff050e7589 */ /* 0x0010a400000e0000 */
.L_x_5087:
[----:B0-----:R-:W3:Y:S01]  /*15c00*/  LDL.LU R5, [R1+0x8] ;  /* 0x0000080001057983 */ /* 0x001ee20000300800 */
[----:B------:R-:W-:Y:S02]  /*15c10*/  PLOP3.LUT P1, PT, PT, PT, PT, 0x8, 0x0 ;  /* 0x000000000000781c */ /* 0x000fe40003f2e170 */
[----:B--2---:R-:W-:Y:S01]  /*15c20*/  ISETP.NE.AND P0, PT, R14, RZ, PT ;  /* 0x000000ff0e00720c */ /* 0x004fe20003f05270 */
[----:B------:R0:W-:Y:S04]  /*15c30*/  STL [R1], R0 ;  /* 0x0000000001007387 */ /* 0x0001e80000100800 */
[----:B------:R0:W-:Y:S01]  /*15c40*/  STL [R1+0x2c], R4 ;  /* 0x00002c0401007387 */ /* 0x0001e20000100800 */
[----:B---3--:R-:W-:-:S05]  /*15c50*/  LOP3.LUT R5, R5, 0xfffffffe, RZ, 0xc0, !PT ;  /* 0xfffffffe05057812 */ /* 0x008fca00078ec0ff */
[----:B------:R-:W-:-:S05]  /*15c60*/  @P1 LOP3.LUT R5, R5, 0x1, RZ, 0xfc, !PT ;  /* 0x0000000105051812 */ /* 0x000fca00078efcff */
[----:B------:R0:W-:Y:S01]  /*15c70*/  STL [R1+0x8], R5 ;  /* 0x0000080501007387 */ /* 0x0001e20000100800 */
[----:B------:R-:W-:Y:S05]  /*15c80*/  @P0 BRA `(.L_x_4928) ;  /* 0x0000000400240947 */ /* 0x000fea0003800000 */
[----:B------:R-:W-:-:S03]  /*15c90*/  UMOV UR4, 0xffffffff ;  /* 0xffffffff00047882 */ /* 0x000fc60000000000 */
[----:B------:R-:W-:Y:S05]  /*15ca0*/  BRA.DIV UR4, `(.L_x_4929) ;  /* 0x0000006604cc7947 */ /* 0x000fea000b800000 */
[----:B------:R-:W-:-:S13]  /*15cb0*/  ELECT P6, URZ, PT ;  /* 0x00000000003f782f */ /* 0x000fda00038c0000 */
.L_x_5090:
[----:B------:R-:W-:Y:S05]  /*15cc0*/  @!P6 BRA `(.L_x_4928) ;  /* 0x000000040014e947 */ /* 0x000fea0003800000 */
[----:B------:R-:W-:-:S04]  /*15cd0*/  ISETP.NE.U32.AND P0, PT, R2, RZ, PT ;  /* 0x000000ff0200720c */ /* 0x000fc80003f05070 */
[----:B------:R-:W-:-:S13]  /*15ce0*/  ISETP.NE.AND.EX P0, PT, R3, RZ, PT, P0 ;  /* 0x000000ff0300720c */ /* 0x000fda0003f05300 */
[----:B------:R-:W-:Y:S05]  /*15cf0*/  @!P0 BRA `(.L_x_4930) ;  /* 0x0000000000548947 */ /* 0x000fea0003800000 */
[----:B------:R-:W2:Y:S01]  /*15d00*/  LDC R6, c[0x0][0x43c] ;  /* 0x00010f00ff067b82 */ /* 0x000ea20000000800 */
[----:B------:R-:W-:Y:S01]  /*15d10*/  IMAD.MOV.U32 R9, RZ, RZ, R4 ;  /* 0x000000ffff097224 */ /* 0x000fe200078e0004 */
[----:B------:R-:W-:-:S03]  /*15d20*/  ULDC.64 UR4, c[0x0][0x428] ;  /* 0x00010a0000047ab9 */ /* 0x000fc60000000a00 */
[----:B0-----:R-:W-:Y:S01]  /*15d30*/  IMAD.MOV.U32 R0, RZ, RZ, R9 ;  /* 0x000000ffff007224 */ /* 0x001fe200078e0009 */
[----:B--2---:R-:W-:-:S13]  /*15d40*/  ISETP.NE.AND P0, PT, R6, 0x1, PT ;  /* 0x000000010600780c */ /* 0x004fda0003f05270 */
        /* <DEDUP_REMOVED lines=14> */
[----:B------:R-:W3:Y:S04]  /*15e30*/  LDG.E R0, desc[UR40][R2.64] ;  /* 0x0000002802007981 */ /* 0x000ee8000c1e1900 */
[----:B---3--:R2:W-:Y:S02]  /*15e40*/  STL [R1], R0 ;  /* 0x0000000001007387 */ /* 0x0085e40000100800 */
.L_x_4930:
[----:B------:R-:W3:Y:S04]  /*15e50*/  LDL R7, [R1+0x4] ;  /* 0x0000040001077983 */ /* 0x000ee80000100800 */
[----:B0-2---:R-:W3:Y:S04]  /*15e60*/  LDL R0, [R1+0xc] ;  /* 0x00000c0001007983 */ /* 0x005ee80000100800 */
[----:B------:R-:W2:Y:S01]  /*15e70*/  LDL R2, [R1+0x18] ;  /* 0x0000180001027983 */ /* 0x000ea20000100800 */
[----:B---3--:R-:W-:Y:S01]  /*15e80*/  IMAD R0, R0, 0x8, R7 ;  /* 0x0000000800007824 */ /* 0x008fe200078e0207 */
[----:B--2---:R-:W-:-:S04]  /*15e90*/  SHF.L.U32 R2, R2, 0x1f, RZ ;  /* 0x0000001f02027819 */ /* 0x004fc800000006ff */
[----:B------:R-:W0:Y:S02]  /*15ea0*/  SYNCS.PHASECHK.TRANS64.TRYWAIT P0, [R0+URZ+0x28c40], R2 ;  /* 0x028c4002000075a7 */ /* 0x000e24000800017f */
[----:B0-----:R-:W-:Y:S05]  /*15eb0*/  @!P0 BRA `(.L_x_4931) ;  /* 0x0000006400688947 */ /* 0x001fea0003800000 */
.L_x_5091:
        /* <DEDUP_REMOVED lines=11> */
.L_x_4932:
        /* <DEDUP_REMOVED lines=27> */
.L_x_4928:
[----:B--2---:R-:W2:Y:S04]  /*16120*/  LDL R2, [R1+0x4] ;  /* 0x0000040001027983 */ /* 0x004ea80000100800 */
[----:B------:R-:W3:Y:S04]  /*16130*/  LDL.LU R3, [R1+0x34] ;  /* 0x0000340001037983 */ /* 0x000ee80000300800 */
[----:B0-----:R-:W4:Y:S04]  /*16140*/  LDL.LU R5, [R1+0x28] ;  /* 0x0000280001057983 */ /* 0x001f280000300800 */
[----:B------:R-:W5:Y:S01]  /*16150*/  LDL.LU R4, [R1+0x40] ;  /* 0x0000400001047983 */ /* 0x000f620000300800 */
        /* <DEDUP_REMOVED lines=18> */
[----:B0-----:R-:W-:Y:S01]  /*16280*/  IMAD.IADD R2, R3, 0x1, R0 ;  /* 0x0000000103027824 */ /* 0x001fe200078e0200 */
        /* <DEDUP_REMOVED lines=19> */
[----:B0-----:R-:W-:Y:S05]  /*163c0*/  CALL.ABS.NOINC R2 ;  /* 0x0000000002007343 */ /* 0x001fea0003c00000 */
.L_x_4934:
[----:B------:R-:W-:Y:S05]  /*163d0*/  BSYNC B6 ;  /* 0x0000000000067941 */ /* 0x000fea0003800000 */
.L_x_4933:
[----:B------:R-:W3:Y:S01]  /*163e0*/  LDL.LU R6, [R1+0x34] ;  /* 0x0000340001067983 */ /* 0x000ee20000300800 */
[----:B------:R-:W-:Y:S01]  /*163f0*/  ULDC.64 UR4, c[0x0][0x2d8] ;  /* 0x0000b60000047ab9 */ /* 0x000fe20000000a00 */
[----:B------:R-:W0:Y:S01]  /*16400*/  LDC R7, c[0x0][0x448] ;  /* 0x00011200ff077b82 */ /* 0x000e220000000800 */
[----:B------:R-:W-:Y:S01]  /*16410*/  ULDC UR6, c[0x0][0x2b8] ;  /* 0x0000ae0000067ab9 */ /* 0x000fe20000000800 */
[----:B--2---:R-:W3:Y:S04]  /*16420*/  LDL.LU.64 R2, [R1+0x48] ;  /* 0x0000480001027983 */ /* 0x004ee80000300a00 */
[----:B------:R-:W2:Y:S04]  /*16430*/  LDL.LU R0, [R1+0x40] ;  /* 0x0000400001007983 */ /* 0x000ea80000300800 */
[----:B------:R-:W4:Y:S04]  /*16440*/  LDL.LU R4, [R1+0x50] ;  /* 0x0000500001047983 */ /* 0x000f280000300800 */
[----:B------:R-:W4:Y:S04]  /*16450*/  LDL.LU R5, [R1+0x28] ;  /* 0x0000280001057983 */ /* 0x000f280000300800 */
[----:B------:R0:W5:Y:S02]  /*16460*/  LDL R9, [R1+0x54] ;  /* 0x0000540001097983 */ /* 0x0001640000100800 */
[----:B0-----:R-:W-:Y:S01]  /*16470*/  ISETP.NE.AND P0, PT, R7, 0x1, PT ;  /* 0x000000010700780c */ /* 0x001fe20003f05270 */
[----:B------:R-:W0:Y:S01]  /*16480*/  S2R R10, SR_TID.X ;  /* 0x00000000000a7919 */ /* 0x000e220000002100 */
[----:B------:R-:W1:Y:S01]  /*16490*/  S2R R8, SR_TID.X ;  /* 0x0000000000087919 */ /* 0x000e620000002100 */
[----:B0-----:R-:W-:-:S05]  /*164a0*/  IMAD.SHL.U32 R10, R10, 0x8, RZ ;  /* 0x000000080a0a7824 */ /* 0x001fca00078e00ff */
[----:B------:R-:W-:Y:S02]  /*164b0*/  LOP3.LUT R10, R10, 0x38, RZ, 0xc0, !PT ;  /* 0x000000380a0a7812 */ /* 0x000fe400078ec0ff */
[----:B-1----:R-:W-:-:S04]  /*164c0*/  LOP3.LUT R8, R8, 0x7f, RZ, 0xc0, !PT ;  /* 0x0000007f08087812 */ /* 0x002fc800078ec0ff */
[----:B------:R-:W-:Y:S01]  /*164d0*/  SHF.R.U32.HI R8, RZ, 0x3, R8 ;  /* 0x00000003ff087819 */ /* 0x000fe20000011608 */
[----:B---3--:R-:W-:Y:S02]  /*164e0*/  IMAD.MOV.U32 R3, RZ, RZ, R6 ;  /* 0x000000ffff037224 */ /* 0x008fe400078e0006 */
[----:B------:R-:W0:Y:S01]  /*164f0*/  @P0 LDC R6, c[0x0][0x450] ;  /* 0x00011400ff060b82 */ /* 0x000e220000000800 */
[----:B--2---:R-:W-:Y:S02]  /*16500*/  IMAD R0, R0, UR4, RZ ;  /* 0x0000000400007c24 */ /* 0x004fe4000f8e02ff */
[----:B------:R-:W-:-:S04]  /*16510*/  IMAD.WIDE.U32 R2, R18, UR4, R2 ;  /* 0x0000000412027c25 */ /* 0x000fc8000f8e0002 */
[----:B------:R-:W-:Y:S01]  /*16520*/  IMAD R0, R18, UR5, R0 ;  /* 0x0000000512007c24 */ /* 0x000fe2000f8e0200 */
[----:B------:R-:W-:-:S03]  /*16530*/  ULDC.64 UR4, c[0x0][0x2e0] ;  /* 0x0000b80000047ab9 */ /* 0x000fc60000000a00 */
[----:B------:R-:W-:Y:S02]  /*16540*/  IMAD.IADD R3, R3, 0x1, R0 ;  /* 0x0000000103037824 */ /* 0x000fe400078e0200 */
[----:B----4-:R-:W-:Y:S02]  /*16550*/  IMAD R0, R4, UR4, RZ ;  /* 0x0000000404007c24 */ /* 0x010fe4000f8e02ff */
[----:B------:R-:W1:Y:S01]  /*16560*/  S2R R4, SR_TID.X ;  /* 0x0000000000047919 */ /* 0x000e620000002100 */
[----:B------:R-:W-:-:S04]  /*16570*/  IMAD.WIDE.U32 R2, R5, UR4, R2 ;  /* 0x0000000405027c25 */ /* 0x000fc8000f8e0002 */
[----:B------:R-:W-:Y:S01]  /*16580*/  IMAD R0, R5, UR5, R0 ;  /* 0x0000000505007c24 */ /* 0x000fe2000f8e0200 */
[----:B------:R-:W-:-:S03]  /*16590*/  ULDC.64 UR4, c[0x0][0x2d0] ;  /* 0x0000b40000047ab9 */ /* 0x000fc60000000a00 */
[----:B------:R-:W-:Y:S01]  /*165a0*/  IMAD.IADD R3, R3, 0x1, R0 ;  /* 0x0000000103037824 */ /* 0x000fe200078e0200 */
[----:B-1----:R-:W-:-:S04]  /*165b0*/  LOP3.LUT R4, R4, 0x7f, RZ, 0xc0, !PT ;  /* 0x0000007f04047812 */ /* 0x002fc800078ec0ff */
[----:B------:R-:W-:Y:S02]  /*165c0*/  SHF.R.U32.HI R5, RZ, 0x3, R4 ;  /* 0x00000003ff057819 */ /* 0x000fe40000011604 */
[----:B------:R-:W1:Y:S02]  /*165d0*/  S2R R4, SR_TID.X ;  /* 0x0000000000047919 */ /* 0x000e640000002100 */
[----:B-1----:R-:W-:-:S05]  /*165e0*/  IMAD.SHL.U32 R4, R4, 0x10, RZ ;  /* 0x0000001004047824 */ /* 0x002fca00078e00ff */
[----:B------:R-:W-:Y:S02]  /*165f0*/  LOP3.LUT R4, R5, 0x70, R4, 0xf8, !PT ;  /* 0x0000007005047812 */ /* 0x000fe400078ef804 */
[----:B------:R-:W1:Y:S03]  /*16600*/  @P0 LDC R5, c[0x0][0x44c] ;  /* 0x00011300ff050b82 */ /* 0x000e660000000800 */
[----:B------:R-:W-:-:S04]  /*16610*/  IMAD R0, R17, 0x40, R4 ;  /* 0x0000004011007824 */ /* 0x000fc800078e0204 */
[----:B------:R-:W-:Y:S02]  /*16620*/  IMAD.MOV.U32 R4, RZ, RZ, R0 ;  /* 0x000000ffff047224 */ /* 0x000fe400078e0000 */
[----:B-1----:R-:W-:-:S05]  /*16630*/  @P0 IMAD.HI.U32 R5, R0, R5, RZ ;  /* 0x0000000500050227 */ /* 0x002fca00078e00ff */
[----:B0-----:R-:W-:-:S05]  /*16640*/  @P0 SHF.R.U32.HI R4, RZ, R6, R5 ;  /* 0x00000006ff040219 */ /* 0x001fca0000011605 */
        /* <DEDUP_REMOVED lines=18> */
[----:B------:R-:W-:Y:S09]  /*16770*/  BRA.DIV UR4, `(.L_x_4935) ;  /* 0x0000005e044c7947 */ /* 0x000ff2000b800000 */
        /* <DEDUP_REMOVED lines=34> */
.L_x_5100:
        /* <DEDUP_REMOVED lines=11> */
.L_x_4936:
        /* <DEDUP_REMOVED lines=19> */
.L_x_5101:
[----:B------:R-:W-:Y:S05]  /*16b80*/  BSYNC B0 ;  /* 0x0000000000007941 */ /* 0x000fea0003800000 */
.L_x_4937:
[----:B0-----:R-:W2:Y:S01]  /*16b90*/  LDL R2, [R1+0x8] ;  /* 0x0000080001027983 */ /* 0x001ea20000100800 */
[----:B------:R-:W-:Y:S01]  /*16ba0*/  BSSY B0, `(.L_x_4939) ;  /* 0x00000a2000007945 */ /* 0x000fe20003800000 */
[----:B--2---:R-:W-:-:S13]  /*16bb0*/  LOP3.LUT P0, RZ, R2, 0x1, RZ, 0xc0, !PT ;  /* 0x0000000102ff7812 */ /* 0x004fda000780c0ff */
[----:B------:R-:W-:Y:S05]  /*16bc0*/  @!P0 BRA `(.L_x_4940) ;  /* 0x00000008007c8947 */ /* 0x000fea0003800000 */
[----:B------:R-:W2:Y:S04]  /*16bd0*/  LDL R5, [R1+0x4] ;  /* 0x0000040001057983 */ /* 0x000ea80000100800 */
        /* <DEDUP_REMOVED lines=10> */
.L_x_5102:
[----:B------:R-:W-:Y:S05]  /*16c80*/  BSYNC B1 ;  /* 0x0000000000017941 */ /* 0x000fea0003800000 */
.L_x_4941:
        /* <DEDUP_REMOVED lines=9> */
.L_x_4944:
[----:B------:R-:W-:Y:S05]  /*16d20*/  BSYNC B1 ;  /* 0x0000000000017941 */ /* 0x000fea0003800000 */
.L_x_4943:
        /* <DEDUP_REMOVED lines=14> */
.L_x_4945:
        /* <DEDUP_REMOVED lines=16> */
.L_x_4946:
        /* <DEDUP_REMOVED lines=16> */
.L_x_4947:
        /* <DEDUP_REMOVED lines=16> */
.L_x_4948:
        /* <DEDUP_REMOVED lines=16> */
.L_x_4949:
        /* <DEDUP_REMOVED lines=16> */
.L_x_4950:
        /* <DEDUP_REMOVED lines=16> */
.L_x_4951:
        /* <DEDUP_REMOVED lines=16> */
.L_x_4952:
        /* <DEDUP_REMOVED lines=11> */
.L_x_4940:
[----:B------:R-:W-:Y:S05]  /*175c0*/  BSYNC B0 ;  /* 0x0000000000007941 */ /* 0x000fea0003800000 */
.L_x_4939:
        /* <DEDUP_REMOVED lines=14> */
[----:B--2---:R-:W-:Y:S01]  /*176b0*/  LOP3.LUT P2, RZ, R6, 0x1, RZ, 0xc0, !PT ;  /* 0x0000000106ff7812 */ /* 0x004fe2000784c0ff */
        /* <DEDUP_REMOVED lines=33> */
.L_x_4959:
[----:B-1----:R-:W2:Y:S01]  /*178d0*/  LDL R2, [R1+0x4] ;  /* 0x0000040001027983 */ /* 0x002ea20000100800 */
[----:B------:R-:W-:Y:S01]  /*178e0*/  BSSY B3, `(.L_x_4960) ;  /* 0x0000008000037945 */ /* 0x000fe20003800000 */
[----:B------:R-:W1:Y:S02]  /*178f0*/  S2R R5, SR_TID.X ;  /* 0x0000000000057919 */ /* 0x000e640000002100 */
[----:B-1----:R-:W-:-:S04]  /*17900*/  LOP3.LUT R5, R5, 0x7f, RZ, 0xc0, !PT ;  /* 0x0000007f05057812 */ /* 0x002fc800078ec0ff */
[----:B------:R-:W-:Y:S01]  /*17910*/  ISETP.NE.AND P1, PT, R5, RZ, PT ;  /* 0x000000ff0500720c */ /* 0x000fe20003f25270 */
[----:B--2---:R-:W-:Y:S01]  /*17920*/  IMAD R3, R9, 0x8, R2 ;  /* 0x0000000809037824 */ /* 0x004fe200078e0202 */
[----:B------:R-:W-:-:S04]  /*17930*/  SHF.L.U32 R2, R8, 0x1f, RZ ;  /* 0x0000001f08027819 */ /* 0x000fc800000006ff */
[----:B------:R-:W1:Y:S02]  /*17940*/  SYNCS.PHASECHK.TRANS64.TRYWAIT P0, [R3+URZ+0x28c40], R2 ;  /* 0x028c4002030075a7 */ /* 0x000e64000800017f */
[----:B-1----:R-:W-:Y:S05]  /*17950*/  @!P0 BRA `(.L_x_4961) ;  /* 0x0000005000488947 */ /* 0x002fea0003800000 */
.L_x_5103:
[----:B------:R-:W-:Y:S05]  /*17960*/  BSYNC B3 ;  /* 0x0000000000037941 */ /* 0x000fea0003800000 */
.L_x_4960:
        /* <DEDUP_REMOVED lines=9> */
.L_x_4963:
[----:B------:R-:W-:Y:S05]  /*17a00*/  BSYNC B3 ;  /* 0x0000000000037941 */ /* 0x000fea0003800000 */
.L_x_4962:
        /* <DEDUP_REMOVED lines=14> */
.L_x_4964:
        /* <DEDUP_REMOVED lines=14> */
.L_x_5104:
[----:B------:R-:W-:Y:S05]  /*17bd0*/  BSYNC B3 ;  /* 0x0000000000037941 */ /* 0x000fea0003800000 */
.L_x_4965:
        /* <DEDUP_REMOVED lines=11> */
.L_x_4968:
[----:B------:R-:W-:Y:S05]  /*17c90*/  BSYNC B3 ;  /* 0x0000000000037941 */ /* 0x000fea0003800000 */
.L_x_4967:
        /* <DEDUP_REMOVED lines=11> */
.L_x_4969:
        /* <DEDUP_REMOVED lines=16> */
.L_x_4970:
        /* <DEDUP_REMOVED lines=16> */
.L_x_4971:
        /* <DEDUP_REMOVED lines=16> */
.L_x_4972:
        /* <DEDUP_REMOVED lines=16> */
.L_x_4973:
        /* <DEDUP_REMOVED lines=16> */
.L_x_4974:
        /* <DEDUP_REMOVED lines=16> */
.L_x_4975:
        /* <DEDUP_REMOVED lines=16> */
.L_x_4976:
        /* <DEDUP_REMOVED lines=11> */
.L_x_4958:
[----:B------:R-:W-:Y:S05]  /*18500*/  BSYNC B1 ;  /* 0x0000000000017941 */ /* 0x000fea0003800000 */
.L_x_4957:
[----:B------:R-:W2:Y:S02]  /*18510*/  LDL.LU R5, [R1+0x30] ;  /* 0x0000300001057983 */ /* 0x000ea40000300800 */
[----:B--2---:R-:W-:-:S07]  /*18520*/  VIADD R0, R5, 0xfffffffd ;  /* 0xfffffffd05007836 */ /* 0x004fce0000000000 */
.L_x_4956:
[----:B------:R-:W-:Y:S05]  /*18530*/  BSYNC B2 ;  /* 0x0000000000027941 */ /* 0x000fea0003800000 */
.L_x_4955:
[----:B------:R-:W-:-:S13]  /*18540*/  ISETP.NE.AND P0, PT, R4, RZ, PT ;  /* 0x000000ff0400720c */ /* 0x000fda0003f05270 */
[----:B------:R-:W-:Y:S05]  /*18550*/  @!P0 BRA `(.L_x_4954) ;  /* 0x0000001c00488947 */ /* 0x000fea0003800000 */
.L_x_5017:
[----:B------:R-:W2:Y:S04]  /*18560*/  LDL R4, [R1+0x8] ;  /* 0x0000080001047983 */ /* 0x000ea80000100800 */
[----:B------:R-:W3:Y:S04]  /*18570*/  LDL.LU R3, [R1+0xc] ;  /* 0x00000c0001037983 */ /* 0x000ee80000300800 */
[----:B------:R-:W4:Y:S01]  /*18580*/  LDL.LU R2, [R1+0x18] ;  /* 0x0000180001027983 */ /* 0x000f220000300800 */
[----:B------:R-:W-:Y:S05]  /*18590*/  YIELD ;  /* 0x0000000000007946 */ /* 0x000fea0003800000 */
[----:B------:R-:W-:Y:S01]  /*185a0*/  BSSY B1, `(.L_x_4977) ;  /* 0x00000e2000017945 */ /* 0x000fe20003800000 */
[----:B--2---:R-:W-:Y:S01]  /*185b0*/  LOP3.LUT P1, RZ, R4, 0x1, RZ, 0xc0, !PT ;  /* 0x0000000104ff7812 */ /* 0x004fe2000782c0ff */
[----:B---3--:R-:W-:-:S05]  /*185c0*/  VIADD R7, R3, 0x1 ;  /* 0x0000000103077836 */ /* 0x008fca0000000000 */
[----:B------:R-:W-:-:S04]  /*185d0*/  ISETP.NE.AND P0, PT, R7, 0x2, PT ;  /* 0x000000020700780c */ /* 0x000fc80003f05270 */
[----:B------:R-:W-:Y:S02]  /*185e0*/  SEL R6, RZ, 0x1, P0 ;  /* 0x00000001ff067807 */ /* 0x000fe40000000000 */
        /* <DEDUP_REMOVED lines=28> */
.L_x_4979:
[----:B0-----:R-:W2:Y:S01]  /*187b0*/  LDL R2, [R1+0x4] ;  /* 0x0000040001027983 */ /* 0x001ea20000100800 */
[----:B------:R-:W-:Y:S01]  /*187c0*/  BSSY B2, `(.L_x_4980) ;  /* 0x0000008000027945 */ /* 0x000fe20003800000 */
[----:B------:R-:W0:Y:S02]  /*187d0*/  S2R R3, SR_TID.X ;  /* 0x0000000000037919 */ /* 0x000e240000002100 */
[----:B0-----:R-:W-:-:S04]  /*187e0*/  LOP3.LUT R3, R3, 0x7f, RZ, 0xc0, !PT ;  /* 0x0000007f03037812 */ /* 0x001fc800078ec0ff */
[----:B------:R-:W-:Y:S01]  /*187f0*/  ISETP.NE.AND P1, PT, R3, RZ, PT ;  /* 0x000000ff0300720c */ /* 0x000fe20003f25270 */
[----:B--2---:R-:W-:Y:S01]  /*18800*/  IMAD R4, R7, 0x8, R2 ;  /* 0x0000000807047824 */ /* 0x004fe200078e0202 */
[----:B------:R-:W-:-:S04]  /*18810*/  SHF.L.U32 R2, R6, 0x1f, RZ ;  /* 0x0000001f06027819 */ /* 0x000fc800000006ff */
[----:B------:R-:W0:Y:S02]  /*18820*/  SYNCS.PHASECHK.TRANS64.TRYWAIT P0, [R4+URZ+0x28c40], R2 ;  /* 0x028c4002040075a7 */ /* 0x000e24000800017f */
[----:B0-----:R-:W-:Y:S05]  /*18830*/  @!P0 BRA `(.L_x_4981) ;  /* 0x0000004000b88947 */ /* 0x001fea0003800000 */
.L_x_5105:
[----:B------:R-:W-:Y:S05]  /*18840*/  BSYNC B2 ;  /* 0x0000000000027941 */ /* 0x000fea0003800000 */
.L_x_4980:
        /* <DEDUP_REMOVED lines=9> */
.L_x_4983:
[----:B------:R-:W-:Y:S05]  /*188e0*/  BSYNC B2 ;  /* 0x0000000000027941 */ /* 0x000fea0003800000 */
.L_x_4982:
        /* <DEDUP_REMOVED lines=13> */
.L_x_4984:
        /* <DEDUP_REMOVED lines=14> */
.L_x_5106:
[----:B------:R-:W-:Y:S05]  /*18aa0*/  BSYNC B2 ;  /* 0x0000000000027941 */ /* 0x000fea0003800000 */
.L_x_4985:
        /* <DEDUP_REMOVED lines=11> */
.L_x_4988:
[----:B------:R-:W-:Y:S05]  /*18b60*/  BSYNC B2 ;  /* 0x0000000000027941 */ /* 0x000fea0003800000 */
.L_x_4987:
        /* <DEDUP_REMOVED lines=10> */
.L_x_4989:
        /* <DEDUP_REMOVED lines=16> */
.L_x_4990:
        /* <DEDUP_REMOVED lines=16> */
.L_x_4991:
        /* <DEDUP_REMOVED lines=16> */
.L_x_4992:
        /* <DEDUP_REMOVED lines=16> */
.L_x_4993:
        /* <DEDUP_REMOVED lines=16> */
.L_x_4994:
        /* <DEDUP_REMOVED lines=16> */
.L_x_4995:
        /* <DEDUP_REMOVED lines=16> */
.L_x_4996:
        /* <DEDUP_REMOVED lines=11> */
.L_x_4978:
[----:B------:R-:W-:Y:S05]  /*193c0*/  BSYNC B1 ;  /* 0x0000000000017941 */ /* 0x000fea0003800000 */
.L_x_4977:
[----:B------:R-:W2:Y:S01]  /*193d0*/  LDL R2, [R1+0x8] ;  /* 0x0000080001027983 */ /* 0x000ea20000100800 */
[----:B------:R-:W-:Y:S01]  /*193e0*/  VIADD R7, R7, 0x1 ;  /* 0x0000000107077836 */ /* 0x000fe20000000000 */
[----:B------:R-:W-:Y:S04]  /*193f0*/  BSSY B1, `(.L_x_4997) ;  /* 0x00000e5000017945 */ /* 0x000fe80003800000 */
[----:B------:R-:W-:-:S04]  /*19400*/  ISETP.NE.AND P0, PT, R7, 0x2, PT ;  /* 0x000000020700780c */ /* 0x000fc80003f05270 */
[----:B0-----:R-:W-:Y:S02]  /*19410*/  SEL R9, R7, RZ, P0 ;  /* 0x000000ff07097207 */ /* 0x001fe40000000000 */
        /* <DEDUP_REMOVED lines=31> */
.L_x_4999:
        /* <DEDUP_REMOVED lines=9> */
.L_x_5107:
[----:B------:R-:W-:Y:S05]  /*196a0*/  BSYNC B2 ;  /* 0x0000000000027941 */ /* 0x000fea0003800000 */
.L_x_5000:
        /* <DEDUP_REMOVED lines=9> */
.L_x_5003:
[----:B------:R-:W-:Y:S05]  /*19740*/  BSYNC B2 ;  /* 0x0000000000027941 */ /* 0x000fea0003800000 */
.L_x_5002:
        /* <DEDUP_REMOVED lines=14> */
.L_x_5004:
        /* <DEDUP_REMOVED lines=14> */
.L_x_5108:
[----:B------:R-:W-:Y:S05]  /*19910*/  BSYNC B2 ;  /* 0x0000000000027941 */ /* 0x000fea0003800000 */
.L_x_5005:
        /* <DEDUP_REMOVED lines=11> */
.L_x_5008:
[----:B------:R-:W-:Y:S05]  /*199d0*/  BSYNC B2 ;  /* 0x0000000000027941 */ /* 0x000fea0003800000 */
.L_x_5007:
        /* <DEDUP_REMOVED lines=11> */
.L_x_5009:
        /* <DEDUP_REMOVED lines=16> */
.L_x_5010:
        /* <DEDUP_REMOVED lines=16> */
.L_x_5011:
        /* <DEDUP_REMOVED lines=16> */
.L_x_5012:
        /* <DEDUP_REMOVED lines=16> */
.L_x_5013:
        /* <DEDUP_REMOVED lines=16> */
.L_x_5014:
        /* <DEDUP_REMOVED lines=16> */
.L_x_5015:
        /* <DEDUP_REMOVED lines=16> */
.L_x_5016:
        /* <DEDUP_REMOVED lines=11> */
.L_x_4998:
[----:B------:R-:W-:Y:S05]  /*1a240*/  BSYNC B1 ;  /* 0x0000000000017941 */ /* 0x000fea0003800000 */
.L_x_4997:
[C---:B------:R-:W-:Y:S01]  /*1a250*/  ISETP.GT.AND P0, PT, R0.reuse, 0x1, PT ;  /* 0x000000010000780c */ /* 0x040fe20003f04270 */
[----:B------:R-:W-:-:S12]  /*1a260*/  VIADD R0, R0, 0xfffffffe ;  /* 0xfffffffe00007836 */ /* 0x000fd80000000000 */
[----:B------:R-:W-:Y:S05]  /*1a270*/  @P0 BRA `(.L_x_5017) ;  /* 0xffffffe000b80947 */ /* 0x000fea000383ffff */
.L_x_4954:
[----:B------:R-:W-:Y:S05]  /*1a280*/  BSYNC B0 ;  /* 0x0000000000007941 */ /* 0x000fea0003800000 */
.L_x_4953:
        /* <DEDUP_REMOVED lines=23> */
[----:B-1----:R-:W-:-:S07]  /*1a400*/  IADD3 R16, R4, UR36, R7 ;  /* 0x0000002404107c10 */ /* 0x002fce000fffe007 */
.L_x_5019:
[----:B------:R-:W-:Y:S05]  /*1a410*/  BSYNC B0 ;  /* 0x0000000000007941 */ /* 0x000fea0003800000 */
.L_x_5018:
[----:B------:R-:W-:-:S05]  /*1a420*/  SEL R0, R0, RZ, P0 ;  /* 0x000000ff00007207 */ /* 0x000fca0000000000 */
[----:B------:R2:W-:Y:S02]  /*1a430*/  STL [R1+0xc], R0 ;  /* 0x00000c0001007387 */ /* 0x0005e40000100800 */
.L_x_4921:
[----:B------:R-:W-:Y:S05]  /*1a440*/  BSYNC B7 ;  /* 0x0000000000077941 */ /* 0x000fea0003800000 */
.L_x_4919:
        /* <DEDUP_REMOVED lines=13> */
.L_x_5020:
        /* <DEDUP_REMOVED lines=13> */
[----:B------:R-:W-:Y:S01]  /*1a5f0*/  SHFL.IDX PT, R4, R16, 0x1, 0x1f ;  /* 0x00201f0010047f89 */ /* 0x000fe200000e0000 */
[C---:B------:R-:W-:Y:S02]  /*1a600*/  ISETP.GE.U32.AND P4, PT, R7.reuse, 0x8, PT ;  /* 0x000000080700780c */ /* 0x040fe40003f86070 */
[C---:B------:R-:W-:Y:S01]  /*1a610*/  ISETP.GE.U32.AND P5, PT, R7.reuse, 0x10, PT ;  /* 0x000000100700780c */ /* 0x040fe20003fa6070 */
[----:B-1----:R-:W-:Y:S02]  /*1a620*/  IMAD.MOV.U32 R2, RZ, RZ, RZ ;  /* 0x000000ffff027224 */ /* 0x002fe400078e00ff */
[----:B--2---:R-:W-:Y:S01]  /*1a630*/  @!P1 IMAD.MOV.U32 R2, RZ, RZ, R3 ;  /* 0x000000ffff029224 */ /* 0x004fe200078e0003 */
[----:B------:R-:W-:-:S04]  /*1a640*/  ISETP.NE.AND P1, PT, R7, RZ, PT ;  /* 0x000000ff0700720c */ /* 0x000fc80003f25270 */
[----:B0-----:R-:W0:Y:S02]  /*1a650*/  SHFL.UP PT, R14, R2, 0x1, RZ ;  /* 0x04200000020e7989 */ /* 0x001e2400000e00ff */
        /* <DEDUP_REMOVED lines=16> */
.L_x_5118:
[----:B------:R-:W-:Y:S02]  /*1a760*/  ULDC UR4, c[0x0][0xc38] ;  /* 0x00030e0000047ab9 */ /* 0x000fe40000000800 */
[----:B------:R-:W-:-:S04]  /*1a770*/  IMAD.U32 R5, RZ, RZ, UR4 ;  /* 0x00000004ff057e24 */ /* 0x000fc8000f8e00ff */
[----:B0-2---:R-:W-:-:S04]  /*1a780*/  IMAD R16, R16, R5, RZ ;  /* 0x0000000510107224 */ /* 0x005fc800078e02ff */
[----:B------:R-:W-:-:S05]  /*1a790*/  IMAD.IADD R4, R4, 0x1, R16 ;  /* 0x0000000104047824 */ /* 0x000fca00078e0210 */
[----:B-1----:R-:W-:-:S13]  /*1a7a0*/  ISETP.GT.AND P6, PT, R4, R0, PT ;  /* 0x000000000400720c */ /* 0x002fda0003fc4270 */
[----:B------:R-:W-:Y:S05]  /*1a7b0*/  @P6 BRA `(.L_x_5023) ;  /* 0x00000000009c6947 */ /* 0x000fea0003800000 */
.L_x_5028:
        /* <DEDUP_REMOVED lines=14> */
.L_x_5026:
[----:B------:R-:W-:Y:S05]  /*1a8a0*/  BSYNC B0 ;  /* 0x0000000000007941 */ /* 0x000fea0003800000 */
.L_x_5025:
        /* <DEDUP_REMOVED lines=18> */
.L_x_5126:
[----:B------:R-:W-:Y:S02]  /*1a9d0*/  ULDC UR4, c[0x0][0xc38] ;  /* 0x00030e0000047ab9 */ /* 0x000fe40000000800 */
[----:B------:R-:W-:-:S04]  /*1a9e0*/  IMAD.U32 R5, RZ, RZ, UR4 ;  /* 0x00000004ff057e24 */ /* 0x000fc8000f8e00ff */
[----:B-1----:R-:W-:-:S04]  /*1a9f0*/  IMAD R16, R16, R5, RZ ;  /* 0x0000000510107224 */ /* 0x002fc800078e02ff */
[----:B------:R-:W-:-:S05]  /*1aa00*/  IMAD.IADD R4, R16, 0x1, R4 ;  /* 0x0000000110047824 */ /* 0x000fca00078e0204 */
[----:B------:R-:W-:-:S13]  /*1aa10*/  ISETP.GT.AND P6, PT, R4, R0, PT ;  /* 0x000000000400720c */ /* 0x000fda0003fc4270 */
[----:B------:R-:W-:Y:S05]  /*1aa20*/  @!P6 BRA `(.L_x_5028) ;  /* 0xfffffffc0064e947 */ /* 0x000fea000383ffff */
.L_x_5023:
        /* <DEDUP_REMOVED lines=8> */
.L_x_5130:
[----:B------:R-:W-:Y:S01]  /*1aab0*/  ISETP.NE.AND P0, PT, R4, RZ, PT ;  /* 0x000000ff0400720c */ /* 0x000fe20003f05270 */
[----:B------:R-:W-:-:S12]  /*1aac0*/  IMAD.MOV.U32 R4, RZ, RZ, RZ ;  /* 0x000000ffff047224 */ /* 0x000fd800078e00ff */
[----:B------:R-:W-:Y:S05]  /*1aad0*/  @!P0 BRA `(.L_x_5030) ;  /* 0x0000000000148947 */ /* 0x000fea0003800000 */
[----:B------:R-:W-:Y:S01]  /*1aae0*/  UMOV UR4, 0xffffffff ;  /* 0xffffffff00047882 */ /* 0x000fe20000000000 */
[----:B------:R-:W-:Y:S02]  /*1aaf0*/  VIADD R12, R6, 0xffffffff ;  /* 0xffffffff060c7836 */ /* 0x000fe40000000000 */
[----:B------:R-:W-:Y:S05]  /*1ab00*/  BRA.DIV UR4, `(.L_x_5031) ;  /* 0x0000002a04987947 */ /* 0x000fea000b800000 */
[----:B0-----:R0:W3:Y:S02]  /*1ab10*/  SHFL.IDX PT, R3, R3, R12, 0x1f ;  /* 0x00001f0c03037589 */ /* 0x0010e400000e0000 */
.L_x_5133:
[----:B---3--:R-:W-:-:S07]  /*1ab20*/  IMAD.MOV.U32 R4, RZ, RZ, R3 ;  /* 0x000000ffff047224 */ /* 0x008fce00078e0003 */
.L_x_5030:
[----:B01----:R-:W0:Y:S01]  /*1ab30*/  LDC.64 R2, c[0x0][0xc90] ;  /* 0x00032400ff027b82 */ /* 0x003e220000000a00 */
[----:B------:R-:W-:-:S04]  /*1ab40*/  IMAD.IADD R19, R6, 0x1, R19 ;  /* 0x0000000106137824 */ /* 0x000fc800078e0213 */
[----:B0-----:R-:W-:-:S05]  /*1ab50*/  IMAD.WIDE R2, R19, 0x4, R2 ;  /* 0x0000000413027825 */ /* 0x001fca00078e0202 */
[----:B------:R-:W2:Y:S01]  /*1ab60*/  LDG.E R7, desc[UR40][R2.64] ;  /* 0x0000002802077981 */ /* 0x000ea2000c1e1900 */
[----:B------:R-:W-:-:S04]  /*1ab70*/  IMAD R16, R4, R5, R16 ;  /* 0x0000000504107224 */ /* 0x000fc800078e0210 */
        /* <DEDUP_REMOVED lines=61> */
.L_x_5024:
[----:B------:R-:W-:Y:S01]  /*1af50*/  UMOV UR4, URZ ;  /* 0x0000003f00047c82 */ /* 0x000fe20008000000 */
[----:B------:R-:W-:Y:S01]  /*1af60*/  UMOV UR5, URZ ;  /* 0x0000003f00057c82 */ /* 0x000fe20008000000 */
[----:B------:R-:W-:Y:S01]  /*1af70*/  ULDC UR6, c[0x0][0xc3c] ;  /* 0x00030f0000067ab9 */ /* 0x000fe20000000800 */
[----:B------:R-:W-:Y:S02]  /*1af80*/  IMAD.MOV.U32 R16, RZ, RZ, R0 ;  /* 0x000000ffff107224 */ /* 0x000fe400078e0000 */
[----:B------:R-:W-:Y:S02]  /*1af90*/  IMAD.U32 R17, RZ, RZ, UR4 ;  /* 0x00000004ff117e24 */ /* 0x000fe4000f8e00ff */
[----:B------:R-:W-:Y:S02]  /*1afa0*/  IMAD.U32 R18, RZ, RZ, UR5 ;  /* 0x00000005ff127e24 */ /* 0x000fe4000f8e00ff */
[----:B------:R-:W-:-:S07]  /*1afb0*/  IMAD.U32 R19, RZ, RZ, UR6 ;  /* 0x00000006ff137e24 */ /* 0x000fce000f8e00ff */
.L_x_5032:
        /* <DEDUP_REMOVED lines=12> */
.L_x_5021:
[----:B------:R-:W-:Y:S02]  /*1b080*/  ULDC UR4, c[0x0][0xc3c] ;  /* 0x00030f0000047ab9 */ /* 0x000fe40000000800 */
[----:B---3--:R-:W-:-:S13]  /*1b090*/  ISETP.GE.AND P0, PT, R19, UR4, PT ;  /* 0x0000000413007c0c */ /* 0x008fda000bf06270 */
[----:B------:R-:W-:Y:S05]  /*1b0a0*/  @!P0 BRA `(.L_x_5033) ;  /* 0xffffff8000548947 */ /* 0x000fea000383ffff */
[----:B------:R-:W-:Y:S05]  /*1b0b0*/  BSYNC B8 ;  /* 0x0000000000087941 */ /* 0x000fea0003800000 */
.L_x_4869:
        /* <DEDUP_REMOVED lines=12> */
.L_x_5134:
[----:B------:R-:W-:Y:S05]  /*1b180*/  BSYNC B0 ;  /* 0x0000000000007941 */ /* 0x000fea0003800000 */
.L_x_5034:
[----:B------:R-:W-:-:S03]  /*1b190*/  UMOV UR4, 0xffffffff ;  /* 0xffffffff00047882 */ /* 0x000fc60000000000 */
[----:B------:R-:W-:Y:S05]  /*1b1a0*/  BRA.DIV UR4, `(.L_x_5036) ;  /* 0x00000026042c7947 */ /* 0x000fea000b800000 */
[----:B------:R-:W1:Y:S02]  /*1b1b0*/  S2R R2, SR_TID.X ;  /* 0x0000000000027919 */ /* 0x000e640000002100 */
[----:B-1----:R-:W-:-:S04]  /*1b1c0*/  SHF.R.U32.HI R2, RZ, 0x5, R2 ;  /* 0x00000005ff027819 */ /* 0x002fc80000011602 */
[----:B------:R-:W-:-:S05]  /*1b1d0*/  LOP3.LUT R2, R2, 0x3, RZ, 0xc0, !PT ;  /* 0x0000000302027812 */ /* 0x000fca00078ec0ff */
[----:B------:R1:W2:Y:S02]  /*1b1e0*/  SHFL.IDX PT, R14, R2, RZ, 0x1f ;  /* 0x00001fff020e7589 */ /* 0x0002a400000e0000 */
.L_x_5137:
[----:B--2---:R-:W-:-:S13]  /*1b1f0*/  ISETP.NE.AND P0, PT, R14, RZ, PT ;  /* 0x000000ff0e00720c */ /* 0x004fda0003f05270 */
[----:B------:R-:W-:Y:S05]  /*1b200*/  @P0 BRA `(.L_x_4721) ;  /* 0x0000000000940947 */ /* 0x000fea0003800000 */
[----:B------:R-:W-:-:S03]  /*1b210*/  UMOV UR4, 0xffffffff ;  /* 0xffffffff00047882 */ /* 0x000fc60000000000 */
[----:B------:R-:W-:Y:S05]  /*1b220*/  BRA.DIV UR4, `(.L_x_5037) ;  /* 0x0000002604407947 */ /* 0x000fea000b800000 */
[----:B------:R-:W-:-:S13]  /*1b230*/  ELECT P6, URZ, PT ;  /* 0x00000000003f782f */ /* 0x000fda00038c0000 */
.L_x_5140:
[----:B------:R-:W-:Y:S05]  /*1b240*/  @!P6 BRA `(.L_x_4721) ;  /* 0x000000000084e947 */ /* 0x000fea0003800000 */
[----:B-1----:R-:W2:Y:S02]  /*1b250*/  LDL.LU R2, [R1+0x58] ;  /* 0x0000580001027983 */ /* 0x002ea40000300800 */
[----:B--2---:R-:W-:-:S04]  /*1b260*/  LOP3.LUT R2, R2, 0x2, RZ, 0xfc, !PT ;  /* 0x0000000202027812 */ /* 0x004fc800078efcff */
[----:B------:R-:W-:-:S13]  /*1b270*/  ISETP.NE.AND P2, PT, R2, 0x3, PT ;  /* 0x000000030200780c */ /* 0x000fda0003f45270 */
[----:B------:R-:W-:Y:S05]  /*1b280*/  @!P2 BRA `(.L_x_5038) ;  /* 0x000000000004a947 */ /* 0x000fea0003800000 */
[----:B------:R-:W-:Y:S01]  /*1b290*/  BPT.TRAP 0x1 ;  /* 0x000000040000795c */ /* 0x000fe20000300000 */
.L_x_5038:
        /* <DEDUP_REMOVED lines=14> */
.L_x_5141:
[----:B------:R-:W1:Y:S02]  /*1b380*/  SYNCS.PHASECHK.TRANS64.TRYWAIT P0, [R7+URZ], R2 ;  /* 0x00000002070075a7 */ /* 0x000e64000800017f */
[----:B-1----:R-:W-:Y:S05]  /*1b390*/  @!P0 BRA `(.L_x_5040) ;  /* 0x0000002400188947 */ /* 0x002fea0003800000 */
.L_x_5142:
[----:B------:R-:W-:Y:S05]  /*1b3a0*/  @!P2 BRA `(.L_x_5041) ;  /* 0x000000000004a947 */ /* 0x000fea0003800000 */
[----:B------:R-:W-:Y:S01]  /*1b3b0*/  BPT.TRAP 0x1 ;  /* 0x000000040000795c */ /* 0x000fe20000300000 */
.L_x_5041:
[----:B------:R-:W2:Y:S01]  /*1b3c0*/  LDL.LU R4, [R1+0xc] ;  /* 0x00000c0001047983 */ /* 0x000ea20000300800 */
[----:B------:R-:W-:-:S04]  /*1b3d0*/  VIADD R0, R0, 0x28c60 ;  /* 0x00028c6000007836 */ /* 0x000fc80000000000 */
[----:B--2---:R-:W-:-:S04]  /*1b3e0*/  IMAD R4, R4, 0x8, R0 ;  /* 0x0000000804047824 */ /* 0x004fc800078e0200 */
[----:B------:R-:W2:Y:S02]  /*1b3f0*/  SYNCS.PHASECHK.TRANS64.TRYWAIT P0, [R4+URZ], R5 ;  /* 0x00000005040075a7 */ /* 0x000ea4000800017f */
[----:B--2---:R-:W-:Y:S05]  /*1b400*/  @!P0 BRA `(.L_x_5042) ;  /* 0x0000002400108947 */ /* 0x004fea0003800000 */
.L_x_5143:
[----:B------:R-:W-:-:S07]  /*1b410*/  IMAD R3, R3, 0x8, R0 ;  /* 0x0000000803037824 */ /* 0x000fce00078e0200 */
.L_x_5043:
[----:B---3--:R3:W4:Y:S02]  /*1b420*/  SYNCS.PHASECHK.TRANS64.TRYWAIT P0, [R3+URZ], R2 ;  /* 0x00000002030075a7 */ /* 0x008724000800017f */
[----:B----4-:R-:W-:Y:S05]  /*1b430*/  @!P0 NANOSLEEP.SYNCS 0x989680 ;  /* 0x009896800000895d */ /* 0x010fea0003900000 */
[----:B------:R-:W4:Y:S02]  /*1b440*/  @!P0 SYNCS.PHASECHK.TRANS64 P0, [R3+URZ], R2 ;  /* 0x00000002030085a7 */ /* 0x000f24000800007f */
[----:B----4-:R-:W-:Y:S05]  /*1b450*/  @!P0 BRA `(.L_x_5043) ;  /* 0xfffffffc00f08947 */ /* 0x010fea000383ffff */
.L_x_4721:
[----:B------:R-:W-:Y:S05]  /*1b460*/  BSYNC B9 ;  /* 0x0000000000097941 */ /* 0x000fea0003800000 */
.L_x_4718:
[----:B------:R-:W-:Y:S05]  /*1b470*/  EXIT ;  /* 0x000000000000794d */ /* 0x000fea0003800000 */
.L_x_4737:
[----:B0-----:R0:W1:Y:S02]  /*1b480*/  SYNCS.PHASECHK.TRANS64.TRYWAIT P5, [R68+URZ+0x28c90], R73 ;  /* 0x028c9049440075a7 */ /* 0x00106400080a017f */
[----:B-1----:R-:W-:Y:S05]  /*1b490*/  @!P5 NANOSLEEP.SYNCS 0x989680 ;  /* 0x009896800000d95d */ /* 0x002fea0003900000 */
[----:B------:R-:W1:Y:S02]  /*1b4a0*/  @!P5 SYNCS.PHASECHK.TRANS64 P5, [R68+URZ+0x28c90], R73 ;  /* 0x028c90494400d5a7 */ /* 0x000e6400080a007f */
[----:B-1----:R-:W-:Y:S05]  /*1b4b0*/  @!P5 BRA `(.L_x_4737) ;  /* 0xfffffffc00f0d947 */ /* 0x002fea000383ffff */
[----:B------:R-:W-:Y:S05]  /*1b4c0*/  BRA `(.L_x_5044) ;  /* 0xfffffe7000a47947 */ /* 0x000fea000383ffff */
.L_x_4747:
[----:B0-----:R0:W1:Y:S02]  /*1b4d0*/  SYNCS.PHASECHK.TRANS64.TRYWAIT P5, [R68+URZ+0x28c90], R73 ;  /* 0x028c9049440075a7 */ /* 0x00106400080a017f */
[----:B-1----:R-:W-:Y:S05]  /*1b4e0*/  @!P5 NANOSLEEP.SYNCS 0x989680 ;  /* 0x009896800000d95d */ /* 0x002fea0003900000 */
[----:B------:R-:W1:Y:S02]  /*1b4f0*/  @!P5 SYNCS.PHASECHK.TRANS64 P5, [R68+URZ+0x28c90], R73 ;  /* 0x028c90494400d5a7 */ /* 0x000e6400080a007f */
[----:B-1----:R-:W-:Y:S05]  /*1b500*/  @!P5 BRA `(.L_x_4747) ;  /* 0xfffffffc00f0d947 */ /* 0x002fea000383ffff */
[----:B------:R-:W-:Y:S05]  /*1b510*/  BRA `(.L_x_5045) ;  /* 0xfffffe7c00147947 */ /* 0x000fea000383ffff */
.L_x_4752:
[----:B0-----:R0:W1:Y:S02]  /*1b520*/  SYNCS.PHASECHK.TRANS64.TRYWAIT P5, [R68+URZ+0x28c90], R73 ;  /* 0x028c9049440075a7 */ /* 0x00106400080a017f */
[----:B-1----:R-:W-:Y:S05]  /*1b530*/  @!P5 NANOSLEEP.SYNCS 0x989680 ;  /* 0x009896800000d95d */ /* 0x002fea0003900000 */
[----:B------:R-:W1:Y:S02]  /*1b540*/  @!P5 SYNCS.PHASECHK.TRANS64 P5, [R68+URZ+0x28c90], R73 ;  /* 0x028c90494400d5a7 */ /* 0x000e6400080a007f */
[----:B-1----:R-:W-:Y:S05]  /*1b550*/  @!P5 BRA `(.L_x_4752) ;  /* 0xfffffffc00f0d947 */ /* 0x002fea000383ffff */
[----:B------:R-:W-:Y:S05]  /*1b560*/  BRA `(.L_x_5046) ;  /* 0xfffffe8400487947 */ /* 0x000fea000383ffff */
.L_x_4756:
[----:B------:R0:W0:Y:S02]  /*1b570*/  SYNCS.PHASECHK.TRANS64.TRYWAIT P5, [R68+URZ+0x28cb0], R73 ;  /* 0x028cb049440075a7 */ /* 0x00002400080a017f */
[----:B0-----:R-:W-:Y:S05]  /*1b580*/  @!P5 NANOSLEEP.SYNCS 0x989680 ;  /* 0x009896800000d95d */ /* 0x001fea0003900000 */
[----:B------:R-:W0:Y:S02]  /*1b590*/  @!P5 SYNCS.PHASECHK.TRANS64 P5, [R68+URZ+0x28cb0], R73 ;  /* 0x028cb0494400d5a7 */ /* 0x000e2400080a007f */
[----:B0-----:R-:W-:Y:S05]  /*1b5a0*/  @!P5 BRA `(.L_x_4756) ;  /* 0xfffffffc00f0d947 */ /* 0x001fea000383ffff */
[----:B------:R-:W-:Y:S05]  /*1b5b0*/  BRA `(.L_x_5047) ;  /* 0xfffffe8400c47947 */ /* 0x000fea000383ffff */
.L_x_4767:
[----:B0-----:R0:W1:Y:S02]  /*1b5c0*/  SYNCS.PHASECHK.TRANS64.TRYWAIT P1, [R20+URZ+0x28c50], R3 ;  /* 0x028c5003140075a7 */ /* 0x001064000802017f */
[----:B-1----:R-:W-:Y:S05]  /*1b5d0*/  @!P1 NANOSLEEP.SYNCS 0x989680 ;  /* 0x009896800000995d */ /* 0x002fea0003900000 */
[----:B------:R-:W1:Y:S02]  /*1b5e0*/  @!P1 SYNCS.PHASECHK.TRANS64 P1, [R20+URZ+0x28c50], R3 ;  /* 0x028c5003140095a7 */ /* 0x000e64000802007f */
[----:B-1----:R-:W-:Y:S05]  /*1b5f0*/  @!P1 BRA `(.L_x_4767) ;  /* 0xfffffffc00f09947 */ /* 0x002fea000383ffff */
[----:B------:R-:W-:Y:S05]  /*1b600*/  BRA `(.L_x_5048) ;  /* 0xfffffe9400187947 */ /* 0x000fea000383ffff */
.L_x_4774:
[----:B-1----:R1:W2:Y:S02]  /*1b610*/  SYNCS.PHASECHK.TRANS64.TRYWAIT P2, [R3+URZ+0x28c50], R4 ;  /* 0x028c5004030075a7 */ /* 0x0022a4000804017f */
[----:B--2---:R-:W-:Y:S05]  /*1b620*/  @!P2 NANOSLEEP.SYNCS 0x989680 ;  /* 0x009896800000a95d */ /* 0x004fea0003900000 */
[----:B------:R-:W2:Y:S02]  /*1b630*/  @!P2 SYNCS.PHASECHK.TRANS64 P2, [R3+URZ+0x28c50], R4 ;  /* 0x028c50040300a5a7 */ /* 0x000ea4000804007f */
[----:B--2---:R-:W-:Y:S05]  /*1b640*/  @!P2 BRA `(.L_x_4774) ;  /* 0xfffffffc00f0a947 */ /* 0x004fea000383ffff */
[----:B------:R-:W-:Y:S05]  /*1b650*/  BRA `(.L_x_4773) ;  /* 0xfffffea000407947 */ /* 0x000fea000383ffff */
.L_x_4787:
[----:B------:R-:W-:Y:S01]  /*1b660*/  BSSY B1, `(.L_x_5049) ;  /* 0x0000008000017945 */ /* 0x000fe20003800000 */
[----:B---3--:R-:W-:Y:S02]  /*1b670*/  IMAD.MOV.U32 R13, RZ, RZ, R6 ;  /* 0x000000ffff0d7224 */ /* 0x008fe400078e0006 */
[----:B------:R-:W-:Y:S02]  /*1b680*/  IMAD.MOV.U32 R12, RZ, RZ, RZ ;  /* 0x000000ffff0c7224 */ /* 0x000fe400078e00ff */
[----:B------:R-:W-:Y:S02]  /*1b690*/  IMAD.MOV.U32 R11, RZ, RZ, 0x1c1f ;  /* 0x00001c1fff0b7424 */ /* 0x000fe400078e00ff */
[----:B------:R-:W-:-:S07]  /*1b6a0*/  IMAD.MOV.U32 R15, RZ, RZ, -0x1 ;  /* 0xffffffffff0f7424 */ /* 0x000fce00078e00ff */
[----:B------:R-:W-:Y:S05]  /*1b6b0*/  WARPSYNC.COLLECTIVE R15, `(.L_x_5050) ;  /* 0x000000000f087348 */ /* 0x000fea0003c00000 */
[----:B------:R0:W1:Y:S02]  /*1b6c0*/  SHFL.IDX P6, R14, R13, R12, R11 ;  /* 0x0000000c0d0e7389 */ /* 0x00006400000c000b */
[----:B01----:R-:W-:Y:S01]  /*1b6d0*/  ENDCOLLECTIVE ;  /* 0x000000000000791b */ /* 0x003fe20003800000 */
.L_x_5050:
[----:B------:R-:W-:Y:S05]  /*1b6e0*/  BSYNC B1 ;  /* 0x0000000000017941 */ /* 0x000fea0003800000 */
.L_x_5049:
        /* <DEDUP_REMOVED lines=8> */
.L_x_5051:
[----:B------:R-:W-:Y:S02]  /*1b770*/  IMAD.MOV.U32 R13, RZ, RZ, R8 ;  /* 0x000000ffff0d7224 */ /* 0x000fe400078e0008 */
[----:B------:R-:W-:-:S07]  /*1b780*/  IMAD.MOV.U32 R0, RZ, RZ, R14 ;  /* 0x000000ffff007224 */ /* 0x000fce00078e000e */
[----:B------:R-:W-:Y:S05]  /*1b790*/  WARPSYNC.COLLECTIVE R15, `(.L_x_5052) ;  /* 0x000000000f087348 */ /* 0x000fea0003c00000 */
[----:B------:R0:W1:Y:S02]  /*1b7a0*/  SHFL.IDX P6, R14, R13, R12, R11 ;  /* 0x0000000c0d0e7389 */ /* 0x00006400000c000b */
[----:B01----:R-:W-:Y:S01]  /*1b7b0*/  ENDCOLLECTIVE ;  /* 0x000000000000791b */ /* 0x003fe20003800000 */
.L_x_5052:
[----:B------:R-:W-:Y:S02]  /*1b7c0*/  IMAD.MOV.U32 R13, RZ, RZ, R7 ;  /* 0x000000ffff0d7224 */ /* 0x000fe400078e0007 */
[----:B------:R-:W-:-:S07]  /*1b7d0*/  IMAD.MOV.U32 R5, RZ, RZ, R14 ;  /* 0x000000ffff057224 */ /* 0x000fce00078e000e */
[----:B------:R-:W-:Y:S05]  /*1b7e0*/  WARPSYNC.COLLECTIVE R15, `(.L_x_5053) ;  /* 0x000000000f087348 */ /* 0x000fea0003c00000 */
[----:B------:R0:W1:Y:S02]  /*1b7f0*/  SHFL.IDX P6, R14, R13, R12, R11 ;  /* 0x0000000c0d0e7389 */ /* 0x00006400000c000b */
[----:B01----:R-:W-:Y:S01]  /*1b800*/  ENDCOLLECTIVE ;  /* 0x000000000000791b */ /* 0x003fe20003800000 */
.L_x_5053:
[----:B------:R-:W-:Y:S05]  /*1b810*/  BRA `(.L_x_5054) ;  /* 0xfffffeb400f07947 */ /* 0x000fea000383ffff */
.L_x_4790:
[----:B------:R-:W-:Y:S01]  /*1b820*/  BSSY B1, `(.L_x_5055) ;  /* 0x0000008000017945 */ /* 0x000fe20003800000 */
[----:B------:R-:W-:Y:S02]  /*1b830*/  IMAD.MOV.U32 R13, RZ, RZ, R6 ;  /* 0x000000ffff0d7224 */ /* 0x000fe400078e0006 */
[----:B------:R-:W-:Y:S02]  /*1b840*/  IMAD.MOV.U32 R12, RZ, RZ, 0x1 ;  /* 0x00000001ff0c7424 */ /* 0x000fe400078e00ff */
[----:B------:R-:W-:Y:S02]  /*1b850*/  IMAD.MOV.U32 R11, RZ, RZ, 0x1c1f ;  /* 0x00001c1fff0b7424 */ /* 0x000fe400078e00ff */
[----:B------:R-:W-:-:S07]  /*1b860*/  IMAD.MOV.U32 R15, RZ, RZ, -0x1 ;  /* 0xffffffffff0f7424 */ /* 0x000fce00078e00ff */
[----:B0--3--:R-:W-:Y:S05]  /*1b870*/  WARPSYNC.COLLECTIVE R15, `(.L_x_5056) ;  /* 0x000000000f087348 */ /* 0x009fea0003c00000 */
[----:B---3--:R1:W2:Y:S02]  /*1b880*/  SHFL.IDX P6, R14, R13, R12, R11 ;  /* 0x0000000c0d0e7389 */ /* 0x0082a400000c000b */
[----:B012---:R-:W-:Y:S01]  /*1b890*/  ENDCOLLECTIVE ;  /* 0x000000000000791b */ /* 0x007fe20003800000 */
.L_x_5056:
[----:B------:R-:W-:Y:S05]  /*1b8a0*/  BSYNC B1 ;  /* 0x0000000000017941 */ /* 0x000fea0003800000 */
.L_x_5055:
        /* <DEDUP_REMOVED lines=8> */
.L_x_5057:
[----:B------:R-:W-:Y:S02]  /*1b930*/  IMAD.MOV.U32 R13, RZ, RZ, R8 ;  /* 0x000000ffff0d7224 */ /* 0x000fe400078e0008 */
[----:B------:R-:W-:-:S07]  /*1b940*/  IMAD.MOV.U32 R0, RZ, RZ, R14 ;  /* 0x000000ffff007224 */ /* 0x000fce00078e000e */
[----:B------:R-:W-:Y:S05]  /*1b950*/  WARPSYNC.COLLECTIVE R15, `(.L_x_5058) ;  /* 0x000000000f087348 */ /* 0x000fea0003c00000 */
[----:B------:R0:W1:Y:S02]  /*1b960*/  SHFL.IDX P6, R14, R13, R12, R11 ;  /* 0x0000000c0d0e7389 */ /* 0x00006400000c000b */
[----:B01----:R-:W-:Y:S01]  /*1b970*/  ENDCOLLECTIVE ;  /* 0x000000000000791b */ /* 0x003fe20003800000 */
.L_x_5058:
[----:B------:R-:W-:Y:S02]  /*1b980*/  IMAD.MOV.U32 R13, RZ, RZ, R7 ;  /* 0x000000ffff0d7224 */ /* 0x000fe400078e0007 */
[----:B------:R-:W-:-:S07]  /*1b990*/  IMAD.MOV.U32 R5, RZ, RZ, R14 ;  /* 0x000000ffff057224 */ /* 0x000fce00078e000e */
[----:B------:R-:W-:Y:S05]  /*1b9a0*/  WARPSYNC.COLLECTIVE R15, `(.L_x_5059) ;  /* 0x000000000f087348 */ /* 0x000fea0003c00000 */
[----:B------:R0:W1:Y:S02]  /*1b9b0*/  SHFL.IDX P6, R14, R13, R12, R11 ;  /* 0x0000000c0d0e7389 */ /* 0x00006400000c000b */
[----:B01----:R-:W-:Y:S01]  /*1b9c0*/  ENDCOLLECTIVE ;  /* 0x000000000000791b */ /* 0x003fe20003800000 */
.L_x_5059:
[----:B------:R-:W-:Y:S05]  /*1b9d0*/  BRA `(.L_x_5060) ;  /* 0xfffffeb800487947 */ /* 0x000fea000383ffff */
.L_x_4794:
[----:B0-----:R0:W1:Y:S02]  /*1b9e0*/  SYNCS.PHASECHK.TRANS64.TRYWAIT P0, [R2+URZ+0x28c00], R35 ;  /* 0x028c0023020075a7 */ /* 0x001064000800017f */
[----:B-1----:R-:W-:Y:S05]  /*1b9f0*/  @!P0 NANOSLEEP.SYNCS 0x989680 ;  /* 0x009896800000895d */ /* 0x002fea0003900000 */
[----:B------:R-:W1:Y:S02]  /*1ba00*/  @!P0 SYNCS.PHASECHK.TRANS64 P0, [R2+URZ+0x28c00], R35 ;  /* 0x028c0023020085a7 */ /* 0x000e64000800007f */
[----:B-1----:R-:W-:Y:S05]  /*1ba10*/  @!P0 BRA `(.L_x_4794) ;  /* 0xfffffffc00f08947 */ /* 0x002fea000383ffff */
[----:B------:R-:W-:Y:S05]  /*1ba20*/  BRA `(.L_x_5061) ;  /* 0xfffffebc00307947 */ /* 0x000fea000383ffff */
.L_x_4802:
        /* <DEDUP_REMOVED lines=8> */
.L_x_5063:
[----:B------:R-:W-:Y:S05]  /*1bab0*/  BSYNC B1 ;  /* 0x0000000000017941 */ /* 0x000fea0003800000 */
.L_x_5062:
        /* <DEDUP_REMOVED lines=8> */
.L_x_5064:
[----:B------:R-:W-:Y:S02]  /*1bb40*/  IMAD.MOV.U32 R13, RZ, RZ, R7 ;  /* 0x000000ffff0d7224 */ /* 0x000fe400078e0007 */
[----:B------:R-:W-:-:S07]  /*1bb50*/  IMAD.MOV.U32 R0, RZ, RZ, R14 ;  /* 0x000000ffff007224 */ /* 0x000fce00078e000e */
[----:B------:R-:W-:Y:S05]  /*1bb60*/  WARPSYNC.COLLECTIVE R15, `(.L_x_5065) ;  /* 0x000000000f087348 */ /* 0x000fea0003c00000 */
[----:B------:R0:W1:Y:S02]  /*1bb70*/  SHFL.IDX P6, R14, R13, R12, R11 ;  /* 0x0000000c0d0e7389 */ /* 0x00006400000c000b */
[----:B01----:R-:W-:Y:S01]  /*1bb80*/  ENDCOLLECTIVE ;  /* 0x000000000000791b */ /* 0x003fe20003800000 */
.L_x_5065:
[----:B------:R-:W-:Y:S02]  /*1bb90*/  IMAD.MOV.U32 R10, RZ, RZ, R0 ;  /* 0x000000ffff0a7224 */ /* 0x000fe400078e0000 */
[----:B------:R-:W-:Y:S02]  /*1bba0*/  IMAD.MOV.U32 R13, RZ, RZ, R9 ;  /* 0x000000ffff0d7224 */ /* 0x000fe400078e0009 */
[----:B------:R-:W-:-:S07]  /*1bbb0*/  IMAD.MOV.U32 R5, RZ, RZ, R14 ;  /* 0x000000ffff057224 */ /* 0x000fce00078e000e */
[----:B------:R-:W-:Y:S05]  /*1bbc0*/  WARPSYNC.COLLECTIVE R15, `(.L_x_5066) ;  /* 0x000000000f087348 */ /* 0x000fea0003c00000 */
[----:B------:R0:W1:Y:S02]  /*1bbd0*/  SHFL.IDX P6, R14, R13, R12, R11 ;  /* 0x0000000c0d0e7389 */ /* 0x00006400000c000b */
[----:B01----:R-:W-:Y:S01]  /*1bbe0*/  ENDCOLLECTIVE ;  /* 0x000000000000791b */ /* 0x003fe20003800000 */
.L_x_5066:
[----:B------:R-:W-:Y:S01]  /*1bbf0*/  IMAD.MOV.U32 R11, RZ, RZ, R3 ;  /* 0x000000ffff0b7224 */ /* 0x000fe200078e0003 */
[----:B------:R-:W-:Y:S06]  /*1bc00*/  BRA `(.L_x_5067) ;  /* 0xfffffec800847947 */ /* 0x000fec000383ffff */
.L_x_4805:
        /* <DEDUP_REMOVED lines=8> */
.L_x_5069:
[----:B------:R-:W-:Y:S05]  /*1bc90*/  BSYNC B1 ;  /* 0x0000000000017941 */ /* 0x000fea0003800000 */
.L_x_5068:
        /* <DEDUP_REMOVED lines=8> */
.L_x_5070:
[----:B------:R-:W-:Y:S02]  /*1bd20*/  IMAD.MOV.U32 R13, RZ, RZ, R7 ;  /* 0x000000ffff0d7224 */ /* 0x000fe400078e0007 */
[----:B------:R-:W-:-:S07]  /*1bd30*/  IMAD.MOV.U32 R0, RZ, RZ, R14 ;  /* 0x000000ffff007224 */ /* 0x000fce00078e000e */
[----:B------:R-:W-:Y:S05]  /*1bd40*/  WARPSYNC.COLLECTIVE R15, `(.L_x_5071) ;  /* 0x000000000f087348 */ /* 0x000fea0003c00000 */
[----:B------:R0:W1:Y:S02]  /*1bd50*/  SHFL.IDX P6, R14, R13, R12, R11 ;  /* 0x0000000c0d0e7389 */ /* 0x00006400000c000b */
[----:B01----:R-:W-:Y:S01]  /*1bd60*/  ENDCOLLECTIVE ;  /* 0x000000000000791b */ /* 0x003fe20003800000 */
.L_x_5071:
[----:B------:R-:W-:Y:S02]  /*1bd70*/  IMAD.MOV.U32 R13, RZ, RZ, R9 ;  /* 0x000000ffff0d7224 */ /* 0x000fe400078e0009 */
[----:B------:R-:W-:-:S07]  /*1bd80*/  IMAD.MOV.U32 R7, RZ, RZ, R14 ;  /* 0x000000ffff077224 */ /* 0x000fce00078e000e */
[----:B------:R-:W-:Y:S05]  /*1bd90*/  WARPSYNC.COLLECTIVE R15, `(.L_x_5072) ;  /* 0x000000000f087348 */ /* 0x000fea0003c00000 */
[----:B------:R0:W1:Y:S02]  /*1bda0*/  SHFL.IDX P6, R14, R13, R12, R11 ;  /* 0x0000000c0d0e7389 */ /* 0x00006400000c000b */
[----:B01----:R-:W-:Y:S01]  /*1bdb0*/  ENDCOLLECTIVE ;  /* 0x000000000000791b */ /* 0x003fe20003800000 */
.L_x_5072:
[----:B------:R-:W-:Y:S02]  /*1bdc0*/  IMAD.MOV.U32 R12, RZ, RZ, R0 ;  /* 0x000000ffff0c7224 */ /* 0x000fe400078e0000 */
[----:B------:R-:W-:Y:S01]  /*1bdd0*/  IMAD.MOV.U32 R13, RZ, RZ, R3 ;  /* 0x000000ffff0d7224 */ /* 0x000fe200078e0003 */
[----:B------:R-:W-:Y:S06]  /*1bde0*/  BRA `(.L_x_5073) ;  /* 0xfffffec800a87947 */ /* 0x000fec000383ffff */
.L_x_4809:
[----:B0-----:R0:W1:Y:S02]  /*1bdf0*/  SYNCS.PHASECHK.TRANS64.TRYWAIT P1, [R2+URZ+0x28c00], R3 ;  /* 0x028c0003020075a7 */ /* 0x001064000802017f */
[----:B-1----:R-:W-:Y:S05]  /*1be00*/  @!P1 NANOSLEEP.SYNCS 0x989680 ;  /* 0x009896800000995d */ /* 0x002fea0003900000 */
[----:B------:R-:W1:Y:S02]  /*1be10*/  @!P1 SYNCS.PHASECHK.TRANS64 P1, [R2+URZ+0x28c00], R3 ;  /* 0x028c0003020095a7 */ /* 0x000e64000802007f */
[----:B-1----:R-:W-:Y:S05]  /*1be20*/  @!P1 BRA `(.L_x_4809) ;  /* 0xfffffffc00f09947 */ /* 0x002fea000383ffff */
[----:B------:R-:W-:Y:S05]  /*1be30*/  BRA `(.L_x_5074) ;  /* 0xfffffecc00487947 */ /* 0x000fea000383ffff */
.L_x_4815:
[----:B0-----:R0:W1:Y:S02]  /*1be40*/  SYNCS.PHASECHK.TRANS64.TRYWAIT P2, [R168+URZ+0x28c30], R57 ;  /* 0x028c3039a80075a7 */ /* 0x001064000804017f */
[----:B-1----:R-:W-:Y:S05]  /*1be50*/  @!P2 NANOSLEEP.SYNCS 0x989680 ;  /* 0x009896800000a95d */ /* 0x002fea0003900000 */
[----:B------:R-:W1:Y:S02]  /*1be60*/  @!P2 SYNCS.PHASECHK.TRANS64 P2, [R168+URZ+0x28c30], R57 ;  /* 0x028c3039a800a5a7 */ /* 0x000e64000804007f */
[----:B-1----:R-:W-:Y:S05]  /*1be70*/  @!P2 BRA `(.L_x_4815) ;  /* 0xfffffffc00f0a947 */ /* 0x002fea000383ffff */
[----:B------:R-:W-:Y:S05]  /*1be80*/  BRA `(.L_x_4814) ;  /* 0xfffffed800e07947 */ /* 0x000fea000383ffff */
.L_x_4820:
[----:B--2---:R2:W3:Y:S02]  /*1be90*/  SYNCS.PHASECHK.TRANS64.TRYWAIT P2, [R168+URZ+0x28c50], R57 ;  /* 0x028c5039a80075a7 */ /* 0x0044e4000804017f */
[----:B---3--:R-:W-:Y:S05]  /*1bea0*/  @!P2 NANOSLEEP.SYNCS 0x989680 ;  /* 0x009896800000a95d */ /* 0x008fea0003900000 */
[----:B------:R-:W3:Y:S02]  /*1beb0*/  @!P2 SYNCS.PHASECHK.TRANS64 P2, [R168+URZ+0x28c50], R57 ;  /* 0x028c5039a800a5a7 */ /* 0x000ee4000804007f */
[----:B---3--:R-:W-:Y:S05]  /*1bec0*/  @!P2 BRA `(.L_x_4820) ;  /* 0xfffffffc00f0a947 */ /* 0x008fea000383ffff */
[----:B------:R-:W-:Y:S05]  /*1bed0*/  BRA `(.L_x_4819) ;  /* 0xfffffeec00a47947 */ /* 0x000fea000383ffff */
.L_x_4827:
[----:B--2---:R2:W3:Y:S02]  /*1bee0*/  SYNCS.PHASECHK.TRANS64.TRYWAIT P2, [R216+URZ+0x28c30], R20 ;  /* 0x028c3014d80075a7 */ /* 0x0044e4000804017f */
[----:B---3--:R-:W-:Y:S05]  /*1bef0*/  @!P2 NANOSLEEP.SYNCS 0x989680 ;  /* 0x009896800000a95d */ /* 0x008fea0003900000 */
[----:B------:R-:W3:Y:S02]  /*1bf00*/  @!P2 SYNCS.PHASECHK.TRANS64 P2, [R216+URZ+0x28c30], R20 ;  /* 0x028c3014d800a5a7 */ /* 0x000ee4000804007f */
[----:B---3--:R-:W-:Y:S05]  /*1bf10*/  @!P2 BRA `(.L_x_4827) ;  /* 0xfffffffc00f0a947 */ /* 0x008fea000383ffff */
[----:B------:R-:W-:Y:S05]  /*1bf20*/  BRA `(.L_x_4826) ;  /* 0xfffffef000d07947 */ /* 0x000fea000383ffff */
.L_x_4832:
[----:B--2---:R2:W3:Y:S02]  /*1bf30*/  SYNCS.PHASECHK.TRANS64.TRYWAIT P2, [R216+URZ+0x28c50], R20 ;  /* 0x028c5014d80075a7 */ /* 0x0044e4000804017f */
[----:B---3--:R-:W-:Y:S05]  /*1bf40*/  @!P2 NANOSLEEP.SYNCS 0x989680 ;  /* 0x009896800000a95d */ /* 0x008fea0003900000 */
[----:B------:R-:W3:Y:S02]  /*1bf50*/  @!P2 SYNCS.PHASECHK.TRANS64 P2, [R216+URZ+0x28c50], R20 ;  /* 0x028c5014d800a5a7 */ /* 0x000ee4000804007f */
[----:B---3--:R-:W-:Y:S05]  /*1bf60*/  @!P2 BRA `(.L_x_4832) ;  /* 0xfffffffc00f0a947 */ /* 0x008fea000383ffff */
[----:B------:R-:W-:Y:S05]  /*1bf70*/  BRA `(.L_x_4831) ;  /* 0xffffff0c00b87947 */ /* 0x000fea000383ffff */
.L_x_4840:
[----:B---3--:R3:W4:Y:S02]  /*1bf80*/  SYNCS.PHASECHK.TRANS64.TRYWAIT P2, [R194+URZ+0x28c30], R20 ;  /* 0x028c3014c20075a7 */ /* 0x008724000804017f */
[----:B----4-:R-:W-:Y:S05]  /*1bf90*/  @!P2 NANOSLEEP.SYNCS 0x989680 ;  /* 0x009896800000a95d */ /* 0x010fea0003900000 */
[----:B------:R-:W4:Y:S02]  /*1bfa0*/  @!P2 SYNCS.PHASECHK.TRANS64 P2, [R194+URZ+0x28c30], R20 ;  /* 0x028c3014c200a5a7 */ /* 0x000f24000804007f */
[----:B----4-:R-:W-:Y:S05]  /*1bfb0*/  @!P2 BRA `(.L_x_4840) ;  /* 0xfffffffc00f0a947 */ /* 0x010fea000383ffff */
[----:B------:R-:W-:Y:S05]  /*1bfc0*/  BRA `(.L_x_4839) ;  /* 0xffffff1000cc7947 */ /* 0x000fea000383ffff */
.L_x_4845:
[----:B-1----:R1:W4:Y:S02]  /*1bfd0*/  SYNCS.PHASECHK.TRANS64.TRYWAIT P2, [R194+URZ+0x28c50], R20 ;  /* 0x028c5014c20075a7 */ /* 0x002324000804017f */
[----:B----4-:R-:W-:Y:S05]  /*1bfe0*/  @!P2 NANOSLEEP.SYNCS 0x989680 ;  /* 0x009896800000a95d */ /* 0x010fea0003900000 */
[----:B------:R-:W4:Y:S02]  /*1bff0*/  @!P2 SYNCS.PHASECHK.TRANS64 P2, [R194+URZ+0x28c50], R20 ;  /* 0x028c5014c200a5a7 */ /* 0x000f24000804007f */
[----:B----4-:R-:W-:Y:S05]  /*1c000*/  @!P2 BRA `(.L_x_4845) ;  /* 0xfffffffc00f0a947 */ /* 0x010fea000383ffff */
[----:B------:R-:W-:Y:S05]  /*1c010*/  BRA `(.L_x_4844) ;  /* 0xffffff2800247947 */ /* 0x000fea000383ffff */
.L_x_4875:
[----:B------:R-:W2:Y:S01]  /*1c020*/  S2R R9, SR_TID.X ;  /* 0x0000000000097919 */ /* 0x000ea20000002100 */
[----:B------:R-:W-:Y:S01]  /*1c030*/  BSSY B1, `(.L_x_5075) ;  /* 0x000000a000017945 */ /* 0x000fe20003800000 */
[----:B------:R-:W-:Y:S02]  /*1c040*/  IMAD.MOV.U32 R12, RZ, RZ, RZ ;  /* 0x000000ffff0c7224 */ /* 0x000fe400078e00ff */
[----:B-1----:R-:W-:Y:S02]  /*1c050*/  IMAD.MOV.U32 R11, RZ, RZ, 0x1f ;  /* 0x0000001fff0b7424 */ /* 0x002fe400078e00ff */
[----:B------:R-:W-:Y:S01]  /*1c060*/  IMAD.MOV.U32 R15, RZ, RZ, -0x1 ;  /* 0xffffffffff0f7424 */ /* 0x000fe200078e00ff */
[----:B--2---:R-:W-:-:S04]  /*1c070*/  SHF.R.U32.HI R9, RZ, 0x5, R9 ;  /* 0x00000005ff097819 */ /* 0x004fc80000011609 */
[----:B------:R-:W-:-:S05]  /*1c080*/  LOP3.LUT R9, R9, 0x3, RZ, 0xc0, !PT ;  /* 0x0000000309097812 */ /* 0x000fca00078ec0ff */
[----:B------:R-:W-:-:S07]  /*1c090*/  IMAD.MOV.U32 R13, RZ, RZ, R9 ;  /* 0x000000ffff0d7224 */ /* 0x000fce00078e0009 */
[----:B0-----:R-:W-:Y:S05]  /*1c0a0*/  WARPSYNC.COLLECTIVE R15, `(.L_x_5076) ;  /* 0x000000000f087348 */ /* 0x001fea0003c00000 */
[----:B0-----:R0:W1:Y:S02]  /*1c0b0*/  SHFL.IDX P6, R14, R13, R12, R11 ;  /* 0x0000000c0d0e7389 */ /* 0x00106400000c000b */
[----:B01----:R-:W-:Y:S01]  /*1c0c0*/  ENDCOLLECTIVE ;  /* 0x000000000000791b */ /* 0x003fe20003800000 */
.L_x_5076:
[----:B------:R-:W-:Y:S05]  /*1c0d0*/  BSYNC B1 ;  /* 0x0000000000017941 */ /* 0x000fea0003800000 */
.L_x_5075:
[----:B------:R-:W-:Y:S05]  /*1c0e0*/  BRA `(.L_x_5077) ;  /* 0xffffff7800407947 */ /* 0x000fea000383ffff */
.L_x_4877:
[----:B------:R-:W-:Y:S01]  /*1c0f0*/  BSSY B1, `(.L_x_5078) ;  /* 0x0000006000017945 */ /* 0x000fe20003800000 */
[----:B------:R-:W-:-:S07]  /*1c100*/  IMAD.MOV.U32 R15, RZ, RZ, -0x1 ;  /* 0xffffffffff0f7424 */ /* 0x000fce00078e00ff */
[----:B01----:R-:W-:Y:S05]  /*1c110*/  WARPSYNC.COLLECTIVE R15, `(.L_x_5079) ;  /* 0x000000000f0c7348 */ /* 0x003fea0003c00000 */
[----:B------:R-:W-:Y:S02]  /*1c120*/  ELECT P6, UR62, PT ;  /* 0x00000000003e782f */ /* 0x000fe400038c0000 */
[----:B------:R-:W-:Y:S01]  /*1c130*/  MOV R14, UR62 ;  /* 0x0000003e000e7c02 */ /* 0x000fe20008000f00 */
[----:B01----:R-:W-:Y:S10]  /*1c140*/  ENDCOLLECTIVE ;  /* 0x000000000000791b */ /* 0x003ff40003800000 */
.L_x_5079:
[----:B------:R-:W-:Y:S05]  /*1c150*/  BSYNC B1 ;  /* 0x0000000000017941 */ /* 0x000fea0003800000 */
.L_x_5078:
[----:B------:R-:W-:Y:S05]  /*1c160*/  BRA `(.L_x_4876) ;  /* 0xffffff7800387947 */ /* 0x000fea000383ffff */
.L_x_4879:
[----:B0-----:R-:W2:Y:S02]  /*1c170*/  LDL R5, [R1+0x4] ;  /* 0x0000040001057983 */ /* 0x001ea40000100800 */
[----:B--2---:R0:W2:Y:S02]  /*1c180*/  SYNCS.PHASECHK.TRANS64.TRYWAIT P0, [R5+URZ+0x28c20], R4 ;  /* 0x028c2004050075a7 */ /* 0x0040a4000800017f */
[----:B--2---:R-:W-:Y:S05]  /*1c190*/  @!P0 NANOSLEEP.SYNCS 0x989680 ;  /* 0x009896800000895d */ /* 0x004fea0003900000 */
[----:B------:R-:W2:Y:S02]  /*1c1a0*/  @!P0 SYNCS.PHASECHK.TRANS64 P0, [R5+URZ+0x28c20], R4 ;  /* 0x028c2004050085a7 */ /* 0x000ea4000800007f */
[----:B--2---:R-:W-:Y:S05]  /*1c1b0*/  @!P0 BRA `(.L_x_4879) ;  /* 0xfffffffc00ec8947 */ /* 0x004fea000383ffff */
[----:B------:R-:W-:Y:S05]  /*1c1c0*/  BRA `(.L_x_5080) ;  /* 0xffffff7800487947 */ /* 0x000fea000383ffff */
.L_x_4883:
[----:B0-----:R0:W2:Y:S02]  /*1c1d0*/  SYNCS.PHASECHK.TRANS64.TRYWAIT P0, [R5+URZ+0x28ca0], R9 ;  /* 0x028ca009050075a7 */ /* 0x0010a4000800017f */
[----:B--2---:R-:W-:Y:S05]  /*1c1e0*/  @!P0 NANOSLEEP.SYNCS 0x989680 ;  /* 0x009896800000895d */ /* 0x004fea0003900000 */
[----:B------:R-:W2:Y:S02]  /*1c1f0*/  @!P0 SYNCS.PHASECHK.TRANS64 P0, [R5+URZ+0x28ca0], R9 ;  /* 0x028ca009050085a7 */ /* 0x000ea4000800007f */
[----:B--2---:R-:W-:Y:S05]  /*1c200*/  @!P0 BRA `(.L_x_4883) ;  /* 0xfffffffc00f08947 */ /* 0x004fea000383ffff */
[----:B------:R-:W-:Y:S05]  /*1c210*/  BRA `(.L_x_5081) ;  /* 0xffffff78006c7947 */ /* 0x000fea000383ffff */
.L_x_4888:
[----:B--2---:R2:W3:Y:S02]  /*1c220*/  SYNCS.PHASECHK.TRANS64.TRYWAIT P0, [R5+URZ+0x28cc0], R9 ;  /* 0x028cc009050075a7 */ /* 0x0044e4000800017f */
[----:B---3--:R-:W-:Y:S05]  /*1c230*/  @!P0 NANOSLEEP.SYNCS 0x989680 ;  /* 0x009896800000895d */ /* 0x008fea0003900000 */
[----:B------:R-:W3:Y:S02]  /*1c240*/  @!P0 SYNCS.PHASECHK.TRANS64 P0, [R5+URZ+0x28cc0], R9 ;  /* 0x028cc009050085a7 */ /* 0x000ee4000800007f */
[----:B---3--:R-:W-:Y:S05]  /*1c250*/  @!P0 BRA `(.L_x_4888) ;  /* 0xfffffffc00f08947 */ /* 0x008fea000383ffff */
[----:B------:R-:W-:Y:S05]  /*1c260*/  BRA `(.L_x_5082) ;  /* 0xffffff7800f07947 */ /* 0x000fea000383ffff */
.L_x_4902:
[----:B0-----:R0:W2:Y:S02]  /*1c270*/  SYNCS.PHASECHK.TRANS64.TRYWAIT P1, [R5+URZ+0x28ca0], R6 ;  /* 0x028ca006050075a7 */ /* 0x0010a4000802017f */
[----:B--2---:R-:W-:Y:S05]  /*1c280*/  @!P1 NANOSLEEP.SYNCS 0x989680 ;  /* 0x009896800000995d */ /* 0x004fea0003900000 */
[----:B------:R-:W2:Y:S02]  /*1c290*/  @!P1 SYNCS.PHASECHK.TRANS64 P1, [R5+URZ+0x28ca0], R6 ;  /* 0x028ca006050095a7 */ /* 0x000ea4000802007f */
[----:B--2---:R-:W-:Y:S05]  /*1c2a0*/  @!P1 BRA `(.L_x_4902) ;  /* 0xfffffffc00f09947 */ /* 0x004fea000383ffff */
[----:B------:R-:W-:Y:S05]  /*1c2b0*/  BRA `(.L_x_5083) ;  /* 0xffffff8400787947 */ /* 0x000fea000383ffff */
.L_x_4907:
[----:B--2---:R2:W3:Y:S02]  /*1c2c0*/  SYNCS.PHASECHK.TRANS64.TRYWAIT P1, [R5+URZ+0x28cc0], R6 ;  /* 0x028cc006050075a7 */ /* 0x0044e4000802017f */
[----:B---3--:R-:W-:Y:S05]  /*1c2d0*/  @!P1 NANOSLEEP.SYNCS 0x989680 ;  /* 0x009896800000995d */ /* 0x008fea0003900000 */
[----:B------:R-:W3:Y:S02]  /*1c2e0*/  @!P1 SYNCS.PHASECHK.TRANS64 P1, [R5+URZ+0x28cc0], R6 ;  /* 0x028cc006050095a7 */ /* 0x000ee4000802007f */
[----:B---3--:R-:W-:Y:S05]  /*1c2f0*/  @!P1 BRA `(.L_x_4907) ;  /* 0xfffffffc00f09947 */ /* 0x008fea000383ffff */
[----:B------:R-:W-:Y:S05]  /*1c300*/  BRA `(.L_x_5084) ;  /* 0xffffff8400f87947 */ /* 0x000fea000383ffff */
.L_x_4927:
        /* <DEDUP_REMOVED lines=11> */
.L_x_5086:
[----:B------:R-:W-:Y:S05]  /*1c3c0*/  BSYNC B0 ;  /* 0x0000000000007941 */ /* 0x000fea0003800000 */
.L_x_5085:
[----:B------:R-:W-:Y:S05]  /*1c3d0*/  BRA `(.L_x_5087) ;  /* 0xffffff9800087947 */ /* 0x000fea000383ffff */
.L_x_4929:
[----:B------:R-:W-:Y:S01]  /*1c3e0*/  BSSY B0, `(.L_x_5088) ;  /* 0x0000006000007945 */ /* 0x000fe20003800000 */
[----:B------:R-:W-:-:S07]  /*1c3f0*/  IMAD.MOV.U32 R15, RZ, RZ, -0x1 ;  /* 0xffffffffff0f7424 */ /* 0x000fce00078e00ff */
[----:B01----:R-:W-:Y:S05]  /*1c400*/  WARPSYNC.COLLECTIVE R15, `(.L_x_5089) ;  /* 0x000000000f0c7348 */ /* 0x003fea0003c00000 */
[----:B------:R-:W-:Y:S02]  /*1c410*/  ELECT P6, UR62, PT ;  /* 0x00000000003e782f */ /* 0x000fe400038c0000 */
[----:B------:R-:W-:Y:S01]  /*1c420*/  MOV R14, UR62 ;  /* 0x0000003e000e7c02 */ /* 0x000fe20008000f00 */
[----:B01----:R-:W-:Y:S10]  /*1c430*/  ENDCOLLECTIVE ;  /* 0x000000000000791b */ /* 0x003ff40003800000 */
.L_x_5089:
[----:B------:R-:W-:Y:S05]  /*1c440*/  BSYNC B0 ;  /* 0x0000000000007941 */ /* 0x000fea0003800000 */
.L_x_5088:
[----:B------:R-:W-:Y:S05]  /*1c450*/  BRA `(.L_x_5090) ;  /* 0xffffff9800187947 */ /* 0x000fea000383ffff */
.L_x_4931:
[----:B0-----:R0:W2:Y:S02]  /*1c460*/  SYNCS.PHASECHK.TRANS64.TRYWAIT P0, [R0+URZ+0x28c40], R2 ;  /* 0x028c4002000075a7 */ /* 0x0010a4000800017f */
[----:B--2---:R-:W-:Y:S05]  /*1c470*/  @!P0 NANOSLEEP.SYNCS 0x989680 ;  /* 0x009896800000895d */ /* 0x004fea0003900000 */
[----:B------:R-:W2:Y:S02]  /*1c480*/  @!P0 SYNCS.PHASECHK.TRANS64 P0, [R0+URZ+0x28c40], R2 ;  /* 0x028c4002000085a7 */ /* 0x000ea4000800007f */
[----:B--2---:R-:W-:Y:S05]  /*1c490*/  @!P0 BRA `(.L_x_4931) ;  /* 0xfffffffc00f08947 */ /* 0x004fea000383ffff */
[----:B------:R-:W-:Y:S05]  /*1c4a0*/  BRA `(.L_x_5091) ;  /* 0xffffff9800847947 */ /* 0x000fea000383ffff */
.L_x_4935:
        /* <DEDUP_REMOVED lines=12> */
.L_x_5092:
[----:B------:R-:W-:Y:S02]  /*1c570*/  IMAD.MOV.U32 R13, RZ, RZ, R3 ;  /* 0x000000ffff0d7224 */ /* 0x000fe400078e0003 */
[----:B------:R-:W-:-:S07]  /*1c580*/  IMAD.MOV.U32 R4, RZ, RZ, R14 ;  /* 0x000000ffff047224 */ /* 0x000fce00078e000e */
[----:B------:R-:W-:Y:S05]  /*1c590*/  WARPSYNC.COLLECTIVE R15, `(.L_x_5093) ;  /* 0x000000000f087348 */ /* 0x000fea0003c00000 */
[----:B------:R0:W1:Y:S02]  /*1c5a0*/  SHFL.IDX P6, R14, R13, R12, R11 ;  /* 0x0000000c0d0e7389 */ /* 0x00006400000c000b */
[----:B01----:R-:W-:Y:S01]  /*1c5b0*/  ENDCOLLECTIVE ;  /* 0x000000000000791b */ /* 0x003fe20003800000 */
.L_x_5093:
[----:B------:R-:W-:Y:S02]  /*1c5c0*/  IMAD.MOV.U32 R13, RZ, RZ, R2 ;  /* 0x000000ffff0d7224 */ /* 0x000fe400078e0002 */
[----:B------:R-:W-:Y:S02]  /*1c5d0*/  IMAD.MOV.U32 R12, RZ, RZ, 0x1 ;  /* 0x00000001ff0c7424 */ /* 0x000fe400078e00ff */
[----:B------:R-:W-:-:S07]  /*1c5e0*/  IMAD.MOV.U32 R5, RZ, RZ, R14 ;  /* 0x000000ffff057224 */ /* 0x000fce00078e000e */
[----:B------:R-:W-:Y:S05]  /*1c5f0*/  WARPSYNC.COLLECTIVE R15, `(.L_x_5094) ;  /* 0x000000000f087348 */ /* 0x000fea0003c00000 */
[----:B------:R0:W1:Y:S02]  /*1c600*/  SHFL.IDX P6, R14, R13, R12, R11 ;  /* 0x0000000c0d0e7389 */ /* 0x00006400000c000b */
[----:B01----:R-:W-:Y:S01]  /*1c610*/  ENDCOLLECTIVE ;  /* 0x000000000000791b */ /* 0x003fe20003800000 */
.L_x_5094:
        /* <DEDUP_REMOVED lines=10> */
.L_x_5095:
        /* <DEDUP_REMOVED lines=11> */
.L_x_5096:
        /* <DEDUP_REMOVED lines=10> */
.L_x_5097:
        /* <DEDUP_REMOVED lines=12> */
.L_x_5098:
        /* <DEDUP_REMOVED lines=14> */
.L_x_5099:
[----:B------:R-:W-:Y:S01]  /*1c9b0*/  IMAD.MOV.U32 R3, RZ, RZ, R14 ;  /* 0x000000ffff037224 */ /* 0x000fe200078e000e */
[----:B------:R-:W-:Y:S06]  /*1c9c0*/  BRA `(.L_x_5100) ;  /* 0xffffff9c00f47947 */ /* 0x000fec000383ffff */
.L_x_4938:
[----:B0-----:R-:W2:Y:S02]  /*1c9d0*/  LDL R2, [R1+0x4] ;  /* 0x0000040001027983 */ /* 0x001ea40000100800 */
[----:B--2---:R0:W1:Y:S02]  /*1c9e0*/  SYNCS.PHASECHK.TRANS64.TRYWAIT P0, [R2+URZ+0x28c20], R0 ;  /* 0x028c2000020075a7 */ /* 0x004064000800017f */
[----:B-1----:R-:W-:Y:S05]  /*1c9f0*/  @!P0 NANOSLEEP.SYNCS 0x989680 ;  /* 0x009896800000895d */ /* 0x002fea0003900000 */
[----:B------:R-:W1:Y:S02]  /*1ca00*/  @!P0 SYNCS.PHASECHK.TRANS64 P0, [R2+URZ+0x28c20], R0 ;  /* 0x028c2000020085a7 */ /* 0x000e64000800007f */
[----:B-1----:R-:W-:Y:S05]  /*1ca10*/  @!P0 BRA `(.L_x_4938) ;  /* 0xfffffffc00ec8947 */ /* 0x002fea000383ffff */
[----:B------:R-:W-:Y:S05]  /*1ca20*/  BRA `(.L_x_5101) ;  /* 0xffffffa000547947 */ /* 0x000fea000383ffff */
.L_x_4942:
[----:B0-----:R0:W1:Y:S02]  /*1ca30*/  SYNCS.PHASECHK.TRANS64.TRYWAIT P0, [R0+URZ+0x28c60], R2 ;  /* 0x028c6002000075a7 */ /* 0x001064000800017f */
[----:B-1----:R-:W-:Y:S05]  /*1ca40*/  @!P0 NANOSLEEP.SYNCS 0x989680 ;  /* 0x009896800000895d */ /* 0x002fea0003900000 */
[----:B------:R-:W1:Y:S02]  /*1ca50*/  @!P0 SYNCS.PHASECHK.TRANS64 P0, [R0+URZ+0x28c60], R2 ;  /* 0x028c6002000085a7 */ /* 0x000e64000800007f */
[----:B-1----:R-:W-:Y:S05]  /*1ca60*/  @!P0 BRA `(.L_x_4942) ;  /* 0xfffffffc00f08947 */ /* 0x002fea000383ffff */
[----:B------:R-:W-:Y:S05]  /*1ca70*/  BRA `(.L_x_5102) ;  /* 0xffffffa000807947 */ /* 0x000fea000383ffff */
.L_x_4961:
[----:B-1----:R1:W2:Y:S02]  /*1ca80*/  SYNCS.PHASECHK.TRANS64.TRYWAIT P0, [R3+URZ+0x28c40], R2 ;  /* 0x028c4002030075a7 */ /* 0x0022a4000800017f */
[----:B--2---:R-:W-:Y:S05]  /*1ca90*/  @!P0 NANOSLEEP.SYNCS 0x989680 ;  /* 0x009896800000895d */ /* 0x004fea0003900000 */
[----:B------:R-:W2:Y:S02]  /*1caa0*/  @!P0 SYNCS.PHASECHK.TRANS64 P0, [R3+URZ+0x28c40], R2 ;  /* 0x028c4002030085a7 */ /* 0x000ea4000800007f */
[----:B--2---:R-:W-:Y:S05]  /*1cab0*/  @!P0 BRA `(.L_x_4961) ;  /* 0xfffffffc00f08947 */ /* 0x004fea000383ffff */
[----:B------:R-:W-:Y:S05]  /*1cac0*/  BRA `(.L_x_5103) ;  /* 0xffffffac00a47947 */ /* 0x000fea000383ffff */
.L_x_4966:
[----:B0-----:R0:W2:Y:S02]  /*1cad0*/  SYNCS.PHASECHK.TRANS64.TRYWAIT P0, [R3+URZ+0x28c60], R2 ;  /* 0x028c6002030075a7 */ /* 0x0010a4000800017f */
[----:B--2---:R-:W-:Y:S05]  /*1cae0*/  @!P0 NANOSLEEP.SYNCS 0x989680 ;  /* 0x009896800000895d */ /* 0x004fea0003900000 */
[----:B------:R-:W2:Y:S02]  /*1caf0*/  @!P0 SYNCS.PHASECHK.TRANS64 P0, [R3+URZ+0x28c60], R2 ;  /* 0x028c6002030085a7 */ /* 0x000ea4000800007f */
[----:B--2---:R-:W-:Y:S05]  /*1cb00*/  @!P0 BRA `(.L_x_4966) ;  /* 0xfffffffc00f08947 */ /* 0x004fea000383ffff */
[----:B------:R-:W-:Y:S05]  /*1cb10*/  BRA `(.L_x_5104) ;  /* 0xffffffb0002c7947 */ /* 0x000fea000383ffff */
.L_x_4981:
[----:B0-----:R0:W1:Y:S02]  /*1cb20*/  SYNCS.PHASECHK.TRANS64.TRYWAIT P0, [R4+URZ+0x28c40], R2 ;  /* 0x028c4002040075a7 */ /* 0x001064000800017f */
[----:B-1----:R-:W-:Y:S05]  /*1cb30*/  @!P0 NANOSLEEP.SYNCS 0x989680 ;  /* 0x009896800000895d */ /* 0x002fea0003900000 */
[----:B------:R-:W1:Y:S02]  /*1cb40*/  @!P0 SYNCS.PHASECHK.TRANS64 P0, [R4+URZ+0x28c40], R2 ;  /* 0x028c4002040085a7 */ /* 0x000e64000800007f */
[----:B-1----:R-:W-:Y:S05]  /*1cb50*/  @!P0 BRA `(.L_x_4981) ;  /* 0xfffffffc00f08947 */ /* 0x002fea000383ffff */
[----:B------:R-:W-:Y:S05]  /*1cb60*/  BRA `(.L_x_5105) ;  /* 0xffffffbc00347947 */ /* 0x000fea000383ffff */
.L_x_4986:
[----:B-1----:R1:W2:Y:S02]  /*1cb70*/  SYNCS.PHASECHK.TRANS64.TRYWAIT P0, [R4+URZ+0x28c60], R2 ;  /* 0x028c6002040075a7 */ /* 0x0022a4000800017f */
[----:B--2---:R-:W-:Y:S05]  /*1cb80*/  @!P0 NANOSLEEP.SYNCS 0x989680 ;  /* 0x009896800000895d */ /* 0x004fea0003900000 */
[----:B------:R-:W2:Y:S02]  /*1cb90*/  @!P0 SYNCS.PHASECHK.TRANS64 P0, [R4+URZ+0x28c60], R2 ;  /* 0x028c6002040085a7 */ /* 0x000ea4000800007f */
[----:B--2---:R-:W-:Y:S05]  /*1cba0*/  @!P0 BRA `(.L_x_4986) ;  /* 0xfffffffc00f08947 */ /* 0x004fea000383ffff */
[----:B------:R-:W-:Y:S05]  /*1cbb0*/  BRA `(.L_x_5106) ;  /* 0xffffffbc00b87947 */ /* 0x000fea000383ffff */
.L_x_5001:
[----:B-1----:R1:W2:Y:S02]  /*1cbc0*/  SYNCS.PHASECHK.TRANS64.TRYWAIT P0, [R4+URZ+0x28c40], R2 ;  /* 0x028c4002040075a7 */ /* 0x0022a4000800017f */
[----:B--2---:R-:W-:Y:S05]  /*1cbd0*/  @!P0 NANOSLEEP.SYNCS 0x989680 ;  /* 0x009896800000895d */ /* 0x004fea0003900000 */
[----:B------:R-:W2:Y:S02]  /*1cbe0*/  @!P0 SYNCS.PHASECHK.TRANS64 P0, [R4+URZ+0x28c40], R2 ;  /* 0x028c4002040085a7 */ /* 0x000ea4000800007f */
[----:B--2---:R-:W-:Y:S05]  /*1cbf0*/  @!P0 BRA `(.L_x_5001) ;  /* 0xfffffffc00f08947 */ /* 0x004fea000383ffff */
[----:B------:R-:W-:Y:S05]  /*1cc00*/  BRA `(.L_x_5107) ;  /* 0xffffffc800a47947 */ /* 0x000fea000383ffff */
.L_x_5006:
[----:B0-----:R0:W2:Y:S02]  /*1cc10*/  SYNCS.PHASECHK.TRANS64.TRYWAIT P0, [R4+URZ+0x28c60], R2 ;  /* 0x028c6002040075a7 */ /* 0x0010a4000800017f */
[----:B--2---:R-:W-:Y:S05]  /*1cc20*/  @!P0 NANOSLEEP.SYNCS 0x989680 ;  /* 0x009896800000895d */ /* 0x004fea0003900000 */
[----:B------:R-:W2:Y:S02]  /*1cc30*/  @!P0 SYNCS.PHASECHK.TRANS64 P0, [R4+URZ+0x28c60], R2 ;  /* 0x028c6002040085a7 */ /* 0x000ea4000800007f */
[----:B--2---:R-:W-:Y:S05]  /*1cc40*/  @!P0 BRA `(.L_x_5006) ;  /* 0xfffffffc00f08947 */ /* 0x004fea000383ffff */
[----:B------:R-:W-:Y:S05]  /*1cc50*/  BRA `(.L_x_5108) ;  /* 0xffffffcc002c7947 */ /* 0x000fea000383ffff */
.L_x_5022:
[----:B------:R-:W-:Y:S01]  /*1cc60*/  BSSY B0, `(.L_x_5109) ;  /* 0x0000008000007945 */ /* 0x000fe20003800000 */
[----:B------:R-:W-:Y:S02]  /*1cc70*/  IMAD.MOV.U32 R13, RZ, RZ, R16 ;  /* 0x000000ffff0d7224 */ /* 0x000fe400078e0010 */
[----:B------:R-:W-:Y:S02]  /*1cc80*/  IMAD.MOV.U32 R12, RZ, RZ, RZ ;  /* 0x000000ffff0c7224 */ /* 0x000fe400078e00ff */
[----:B-1----:R-:W-:Y:S02]  /*1cc90*/  IMAD.MOV.U32 R11, RZ, RZ, 0x1f ;  /* 0x0000001fff0b7424 */ /* 0x002fe400078e00ff */
[----:B------:R-:W-:-:S07]  /*1cca0*/  IMAD.MOV.U32 R15, RZ, RZ, -0x1 ;  /* 0xffffffffff0f7424 */ /* 0x000fce00078e00ff */
[----:B0----5:R-:W-:Y:S05]  /*1ccb0*/  WARPSYNC.COLLECTIVE R15, `(.L_x_5110) ;  /* 0x000000000f087348 */ /* 0x021fea0003c00000 */
[----:B0-----:R0:W1:Y:S02]  /*1ccc0*/  SHFL.IDX P6, R14, R13, R12, R11 ;  /* 0x0000000c0d0e7389 */ /* 0x00106400000c000b */
[----:B01---5:R-:W-:Y:S01]  /*1ccd0*/  ENDCOLLECTIVE ;  /* 0x000000000000791b */ /* 0x023fe20003800000 */
.L_x_5110:
[----:B------:R-:W-:Y:S05]  /*1cce0*/  BSYNC B0 ;  /* 0x0000000000007941 */ /* 0x000fea0003800000 */
.L_x_5109:
        /* <DEDUP_REMOVED lines=9> */
.L_x_5111:
        /* <DEDUP_REMOVED lines=18> */
.L_x_5112:
[----:B------:R-:W-:Y:S01]  /*1cea0*/  IMAD.MOV.U32 R12, RZ, RZ, 0x2 ;  /* 0x00000002ff0c7424 */ /* 0x000fe200078e00ff */
[----:B------:R-:W-:-:S05]  /*1ceb0*/  SEL R5, R14, RZ, P1 ;  /* 0x000000ff0e057207 */ /* 0x000fca0000800000 */
[----:B------:R-:W-:-:S04]  /*1cec0*/  IMAD.IADD R3, R2, 0x1, R5 ;  /* 0x0000000102037824 */ /* 0x000fc800078e0205 */
[----:B------:R-:W-:-:S07]  /*1ced0*/  IMAD.MOV.U32 R13, RZ, RZ, R3 ;  /* 0x000000ffff0d7224 */ /* 0x000fce00078e0003 */
[----:B------:R-:W-:Y:S05]  /*1cee0*/  WARPSYNC.COLLECTIVE R15, `(.L_x_5113) ;  /* 0x000000000f087348 */ /* 0x000fea0003c00000 */
[----:B------:R0:W1:Y:S02]  /*1cef0*/  SHFL.UP P6, R14, R13, R12, R11 ;  /* 0x0400000c0d0e7389 */ /* 0x00006400000c000b */
[----:B01----:R-:W-:Y:S01]  /*1cf00*/  ENDCOLLECTIVE ;  /* 0x000000000000791b */ /* 0x003fe20003800000 */
.L_x_5113:
        /* <DEDUP_REMOVED lines=8> */
.L_x_5114:
        /* <DEDUP_REMOVED lines=8> */
.L_x_5115:
        /* <DEDUP_REMOVED lines=8> */
.L_x_5116:
        /* <DEDUP_REMOVED lines=9> */
.L_x_5117:
[----:B------:R-:W-:Y:S01]  /*1d120*/  IMAD.MOV.U32 R16, RZ, RZ, R14 ;  /* 0x000000ffff107224 */ /* 0x000fe200078e000e */
[----:B------:R-:W-:Y:S06]  /*1d130*/  BRA `(.L_x_5118) ;  /* 0xffffffd400887947 */ /* 0x000fec000383ffff */
.L_x_5027:
        /* <DEDUP_REMOVED lines=8> */
.L_x_5120:
[----:B------:R-:W-:Y:S05]  /*1d1c0*/  BSYNC B0 ;  /* 0x0000000000007941 */ /* 0x000fea0003800000 */
.L_x_5119:
        /* <DEDUP_REMOVED lines=9> */
.L_x_5121:
[----:B------:R-:W-:Y:S01]  /*1d260*/  IMAD.MOV.U32 R12, RZ, RZ, 0x4 ;  /* 0x00000004ff0c7424 */ /* 0x000fe200078e00ff */
[----:B------:R-:W-:-:S05]  /*1d270*/  SEL R14, R14, RZ, P2 ;  /* 0x000000ff0e0e7207 */ /* 0x000fca0001000000 */
[----:B------:R-:W-:-:S04]  /*1d280*/  IMAD.IADD R3, R3, 0x1, R14 ;  /* 0x0000000103037824 */ /* 0x000fc800078e020e */
[----:B------:R-:W-:-:S07]  /*1d290*/  IMAD.MOV.U32 R13, RZ, RZ, R3 ;  /* 0x000000ffff0d7224 */ /* 0x000fce00078e0003 */
[----:B------:R-:W-:Y:S05]  /*1d2a0*/  WARPSYNC.COLLECTIVE R15, `(.L_x_5122) ;  /* 0x000000000f087348 */ /* 0x000fea0003c00000 */
[----:B------:R0:W1:Y:S02]  /*1d2b0*/  SHFL.UP P6, R14, R13, R12, R11 ;  /* 0x0400000c0d0e7389 */ /* 0x00006400000c000b */
[----:B01----:R-:W-:Y:S01]  /*1d2c0*/  ENDCOLLECTIVE ;  /* 0x000000000000791b */ /* 0x003fe20003800000 */
.L_x_5122:
[----:B------:R-:W-:Y:S01]  /*1d2d0*/  IMAD.MOV.U32 R12, RZ, RZ, 0x8 ;  /* 0x00000008ff0c7424 */ /* 0x000fe200078e00ff */
[----:B------:R-:W-:-:S05]  /*1d2e0*/  SEL R14, R14, RZ, P3 ;  /* 0x000000ff0e0e7207 */ /* 0x000fca0001800000 */
[----:B------:R-:W-:-:S04]  /*1d2f0*/  IMAD.IADD R3, R3, 0x1, R14 ;  /* 0x0000000103037824 */ /* 0x000fc800078e020e */
[----:B------:R-:W-:-:S07]  /*1d300*/  IMAD.MOV.U32 R13, RZ, RZ, R3 ;  /* 0x000000ffff0d7224 */ /* 0x000fce00078e0003 */
[----:B------:R-:W-:Y:S05]  /*1d310*/  WARPSYNC.COLLECTIVE R15, `(.L_x_5123) ;  /* 0x000000000f087348 */ /* 0x000fea0003c00000 */
[----:B------:R0:W1:Y:S02]  /*1d320*/  SHFL.UP P6, R14, R13, R12, R11 ;  /* 0x0400000c0d0e7389 */ /* 0x00006400000c000b */
[----:B01----:R-:W-:Y:S01]  /*1d330*/  ENDCOLLECTIVE ;  /* 0x000000000000791b */ /* 0x003fe20003800000 */
.L_x_5123:
[----:B------:R-:W-:Y:S01]  /*1d340*/  IMAD.MOV.U32 R12, RZ, RZ, 0x10 ;  /* 0x00000010ff0c7424 */ /* 0x000fe200078e00ff */
[----:B------:R-:W-:-:S05]  /*1d350*/  SEL R14, R14, RZ, P4 ;  /* 0x000000ff0e0e7207 */ /* 0x000fca0002000000 */
[----:B------:R-:W-:-:S04]  /*1d360*/  IMAD.IADD R3, R3, 0x1, R14 ;  /* 0x0000000103037824 */ /* 0x000fc800078e020e */
[----:B------:R-:W-:-:S07]  /*1d370*/  IMAD.MOV.U32 R13, RZ, RZ, R3 ;  /* 0x000000ffff0d7224 */ /* 0x000fce00078e0003 */
[----:B------:R-:W-:Y:S05]  /*1d380*/  WARPSYNC.COLLECTIVE R15, `(.L_x_5124) ;  /* 0x000000000f087348 */ /* 0x000fea0003c00000 */
[----:B------:R0:W1:Y:S02]  /*1d390*/  SHFL.UP P6, R14, R13, R12, R11 ;  /* 0x0400000c0d0e7389 */ /* 0x00006400000c000b */
[----:B01----:R-:W-:Y:S01]  /*1d3a0*/  ENDCOLLECTIVE ;  /* 0x000000000000791b */ /* 0x003fe20003800000 */
.L_x_5124:
        /* <DEDUP_REMOVED lines=8> */
.L_x_5125:
[----:B------:R-:W-:Y:S01]  /*1d430*/  IMAD.MOV.U32 R16, RZ, RZ, R14 ;  /* 0x000000ffff107224 */ /* 0x000fe200078e000e */
[----:B------:R-:W-:Y:S06]  /*1d440*/  BRA `(.L_x_5126) ;  /* 0xffffffd400607947 */ /* 0x000fec000383ffff */
.L_x_5029:
[----:B------:R-:W-:Y:S01]  /*1d450*/  BSSY B0, `(.L_x_5127) ;  /* 0x0000006000007945 */ /* 0x000fe20003800000 */
[----:B------:R-:W-:Y:S01]  /*1d460*/  PLOP3.LUT P6, PT, P6, PT, PT, 0x8, 0x0 ;  /* 0x000000000000781c */ /* 0x000fe200037ce170 */
[----:B------:R-:W-:-:S12]  /*1d470*/  IMAD.MOV.U32 R15, RZ, RZ, -0x1 ;  /* 0xffffffffff0f7424 */ /* 0x000fd800078e00ff */
[----:B0----5:R-:W-:Y:S05]  /*1d480*/  WARPSYNC.COLLECTIVE R15, `(.L_x_5128) ;  /* 0x000000000f087348 */ /* 0x021fea0003c00000 */
[----:B------:R-:W-:Y:S01]  /*1d490*/  VOTE.ANY R14, PT, P6 ;  /* 0x00000000000e7806 */ /* 0x000fe200030e0100 */
[----:B0----5:R-:W-:Y:S06]  /*1d4a0*/  ENDCOLLECTIVE ;  /* 0x000000000000791b */ /* 0x021fec0003800000 */
.L_x_5128:
[----:B------:R-:W-:Y:S05]  /*1d4b0*/  BSYNC B0 ;  /* 0x0000000000007941 */ /* 0x000fea0003800000 */
.L_x_5127:
        /* <DEDUP_REMOVED lines=9> */
.L_x_5129:
[----:B------:R-:W-:Y:S01]  /*1d550*/  IMAD.MOV.U32 R17, RZ, RZ, R14 ;  /* 0x000000ffff117224 */ /* 0x000fe200078e000e */
[----:B------:R-:W-:Y:S06]  /*1d560*/  BRA `(.L_x_5130) ;  /* 0xffffffd400507947 */ /* 0x000fec000383ffff */
.L_x_5031:
[----:B------:R-:W-:Y:S01]  /*1d570*/  BSSY B0, `(.L_x_5131) ;  /* 0x0000007000007945 */ /* 0x000fe20003800000 */
[----:B------:R-:W-:Y:S02]  /*1d580*/  IMAD.MOV.U32 R13, RZ, RZ, R3 ;  /* 0x000000ffff0d7224 */ /* 0x000fe400078e0003 */
[----:B------:R-:W-:Y:S02]  /*1d590*/  IMAD.MOV.U32 R11, RZ, RZ, 0x1f ;  /* 0x0000001fff0b7424 */ /* 0x000fe400078e00ff */
[----:B------:R-:W-:-:S07]  /*1d5a0*/  IMAD.MOV.U32 R15, RZ, RZ, -0x1 ;  /* 0xffffffffff0f7424 */ /* 0x000fce00078e00ff */
[----:B012--5:R-:W-:Y:S05]  /*1d5b0*/  WARPSYNC.COLLECTIVE R15, `(.L_x_5132) ;  /* 0x000000000f087348 */ /* 0x027fea0003c00000 */
[----:B------:R3:W4:Y:S02]  /*1d5c0*/  SHFL.IDX P6, R14, R13, R12, R11 ;  /* 0x0000000c0d0e7389 */ /* 0x00072400000c000b */
[----:B012345:R-:W-:Y:S01]  /*1d5d0*/  ENDCOLLECTIVE ;  /* 0x000000000000791b */ /* 0x03ffe20003800000 */
.L_x_5132:
[----:B------:R-:W-:Y:S05]  /*1d5e0*/  BSYNC B0 ;  /* 0x0000000000007941 */ /* 0x000fea0003800000 */
.L_x_5131:
[----:B------:R-:W-:Y:S01]  /*1d5f0*/  IMAD.MOV.U32 R3, RZ, RZ, R14 ;  /* 0x000000ffff037224 */ /* 0x000fe200078e000e */
[----:B------:R-:W-:Y:S06]  /*1d600*/  BRA `(.L_x_5133) ;  /* 0xffffffd400447947 */ /* 0x000fec000383ffff */
.L_x_5035:
[----:B0-----:R0:W1:Y:S02]  /*1d610*/  SYNCS.PHASECHK.TRANS64.TRYWAIT P0, [R0+URZ+0x28c20], R3 ;  /* 0x028c2003000075a7 */ /* 0x001064000800017f */
[----:B-1----:R-:W-:Y:S05]  /*1d620*/  @!P0 NANOSLEEP.SYNCS 0x989680 ;  /* 0x009896800000895d */ /* 0x002fea0003900000 */
[----:B------:R-:W1:Y:S02]  /*1d630*/  @!P0 SYNCS.PHASECHK.TRANS64 P0, [R0+URZ+0x28c20], R3 ;  /* 0x028c2003000085a7 */ /* 0x000e64000800007f */
[----:B-1----:R-:W-:Y:S05]  /*1d640*/  @!P0 BRA `(.L_x_5035) ;  /* 0xfffffffc00f08947 */ /* 0x002fea000383ffff */
[----:B------:R-:W-:Y:S05]  /*1d650*/  BRA `(.L_x_5134) ;  /* 0xffffffd800c87947 */ /* 0x000fea000383ffff */
.L_x_5036:
        /* <DEDUP_REMOVED lines=11> */
.L_x_5136:
[----:B------:R-:W-:Y:S05]  /*1d710*/  BSYNC B0 ;  /* 0x0000000000007941 */ /* 0x000fea0003800000 */
.L_x_5135:
[----:B------:R-:W-:Y:S05]  /*1d720*/  BRA `(.L_x_5137) ;  /* 0xffffffd800b07947 */ /* 0x000fea000383ffff */
.L_x_5037:
[----:B------:R-:W-:Y:S01]  /*1d730*/  BSSY B0, `(.L_x_5138) ;  /* 0x0000006000007945 */ /* 0x000fe20003800000 */
[----:B------:R-:W-:-:S07]  /*1d740*/  IMAD.MOV.U32 R15, RZ, RZ, -0x1 ;  /* 0xffffffffff0f7424 */ /* 0x000fce00078e00ff */
[----:B01---5:R-:W-:Y:S05]  /*1d750*/  WARPSYNC.COLLECTIVE R15, `(.L_x_5139) ;  /* 0x000000000f0c7348 */ /* 0x023fea0003c00000 */
[----:B------:R-:W-:Y:S02]  /*1d760*/  ELECT P6, UR62, PT ;  /* 0x00000000003e782f */ /* 0x000fe400038c0000 */
[----:B------:R-:W-:Y:S01]  /*1d770*/  MOV R14, UR62 ;  /* 0x0000003e000e7c02 */ /* 0x000fe20008000f00 */
[----:B01---5:R-:W-:Y:S10]  /*1d780*/  ENDCOLLECTIVE ;  /* 0x000000000000791b */ /* 0x023ff40003800000 */
.L_x_5139:
[----:B------:R-:W-:Y:S05]  /*1d790*/  BSYNC B0 ;  /* 0x0000000000007941 */ /* 0x000fea0003800000 */
.L_x_5138:
[----:B------:R-:W-:Y:S05]  /*1d7a0*/  BRA `(.L_x_5140) ;  /* 0xffffffd800a47947 */ /* 0x000fea000383ffff */
.L_x_5039:
[----:B0-----:R0:W1:Y:S02]  /*1d7b0*/  SYNCS.PHASECHK.TRANS64.TRYWAIT P0, [R6+URZ], R5 ;  /* 0x00000005060075a7 */ /* 0x001064000800017f */
[----:B-1----:R-:W-:Y:S05]  /*1d7c0*/  @!P0 NANOSLEEP.SYNCS 0x989680 ;  /* 0x009896800000895d */ /* 0x002fea0003900000 */
[----:B------:R-:W1:Y:S02]  /*1d7d0*/  @!P0 SYNCS.PHASECHK.TRANS64 P0, [R6+URZ], R5 ;  /* 0x00000005060085a7 */ /* 0x000e64000800007f */
[----:B-1----:R-:W-:Y:S05]  /*1d7e0*/  @!P0 BRA `(.L_x_5039) ;  /* 0xfffffffc00f08947 */ /* 0x002fea000383ffff */
[----:B------:R-:W-:Y:S05]  /*1d7f0*/  BRA `(.L_x_5141) ;  /* 0xffffffd800e07947 */ /* 0x000fea000383ffff */
.L_x_5040:
[----:B-1----:R1:W2:Y:S02]  /*1d800*/  SYNCS.PHASECHK.TRANS64.TRYWAIT P0, [R7+URZ], R2 ;  /* 0x00000002070075a7 */ /* 0x0022a4000800017f */
[----:B--2---:R-:W-:Y:S05]  /*1d810*/  @!P0 NANOSLEEP.SYNCS 0x989680 ;  /* 0x009896800000895d */ /* 0x004fea0003900000 */
[----:B------:R-:W2:Y:S02]  /*1d820*/  @!P0 SYNCS.PHASECHK.TRANS64 P0, [R7+URZ], R2 ;  /* 0x00000002070085a7 */ /* 0x000ea4000800007f */
[----:B--2---:R-:W-:Y:S05]  /*1d830*/  @!P0 BRA `(.L_x_5040) ;  /* 0xfffffffc00f08947 */ /* 0x004fea000383ffff */
[----:B------:R-:W-:Y:S05]  /*1d840*/  BRA `(.L_x_5142) ;  /* 0xffffffd800d47947 */ /* 0x000fea000383ffff */
.L_x_5042:
[----:B--2---:R2:W3:Y:S02]  /*1d850*/  SYNCS.PHASECHK.TRANS64.TRYWAIT P0, [R4+URZ], R5 ;  /* 0x00000005040075a7 */ /* 0x0044e4000800017f */
[----:B---3--:R-:W-:Y:S05]  /*1d860*/  @!P0 NANOSLEEP.SYNCS 0x989680 ;  /* 0x009896800000895d */ /* 0x008fea0003900000 */
[----:B------:R-:W3:Y:S02]  /*1d870*/  @!P0 SYNCS.PHASECHK.TRANS64 P0, [R4+URZ], R5 ;  /* 0x00000005040085a7 */ /* 0x000ee4000800007f */
[----:B---3--:R-:W-:Y:S05]  /*1d880*/  @!P0 BRA `(.L_x_5042) ;  /* 0xfffffffc00f08947 */ /* 0x008fea000383ffff */
[----:B------:R-:W-:Y:S05]  /*1d890*/  BRA `(.L_x_5143) ;  /* 0xffffffd800dc7947 */ /* 0x000fea000383ffff */
.L_x_5144:
        /* <DEDUP_REMOVED lines=14> */
.L_x_5882:


//--------------------- .text._ZN7cutlass13device_kernelIN5flash11enable_sm90INS1_16FlashAttnFwdSm90INS1_25CollectiveMainloopFwdSm90ILi2EN4cute5tupleIJNS5_1CILi1EEES8_S8_EEENS6_IJNS7_ILi64EEESA_SA_EEELi512ENS_10bfloat16_tEfNS_4arch4Sm90ELb1ELb0ELb0ELb1ELb0ELb0ELb1ELb0ELb0ELb1ELb0ELb0EEENS1_21CollectiveEpilogueFwdINS6_IJSA_NS7_ILi512EEESA_EEES9_SC_SE_Li256ELb1ELb1ELb0ELb0EEENS1_36VarlenDynamicPersistentTileSchedulerILi64ELi64ELi256ELi128ELb0ELb1ELb1ELb1ELb1ELb1EEEEEEEEEvNT_6ParamsE --------------------------
	.section	.text._ZN7cutlass13device_kernelIN5flash11enable_sm90INS1_16FlashAttnFwdSm90INS1_25CollectiveMainloopFwdSm90ILi2EN4cute5tupleIJNS5_1CILi1EEES8_S8_EEENS6_IJNS7_ILi64EEESA_SA_EEELi512ENS_10bfloat16_tEfNS_4arch4Sm90ELb1ELb0ELb0ELb1ELb0ELb0ELb1ELb0ELb0ELb1ELb0ELb0EEENS1_21CollectiveEpilogueFwdINS6_IJSA_NS7_ILi512EEESA_EEES9_SC_SE_Li256ELb1ELb1ELb0ELb0EEENS1_36VarlenDynamicPersistentTileSchedulerILi64ELi64ELi256ELi128ELb0ELb1ELb1ELb1ELb1ELb1EEEEEEEEEvNT_6ParamsE,"ax",@progbits
	.align	128
.text._ZN7cutlass13device_kernelIN5flash11enable_sm90INS1_16FlashAttnFwdSm90INS1_25CollectiveMainloopFwdSm90ILi2EN4cute5tupleIJNS5_1CILi1EEES8_S8_EEENS6_IJNS7_ILi64EEESA_SA_EEELi512ENS_10bfloat16_tEfNS_4arch4Sm90ELb1ELb0ELb0ELb1ELb0ELb0ELb1ELb0ELb0ELb1ELb0ELb0EEENS1_21CollectiveEpilogueFwdINS6_IJSA_NS7_ILi512EEESA_EEES9_SC_SE_Li256ELb1ELb1ELb0ELb0EEENS1_36VarlenDynamicPersistentTileSchedulerILi64ELi64ELi256ELi128ELb0ELb1ELb1ELb1ELb1ELb1EEEEEEEEEvNT_6ParamsE:
        .type           _ZN7cutlass13device_kernelIN5flash11enable_sm90INS1_16FlashAttnFwdSm90INS1_25CollectiveMainloopFwdSm90ILi2EN4cute5tupleIJNS5_1CILi1EEES8_S8_EEENS6_IJNS7_ILi64EEESA_SA_EEELi512ENS_10bfloat16_tEfNS_4arch4Sm90ELb1ELb0ELb0ELb1ELb0ELb0ELb1ELb0ELb0ELb1ELb0ELb0EEENS1_21CollectiveEpilogueFwdINS6_IJSA_NS7_ILi512EEESA_EEES9_SC_SE_Li256ELb1ELb1ELb0ELb0EEENS1_36VarlenDynamicPersistentTileSchedulerILi64ELi64ELi256ELi128ELb0ELb1ELb1ELb1ELb1ELb1EEEEEEEEEvNT_6ParamsE,@function
        .size           _ZN7cutlass13device_kernelIN5flash11enable_sm90INS1_16FlashAttnFwdSm90INS1_25CollectiveMainloopFwdSm90ILi2EN4cute5tupleIJNS5_1CILi1EEES8_S8_EEENS6_IJNS7_ILi64EEESA_SA_EEELi512ENS_10bfloat16_tEfNS_4arch4Sm90ELb1ELb0ELb0ELb1ELb0ELb0ELb1ELb0ELb0ELb1ELb0ELb0EEENS1_21CollectiveEpilogueFwdINS6_IJSA_NS7_ILi512EEESA_EEES9_SC_SE_Li256ELb1ELb1ELb0ELb0EEENS1_36VarlenDynamicPersistentTileSchedulerILi64ELi64ELi256ELi128ELb0ELb1ELb1ELb1ELb1ELb1EEEEEEEEEvNT_6ParamsE,(.L_x_5883 - _ZN7cutlass13device_kernelIN5flash11enable_sm90INS1_16FlashAttnFwdSm90INS1_25CollectiveMainloopFwdSm90ILi2EN4cute5tupleIJNS5_1CILi1EEES8_S8_EEENS6_IJNS7_ILi64EEESA_SA_EEELi512ENS_10bfloat16_tEfNS_4arch4Sm90ELb1ELb0ELb0ELb1ELb0ELb0ELb1ELb0ELb0ELb1ELb0ELb0EEENS1_21CollectiveEpilogueFwdINS6_IJSA_NS7_ILi512EEESA_EEES9_SC_SE_Li256ELb1ELb1ELb0ELb0EEENS1_36VarlenDynamicPersistentTileSchedulerILi64ELi64ELi256ELi128ELb0ELb1ELb1ELb1ELb1ELb1EEEEEEEEEvNT_6ParamsE)
        .other          _ZN7cutlass13device_kernelIN5flash11enable_sm90INS1_16FlashAttnFwdSm90INS1_25CollectiveMainloopFwdSm90ILi2EN4cute5tupleIJNS5_1CILi1EEES8_S8_EEENS6_IJNS7_ILi64EEESA_SA_EEELi512ENS_10bfloat16_tEfNS_4arch4Sm90ELb1ELb0ELb0ELb1ELb0ELb0ELb1ELb0ELb0ELb1ELb0ELb0EEENS1_21CollectiveEpilogueFwdINS6_IJSA_NS7_ILi512EEESA_EEES9_SC_SE_Li256ELb1ELb1ELb0ELb0EEENS1_36VarlenDynamicPersistentTileSchedulerILi64ELi64ELi256ELi128ELb0ELb1ELb1ELb1ELb1ELb1EEEEEEEEEvNT_6ParamsE,@"STO_CUDA_ENTRY STV_DEFAULT"
_ZN7cutlass13device_kernelIN5flash11enable_sm90INS1_16FlashAttnFwdSm90INS1_25CollectiveMainloopFwdSm90ILi2EN4cute5tupleIJNS5_1CILi1EEES8_S8_EEENS6_IJNS7_ILi64EEESA_SA_EEELi512ENS_10bfloat16_tEfNS_4arch4Sm90ELb1ELb0ELb0ELb1ELb0ELb0ELb1ELb0ELb0ELb1ELb0ELb0EEENS1_21CollectiveEpilogueFwdINS6_IJSA_NS7_ILi512EEESA_EEES9_SC_SE_Li256ELb1ELb1ELb0ELb0EEENS1_36VarlenDynamicPersistentTileSchedulerILi64ELi64ELi256ELi128ELb0ELb1ELb1ELb1ELb1ELb1EEEEEEEEEvNT_6ParamsE:
        /* <DEDUP_REMOVED lines=18> */
.L_x_5146:
[----:B------:R-:W-:Y:S05]  /*0120*/  BSYNC B0 ;  /* 0x0000000000007941 */ /* 0x000fea0003800000 */
.L_x_5145:
        /* <DEDUP_REMOVED lines=39> */
.L_x_5147:
        /* <DEDUP_REMOVED lines=22> */
.L_x_5148:
        /* <DEDUP_REMOVED lines=18> */
.L_x_5149:
        /* <DEDUP_REMOVED lines=22> */
.L_x_5150:
        /* <DEDUP_REMOVED lines=22> */
.L_x_5151:
[----:B------:R-:W-:Y:S01]  /*08e0*/  PLOP3.LUT P0, PT, PT, PT, UP0, 0x80, 0x0 ;  /* 0x000000000000781c */ /* 0x000fe20003f0f008 */
[----:B------:R-:W-:Y:S01]  /*08f0*/  UMOV UR36, 0x1 ;  /* 0x0000000100247882 */ /* 0x000fe20000000000 */
[----:B------:R-:W-:Y:S01]  /*0900*/  NOP ;  /* 0x0000000000007918 */ /* 0x000fe20000000000 */
[----:B------:R-:W-:Y:S01]  /*0910*/  USEL UR36, UR36, 0x2, !UP0 ;  /* 0x0000000224247887 */ /* 0x000fe2000c000000 */
[----:B------:R-:W-:Y:S01]  /*0920*/  ULDC.64 UR44, c[0x0][0x208] ;  /* 0x00008200002c7ab9 */ /* 0x000fe20000000a00 */
[----:B0123--:R-:W-:Y:S08]  /*0930*/  BAR.SYNC.DEFER_BLOCKING 0x0 ;  /* 0x0000000000007b1d */ /* 0x00fff00000010000 */
[----:B------:R-:W-:Y:S05]  /*0940*/  @!P0 BRA `(.L_x_5152) ;  /* 0x000000f400508947 */ /* 0x000fea0003800000 */
.L_x_5153:
        /* <DEDUP_REMOVED lines=9> */
[----:B0-----:R-:W-:Y:S01]  /*09e0*/  LOP3.LUT R0, R2, 0xffffff80, RZ, 0xc0, !PT ;  /* 0xffffff8002007812 */ /* 0x001fe200078ec0ff */
[----:B------:R-:W-:-:S03]  /*09f0*/  ULDC UR4, c[0x0][0xd3c] ;  /* 0x00034f0000047ab9 */ /* 0x000fc60000000800 */
[----:B------:R-:W-:-:S13]  /*0a00*/  ISETP.NE.AND P0, PT, R0, 0x80, PT ;  /* 0x000000800000780c */ /* 0x000fda0003f05270 */
[----:B------:R-:W-:Y:S06]  /*0a10*/  @!P0 BAR.ARV 0x8, 0x100 ;  /* 0x0204000000008b1d */ /* 0x000fec0000002000 */
[----:B------:R-:W-:-:S13]  /*0a20*/  ISETP.GE.U32.AND P0, PT, R2, 0x100, PT ;  /* 0x000001000200780c */ /* 0x000fda0003f06070 */
[----:B------:R-:W-:Y:S08]  /*0a30*/  @P0 BAR.ARV 0xf, 0x100 ;  /* 0x03c4000000000b1d */ /* 0x000ff00000002000 */
[----:B------:R-:W-:Y:S06]  /*0a40*/  BAR.SYNC.DEFER_BLOCKING 0x5, 0x180 ;  /* 0x0146000000007b1d */ /* 0x000fec0000010000 */
[----:B------:R-:W0:Y:S02]  /*0a50*/  LDS.128 R12, [R17+0x388d0] ;  /* 0x0388d000110c7984 */ /* 0x000e240000000c00 */
        /* <DEDUP_REMOVED lines=9> */
[----:B------:R-:W-:Y:S01]  /*0af0*/  ULOP3.LUT UR42, UR36, 0x1, URZ, 0xfc, !UPT ;  /* 0x00000001242a7892 */ /* 0x000fe2000f8efc3f */
[----:B------:R-:W-:Y:S02]  /*0b00*/  UMOV UR37, URZ ;  /* 0x0000003f00257c82 */ /* 0x000fe40008000000 */
[CC--:B------:R-:W-:Y:S02]  /*0b10*/  LEA.HI R3, R0.reuse, R203.reuse, RZ, 0x4 ;  /* 0x000000cb00037211 */ /* 0x0c0fe400078f20ff */
[----:B------:R-:W-:-:S02]  /*0b20*/  LEA.HI R198, R0, R203, RZ, 0x3 ;  /* 0x000000cb00c67211 */ /* 0x000fc400078f18ff */
[----:B------:R-:W-:Y:S02]  /*0b30*/  SHF.R.S32.HI R2, RZ, 0x4, R3 ;  /* 0x00000004ff027819 */ /* 0x000fe40000011403 */
[C---:B------:R-:W-:Y:S02]  /*0b40*/  LOP3.LUT R6, R3.reuse, 0xfffffff0, RZ, 0xc0, !PT ;  /* 0xfffffff003067812 */ /* 0x040fe400078ec0ff */
[----:B------:R-:W-:-:S03]  /*0b50*/  LEA.HI R4, R3, R2, RZ, 0x1 ;  /* 0x0000000203047211 */ /* 0x000fc600078f08ff */
[----:B------:R-:W-:Y:S01]  /*0b60*/  IMAD.IADD R6, R203, 0x1, -R6 ;  /* 0x00000001cb067824 */ /* 0x000fe200078e0a06 */
[----:B------:R-:W-:Y:S02]  /*0b70*/  LOP3.LUT R5, R4, 0x1ffffffe, RZ, 0xc0, !PT ;  /* 0x1ffffffe04057812 */ /* 0x000fe400078ec0ff */
[----:B------:R-:W-:-:S03]  /*0b80*/  LEA.HI R4, R0, R203, RZ, 0x5 ;  /* 0x000000cb00047211 */ /* 0x000fc600078f28ff */
[----:B------:R-:W-:Y:S01]  /*0b90*/  IMAD.IADD R8, R2, 0x1, -R5 ;  /* 0x0000000102087824 */ /* 0x000fe200078e0a05 */
[-C--:B------:R-:W-:Y:S02]  /*0ba0*/  LEA.HI R2, R0, R203.reuse, RZ, 0x7 ;  /* 0x000000cb00027211 */ /* 0x080fe400078f38ff */
[--C-:B------:R-:W-:Y:S01]  /*0bb0*/  SHF.R.S32.HI R10, RZ, 0x5, R4.reuse ;  /* 0x00000005ff0a7819 */ /* 0x100fe20000011404 */
[----:B------:R-:W-:Y:S01]  /*0bc0*/  IMAD.SHL.U32 R8, R8, 0x8, RZ ;  /* 0x0000000808087824 */ /* 0x000fe200078e00ff */
[----:B------:R-:W-:Y:S02]  /*0bd0*/  SHF.R.S32.HI R3, RZ, 0x1f, R4 ;  /* 0x0000001fff037819 */ /* 0x000fe40000011404 */
[----:B------:R-:W-:Y:S02]  /*0be0*/  LOP3.LUT R4, R2, 0xffffff80, RZ, 0xc0, !PT ;  /* 0xffffff8002047812 */ /* 0x000fe400078ec0ff */
[----:B------:R-:W-:Y:S02]  /*0bf0*/  LEA.HI R5, R0, R203, RZ, 0x2 ;  /* 0x000000cb00057211 */ /* 0x000fe400078f10ff */
[----:B------:R-:W-:Y:S01]  /*0c00*/  LEA.HI R3, R3, R10, RZ, 0x2 ;  /* 0x0000000a03037211 */ /* 0x000fe200078f10ff */
[----:B------:R-:W-:Y:S01]  /*0c10*/  IMAD.IADD R4, R203, 0x1, -R4 ;  /* 0x00000001cb047824 */ /* 0x000fe200078e0a04 */
[----:B------:R-:W-:-:S02]  /*0c20*/  LOP3.LUT R12, R5, 0xfffffffc, RZ, 0xc0, !PT ;  /* 0xfffffffc050c7812 */ /* 0x000fc400078ec0ff */
[----:B------:R-:W-:Y:S02]  /*0c30*/  SHF.R.S32.HI R199, RZ, 0x7, R2 ;  /* 0x00000007ffc77819 */ /* 0x000fe40000011402 */
[----:B------:R-:W-:Y:S01]  /*0c40*/  LOP3.LUT R9, R3, 0x3ffffc, RZ, 0xc0, !PT ;  /* 0x003ffffc03097812 */ /* 0x000fe200078ec0ff */
[----:B------:R-:W-:Y:S01]  /*0c50*/  IMAD.IADD R12, R203, 0x1, -R12 ;  /* 0x00000001cb0c7824 */ /* 0x000fe200078e0a0c */
[--C-:B------:R-:W-:Y:S01]  /*0c60*/  SHF.R.S32.HI R5, RZ, 0x1f, R6.reuse ;  /* 0x0000001fff057819 */ /* 0x100fe20000011406 */
[----:B------:R-:W-:Y:S01]  /*0c70*/  IMAD R14, R199, 0x100, R6 ;  /* 0x00000100c70e7824 */ /* 0x000fe200078e0206 */
[----:B------:R-:W-:Y:S01]  /*0c80*/  SHF.R.S32.HI R3, RZ, 0x1f, R4 ;  /* 0x0000001fff037819 */ /* 0x000fe20000011404 */
[----:B------:R-:W-:Y:S01]  /*0c90*/  IMAD.IADD R11, R10, 0x1, -R9 ;  /* 0x000000010a0b7824 */ /* 0x000fe200078e0a09 */
[----:B------:R-:W-:Y:S02]  /*0ca0*/  LEA.HI R7, R5, R6, RZ, 0x3 ;  /* 0x0000000605077211 */ /* 0x000fe400078f18ff */
[-C--:B------:R-:W-:Y:S01]  /*0cb0*/  LEA.HI R5, R3, R4.reuse, RZ, 0x2 ;  /* 0x0000000403057211 */ /* 0x080fe200078f10ff */
[----:B------:R-:W-:Y:S01]  /*0cc0*/  IMAD R19, R11, 0x10, R14 ;  /* 0x000000100b137824 */ /* 0x000fe200078e020e */
[C---:B------:R-:W-:Y:S01]  /*0cd0*/  LOP3.LUT R9, R7.reuse, 0xfffffff8, RZ, 0xc0, !PT ;  /* 0xfffffff807097812 */ /* 0x040fe200078ec0ff */
[----:B------:R-:W-:Y:S01]  /*0ce0*/  IMAD.SHL.U32 R7, R7, 0x40, RZ ;  /* 0x0000004007077824 */ /* 0x000fe200078e00ff */
[----:B------:R-:W-:Y:S01]  /*0cf0*/  LOP3.LUT R11, R5, 0x7ffffffc, RZ, 0xc0, !PT ;  /* 0x7ffffffc050b7812 */ /* 0x000fe200078ec0ff */
[----:B------:R-:W-:Y:S01]  /*0d00*/  IMAD.U32 R202, R19, 0x40, R8 ;  /* 0x0000004013ca7824 */ /* 0x000fe200078e0008 */
[----:B------:R-:W-:Y:S01]  /*0d10*/  LOP3.LUT R0, R198, 0xfffffff8, RZ, 0xc0, !PT ;  /* 0xfffffff8c6007812 */ /* 0x000fe200078ec0ff */
[----:B------:R-:W-:Y:S01]  /*0d20*/  IMAD.IADD R9, R6, 0x1, -R9 ;  /* 0x0000000106097824 */ /* 0x000fe200078e0a09 */
[----:B------:R-:W-:Y:S01]  /*0d30*/  LEA.HI R6, R3, R4, RZ, 0x5 ;  /* 0x0000000403067211 */ /* 0x000fe200078f28ff */
[----:B------:R-:W-:Y:S01]  /*0d40*/  IMAD.IADD R11, R4, 0x1, -R11 ;  /* 0x00000001040b7824 */ /* 0x000fe200078e0a0b */
[--C-:B------:R-:W-:Y:S01]  /*0d50*/  SHF.R.S32.HI R3, RZ, 0x2, R5.reuse ;  /* 0x00000002ff037819 */ /* 0x100fe20000011405 */
        /* <DEDUP_REMOVED lines=15> */
[----:B------:R-:W-:Y:S01]  /*0e50*/  LEA.HI R13, R12, R12, RZ, 0x1 ;  /* 0x0000000c0c0d7211 */ /* 0x000fe200078f08ff */
[C---:B------:R-:W-:Y:S01]  /*0e60*/  VIADD R193, R23.reuse, 0x100 ;  /* 0x0000010017c17836 */ /* 0x040fe20000000000 */
[----:B------:R-:W-:Y:S01]  /*0e70*/  LOP3.LUT R8, R8, R5, RZ, 0x3c, !PT ;  /* 0x0000000508087212 */ /* 0x000fe200078e3cff */
[C---:B------:R-:W-:Y:S01]  /*0e80*/  VIADD R192, R23.reuse, 0x140 ;  /* 0x0000014017c07836 */ /* 0x040fe20000000000 */
[----:B------:R-:W-:Y:S01]  /*0e90*/  LOP3.LUT R4, R4, 0xfffffff8, RZ, 0xc0, !PT ;  /* 0xfffffff804047812 */ /* 0x000fe200078ec0ff */
[----:B------:R-:W-:Y:S01]  /*0ea0*/  VIADD R201, R23, 0x180 ;  /* 0x0000018017c97836 */ /* 0x000fe20000000000 */
[----:B------:R-:W-:Y:S01]  /*0eb0*/  LEA.HI R2, R2, R199, RZ, 0x1 ;  /* 0x000000c702027211 */ /* 0x000fe200078f08ff */
[----:B------:R-:W-:Y:S01]  /*0ec0*/  IMAD.IADD R8, R7, 0x1, R8 ;  /* 0x0000000107087824 */ /* 0x000fe200078e0208 */
[----:B------:R-:W-:Y:S01]  /*0ed0*/  LOP3.LUT R13, R13, 0x1ffffffe, RZ, 0xc0, !PT ;  /* 0x1ffffffe0d0d7812 */ /* 0x000fe200078ec0ff */
[----:B------:R-:W-:Y:S01]  /*0ee0*/  IMAD.IADD R3, R3, 0x1, -R4 ;  /* 0x0000000103037824 */ /* 0x000fe200078e0a04 */
[----:B------:R-:W-:Y:S01]  /*0ef0*/  SHF.R.S32.HI R6, RZ, 0x5, R6 ;  /* 0x00000005ff067819 */ /* 0x000fe20000011406 */
[----:B------:R-:W-:Y:S01]  /*0f00*/  IMAD R185, R8, 0x2, R17 ;  /* 0x0000000208b97824 */ /* 0x000fe200078e0211 */
[----:B------:R-:W-:Y:S01]  /*0f10*/  LOP3.LUT R0, R2, 0xfffffe, RZ, 0xc0, !PT ;  /* 0x00fffffe02007812 */ /* 0x000fe200078ec0ff */
[----:B------:R-:W-:Y:S01]  /*0f20*/  VIADD R200, R23, 0x1c0 ;  /* 0x000001c017c87836 */ /* 0x000fe20000000000 */
[----:B------:R-:W-:Y:S01]  /*0f30*/  SEL R189, R189, 0xffffffc0, !P2 ;  /* 0xffffffc0bdbd7807 */ /* 0x000fe20005000000 */
        /* <DEDUP_REMOVED lines=8> */
[----:B------:R-:W-:Y:S01]  /*0fc0*/  IMAD.IADD R0, R199, 0x1, -R0 ;  /* 0x00000001c7007824 */ /* 0x000fe200078e0a00 */
[----:B------:R-:W-:Y:S01]  /*0fd0*/  SHF.R.S32.HI R207, RZ, 0x1f, R193 ;  /* 0x0000001fffcf7819 */ /* 0x000fe200000114c1 */
[C---:B------:R-:W-:Y:S01]  /*0fe0*/  @P1 VIADD R186, R190.reuse, 0xffffffe0 ;  /* 0xffffffe0beba1836 */ /* 0x040fe20000000000 */
[----:B------:R-:W-:Y:S01]  /*0ff0*/  SHF.R.S32.HI R206, RZ, 0x1f, R192 ;  /* 0x0000001fffce7819 */ /* 0x000fe200000114c0 */
[----:B------:R-:W-:Y:S01]  /*1000*/  IMAD.IADD R190, R190, 0x1, R189 ;  /* 0x00000001bebe7824 */ /* 0x000fe200078e02bd */
[----:B------:R-:W-:Y:S01]  /*1010*/  SHF.R.S32.HI R205, RZ, 0x1f, R201 ;  /* 0x0000001fffcd7819 */ /* 0x000fe200000114c9 */
[----:B------:R-:W-:Y:S01]  /*1020*/  IMAD.MOV.U32 R7, RZ, RZ, R15 ;  /* 0x000000ffff077224 */ /* 0x000fe200078e000f */
[----:B------:R-:W-:Y:S01]  /*1030*/  SHF.R.S32.HI R204, RZ, 0x1f, R200 ;  /* 0x0000001fffcc7819 */ /* 0x000fe200000114c8 */
[----:B------:R-:W-:-:S02]  /*1040*/  IMAD.MOV.U32 R2, RZ, RZ, RZ ;  /* 0x000000ffff027224 */ /* 0x000fc400078e00ff */
[----:B------:R-:W-:Y:S02]  /*1050*/  IMAD.SHL.U32 R184, R0, 0x100, RZ ;  /* 0x0000010000b87824 */ /* 0x000fe400078e00ff */
[----:B------:R-:W-:Y:S02]  /*1060*/  IMAD R191, R13, 0x8, R22 ;  /* 0x000000080dbf7824 */ /* 0x000fe400078e0216 */
[----:B------:R-:W-:-:S07]  /*1070*/  IMAD.IADD R189, R189, 0x1, R186 ;  /* 0x00000001bdbd7824 */ /* 0x000fce00078e02ba */
.L_x_5204:
[----:B012---:R-:W0:Y:S01]  /*1080*/  LDC.64 R4, c[0x0][0xd88] ;  /* 0x00036200ff047b82 */ /* 0x007e220000000a00 */
[----:B------:R-:W-:Y:S01]  /*1090*/  ULDC.64 UR8, c[0x0][0xb20] ;  /* 0x0002c80000087ab9 */ /* 0x000fe20000000a00 */
[----:B------:R-:W-:-:S06]  /*10a0*/  ULDC.64 UR10, c[0x0][0xb10] ;  /* 0x0002c400000a7ab9 */ /* 0x000fcc0000000a00 */
[----:B------:R-:W1:Y:S08]  /*10b0*/  LDC R187, c[0x0][0x288] ;  /* 0x0000a200ffbb7b82 */ /* 0x000e700000000800 */
[----:B---34-:R-:W2:Y:S01]  /*10c0*/  LDC.64 R8, c[0x0][0x418] ;  /* 0x00010600ff087b82 */ /* 0x018ea20000000a00 */
[----:B0-----:R-:W-:-:S07]  /*10d0*/  IMAD.WIDE R4, R7, 0x4, R4 ;  /* 0x0000000407047825 */ /* 0x001fce00078e0204 */
[----:B------:R-:W0:Y:S01]  /*10e0*/  LDC R0, c[0x0][0x424] ;  /* 0x00010900ff007b82 */ /* 0x000e220000000800 */
[----:B------:R-:W3:Y:S01]  /*10f0*/  LDG.E R4, desc[UR44][R4.64] ;  /* 0x0000002c04047981 */ /* 0x000ee2000c1e1900 */
[----:B------:R-:W-:Y:S01]  /*1100*/  UISETP.NE.U32.AND UP0, UPT, UR8, URZ, UPT ;  /* 0x0000003f0800728c */ /* 0x000fe2000bf05070 */
[----:B------:R-:W-:Y:S01]  /*1110*/  IMAD.MOV.U32 R3, RZ, RZ, RZ ;  /* 0x000000ffff037224 */ /* 0x000fe200078e00ff */
[----:B------:R-:W-:-:S04]  /*1120*/  UISETP.NE.U32.AND UP1, UPT, UR10, URZ, UPT ;  /* 0x0000003f0a00728c */ /* 0x000fc8000bf25070 */
[----:B------:R-:W4:Y:S01]  /*1130*/  LDC R11, c[0x0][0x2f0] ;  /* 0x0000bc00ff0b7b82 */ /* 0x000f220000000800 */
[----:B------:R-:W-:Y:S02]  /*1140*/  UISETP.NE.AND.EX UP0, UPT, UR9, URZ, UPT, UP0 ;  /* 0x0000003f0900728c */ /* 0x000fe4000bf05300 */
[----:B------:R-:W-:-:S04]  /*1150*/  UISETP.NE.AND.EX UP1, UPT, UR11, URZ, UPT, UP1 ;  /* 0x0000003f0b00728c */ /* 0x000fc8000bf25310 */
[----:B------:R-:W-:Y:S02]  /*1160*/  PLOP3.LUT P0, PT, PT, PT, UP0, 0x80, 0x0 ;  /* 0x000000000000781c */ /* 0x000fe40003f0f008 */
[----:B------:R-:W-:Y:S02]  /*1170*/  PLOP3.LUT P2, PT, PT, PT, UP1, 0x80, 0x0 ;  /* 0x000000000000781c */ /* 0x000fe40003f4f018 */
[----:B---3--:R-:W-:-:S13]  /*1180*/  R2UR UR41, R4 ;  /* 0x00000000042972ca */ /* 0x008fda00000e0000 */
        /* <DEDUP_REMOVED lines=8> */
[----:B------:R-:W-:-:S03]  /*1210*/  IMAD.U32 R6, RZ, RZ, UR10 ;  /* 0x0000000aff067e24 */ /* 0x000fc6000f8e00ff */
[----:B------:R-:W-:Y:S01]  /*1220*/  IMAD.U32 R7, RZ, RZ, UR11 ;  /* 0x0000000bff077e24 */ /* 0x000fe2000f8e00ff */
[----:B------:R3:W5:Y:S04]  /*1230*/  @P0 LDG.E R3, desc[UR44][R4.64] ;  /* 0x0000002c04030981 */ /* 0x000768000c1e1900 */
[----:B-1----:R3:W5:Y:S01]  /*1240*/  @P2 LDG.E R187, desc[UR44][R6.64] ;  /* 0x0000002c06bb2981 */ /* 0x002762000c1e1900 */
[----:B--2---:R-:W-:Y:S01]  /*1250*/  ISETP.NE.U32.AND P0, PT, R8, RZ, PT ;  /* 0x000000ff0800720c */ /* 0x004fe20003f05070 */
[----:B------:R-:W-:Y:S01]  /*1260*/  UMOV UR39, UR6 ;  /* 0x0000000600277c82 */ /* 0x000fe20008000000 */
[----:B------:R-:W-:Y:S02]  /*1270*/  ISETP.NE.U32.AND P1, PT, RZ, UR8, PT ;  /* 0x00000008ff007c0c */ /* 0x000fe4000bf25070 */
[----:B------:R-:W-:-:S02]  /*1280*/  ISETP.NE.AND.EX P0, PT, R9, RZ, PT, P0 ;  /* 0x000000ff0900720c */ /* 0x000fc40003f05300 */
[----:B------:R-:W-:Y:S02]  /*1290*/  ISETP.NE.AND.EX P1, PT, RZ, UR9, PT, P1 ;  /* 0x00000009ff007c0c */ /* 0x000fe4000bf25310 */
[----:B0-----:R-:W-:Y:S01]  /*12a0*/  SEL R0, R0, 0x1, P0 ;  /* 0x0000000100007807 */ /* 0x001fe20000000000 */
[----:B---34-:R-:W-:Y:S10]  /*12b0*/  @P2 BRA `(.L_x_5154) ;  /* 0x00000000002c2947 */ /* 0x018ff40003800000 */
        /* <DEDUP_REMOVED lines=8> */
[----:B-----5:R-:W2:Y:S04]  /*1340*/  LDG.E R187, desc[UR44][R4.64] ;  /* 0x0000002c04bb7981 */ /* 0x020ea8000c1e1900 */
[----:B------:R-:W2:Y:S02]  /*1350*/  LDG.E R6, desc[UR44][R4.64+0x4] ;  /* 0x0000042c04067981 */ /* 0x000ea4000c1e1900 */
[----:B--2---:R-:W-:-:S07]  /*1360*/  IMAD.IADD R187, R6, 0x1, -R187 ;  /* 0x0000000106bb7824 */ /* 0x004fce00078e0abb */
.L_x_5154:
[----:B------:R-:W-:Y:S01]  /*1370*/  IMAD R188, R0, R11, RZ ;  /* 0x0000000b00bc7224 */ /* 0x000fe200078e02ff */
[----:B------:R-:W-:Y:S06]  /*1380*/  @!P1 BRA `(.L_x_5155) ;  /* 0x0000000000189947 */ /* 0x000fec0003800000 */
[----:B------:R-:W-:-:S04]  /*1390*/  ULEA UR4, UP0, UR41, UR8, 0x2 ;  /* 0x0000000829047291 */ /* 0x000fc8000f80103f */
[----:B------:R-:W-:Y:S02]  /*13a0*/  ULEA.HI.X UR6, UR41, UR9, UR40, 0x2, UP0 ;  /* 0x0000000929067291 */ /* 0x000fe400080f1428 */
[----:B------:R-:W-:-:S04]  /*13b0*/  IMAD.U32 R4, RZ, RZ, UR4 ;  /* 0x00000004ff047e24 */ /* 0x000fc8000f8e00ff */
[----:B------:R-:W-:-:S05]  /*13c0*/  IMAD.U32 R5, RZ, RZ, UR6 ;  /* 0x00000006ff057e24 */ /* 0x000fca000f8e00ff */
[----:B------:R0:W5:Y:S01]  /*13d0*/  LDG.E R188, desc[UR44][R4.64] ;  /* 0x0000002c04bc7981 */ /* 0x000162000c1e1900 */
[----:B------:R-:W-:Y:S05]  /*13e0*/  BRA `(.L_x_5156) ;  /* 0x00000000002c7947 */ /* 0x000fea0003800000 */
.L_x_5155:
        /* <DEDUP_REMOVED lines=9> */
[----:B------:R-:W2:Y:S02]  /*1480*/  LDG.E R7, desc[UR44][R4.64+0x4] ;  /* 0x0000042c04077981 */ /* 0x000ea4000c1e1900 */
[----:B--2---:R-:W-:-:S07]  /*1490*/  IMAD.IADD R188, R7, 0x1, -R188 ;  /* 0x0000000107bc7824 */ /* 0x004fce00078e0abc */
.L_x_5156:
[----:B------:R-:W-:Y:S01]  /*14a0*/  UISETP.NE.AND UP0, UPT, UR43, 0x1, UPT ;  /* 0x000000012b00788c */ /* 0x000fe2000bf05270 */
[----:B-----5:R-:W-:Y:S01]  /*14b0*/  IMAD.IADD R188, R188, 0x1, -R3 ;  /* 0x00000001bcbc7824 */ /* 0x020fe200078e0a03 */
[----:B------:R-:W-:-:S03]  /*14c0*/  USHF.L.U32 UR38, UR5, 0x6, URZ ;  /* 0x0000000605267899 */ /* 0x000fc6000800063f */
[----:B------:R-:W-:Y:S01]  /*14d0*/  VIADD R0, R188, 0x3f ;  /* 0x0000003fbc007836 */ /* 0x000fe20000000000 */
[----:B------:R-:W-:-:S04]  /*14e0*/  PLOP3.LUT P0, PT, PT, PT, UP0, 0x80, 0x0 ;  /* 0x000000000000781c */ /* 0x000fc80003f0f008 */
[----:B------:R-:W-:-:S04]  /*14f0*/  SHF.R.S32.HI R3, RZ, 0x1f, R0 ;  /* 0x0000001fff037819 */ /* 0x000fc80000011400 */
[----:B------:R-:W-:-:S04]  /*1500*/  LEA.HI R3, R3, R0, RZ, 0x6 ;  /* 0x0000000003037211 */ /* 0x000fc800078f30ff */
[----:B------:R-:W-:Y:S01]  /*1510*/  SHF.R.S32.HI R168, RZ, 0x6, R3 ;  /* 0x00000006ffa87819 */ /* 0x000fe20000011403 */
[----:B------:R-:W-:Y:S06]  /*1520*/  @!P0 BRA `(.L_x_5157) ;  /* 0x0000001c003c8947 */ /* 0x000fec0003800000 */
[----:B------:R-:W1:Y:S01]  /*1530*/  LDC R0, c[0x0][0x448] ;  /* 0x00011200ff007b82 */ /* 0x000e620000000800 */
[----:B------:R-:W-:Y:S01]  /*1540*/  UIADD3 UR4, UR38, 0x3f, URZ ;  /* 0x0000003f26047890 */ /* 0x000fe2000fffe03f */
[----:B------:R-:W-:Y:S02]  /*1550*/  IADD3 R187, R188, 0x40, -R187 ;  /* 0x00000040bcbb7810 */ /* 0x000fe40007ffe8bb */
        /* <DEDUP_REMOVED lines=21> */
[----:B-1----:R-:W-:Y:S01]  /*16b0*/  ISETP.NE.AND P0, PT, R0, 0x1, PT ;  /* 0x000000010000780c */ /* 0x002fe20003f05270 */
        /* <DEDUP_REMOVED lines=12> */
[----:B------:R-:W1:Y:S01]  /*1780*/  @P0 LDC R3, c[0x0][0x44c] ;  /* 0x00011300ff030b82 */ /* 0x000e620000000800 */
[----:B------:R-:W-:Y:S01]  /*1790*/  IMAD.MOV.U32 R19, RZ, RZ, RZ ;  /* 0x000000ffff137224 */ /* 0x000fe200078e00ff */
[----:B------:R-:W-:Y:S02]  /*17a0*/  CS2R R92, SRZ ;  /* 0x00000000005c7805 */ /* 0x000fe4000001ff00 */
[----:B------:R-:W-:-:S02]  /*17b0*/  CS2R R90, SRZ ;  /* 0x00000000005a7805 */ /* 0x000fc4000001ff00 */
[----:B------:R-:W-:Y:S02]  /*17c0*/  CS2R R88, SRZ ;  /* 0x0000000000587805 */ /* 0x000fe4000001ff00 */
[----:B------:R-:W-:Y:S02]  /*17d0*/  CS2R R86, SRZ ;  /* 0x0000000000567805 */ /* 0x000fe4000001ff00 */
[----:B------:R-:W-:Y:S02]  /*17e0*/  CS2R R84, SRZ ;  /* 0x0000000000547805 */ /* 0x000fe4000001ff00 */
[----:B------:R-:W-:Y:S01]  /*17f0*/  CS2R R82, SRZ ;  /* 0x0000000000527805 */ /* 0x000fe2000001ff00 */
[----:B0-----:R-:W0:Y:S01]  /*1800*/  @P0 LDC R4, c[0x0][0x450] ;  /* 0x00011400ff040b82 */ /* 0x001e220000000800 */
        /* <DEDUP_REMOVED lines=15> */
[----:B-1----:R-:W-:Y:S01]  /*1900*/  @P0 IMAD.HI.U32 R3, R3, UR4, RZ ;  /* 0x0000000403030c27 */ /* 0x002fe2000f8e00ff */
[----:B------:R-:W-:Y:S02]  /*1910*/  CS2R R14, SRZ ;  /* 0x00000000000e7805 */ /* 0x000fe4000001ff00 */
[----:B------:R-:W-:Y:S02]  /*1920*/  CS2R R12, SRZ ;  /* 0x00000000000c7805 */ /* 0x000fe4000001ff00 */
[----:B------:R-:W-:Y:S02]  /*1930*/  CS2R R170, SRZ ;  /* 0x0000000000aa7805 */ /* 0x000fe4000001ff00 */
[----:B------:R-:W-:Y:S01]  /*1940*/  CS2R R38, SRZ ;  /* 0x0000000000267805 */ /* 0x000fe2000001ff00 */
[----:B------:R-:W-:Y:S01]  /*1950*/  IMAD.MOV.U32 R169, RZ, RZ, RZ ;  /* 0x000000ffffa97224 */ /* 0x000fe200078e00ff */
[----:B------:R-:W-:-:S02]  /*1960*/  CS2R R172, SRZ ;  /* 0x0000000000ac7805 */ /* 0x000fc4000001ff00 */
[----:B------:R-:W-:Y:S02]  /*1970*/  CS2R R34, SRZ ;  /* 0x0000000000227805 */ /* 0x000fe4000001ff00 */
[----:B0-----:R-:W-:Y:S01]  /*1980*/  @P0 SHF.R.U32.HI R0, RZ, R4, R3 ;  /* 0x00000004ff000219 */ /* 0x001fe20000011603 */
[----:B------:R-:W-:Y:S01]  /*1990*/  IMAD.MOV.U32 R31, RZ, RZ, RZ ;  /* 0x000000ffff1f7224 */ /* 0x000fe200078e00ff */
[----:B------:R-:W-:Y:S02]  /*19a0*/  PLOP3.LUT P0, PT, PT, PT, PT, 0x80, 0x0 ;  /* 0x000000000000781c */ /* 0x000fe40003f0f070 */
[----:B------:R-:W-:Y:S02]  /*19b0*/  CS2R R10, SRZ ;  /* 0x00000000000a7805 */ /* 0x000fe4000001ff00 */
[----:B------:R-:W-:Y:S01]  /*19c0*/  CS2R R174, SRZ ;  /* 0x0000000000ae7805 */ /* 0x000fe2000001ff00 */
[----:B------:R-:W-:Y:S02]  /*19d0*/  IMAD.IADD R0, R187, 0x1, R0 ;  /* 0x00000001bb007824 */ /* 0x000fe400078e0200 */
[----:B------:R-:W-:-:S02]  /*19e0*/  IMAD.MOV.U32 R27, RZ, RZ, RZ ;  /* 0x000000ffff1b7224 */ /* 0x000fc400078e00ff */
[----:B------:R-:W-:Y:S01]  /*19f0*/  IMAD.MOV.U32 R9, RZ, RZ, RZ ;  /* 0x000000ffff097224 */ /* 0x000fe200078e00ff */
[----:B------:R-:W-:Y:S01]  /*1a00*/  SHF.R.S32.HI R3, RZ, 0x1f, R0 ;  /* 0x0000001fff037819 */ /* 0x000fe20000011400 */
[----:B------:R-:W-:-:S03]  /*1a10*/  IMAD.MOV.U32 R20, RZ, RZ, RZ ;  /* 0x000000ffff147224 */ /* 0x000fc600078e00ff */
        /* <DEDUP_REMOVED lines=69> */
.L_x_5160:
        /* <DEDUP_REMOVED lines=172> */
.L_x_5159:
        /* <DEDUP_REMOVED lines=143> */
.L_x_5157:
[----:B------:R-:W1:Y:S01]  /*3220*/  LDC R0, c[0x0][0x448] ;  /* 0x00011200ff007b82 */ /* 0x000e620000000800 */
[----:B------:R-:W-:Y:S01]  /*3230*/  UIADD3 UR4, UR38, 0x3f, URZ ;  /* 0x0000003f26047890 */ /* 0x000fe2000fffe03f */
[----:B0-----:R-:W-:Y:S02]  /*3240*/  IADD3 R5, R188, 0x40, -R187 ;  /* 0x00000040bc057810 */ /* 0x001fe40007ffe8bb */
        /* <DEDUP_REMOVED lines=21> */
[----:B-1----:R-:W-:-:S02]  /*33a0*/  ISETP.NE.AND P0, PT, R0, 0x1, PT ;  /* 0x000000010000780c */ /* 0x002fc40003f05270 */
        /* <DEDUP_REMOVED lines=12> */
[----:B------:R-:W0:Y:S01]  /*3470*/  @P0 LDC R0, c[0x0][0x44c] ;  /* 0x00011300ff000b82 */ /* 0x000e220000000800 */
[----:B------:R-:W-:-:S02]  /*3480*/  CS2R R92, SRZ ;  /* 0x00000000005c7805 */ /* 0x000fc4000001ff00 */
[----:B------:R-:W-:Y:S02]  /*3490*/  CS2R R90, SRZ ;  /* 0x00000000005a7805 */ /* 0x000fe4000001ff00 */
        /* <DEDUP_REMOVED lines=24> */
[----:B------:R-:W-:Y:S01]  /*3620*/  CS2R R38, SRZ ;  /* 0x0000000000267805 */ /* 0x000fe2000001ff00 */
[----:B------:R-:W-:Y:S01]  /*3630*/  IMAD.U32 R0, RZ, RZ, UR4 ;  /* 0x00000004ff007e24 */ /* 0x000fe2000f8e00ff */
[----:B------:R-:W-:Y:S01]  /*3640*/  CS2R R172, SRZ ;  /* 0x0000000000ac7805 */ /* 0x000fe2000001ff00 */
[----:B------:R-:W-:Y:S01]  /*3650*/  IMAD.MOV.U32 R169, RZ, RZ, RZ ;  /* 0x000000ffffa97224 */ /* 0x000fe200078e00ff */
[----:B------:R-:W-:-:S02]  /*3660*/  CS2R R34, SRZ ;  /* 0x0000000000227805 */ /* 0x000fc4000001ff00 */
[----:B-1----:R-:W-:Y:S01]  /*3670*/  @P0 SHF.R.U32.HI R0, RZ, R4, R3 ;  /* 0x00000004ff000219 */ /* 0x002fe20000011603 */
[----:B------:R-:W-:Y:S01]  /*3680*/  IMAD.MOV.U32 R31, RZ, RZ, RZ ;  /* 0x000000ffff1f7224 */ /* 0x000fe200078e00ff */
[----:B------:R-:W-:Y:S02]  /*3690*/  PLOP3.LUT P0, PT, PT, PT, PT, 0x80, 0x0 ;  /* 0x000000000000781c */ /* 0x000fe40003f0f070 */
[----:B------:R-:W-:Y:S02]  /*36a0*/  CS2R R10, SRZ ;  /* 0x00000000000a7805 */ /* 0x000fe4000001ff00 */
[----:B------:R-:W-:Y:S01]  /*36b0*/  CS2R R174, SRZ ;  /* 0x0000000000ae7805 */ /* 0x000fe2000001ff00 */
[----:B------:R-:W-:Y:S02]  /*36c0*/  IMAD.IADD R0, R5, 0x1, R0 ;  /* 0x0000000105007824 */ /* 0x000fe400078e0200 */
[----:B------:R-:W-:Y:S02]  /*36d0*/  IMAD.MOV.U32 R27, RZ, RZ, RZ ;  /* 0x000000ffff1b7224 */ /* 0x000fe400078e00ff */
        /* <DEDUP_REMOVED lines=38> */
.L_x_5161:
        /* <DEDUP_REMOVED lines=9> */
.L_x_5351:
[----:B------:R-:W-:Y:S05]  /*39d0*/  @!P0 BRA `(.L_x_5163) ;  /* 0x0000000000048947 */ /* 0x000fea0003800000 */
[----:B------:R-:W-:Y:S01]  /*39e0*/  BPT.TRAP 0x1 ;  /* 0x000000040000795c */ /* 0x000fe20000300000 */
.L_x_5163:
[----:B------:R-:W-:Y:S01]  /*39f0*/  IMAD R5, R2, 0x8, R17 ;  /* 0x0000000802057824 */ /* 0x000fe200078e0211 */
[----:B------:R-:W-:-:S04]  /*3a00*/  SHF.L.U32 R8, R16, 0x1f, RZ ;  /* 0x0000001f10087819 */ /* 0x000fc800000006ff */
[----:B------:R1:W2:Y:S01]  /*3a10*/  SYNCS.PHASECHK.TRANS64.TRYWAIT P1, [R5+URZ+0x38830], R8 ;  /* 0x03883008050075a7 */ /* 0x0002a2000802017f */
[----:B------:R-:W-:Y:S05]  /*3a20*/  @!P0 BRA `(.L_x_5164) ;  /* 0x0000000000048947 */ /* 0x000fea0003800000 */
[----:B------:R-:W-:Y:S01]  /*3a30*/  BPT.TRAP 0x1 ;  /* 0x000000040000795c */ /* 0x000fe20000300000 */
.L_x_5164:
[----:B------:R-:W-:-:S05]  /*3a40*/  VIADD R0, R17, 0x22400 ;  /* 0x0002240011007836 */ /* 0x000fca0000000000 */
[----:B------:R-:W-:-:S04]  /*3a50*/  SHF.R.U32.HI R0, RZ, 0x4, R0 ;  /* 0x00000004ff007819 */ /* 0x000fc80000011600 */
[----:B------:R-:W-:Y:S01]  /*3a60*/  LOP3.LUT R0, R0, 0x3fff, RZ, 0xc0, !PT ;  /* 0x00003fff00007812 */ /* 0x000fe200078ec0ff */
[----:B--2---:R-:W-:Y:S06]  /*3a70*/  @P1 BRA `(.L_x_5165) ;  /* 0x0000000000081947 */ /* 0x004fec0003800000 */
[----:B------:R-:W2:Y:S02]  /*3a80*/  SYNCS.PHASECHK.TRANS64.TRYWAIT P1, [R5+URZ+0x38830], R8 ;  /* 0x03883008050075a7 */ /* 0x000ea4000802017f */
[----:B--2---:R-:W-:Y:S05]  /*3a90*/  @!P1 BRA `(.L_x_5166) ;  /* 0x0000014400d09947 */ /* 0x004fea0003800000 */
.L_x_5165:
        /* <DEDUP_REMOVED lines=18> */
[C---:B------:R-:W-:Y:S02]  /*3bc0*/  VIADD R6, R3.reuse, 0x2 ;  /* 0x0000000203067836 */ /* 0x040fe40000000000 */
        /* <DEDUP_REMOVED lines=21> */
.L_x_5352:
[----:B------:R-:W-:Y:S05]  /*3d20*/  @!P0 BRA `(.L_x_5168) ;  /* 0x0000000000048947 */ /* 0x000fea0003800000 */
[----:B------:R-:W-:Y:S01]  /*3d30*/  BPT.TRAP 0x1 ;  /* 0x000000040000795c */ /* 0x000fe20000300000 */
.L_x_5168:
[----:B------:R4:W0:Y:S01]  /*3d40*/  SYNCS.PHASECHK.TRANS64.TRYWAIT P1, [R5+URZ+0x38850], R8 ;  /* 0x03885008050075a7 */ /* 0x000822000802017f */
[----:B------:R-:W-:Y:S05]  /*3d50*/  @!P0 BRA `(.L_x_5169) ;  /* 0x0000000000048947 */ /* 0x000fea0003800000 */
[----:B------:R-:W-:Y:S01]  /*3d60*/  BPT.TRAP 0x1 ;  /* 0x000000040000795c */ /* 0x000fe20000300000 */
.L_x_5169:
        /* <DEDUP_REMOVED lines=12> */
.L_x_5170:
[----:B------:R-:W-:Y:S01]  /*3e30*/  R2UR UR20, R4 ;  /* 0x00000000041472ca */ /* 0x000fe200000e0000 */
[----:B------:R-:W-:Y:S01]  /*3e40*/  WARPGROUP.ARRIVE ;  /* 0x00000000000079c5 */ /* 0x000fe20000000000 */
[----:B------:R-:W-:Y:S01]  /*3e50*/  R2UR UR22, R6 ;  /* 0x00000000061672ca */ /* 0x000fe200000e0000 */
[----:B------:R-:W-:Y:S01]  /*3e60*/  UMOV UR21, 0x40000040 ;  /* 0x4000004000157882 */ /* 0x000fe20000000000 */
[----:B------:R-:W-:Y:S01]  /*3e70*/  UMOV UR23, 0x40000040 ;  /* 0x4000004000177882 */ /* 0x000fe20000000000 */
[----:B012-4-:R-:W-:Y:S01]  /*3e80*/  VIADD R8, R4, 0x2 ;  /* 0x0000000204087836 */ /* 0x017fe20000000000 */
[----:B------:R-:W-:Y:S01]  /*3e90*/  UMOV UR25, 0x40000040 ;  /* 0x4000004000197882 */ /* 0x000fe20000000000 */
[----:B------:R-:W-:Y:S01]  /*3ea0*/  VIADD R7, R6, 0x2 ;  /* 0x0000000206077836 */ /* 0x000fe20000000000 */
        /* <DEDUP_REMOVED lines=8> */
[----:B------:R-:W-:-:S02]  /*3f30*/  VIADD R10, R6, 0x800 ;  /* 0x00000800060a7836 */ /* 0x000fc40000000000 */
[----:B------:R-:W1:Y:S01]  /*3f40*/  S2R R57, SR_TID.X ;  /* 0x0000000000397919 */ /* 0x000e620000002100 */
[----:B------:R-:W-:Y:S01]  /*3f50*/  IMAD R217, R2, 0x1000, R19 ;  /* 0x0000100002d97824 */ /* 0x000fe200078e0213 */
[----:B------:R-:W-:-:S03]  /*3f60*/  UMOV UR7, 0x40000040 ;  /* 0x4000004000077882 */ /* 0x000fc60000000000 */
[C---:B------:R-:W-:Y:S01]  /*3f70*/  VIADD R219, R217.reuse, 0x80 ;  /* 0x00000080d9db7836 */ /* 0x040fe20000000000 */
[----:B------:R-:W-:Y:S02]  /*3f80*/  R2UR UR6, R217 ;  /* 0x00000000d90672ca */ /* 0x000fe400000e0000 */
        /* <DEDUP_REMOVED lines=277> */
[----:B------:R-:W-:-:S02]  /*50e0*/  IMAD.IADD R10, R11, 0x1, R10 ;  /* 0x000000010b0a7824 */ /* 0x000fc400078e020a */
[----:B------:R-:W-:Y:S01]  /*50f0*/  IMAD.MOV.U32 R11, RZ, RZ, 0x40 ;  /* 0x00000040ff0b7424 */ /* 0x000fe200078e00ff */
[----:B------:R-:W-:Y:S02]  /*5100*/  WARPGROUP.DEPBAR.LE gsb0, 0x0 ;  /* 0x00008000000079c5 */ /* 0x000fe40000010000 */
        /* <DEDUP_REMOVED lines=15> */
[----:B------:R-:W-:Y:S01]  /*5200*/  IMAD.MOV.U32 R8, RZ, RZ, 0x1000 ;  /* 0x00001000ff087424 */ /* 0x000fe200078e00ff */
[----:B------:R-:W0:Y:S04]  /*5210*/  LDC R10, c[0x0][0x448] ;  /* 0x00011200ff0a7b82 */ /* 0x000e280000000800 */
[----:B------:R-:W-:-:S04]  /*5220*/  SEL R8, R8, 0xf80, P1 ;  /* 0x00000f8008087807 */ /* 0x000fc80000800000 */
[----:B------:R-:W-:-:S04]  /*5230*/  LOP3.LUT R8, R8, 0x1e00, RZ, 0xc0, !PT ;  /* 0x00001e0008087812 */ /* 0x000fc800078ec0ff */
[CC--:B------:R-:W-:Y:S02]  /*5240*/  IADD3 R9, R7.reuse, R8.reuse, R4 ;  /* 0x0000000807097210 */ /* 0x0c0fe40007ffe004 */
[----:B------:R-:W-:Y:S02]  /*5250*/  IADD3 R6, R7, R8, R6 ;  /* 0x0000000807067210 */ /* 0x000fe40007ffe006 */
[----:B0-----:R-:W-:-:S13]  /*5260*/  ISETP.NE.AND P1, PT, R10, 0x1, PT ;  /* 0x000000010a00780c */ /* 0x001fda0003f25270 */
[----:B------:R-:W0:Y:S08]  /*5270*/  @P1 LDC R7, c[0x0][0x44c] ;  /* 0x00011300ff071b82 */ /* 0x000e300000000800 */
[----:B------:R-:W1:Y:S01]  /*5280*/  @P1 LDC R8, c[0x0][0x450] ;  /* 0x00011400ff081b82 */ /* 0x000e620000000800 */
        /* <DEDUP_REMOVED lines=8> */
[----:B0-----:R-:W-:-:S05]  /*5310*/  @P1 IMAD.HI.U32 R7, R6, R7, RZ ;  /* 0x0000000706071227 */ /* 0x001fca00078e00ff */
[----:B-1----:R-:W-:Y:S01]  /*5320*/  @P1 SHF.R.U32.HI R6, RZ, R8, R7 ;  /* 0x00000008ff061219 */ /* 0x002fe20000011607 */
[C---:B------:R-:W-:Y:S02]  /*5330*/  IMAD R7, R168.reuse, -0x40, R11 ;  /* 0xffffffc0a8077824 */ /* 0x040fe400078e020b */
[----:B------:R-:W-:Y:S02]  /*5340*/  VIADD R168, R168, 0xfffffffe ;  /* 0xfffffffea8a87836 */ /* 0x000fe40000000000 */
[----:B------:R-:W0:Y:S01]  /*5350*/  SHFL.IDX PT, R9, R6, RZ, 0x1c1f ;  /* 0x001c1fff06097589 */ /* 0x000e2200000e0000 */
[----:B------:R-:W-:Y:S02]  /*5360*/  IADD3 R8, R188, 0x1, R7 ;  /* 0x00000001bc087810 */ /* 0x000fe40007ffe007 */
[----:B------:R-:W-:Y:S01]  /*5370*/  IADD3 R7, -R18, R7, R188 ;  /* 0x0000000712077210 */ /* 0x000fe20007ffe1bc */
[----:B------:R-:W1:Y:S01]  /*5380*/  SHFL.IDX PT, R6, R6, 0x1, 0x1c1f ;  /* 0x003c1f0006067f89 */ /* 0x000e6200000e0000 */
[----:B------:R-:W-:-:S02]  /*5390*/  IADD3 R8, -R187, R8, -R18 ;  /* 0x00000008bb087210 */ /* 0x000fc40007ffe912 */
[----:B------:R-:W-:Y:S02]  /*53a0*/  R2UR UR30, R168 ;  /* 0x00000000a81e72ca */ /* 0x000fe400000e0000 */
[----:B0-----:R-:W-:-:S04]  /*53b0*/  VIADDMNMX R9, R9, R8, R7, PT ;  /* 0x0000000809097246 */ /* 0x001fc80003800107 */
[C---:B------:R-:W-:Y:S02]  /*53c0*/  ISETP.GT.AND P2, PT, R9.reuse, RZ, PT ;  /* 0x000000ff0900720c */ /* 0x040fe40003f44270 */
[C---:B------:R-:W-:Y:S02]  /*53d0*/  ISETP.GT.AND P3, PT, R9.reuse, 0x1, PT ;  /* 0x000000010900780c */ /* 0x040fe40003f64270 */
[----:B------:R-:W-:Y:S02]  /*53e0*/  ISETP.GT.AND P4, PT, R9, 0x8, PT ;  /* 0x000000080900780c */ /* 0x000fe40003f84270 */
[----:B-1----:R-:W-:Y:S01]  /*53f0*/  VIADDMNMX R8, R6, R8, R7, PT ;  /* 0x0000000806087246 */ /* 0x002fe20003800107 */
        /* <DEDUP_REMOVED lines=64> */
[----:B0-----:R-:W-:Y:S02]  /*5800*/  FMNMX.FTZ R11, R10, R9, !PT ;  /* 0x000000090a0b7209 */ /* 0x001fe40007810000 */
[----:B------:R-:W-:Y:S02]  /*5810*/  FSEL R35, R35, -INF , P2 ;  /* 0xff80000023237808 */ /* 0x000fe40001000000 */
[----:B------:R-:W-:Y:S01]  /*5820*/  FMNMX.FTZ R6, R34, R7, !PT ;  /* 0x0000000722067209 */ /* 0x000fe20007810000 */
[----:B------:R-:W0:Y:S01]  /*5830*/  SHFL.BFLY PT, R12, R11, 0x1, 0x1f ;  /* 0x0c201f000b0c7f89 */ /* 0x000e2200000e0000 */
        /* <DEDUP_REMOVED lines=15> */
[----:B0-----:R-:W-:Y:S02]  /*5930*/  FMNMX.FTZ R7, R11, R12, !PT ;  /* 0x0000000c0b077209 */ /* 0x001fe40007810000 */
[----:B------:R-:W-:Y:S02]  /*5940*/  ISETP.GT.AND P2, PT, R8, 0x30, PT ;  /* 0x000000300800780c */ /* 0x000fe40003f44270 */
[----:B------:R-:W-:Y:S01]  /*5950*/  FSEL R47, R47, -INF , P4 ;  /* 0xff8000002f2f7808 */ /* 0x000fe20002000000 */
[C---:B------:R-:W-:Y:S01]  /*5960*/  FMUL.FTZ R10, R7.reuse, UR28 ;  /* 0x0000001c070a7c20 */ /* 0x040fe20008410000 */
        /* <DEDUP_REMOVED lines=12> */
[----:B------:R-:W-:Y:S01]  /*5a30*/  MUFU.EX2 R6, R24 ;  /* 0x0000001800067308 */ /* 0x000fe20000000800 */
        /* <DEDUP_REMOVED lines=14> */
[--C-:B------:R-:W-:Y:S01]  /*5b20*/  FFMA.FTZ R171, R48, UR28, -R56.reuse ;  /* 0x0000001c30ab7c23 */ /* 0x100fe20008010838 */
[----:B------:R-:W0:Y:S01]  /*5b30*/  SHFL.BFLY PT, R21, R8, 0x2, 0x1f ;  /* 0x0c401f0008157f89 */ /* 0x000e2200000e0000 */
[--C-:B------:R-:W-:Y:S01]  /*5b40*/  FFMA.FTZ R172, R49, UR28, -R56.reuse ;  /* 0x0000001c31ac7c23 */ /* 0x100fe20008010838 */
[--C-:B------:R-:W-:Y:S01]  /*5b50*/  FFMA.FTZ R173, R52, UR28, -R56.reuse ;  /* 0x0000001c34ad7c23 */ /* 0x100fe20008010838 */
[--C-:B------:R-:W-:Y:S01]  /*5b60*/  FFMA.FTZ R174, R53, UR28, -R56.reuse ;  /* 0x0000001c35ae7c23 */ /* 0x100fe20008010838 */
[----:B------:R-:W1:Y:S08]  /*5b70*/  MUFU.EX2 R9, R9 ;  /* 0x0000000900097308 */ /* 0x000e700000000800 */
[----:B------:R-:W-:Y:S08]  /*5b80*/  MUFU.EX2 R10, R10 ;  /* 0x0000000a000a7308 */ /* 0x000ff00000000800 */
[----:B------:R-:W2:Y:S01]  /*5b90*/  MUFU.EX2 R11, R11 ;  /* 0x0000000b000b7308 */ /* 0x000ea20000000800 */
[----:B-1----:R-:W-:Y:S01]  /*5ba0*/  F2FP.BF16.F32.PACK_AB R152, R9, R6 ;  /* 0x000000060998723e */ /* 0x002fe200000010ff */
[----:B------:R-:W-:Y:S01]  /*5bb0*/  FADD.FTZ R9, R6, R9 ;  /* 0x0000000906097221 */ /* 0x000fe20000010000 */
[----:B------:R-:W-:Y:S01]  /*5bc0*/  IMAD.U32 R6, RZ, RZ, UR38 ;  /* 0x00000026ff067e24 */ /* 0x000fe2000f8e00ff */
[----:B0-----:R-:W-:Y:S01]  /*5bd0*/  FMNMX.FTZ R24, R8, R21, !PT ;  /* 0x0000001508187209 */ /* 0x001fe20007810000 */
[----:B------:R-:W-:-:S03]  /*5be0*/  FFMA.FTZ R21, R41, UR28, -R56 ;  /* 0x0000001c29157c23 */ /* 0x000fc60008010838 */
        /* <DEDUP_REMOVED lines=8> */
[----:B0-----:R-:W-:-:S02]  /*5c70*/  FMNMX.FTZ R8, R24, R25, !PT ;  /* 0x0000001918087209 */ /* 0x001fc40007810000 */
[C---:B-1----:R-:W-:Y:S01]  /*5c80*/  F2FP.BF16.F32.PACK_AB R156, R13.reuse, R12 ;  /* 0x0000000c0d9c723e */ /* 0x042fe200000010ff */
[----:B------:R-:W-:Y:S01]  /*5c90*/  FADD.FTZ R12, R12, R11 ;  /* 0x0000000b0c0c7221 */ /* 0x000fe20000010000 */
[C---:B------:R-:W-:Y:S01]  /*5ca0*/  FSETP.NEU.FTZ.AND P2, PT, R8.reuse, -INF , PT ;  /* 0xff8000000800780b */ /* 0x040fe20003f5d000 */
[----:B------:R-:W-:Y:S02]  /*5cb0*/  FMUL.FTZ R24, R8, UR28 ;  /* 0x0000001c08187c20 */ /* 0x000fe40008410000 */
[----:B------:R-:W-:Y:S01]  /*5cc0*/  MUFU.EX2 R20, R20 ;  /* 0x0000001400147308 */ /* 0x000fe20000000800 */
[----:B------:R-:W-:Y:S02]  /*5cd0*/  FADD.FTZ R13, R13, R12 ;  /* 0x0000000c0d0d7221 */ /* 0x000fe40000010000 */
[----:B------:R-:W-:Y:S02]  /*5ce0*/  FSEL R25, R24, RZ, P2 ;  /* 0x000000ff18197208 */ /* 0x000fe40001000000 */
        /* <DEDUP_REMOVED lines=21> */
[----:B--2---:R-:W-:Y:S01]  /*5e40*/  F2FP.BF16.F32.PACK_AB R158, R15, R14 ;  /* 0x0000000e0f9e723e */ /* 0x004fe200000010ff */
[----:B------:R-:W-:Y:S01]  /*5e50*/  FADD.FTZ R14, R14, R13 ;  /* 0x0000000d0e0e7221 */ /* 0x000fe20000010000 */
[----:B------:R-:W-:-:S03]  /*5e60*/  @!P2 VIADD R5, R5, 0x38860 ;  /* 0x000388600505a836 */ /* 0x000fc60000000000 */
[----:B------:R-:W-:Y:S01]  /*5e70*/  FADD.FTZ R15, R15, R14 ;  /* 0x0000000e0f0f7221 */ /* 0x000fe20000010000 */
[----:B------:R-:W1:Y:S01]  /*5e80*/  MUFU.EX2 R176, R176 ;  /* 0x000000b000b07308 */ /* 0x000e620000000800 */
[----:B------:R-:W-:-:S07]  /*5e90*/  @!P2 PRMT R5, RZ, 0x654, R5 ;  /* 0x00000654ff05a816 */ /* 0x000fce0000000005 */
[----:B------:R-:W-:Y:S08]  /*5ea0*/  MUFU.EX2 R177, R177 ;  /* 0x000000b100b17308 */ /* 0x000ff00000000800 */
[----:B------:R-:W2:Y:S01]  /*5eb0*/  MUFU.EX2 R178, R178 ;  /* 0x000000b200b27308 */ /* 0x000ea20000000800 */
[----:B-1----:R-:W-:Y:S01]  /*5ec0*/  F2FP.BF16.F32.PACK_AB R153, R176, R175 ;  /* 0x000000afb099723e */ /* 0x002fe200000010ff */
[----:B------:R-:W-:-:S06]  /*5ed0*/  FADD.FTZ R176, R175, R176 ;  /* 0x000000b0afb07221 */ /* 0x000fcc0000010000 */
[----:B------:R-:W-:Y:S08]  /*5ee0*/  MUFU.EX2 R179, R179 ;  /* 0x000000b300b37308 */ /* 0x000ff00000000800 */
[----:B------:R-:W1:Y:S01]  /*5ef0*/  MUFU.EX2 R180, R180 ;  /* 0x000000b400b47308 */ /* 0x000e620000000800 */
[----:B--2---:R-:W-:Y:S01]  /*5f00*/  F2FP.BF16.F32.PACK_AB R155, R178, R177 ;  /* 0x000000b1b29b723e */ /* 0x004fe200000010ff */
[----:B------:R-:W-:Y:S01]  /*5f10*/  BAR.SYNC.DEFER_BLOCKING 0xf, 0x100 ;  /* 0x03c4000000007b1d */ /* 0x000fe20000010000 */
[----:B------:R-:W-:-:S04]  /*5f20*/  FADD.FTZ R177, R177, R176 ;  /* 0x000000b0b1b17221 */ /* 0x000fc80000010000 */
[----:B------:R-:W-:Y:S01]  /*5f30*/  FADD.FTZ R178, R178, R177 ;  /* 0x000000b1b2b27221 */ /* 0x000fe20000010000 */
[----:B------:R-:W-:Y:S08]  /*5f40*/  MUFU.EX2 R181, R181 ;  /* 0x000000b500b57308 */ /* 0x000ff00000000800 */
[----:B------:R-:W2:Y:S01]  /*5f50*/  MUFU.EX2 R182, R182 ;  /* 0x000000b600b67308 */ /* 0x000ea20000000800 */
[----:B-1----:R-:W-:Y:S01]  /*5f60*/  F2FP.BF16.F32.PACK_AB R157, R180, R179 ;  /* 0x000000b3b49d723e */ /* 0x002fe200000010ff */
[----:B------:R-:W-:-:S04]  /*5f70*/  FADD.FTZ R179, R179, R178 ;  /* 0x000000b2b3b37221 */ /* 0x000fc80000010000 */
[----:B------:R-:W-:Y:S02]  /*5f80*/  FADD.FTZ R180, R180, R179 ;  /* 0x000000b3b4b47221 */ /* 0x000fe40000010000 */
[----:B------:R-:W1:Y:S01]  /*5f90*/  MUFU.EX2 R21, R21 ;  /* 0x0000001500157308 */ /* 0x000e620000000800 */
[----:B------:R3:W-:Y:S07]  /*5fa0*/  STSM.16.M88.4 [R185+0x36400], R152 ;  /* 0x03640098b9007844 */ /* 0x0007ee0000000200 */
[----:B------:R-:W-:Y:S01]  /*5fb0*/  MUFU.EX2 R169, R169 ;  /* 0x000000a900a97308 */ /* 0x000fe20000000800 */
[----:B--2---:R-:W-:Y:S01]  /*5fc0*/  F2FP.BF16.F32.PACK_AB R159, R182, R181 ;  /* 0x000000b5b69f723e */ /* 0x004fe200000010ff */
[----:B------:R-:W-:-:S04]  /*5fd0*/  FADD.FTZ R181, R181, R180 ;  /* 0x000000b4b5b57221 */ /* 0x000fc80000010000 */
[----:B------:R2:W-:Y:S01]  /*5fe0*/  STSM.16.M88.4 [R186], R156 ;  /* 0x0000009cba007844 */ /* 0x0005e20000000200 */
[----:B------:R-:W-:Y:S01]  /*5ff0*/  FADD.FTZ R182, R182, R181 ;  /* 0x000000b5b6b67221 */ /* 0x000fe20000010000 */
[----:B------:R-:W4:Y:S01]  /*6000*/  MUFU.EX2 R170, R170 ;  /* 0x000000aa00aa7308 */ /* 0x000f220000000800 */
[----:B-1----:R-:W-:Y:S01]  /*6010*/  F2FP.BF16.F32.PACK_AB R160, R21, R20 ;  /* 0x0000001415a0723e */ /* 0x002fe200000010ff */
[----:B------:R-:W-:-:S04]  /*6020*/  FADD.FTZ R20, R20, R15 ;  /* 0x0000000f14147221 */ /* 0x000fc80000010000 */
[----:B------:R-:W-:Y:S02]  /*6030*/  FADD.FTZ R20, R21, R20 ;  /* 0x0000001415147221 */ /* 0x000fe40000010000 */
[----:B------:R-:W-:Y:S08]  /*6040*/  MUFU.EX2 R183, R183 ;  /* 0x000000b700b77308 */ /* 0x000ff00000000800 */
[----:B------:R-:W1:Y:S01]  /*6050*/  MUFU.EX2 R212, R212 ;  /* 0x000000d400d47308 */ /* 0x000e620000000800 */
[----:B----4-:R-:W-:Y:S01]  /*6060*/  F2FP.BF16.F32.PACK_AB R162, R170, R169 ;  /* 0x000000a9aaa2723e */ /* 0x010fe200000010ff */
[----:B------:R-:W-:-:S04]  /*6070*/  FADD.FTZ R169, R169, R20 ;  /* 0x00000014a9a97221 */ /* 0x000fc80000010000 */
[----:B------:R-:W-:Y:S02]  /*6080*/  FADD.FTZ R170, R170, R169 ;  /* 0x000000a9aaaa7221 */ /* 0x000fe40000010000 */
[----:B------:R-:W-:Y:S08]  /*6090*/  MUFU.EX2 R211, R211 ;  /* 0x000000d300d37308 */ /* 0x000ff00000000800 */
        /* <DEDUP_REMOVED lines=8> */
[----:B------:R2:W-:Y:S01]  /*6120*/  STSM.16.M88.4 [R190], R160 ;  /* 0x000000a0be007844 */ /* 0x0005e20000000200 */
[----:B------:R-:W-:Y:S01]  /*6130*/  FADD.FTZ R214, R214, R211 ;  /* 0x000000d3d6d67221 */ /* 0x000fe20000010000 */
[----:B------:R-:W-:Y:S08]  /*6140*/  MUFU.EX2 R173, R173 ;  /* 0x000000ad00ad7308 */ /* 0x000ff00000000800 */
[----:B------:R-:W4:Y:S01]  /*6150*/  MUFU.EX2 R174, R174 ;  /* 0x000000ae00ae7308 */ /* 0x000f220000000800 */
[----:B-1----:R-:W-:Y:S01]  /*6160*/  F2FP.BF16.F32.PACK_AB R164, R172, R171 ;  /* 0x000000abaca4723e */ /* 0x002fe200000010ff */
[----:B------:R-:W-:-:S04]  /*6170*/  FADD.FTZ R171, R171, R170 ;  /* 0x000000aaabab7221 */ /* 0x000fc80000010000 */
[----:B------:R-:W-:Y:S02]  /*6180*/  FADD.FTZ R172, R172, R171 ;  /* 0x000000abacac7221 */ /* 0x000fe40000010000 */
[----:B------:R-:W-:Y:S08]  /*6190*/  MUFU.EX2 R213, R213 ;  /* 0x000000d500d57308 */ /* 0x000ff00000000800 */
[----:B------:R-:W1:Y:S01]  /*61a0*/  MUFU.EX2 R216, R216 ;  /* 0x000000d800d87308 */ /* 0x000e620000000800 */
[----:B----4-:R-:W-:-:S07]  /*61b0*/  F2FP.BF16.F32.PACK_AB R166, R174, R173 ;  /* 0x000000adaea6723e */ /* 0x010fce00000010ff */
[----:B------:R-:W-:Y:S08]  /*61c0*/  MUFU.EX2 R215, R215 ;  /* 0x000000d700d77308 */ /* 0x000ff00000000800 */
[----:B------:R-:W4:Y:S01]  /*61d0*/  MUFU.EX2 R218, R218 ;  /* 0x000000da00da7308 */ /* 0x000f220000000800 */
[----:B-1----:R-:W-:Y:S01]  /*61e0*/  F2FP.BF16.F32.PACK_AB R165, R216, R213 ;  /* 0x000000d5d8a5723e */ /* 0x002fe200000010ff */
[----:B------:R-:W-:-:S04]  /*61f0*/  FADD.FTZ R213, R213, R214 ;  /* 0x000000d6d5d57221 */ /* 0x000fc80000010000 */
[----:B------:R-:W-:Y:S01]  /*6200*/  FADD.FTZ R216, R216, R213 ;  /* 0x000000d5d8d87221 */ /* 0x000fe20000010000 */
[----:B----4-:R-:W-:-:S03]  /*6210*/  F2FP.BF16.F32.PACK_AB R167, R218, R215 ;  /* 0x000000d7daa7723e */ /* 0x010fc600000010ff */
[----:B------:R-:W-:Y:S02]  /*6220*/  FADD.FTZ R215, R215, R216 ;  /* 0x000000d8d7d77221 */ /* 0x000fe40000010000 */
[----:B------:R2:W-:Y:S01]  /*6230*/  STSM.16.M88.4 [R189], R164 ;  /* 0x000000a4bd007844 */ /* 0x0005e20000000200 */
[----:B0-----:R-:W-:-:S06]  /*6240*/  WARPGROUP.ARRIVE ;  /* 0x00000000000079c5 */ /* 0x001fcc0000000000 */
[----:B------:R-:W-:Y:S01]  /*6250*/  HGMMA.64x256x16.F32.BF16 R24, R152, gdesc[UR4].tnspB, RZ, !UPT, gsb0 ;  /* 0x43e0000498187df0 */ /* 0x000fe2000c0018ff */
[----:B------:R-:W-:Y:S01]  /*6260*/  R2UR UR6, R219 ;  /* 0x00000000db0672ca */ /* 0x000fe200000e0000 */
[----:B------:R-:W-:Y:S01]  /*6270*/  UMOV UR7, 0x40000040 ;  /* 0x4000004000077882 */ /* 0x000fe20000000000 */
[C---:B------:R-:W-:Y:S02]  /*6280*/  VIADD R219, R217.reuse, 0x100 ;  /* 0x00000100d9db7836 */ /* 0x040fe40000000000 */
[----:B------:R-:W-:Y:S01]  /*6290*/  VIADD R217, R217, 0x180 ;  /* 0x00000180d9d97836 */ /* 0x000fe20000000000 */
[----:B------:R-:W-:Y:S02]  /*62a0*/  WARPGROUP.DEPBAR.LE gsb0, 0x0 ;  /* 0x00008000000079c5 */ /* 0x000fe40000010000 */
[----:B------:R-:W-:Y:S01]  /*62b0*/  WARPGROUP.ARRIVE ;  /* 0x00000000000079c5 */ /* 0x000fe20000000000 */
[----:B---3--:R-:W0:-:S15]  /*62c0*/  @P1 LDC R152, c[0x0][0x44c] ;  /* 0x00011300ff981b82 */ /* 0x008e1e0000000800 */
[----:B------:R-:W-:-:S04]  /*62d0*/  NOP ;  /* 0x0000000000007918 */ /* 0x000fc80000000000 */
[----:B------:R-:W-:Y:S01]  /*62e0*/  HGMMA.64x256x16.F32.BF16 R24, R156, gdesc[UR4].tnspB, R24, gsb0 ;  /* 0x43e000049c187df0 */ /* 0x000fe20008001818 */
[----:B------:R-:W-:Y:S01]  /*62f0*/  R2UR UR6, R219 ;  /* 0x00000000db0672ca */ /* 0x000fe200000e0000 */
[----:B------:R-:W-:Y:S01]  /*6300*/  UMOV UR7, 0x40000040 ;  /* 0x4000004000077882 */ /* 0x000fe20000000000 */
[----:B------:R-:W1:Y:S01]  /*6310*/  @P1 LDC R154, c[0x0][0x450] ;  /* 0x00011400ff9a1b82 */ /* 0x000e620000000800 */
[----:B0-----:R-:W-:-:S05]  /*6320*/  @P1 IMAD.HI.U32 R9, R152, UR38, RZ ;  /* 0x0000002698091c27 */ /* 0x001fca000f8e00ff */
[----:B-1----:R-:W-:-:S04]  /*6330*/  @P1 SHF.R.U32.HI R6, RZ, R154, R9 ;  /* 0x0000009aff061219 */ /* 0x002fc80000011609 */
[----:B------:R-:W-:-:S04]  /*6340*/  IADD3 R6, R6, R188, -R187 ;  /* 0x000000bc06067210 */ /* 0x000fc80007ffe8bb */
[----:B------:R-:W-:-:S04]  /*6350*/  SHF.R.S32.HI R9, RZ, 0x1f, R6 ;  /* 0x0000001fff097819 */ /* 0x000fc80000011406 */
[----:B------:R-:W-:Y:S01]  /*6360*/  LEA.HI R9, R9, R6, RZ, 0x6 ;  /* 0x0000000609097211 */ /* 0x000fe200078f30ff */
[----:B------:R-:W-:-:S03]  /*6370*/  FADD.FTZ R6, R218, R215 ;  /* 0x000000d7da067221 */ /* 0x000fc60000010000 */
[----:B------:R-:W-:-:S04]  /*6380*/  SHF.R.S32.HI R9, RZ, 0x6, R9 ;  /* 0x00000006ff097819 */ /* 0x000fc80000011409 */
[----:B------:R-:W-:-:S13]  /*6390*/  R2UR UR29, R9 ;  /* 0x00000000091d72ca */ /* 0x000fda00000e0000 */
[----:B------:R-:W-:-:S04]  /*63a0*/  UISETP.LT.AND UP0, UPT, URZ, UR29, UPT ;  /* 0x0000001d3f00728c */ /* 0x000fc8000bf01270 */
[----:B------:R-:W-:-:S04]  /*63b0*/  USEL UR29, URZ, UR29, !UP0 ;  /* 0x0000001d3f1d7287 */ /* 0x000fc8000c000000 */
[----:B------:R-:W-:-:S06]  /*63c0*/  UISETP.GE.AND UP0, UPT, UR30, UR29, UPT ;  /* 0x0000001d1e00728c */ /* 0x000fcc000bf06270 */
[----:B------:R-:W-:Y:S01]  /*63d0*/  PLOP3.LUT P3, PT, PT, PT, UP0, 0x80, 0x0 ;  /* 0x000000000000781c */ /* 0x000fe20003f6f008 */
        /* <DEDUP_REMOVED lines=19> */
[----:B0-----:R-:W-:-:S04]  /*6510*/  FADD.FTZ R5, R173, R172 ;  /* 0x000000acad057221 */ /* 0x001fc80000010000 */
[----:B------:R-:W-:Y:S01]  /*6520*/  FADD.FTZ R5, R174, R5 ;  /* 0x00000005ae057221 */ /* 0x000fe20000010000 */
[----:B--2---:R-:W-:Y:S06]  /*6530*/  @!P3 BRA `(.L_x_5172) ;  /* 0x000000300088b947 */ /* 0x004fec0003800000 */
[----:B------:R-:W-:Y:S01]  /*6540*/  IMAD.MOV.U32 R10, RZ, RZ, R8 ;  /* 0x000000ffff0a7224 */ /* 0x000fe200078e0008 */
[----:B------:R-:W-:Y:S01]  /*6550*/  ULDC UR28, c[0x0][0xa80] ;  /* 0x0002a000001c7ab9 */ /* 0x000fe20000000800 */
[----:B------:R-:W-:Y:S02]  /*6560*/  IMAD.MOV.U32 R11, RZ, RZ, R7 ;  /* 0x000000ffff0b7224 */ /* 0x000fe400078e0007 */
[----:B------:R-:W-:-:S07]  /*6570*/  IMAD.MOV.U32 R13, RZ, RZ, R2 ;  /* 0x000000ffff0d7224 */ /* 0x000fce00078e0002 */
.L_x_5181:
[----:B------:R-:W-:-:S05]  /*6580*/  VIADD R2, R13, 0x1 ;  /* 0x000000010d027836 */ /* 0x000fca0000000000 */
[----:B------:R-:W-:-:S04]  /*6590*/  ISETP.NE.AND P3, PT, R2, 0x2, PT ;  /* 0x000000020200780c */ /* 0x000fc80003f65270 */
[----:B------:R-:W-:Y:S02]  /*65a0*/  SEL R7, RZ, 0x1, P3 ;  /* 0x00000001ff077807 */ /* 0x000fe40001800000 */
[----:B------:R-:W-:Y:S02]  /*65b0*/  SEL R2, R2, RZ, P3 ;  /* 0x000000ff02027207 */ /* 0x000fe40001800000 */
[----:B------:R-:W-:Y:S01]  /*65c0*/  LOP3.LUT R16, R16, R7, RZ, 0x3c, !PT ;  /* 0x0000000710107212 */ /* 0x000fe200078e3cff */
[----:B0-----:R-:W-:Y:S06]  /*65d0*/  @!P0 BRA `(.L_x_5173) ;  /* 0x0000000000048947 */ /* 0x001fec0003800000 */
[----:B------:R-:W-:Y:S01]  /*65e0*/  BPT.TRAP 0x1 ;  /* 0x000000040000795c */ /* 0x000fe20000300000 */
.L_x_5173:
[----:B------:R-:W-:Y:S01]  /*65f0*/  IMAD R9, R2, 0x8, R17 ;  /* 0x0000000802097824 */ /* 0x000fe200078e0211 */
[----:B------:R-:W-:-:S04]  /*6600*/  SHF.L.U32 R8, R16, 0x1f, RZ ;  /* 0x0000001f10087819 */ /* 0x000fc800000006ff */
[----:B------:R0:W1:Y:S01]  /*6610*/  SYNCS.PHASECHK.TRANS64.TRYWAIT P3, [R9+URZ+0x38830], R8 ;  /* 0x03883008090075a7 */ /* 0x000062000806017f */
[----:B------:R-:W-:Y:S05]  /*6620*/  @!P0 BRA `(.L_x_5174) ;  /* 0x0000000000048947 */ /* 0x000fea0003800000 */
[----:B------:R-:W-:Y:S01]  /*6630*/  BPT.TRAP 0x1 ;  /* 0x000000040000795c */ /* 0x000fe20000300000 */
.L_x_5174:
[----:B------:R-:W-:Y:S01]  /*6640*/  IMAD R7, R2, 0x200, R0 ;  /* 0x0000020002077824 */ /* 0x000fe200078e0200 */
[----:B-1----:R-:W-:Y:S06]  /*6650*/  @P3 BRA `(.L_x_5175) ;  /* 0x0000000000083947 */ /* 0x002fec0003800000 */
[----:B------:R-:W1:Y:S02]  /*6660*/  SYNCS.PHASECHK.TRANS64.TRYWAIT P3, [R9+URZ+0x38830], R8 ;  /* 0x03883008090075a7 */ /* 0x000e64000806017f */
[----:B-1----:R-:W-:Y:S05]  /*6670*/  @!P3 BRA `(.L_x_5176) ;  /* 0x0000011c0014b947 */ /* 0x002fea0003800000 */
.L_x_5175:
        /* <DEDUP_REMOVED lines=22> */
.L_x_5177:
[----:B------:R2:W3:Y:S01]  /*67e0*/  SYNCS.PHASECHK.TRANS64.TRYWAIT P3, [R9+URZ+0x38850], R8 ;  /* 0x03885008090075a7 */ /* 0x0004e2000806017f */
[----:B------:R-:W-:Y:S05]  /*67f0*/  @!P0 BRA `(.L_x_5178) ;  /* 0x0000000000048947 */ /* 0x000fea0003800000 */
[----:B------:R-:W-:Y:S01]  /*6800*/  BPT.TRAP 0x1 ;  /* 0x000000040000795c */ /* 0x000fe20000300000 */
.L_x_5178:
[----:B---3--:R-:W-:Y:S05]  /*6810*/  @P3 BRA `(.L_x_5179) ;  /* 0x0000000000083947 */ /* 0x008fea0003800000 */
[----:B------:R-:W3:Y:S02]  /*6820*/  SYNCS.PHASECHK.TRANS64.TRYWAIT P3, [R9+URZ+0x38850], R8 ;  /* 0x03885008090075a7 */ /* 0x000ee4000806017f */
[----:B---3--:R-:W-:Y:S05]  /*6830*/  @!P3 BRA `(.L_x_5180) ;  /* 0x0000011800b8b947 */ /* 0x008fea0003800000 */
.L_x_5179:
        /* <DEDUP_REMOVED lines=13> */
[----:B------:R-:W-:Y:S01]  /*6910*/  UMOV UR6, 0xffffffc0 ;  /* 0xffffffc000067882 */ /* 0x000fe20000000000 */
[----:B------:R-:W-:Y:S01]  /*6920*/  VIADD R21, R4, 0x800 ;  /* 0x0000080004157836 */ /* 0x000fe20000000000 */
[----:B------:R-:W-:Y:S01]  /*6930*/  UIMAD UR6, UR30, UR6, 0x1 ;  /* 0x000000011e0674a4 */ /* 0x000fe2000f8e0206 */
[----:B------:R-:W-:Y:S01]  /*6940*/  VIADD R15, R7, 0x800 ;  /* 0x00000800070f7836 */ /* 0x000fe20000000000 */
[----:B------:R-:W-:Y:S01]  /*6950*/  UMOV UR7, 0x40000040 ;  /* 0x4000004000077882 */ /* 0x000fe20000000000 */
[----:B------:R-:W-:Y:S01]  /*6960*/  HGMMA.64x64x16.F32.BF16 R152, gdesc[UR20], R152, gsb0 ;  /* 0x00e00000149879f0 */ /* 0x000fe20008001898 */
[----:B------:R-:W-:Y:S01]  /*6970*/  IMAD R223, R2, 0x1000, R19 ;  /* 0x0000100002df7824 */ /* 0x000fe200078e0213 */
[----:B------:R-:W-:-:S02]  /*6980*/  UISETP.GT.AND UP0, UPT, UR30, UR29, UPT ;  /* 0x0000001d1e00728c */ /* 0x000fc4000bf04270 */
[----:B------:R-:W-:Y:S01]  /*6990*/  UIADD3 UR30, UR30, -0x1, URZ ;  /* 0xffffffff1e1e7890 */ /* 0x000fe2000fffe03f */
        /* <DEDUP_REMOVED lines=297> */
[----:B------:R-:W-:Y:S02]  /*7c30*/  IADD3 R7, R8, R15, R7 ;  /* 0x0000000f08077210 */ /* 0x000fe40007ffe007 */
[----:B------:R-:W0:Y:S08]  /*7c40*/  @P1 LDC R8, c[0x0][0x44c] ;  /* 0x00011300ff081b82 */ /* 0x000e300000000800 */
[----:B------:R-:W1:Y:S01]  /*7c50*/  @P1 LDC R15, c[0x0][0x450] ;  /* 0x00011400ff0f1b82 */ /* 0x000e620000000800 */
[----:B------:R-:W-:-:S02]  /*7c60*/  WARPGROUP.DEPBAR.LE gsb0, 0x0 ;  /* 0x00008000000079c5 */ /* 0x000fc40000010000 */
[----:B------:R-:W-:-:S06]  /*7c70*/  WARPGROUP.ARRIVE ;  /* 0x00000000000079c5 */ /* 0x000fcc0000000000 */
[----:B------:R-:W-:Y:S01]  /*7c80*/  HGMMA.64x64x16.F32.BF16 R152, gdesc[UR24], R152, gsb0 ;  /* 0x00e00000189879f0 */ /* 0x000fe20008001898 */
[----:B------:R-:W-:Y:S01]  /*7c90*/  R2UR UR24, R12 ;  /* 0x000000000c1872ca */ /* 0x000fe200000e0000 */
[----:B------:R-:W-:Y:S01]  /*7ca0*/  UMOV UR25, 0x40000040 ;  /* 0x4000004000197882 */ /* 0x000fe20000000000 */
[----:B------:R-:W-:Y:S01]  /*7cb0*/  R2UR UR26, R7 ;  /* 0x00000000071a72ca */ /* 0x000fe200000e0000 */
[----:B------:R-:W-:Y:S01]  /*7cc0*/  UMOV UR27, 0x40000040 ;  /* 0x40000040001b7882 */ /* 0x000fe20000000000 */
[----:B------:R-:W-:Y:S01]  /*7cd0*/  VIADD R7, R191, UR38 ;  /* 0x00000026bf077c36 */ /* 0x000fe20008000000 */
[----:B------:R-:W-:Y:S02]  /*7ce0*/  IADD3 R12, R188, UR6, -R18 ;  /* 0x00000006bc0c7c10 */ /* 0x000fe4000fffe812 */
[----:B------:R-:W-:Y:S01]  /*7cf0*/  R2UR UR6, R223 ;  /* 0x00000000df0672ca */ /* 0x000fe200000e0000 */
[----:B0-----:R-:W-:-:S04]  /*7d00*/  @P1 IMAD.HI.U32 R8, R7, R8, RZ ;  /* 0x0000000807081227 */ /* 0x001fc800078e00ff */
[----:B------:R-:W-:Y:S01]  /*7d10*/  IMAD.IADD R12, R12, 0x1, -R187 ;  /* 0x000000010c0c7824 */ /* 0x000fe200078e0abb */
[----:B-1----:R-:W-:-:S05]  /*7d20*/  @P1 SHF.R.U32.HI R7, RZ, R15, R8 ;  /* 0x0000000fff071219 */ /* 0x002fca0000011608 */
[----:B------:R-:W0:Y:S04]  /*7d30*/  SHFL.IDX PT, R15, R7, RZ, 0x1c1f ;  /* 0x001c1fff070f7589 */ /* 0x000e2800000e0000 */
[----:B------:R-:W1:Y:S01]  /*7d40*/  SHFL.IDX PT, R7, R7, 0x1, 0x1c1f ;  /* 0x003c1f0007077f89 */ /* 0x000e6200000e0000 */
[----:B0-----:R-:W-:-:S05]  /*7d50*/  IMAD.IADD R15, R12, 0x1, R15 ;  /* 0x000000010c0f7824 */ /* 0x001fca00078e020f */
        /* <DEDUP_REMOVED lines=50> */
[----:B------:R-:W-:-:S04]  /*8080*/  FMNMX.FTZ R14, R180, R15, !PT ;  /* 0x0000000fb40e7209 */ /* 0x000fc80007810000 */
[----:B------:R-:W-:Y:S01]  /*8090*/  FMNMX.FTZ R20, R181, R14, !PT ;  /* 0x0000000eb5147209 */ /* 0x000fe20007810000 */
[----:B-1----:R-:W-:-:S04]  /*80a0*/  IMAD.IADD R14, R12, 0x1, R7 ;  /* 0x000000010c0e7824 */ /* 0x002fc800078e0207 */
[----:B------:R-:W0:Y:S01]  /*80b0*/  SHFL.BFLY PT, R15, R20, 0x2, 0x1f ;  /* 0x0c401f00140f7f89 */ /* 0x000e2200000e0000 */
[C---:B------:R-:W-:Y:S02]  /*80c0*/  ISETP.GT.AND P3, PT, R14.reuse, RZ, PT ;  /* 0x000000ff0e00720c */ /* 0x040fe40003f64270 */
[C---:B------:R-:W-:Y:S02]  /*80d0*/  ISETP.GT.AND P4, PT, R14.reuse, 0x1, PT ;  /* 0x000000010e00780c */ /* 0x040fe40003f84270 */
[C---:B------:R-:W-:Y:S02]  /*80e0*/  ISETP.GT.AND P5, PT, R14.reuse, 0x28, PT ;  /* 0x000000280e00780c */ /* 0x040fe40003fa4270 */
        /* <DEDUP_REMOVED lines=9> */
[----:B0-----:R-:W-:Y:S02]  /*8180*/  FMNMX.FTZ R152, R20, R15, !PT ;  /* 0x0000000f14987209 */ /* 0x001fe40007810000 */
[----:B------:R-:W-:Y:S02]  /*8190*/  FSEL R15, R154, -INF , P3 ;  /* 0xff8000009a0f7808 */ /* 0x000fe40001800000 */
[----:B------:R-:W-:Y:S01]  /*81a0*/  ISETP.GT.AND P3, PT, R14, 0x8, PT ;  /* 0x000000080e00780c */ /* 0x000fe20003f64270 */
[----:B------:R-:W0:Y:S01]  /*81b0*/  SHFL.BFLY PT, R211, R152, 0x1, 0x1f ;  /* 0x0c201f0098d37f89 */ /* 0x000e2200000e0000 */
        /* <DEDUP_REMOVED lines=19> */
[----:B------:R-:W-:Y:S02]  /*82f0*/  FSEL R154, R171, -INF , P4 ;  /* 0xff800000ab9a7808 */ /* 0x000fe40002000000 */
[----:B------:R-:W-:Y:S02]  /*8300*/  FMNMX.FTZ R21, R152, R21, !PT ;  /* 0x0000001598157209 */ /* 0x000fe40007810000 */
[----:B------:R-:W-:-:S02]  /*8310*/  ISETP.GT.AND P3, PT, R14, 0x29, PT ;  /* 0x000000290e00780c */ /* 0x000fc40003f64270 */
[----:B------:R-:W-:Y:S02]  /*8320*/  FMNMX.FTZ R21, R154, R21, !PT ;  /* 0x000000159a157209 */ /* 0x000fe40007810000 */
[----:B------:R-:W-:Y:S02]  /*8330*/  FSEL R211, R175, -INF , P3 ;  /* 0xff800000afd37808 */ /* 0x000fe40001800000 */
[----:B------:R-:W-:Y:S02]  /*8340*/  FMNMX.FTZ R12, R174, R21, !PT ;  /* 0x00000015ae0c7209 */ /* 0x000fe40007810000 */
[----:B------:R-:W-:Y:S02]  /*8350*/  FSETP.NEU.FTZ.AND P4, PT, R7, -INF , PT ;  /* 0xff8000000700780b */ /* 0x000fe40003f9d000 */
[----:B------:R-:W-:Y:S02]  /*8360*/  ISETP.GT.AND P3, PT, R14, 0x31, PT ;  /* 0x000000310e00780c */ /* 0x000fe40003f64270 */
[----:B------:R-:W-:-:S02]  /*8370*/  FMNMX.FTZ R21, R211, R12, !PT ;  /* 0x0000000cd3157209 */ /* 0x000fc40007810000 */
        /* <DEDUP_REMOVED lines=9> */
[----:B------:R-:W-:Y:S01]  /*8410*/  IMAD.MOV R157, RZ, RZ, -R184 ;  /* 0x000000ffff9d7224 */ /* 0x000fe200078e0ab8 */
[----:B------:R-:W-:Y:S01]  /*8420*/  FMNMX.FTZ R153, R212, R21, !PT ;  /* 0x00000015d4997209 */ /* 0x000fe20007810000 */
[----:B------:R0:W-:Y:S01]  /*8430*/  MUFU.EX2 R12, R20 ;  /* 0x00000014000c7308 */ /* 0x0001e20000000800 */
[----:B------:R-:W-:Y:S01]  /*8440*/  FSEL R183, R183, -INF , P3 ;  /* 0xff800000b7b77808 */ /* 0x000fe20001800000 */
[--C-:B------:R-:W-:Y:S01]  /*8450*/  FFMA.FTZ R14, R156, UR28, -R213.reuse ;  /* 0x0000001c9c0e7c23 */ /* 0x100fe200080108d5 */
[----:B------:R-:W-:Y:S01]  /*8460*/  FMNMX.FTZ R8, R182, R153, !PT ;  /* 0x00000099b6087209 */ /* 0x000fe20007810000 */
[--C-:B------:R-:W-:Y:S01]  /*8470*/  FFMA.FTZ R175, R161, UR28, -R213.reuse ;  /* 0x0000001ca1af7c23 */ /* 0x100fe200080108d5 */
[--C-:B------:R-:W-:Y:S01]  /*8480*/  FFMA.FTZ R179, R165, UR28, -R213.reuse ;  /* 0x0000001ca5b37c23 */ /* 0x100fe200080108d5 */
[--C-:B------:R-:W-:Y:S01]  /*8490*/  FFMA.FTZ R168, R168, UR28, -R213.reuse ;  /* 0x0000001ca8a87c23 */ /* 0x100fe200080108d5 */
[----:B------:R-:W-:Y:S01]  /*84a0*/  FMNMX.FTZ R8, R183, R8, !PT ;  /* 0x00000008b7087209 */ /* 0x000fe20007810000 */
[----:B------:R1:W-:Y:S01]  /*84b0*/  MUFU.EX2 R21, R170 ;  /* 0x000000aa00157308 */ /* 0x0003e20000000800 */
[--C-:B0-----:R-:W-:Y:S01]  /*84c0*/  FFMA.FTZ R20, R160, UR28, -R213.reuse ;  /* 0x0000001ca0147c23 */ /* 0x101fe200080108d5 */
[--C-:B------:R-:W-:Y:S01]  /*84d0*/  FFMA.FTZ R169, R169, UR28, -R213.reuse ;  /* 0x0000001ca9a97c23 */ /* 0x100fe200080108d5 */
[--C-:B------:R-:W-:Y:S01]  /*84e0*/  FFMA.FTZ R172, R172, UR28, -R213.reuse ;  /* 0x0000001cacac7c23 */ /* 0x100fe200080108d5 */
[----:B------:R-:W0:Y:S01]  /*84f0*/  SHFL.BFLY PT, R153, R8, 0x2, 0x1f ;  /* 0x0c401f0008997f89 */ /* 0x000e2200000e0000 */
[--C-:B------:R-:W-:Y:S01]  /*8500*/  FFMA.FTZ R173, R173, UR28, -R213.reuse ;  /* 0x0000001cadad7c23 */ /* 0x100fe200080108d5 */
[--C-:B------:R-:W-:Y:S01]  /*8510*/  FFMA.FTZ R176, R176, UR28, -R213.reuse ;  /* 0x0000001cb0b07c23 */ /* 0x100fe200080108d5 */
[--C-:B------:R-:W-:Y:S01]  /*8520*/  FFMA.FTZ R177, R177, UR28, -R213.reuse ;  /* 0x0000001cb1b17c23 */ /* 0x100fe200080108d5 */
[--C-:B------:R-:W-:Y:S01]  /*8530*/  FFMA.FTZ R180, R180, UR28, -R213.reuse ;  /* 0x0000001cb4b47c23 */ /* 0x100fe200080108d5 */
[--C-:B-1----:R-:W-:Y:S01]  /*8540*/  FFMA.FTZ R170, R164, UR28, -R213.reuse ;  /* 0x0000001ca4aa7c23 */ /* 0x102fe200080108d5 */
[----:B------:R-:W-:Y:S01]  /*8550*/  FFMA.FTZ R181, R181, UR28, -R213 ;  /* 0x0000001cb5b57c23 */ /* 0x000fe200080108d5 */
[----:B------:R-:W-:Y:S08]  /*8560*/  MUFU.EX2 R14, R14 ;  /* 0x0000000e000e7308 */ /* 0x000ff00000000800 */
[----:B------:R-:W-:Y:S08]  /*8570*/  MUFU.EX2 R171, R171 ;  /* 0x000000ab00ab7308 */ /* 0x000ff00000000800 */
[----:B------:R-:W-:Y:S01]  /*8580*/  MUFU.EX2 R20, R20 ;  /* 0x0000001400147308 */ /* 0x000fe20000000800 */
[----:B0-----:R-:W-:-:S05]  /*8590*/  FMNMX.FTZ R153, R8, R153, !PT ;  /* 0x0000009908997209 */ /* 0x001fca0007810000 */
[----:B------:R-:W0:Y:S02]  /*85a0*/  SHFL.BFLY PT, R8, R153, 0x1, 0x1f ;  /* 0x0c201f0099087f89 */ /* 0x000e2400000e0000 */
[----:B------:R-:W1:Y:S08]  /*85b0*/  MUFU.EX2 R175, R175 ;  /* 0x000000af00af7308 */ /* 0x000e700000000800 */
[----:B------:R-:W-:Y:S08]  /*85c0*/  MUFU.EX2 R170, R170 ;  /* 0x000000aa00aa7308 */ /* 0x000ff00000000800 */
[----:B------:R-:W2:Y:S01]  /*85d0*/  MUFU.EX2 R179, R179 ;  /* 0x000000b300b37308 */ /* 0x000ea20000000800 */
[----:B-1----:R-:W-:-:S02]  /*85e0*/  F2FP.BF16.F32.PACK_AB R156, R175, R20 ;  /* 0x00000014af9c723e */ /* 0x002fc400000010ff */
[----:B0-----:R-:W-:-:S05]  /*85f0*/  FMNMX.FTZ R8, R153, R8, !PT ;  /* 0x0000000899087209 */ /* 0x001fca0007810000 */
[----:B------:R-:W-:Y:S01]  /*8600*/  MUFU.EX2 R168, R168 ;  /* 0x000000a800a87308 */ /* 0x000fe20000000800 */
[C---:B------:R-:W-:Y:S01]  /*8610*/  FSETP.NEU.FTZ.AND P3, PT, R8.reuse, -INF , PT ;  /* 0xff8000000800780b */ /* 0x040fe20003f7d000 */
[----:B------:R-:W-:-:S05]  /*8620*/  FMUL.FTZ R153, R8, UR28 ;  /* 0x0000001c08997c20 */ /* 0x000fca0008410000 */
[----:B------:R-:W-:Y:S01]  /*8630*/  FSEL R153, R153, RZ, P3 ;  /* 0x000000ff99997208 */ /* 0x000fe20001800000 */
[----:B------:R-:W-:Y:S04]  /*8640*/  MUFU.EX2 R169, R169 ;  /* 0x000000a900a97308 */ /* 0x000fe80000000800 */
[--C-:B------:R-:W-:Y:S01]  /*8650*/  FFMA.FTZ R214, R155, UR28, -R153.reuse ;  /* 0x0000001c9bd67c23 */ /* 0x100fe20008010899 */
        /* <DEDUP_REMOVED lines=16> */
[----:B------:R-:W0:Y:S01]  /*8760*/  MUFU.EX2 R221, R221 ;  /* 0x000000dd00dd7308 */ /* 0x000e220000000800 */
[----:B------:R-:W-:Y:S01]  /*8770*/  @!P2 PRMT R152, RZ, 0x654, R152 ;  /* 0x00000654ff98a816 */ /* 0x000fe20000000098 */
[----:B------:R-:W-:Y:S02]  /*8780*/  @!P3 IMAD R154, R13, 0x40, R22 ;  /* 0x000000400d9ab824 */ /* 0x000fe400078e0216 */
[--C-:B------:R-:W-:Y:S01]  /*8790*/  FFMA.FTZ R220, R167, UR28, -R153.reuse ;  /* 0x0000001ca7dc7c23 */ /* 0x100fe20008010899 */
[--C-:B------:R-:W-:Y:S01]  /*87a0*/  FFMA.FTZ R174, R174, UR28, -R153.reuse ;  /* 0x0000001caeae7c23 */ /* 0x100fe20008010899 */
[----:B------:R-:W-:Y:S01]  /*87b0*/  FFMA.FTZ R211, R211, UR28, -R153 ;  /* 0x0000001cd3d37c23 */ /* 0x000fe20008010899 */
[----:B------:R-:W-:-:S02]  /*87c0*/  @!P3 IMAD R160, R154, 0x4, R17 ;  /* 0x000000049aa0b824 */ /* 0x000fc400078e0211 */
[--C-:B------:R-:W-:Y:S01]  /*87d0*/  FFMA.FTZ R13, R182, UR28, -R153.reuse ;  /* 0x0000001cb60d7c23 */ /* 0x100fe20008010899 */
[----:B------:R-:W1:Y:S01]  /*87e0*/  MUFU.EX2 R10, R10 ;  /* 0x0000000a000a7308 */ /* 0x000e620000000800 */
[----:B------:R3:W-:Y:S01]  /*87f0*/  @!P2 SYNCS.ARRIVE.TRANS64.RED.A1T0 RZ, [R152+URZ], RZ ;  /* 0x000000ff98ffa9a7 */ /* 0x0007e2000810043f */
[--C-:B------:R-:W-:Y:S01]  /*8800*/  FFMA.FTZ R178, R178, UR28, -R153.reuse ;  /* 0x0000001cb2b27c23 */ /* 0x100fe20008010899 */
[--C-:B------:R-:W-:Y:S01]  /*8810*/  FFMA.FTZ R182, R183, UR28, -R153.reuse ;  /* 0x0000001cb7b67c23 */ /* 0x100fe20008010899 */
[----:B------:R-:W-:Y:S01]  /*8820*/  FFMA.FTZ R212, R212, UR28, -R153 ;  /* 0x0000001cd4d47c23 */ /* 0x000fe20008010899 */
[----:B------:R-:W-:Y:S01]  /*8830*/  F2FP.BF16.F32.PACK_AB R154, R171, R14 ;  /* 0x0000000eab9a723e */ /* 0x000fe200000010ff */
[----:B------:R-:W-:Y:S01]  /*8840*/  VIADD R183, R223, 0x80 ;  /* 0x00000080dfb77836 */ /* 0x000fe20000000000 */
[----:B--2---:R-:W-:Y:S01]  /*8850*/  F2FP.BF16.F32.PACK_AB R158, R179, R170 ;  /* 0x000000aab39e723e */ /* 0x004fe200000010ff */
[----:B------:R-:W-:Y:S01]  /*8860*/  MUFU.EX2 R15, R15 ;  /* 0x0000000f000f7308 */ /* 0x000fe20000000800 */
[----:B0-----:R-:W-:Y:S01]  /*8870*/  @!P3 STS [R160+0x38400], R221 ;  /* 0x038400dda000b388 */ /* 0x001fe20000000800 */
[----:B---3--:R-:W-:Y:S01]  /*8880*/  F2FP.BF16.F32.PACK_AB R152, R21, R12 ;  /* 0x0000000c1598723e */ /* 0x008fe200000010ff */
[-C--:B------:R-:W-:Y:S01]  /*8890*/  FMUL.FTZ R24, R24, R221.reuse ;  /* 0x000000dd18187220 */ /* 0x080fe20000410000 */
[-C--:B------:R-:W-:Y:S01]  /*88a0*/  FMUL.FTZ R25, R25, R221.reuse ;  /* 0x000000dd19197220 */ /* 0x080fe20000410000 */
[-C--:B------:R-:W-:Y:S01]  /*88b0*/  FMUL.FTZ R28, R28, R221.reuse ;  /* 0x000000dd1c1c7220 */ /* 0x080fe20000410000 */
[-C--:B------:R-:W-:Y:S01]  /*88c0*/  FMUL.FTZ R29, R29, R221.reuse ;  /* 0x000000dd1d1d7220 */ /* 0x080fe20000410000 */
[-C--:B------:R-:W-:Y:S01]  /*88d0*/  FMUL.FTZ R32, R32, R221.reuse ;  /* 0x000000dd20207220 */ /* 0x080fe20000410000 */
[----:B------:R-:W0:Y:S01]  /*88e0*/  MUFU.EX2 R214, R214 ;  /* 0x000000d600d67308 */ /* 0x000e220000000800 */
[----:B-1----:R1:W-:Y:S01]  /*88f0*/  @!P3 STS [R160+0x38420], R10 ;  /* 0x0384200aa000b388 */ /* 0x0023e20000000800 */
        /* <DEDUP_REMOVED lines=9> */
[----:B-1----:R-:W-:Y:S01]  /*8990*/  F2FP.BF16.F32.PACK_AB R160, R169, R168 ;  /* 0x000000a8a9a0723e */ /* 0x002fe200000010ff */
        /* <DEDUP_REMOVED lines=138> */
[-C--:B------:R-:W-:Y:S01]  /*9240*/  FMUL.FTZ R150, R150, R10.reuse ;  /* 0x0000000a96967220 */ /* 0x080fe20000410000 */
[----:B------:R-:W-:Y:S01]  /*9250*/  FMUL.FTZ R151, R151, R10 ;  /* 0x0000000a97977220 */ /* 0x000fe20000410000 */
[----:B------:R-:W-:Y:S01]  /*9260*/  MUFU.EX2 R13, R13 ;  /* 0x0000000d000d7308 */ /* 0x000fe20000000800 */
[----:B0-----:R-:W-:Y:S01]  /*9270*/  F2FP.BF16.F32.PACK_AB R164, R177, R176 ;  /* 0x000000b0b1a4723e */ /* 0x001fe200000010ff */
[----:B------:R0:W-:Y:S01]  /*9280*/  STSM.16.M88.4 [R185+0x36400], R152 ;  /* 0x03640098b9007844 */ /* 0x0001e20000000200 */
[----:B-1----:R-:W-:Y:S01]  /*9290*/  F2FP.BF16.F32.PACK_AB R166, R181, R180 ;  /* 0x000000b4b5a6723e */ /* 0x002fe200000010ff */
[----:B------:R-:W-:Y:S01]  /*92a0*/  FFMA.FTZ R15, R10, R6, R15 ;  /* 0x000000060a0f7223 */ /* 0x000fe2000001000f */
[----:B------:R-:W-:Y:S01]  /*92b0*/  FFMA.FTZ R12, R221, R5, R12 ;  /* 0x00000005dd0c7223 */ /* 0x000fe2000001000c */
[----:B------:R0:W-:Y:S01]  /*92c0*/  STSM.16.M88.4 [R186], R156 ;  /* 0x0000009cba007844 */ /* 0x0001e20000000200 */
[----:B------:R-:W-:Y:S01]  /*92d0*/  PLOP3.LUT P3, PT, PT, PT, UP0, 0x80, 0x0 ;  /* 0x000000000000781c */ /* 0x000fe20003f6f008 */
[----:B------:R-:W1:Y:S01]  /*92e0*/  MUFU.EX2 R182, R182 ;  /* 0x000000b600b67308 */ /* 0x000e620000000800 */
[----:B--2---:R-:W-:Y:S01]  /*92f0*/  F2FP.BF16.F32.PACK_AB R165, R178, R11 ;  /* 0x0000000bb2a5723e */ /* 0x004fe200000010ff */
[----:B------:R0:W-:Y:S01]  /*9300*/  STSM.16.M88.4 [R190], R160 ;  /* 0x000000a0be007844 */ /* 0x0001e20000000200 */
[----:B------:R-:W-:Y:S01]  /*9310*/  FADD.FTZ R214, R214, R15 ;  /* 0x0000000fd6d67221 */ /* 0x000fe20000010000 */
[----:B------:R-:W-:Y:S01]  /*9320*/  FADD.FTZ R21, R21, R12 ;  /* 0x0000000c15157221 */ /* 0x000fe20000010000 */
[----:B------:R-:W-:-:S02]  /*9330*/  @!P2 VIADD R9, R9, 0x38860 ;  /* 0x000388600909a836 */ /* 0x000fc40000000000 */
[----:B------:R-:W-:Y:S01]  /*9340*/  FADD.FTZ R213, R213, R214 ;  /* 0x000000d6d5d57221 */ /* 0x000fe20000010000 */
[----:B------:R-:W-:Y:S01]  /*9350*/  FADD.FTZ R14, R14, R21 ;  /* 0x000000150e0e7221 */ /* 0x000fe20000010000 */
[----:B------:R-:W-:Y:S01]  /*9360*/  IMAD.MOV.U32 R10, RZ, RZ, R8 ;  /* 0x000000ffff0a7224 */ /* 0x000fe200078e0008 */
[----:B------:R-:W-:Y:S01]  /*9370*/  @!P2 PRMT R9, RZ, 0x654, R9 ;  /* 0x00000654ff09a816 */ /* 0x000fe20000000009 */
        /* <DEDUP_REMOVED lines=29> */
[----:B------:R-:W-:Y:S02]  /*9550*/  IMAD.MOV.U32 R11, RZ, RZ, R7 ;  /* 0x000000ffff0b7224 */ /* 0x000fe400078e0007 */
[----:B------:R-:W-:Y:S01]  /*9560*/  FADD.FTZ R177, R177, R176 ;  /* 0x000000b0b1b17221 */ /* 0x000fe20000010000 */
[----:B------:R-:W-:-:S03]  /*9570*/  FADD.FTZ R13, R13, R178 ;  /* 0x000000b20d0d7221 */ /* 0x000fc60000010000 */
[----:B------:R-:W-:Y:S01]  /*9580*/  FADD.FTZ R180, R180, R177 ;  /* 0x000000b1b4b47221 */ /* 0x000fe20000010000 */
[----:B------:R-:W-:Y:S01]  /*9590*/  FADD.FTZ R6, R182, R13 ;  /* 0x0000000db6067221 */ /* 0x000fe20000010000 */
[----:B------:R-:W-:Y:S02]  /*95a0*/  IMAD.MOV.U32 R13, RZ, RZ, R2 ;  /* 0x000000ffff0d7224 */ /* 0x000fe400078e0002 */
        /* <DEDUP_REMOVED lines=27> */
.L_x_5172:
[----:B------:R-:W-:-:S13]  /*9760*/  ISETP.LE.AND P1, PT, RZ, UR30, PT ;  /* 0x0000001eff007c0c */ /* 0x000fda000bf23270 */
[----:B------:R-:W-:Y:S05]  /*9770*/  @!P1 BRA `(.L_x_5182) ;  /* 0x0000002c003c9947 */ /* 0x000fea0003800000 */
[----:B------:R-:W-:Y:S01]  /*9780*/  IMAD.MOV.U32 R211, RZ, RZ, R8 ;  /* 0x000000ffffd37224 */ /* 0x000fe200078e0008 */
[----:B------:R-:W-:Y:S01]  /*9790*/  ULDC UR28, c[0x0][0xa80] ;  /* 0x0002a000001c7ab9 */ /* 0x000fe20000000800 */
[----:B------:R-:W-:Y:S02]  /*97a0*/  IMAD.MOV.U32 R10, RZ, RZ, R7 ;  /* 0x000000ffff0a7224 */ /* 0x000fe400078e0007 */
[----:B------:R-:W-:-:S07]  /*97b0*/  IMAD.MOV.U32 R187, RZ, RZ, R2 ;  /* 0x000000ffffbb7224 */ /* 0x000fce00078e0002 */
.L_x_5191:
[----:B------:R-:W-:-:S05]  /*97c0*/  VIADD R2, R187, 0x1 ;  /* 0x00000001bb027836 */ /* 0x000fca0000000000 */
[----:B------:R-:W-:-:S04]  /*97d0*/  ISETP.NE.AND P1, PT, R2, 0x2, PT ;  /* 0x000000020200780c */ /* 0x000fc80003f25270 */
[----:B------:R-:W-:Y:S02]  /*97e0*/  SEL R7, RZ, 0x1, P1 ;  /* 0x00000001ff077807 */ /* 0x000fe40000800000 */
[----:B------:R-:W-:Y:S02]  /*97f0*/  SEL R2, R2, RZ, P1 ;  /* 0x000000ff02027207 */ /* 0x000fe40000800000 */
[----:B------:R-:W-:Y:S01]  /*9800*/  LOP3.LUT R16, R16, R7, RZ, 0x3c, !PT ;  /* 0x0000000710107212 */ /* 0x000fe200078e3cff */
[----:B--2---:R-:W-:Y:S06]  /*9810*/  @!P0 BRA `(.L_x_5183) ;  /* 0x0000000000048947 */ /* 0x004fec0003800000 */
[----:B------:R-:W-:Y:S01]  /*9820*/  BPT.TRAP 0x1 ;  /* 0x000000040000795c */ /* 0x000fe20000300000 */
.L_x_5183:
[----:B0-----:R-:W-:Y:S01]  /*9830*/  IMAD R9, R2, 0x8, R17 ;  /* 0x0000000802097824 */ /* 0x001fe200078e0211 */
[----:B------:R-:W-:-:S04]  /*9840*/  SHF.L.U32 R8, R16, 0x1f, RZ ;  /* 0x0000001f10087819 */ /* 0x000fc800000006ff */
[----:B------:R0:W1:Y:S01]  /*9850*/  SYNCS.PHASECHK.TRANS64.TRYWAIT P1, [R9+URZ+0x38830], R8 ;  /* 0x03883008090075a7 */ /* 0x000062000802017f */
[----:B------:R-:W-:Y:S05]  /*9860*/  @!P0 BRA `(.L_x_5184) ;  /* 0x0000000000048947 */ /* 0x000fea0003800000 */
[----:B------:R-:W-:Y:S01]  /*9870*/  BPT.TRAP 0x1 ;  /* 0x000000040000795c */ /* 0x000fe20000300000 */
.L_x_5184:
[----:B------:R-:W-:Y:S01]  /*9880*/  IMAD R7, R2, 0x200, R0 ;  /* 0x0000020002077824 */ /* 0x000fe200078e0200 */
[----:B-1----:R-:W-:Y:S06]  /*9890*/  @P1 BRA `(.L_x_5185) ;  /* 0x0000000000081947 */ /* 0x002fec0003800000 */
[----:B------:R-:W1:Y:S02]  /*98a0*/  SYNCS.PHASECHK.TRANS64.TRYWAIT P1, [R9+URZ+0x38830], R8 ;  /* 0x03883008090075a7 */ /* 0x000e64000802017f */
[----:B-1----:R-:W-:Y:S05]  /*98b0*/  @!P1 BRA `(.L_x_5186) ;  /* 0x000000e800ac9947 */ /* 0x002fea0003800000 */
.L_x_5185:
        /* <DEDUP_REMOVED lines=22> */
.L_x_5187:
[----:B------:R2:W3:Y:S01]  /*9a20*/  SYNCS.PHASECHK.TRANS64.TRYWAIT P1, [R9+URZ+0x38850], R8 ;  /* 0x03885008090075a7 */ /* 0x0004e2000802017f */
[----:B------:R-:W-:Y:S05]  /*9a30*/  @!P0 BRA `(.L_x_5188) ;  /* 0x0000000000048947 */ /* 0x000fea0003800000 */
[----:B------:R-:W-:Y:S01]  /*9a40*/  BPT.TRAP 0x1 ;  /* 0x000000040000795c */ /* 0x000fe20000300000 */
.L_x_5188:
[----:B---3--:R-:W-:Y:S05]  /*9a50*/  @P1 BRA `(.L_x_5189) ;  /* 0x0000000000081947 */ /* 0x008fea0003800000 */
[----:B------:R-:W3:Y:S02]  /*9a60*/  SYNCS.PHASECHK.TRANS64.TRYWAIT P1, [R9+URZ+0x38850], R8 ;  /* 0x03885008090075a7 */ /* 0x000ee4000802017f */
[----:B---3--:R-:W-:Y:S05]  /*9a70*/  @!P1 BRA `(.L_x_5190) ;  /* 0x000000e800509947 */ /* 0x008fea0003800000 */
.L_x_5189:
        /* <DEDUP_REMOVED lines=12> */
[----:B------:R-:W-:Y:S01]  /*9b40*/  VIADD R8, R7, 0x4 ;  /* 0x0000000407087836 */ /* 0x000fe20000000000 */
[----:B------:R-:W-:Y:S01]  /*9b50*/  UMOV UR7, 0x40000040 ;  /* 0x4000004000077882 */ /* 0x000fe20000000000 */
[----:B------:R-:W-:-:S02]  /*9b60*/  VIADD R15, R4, 0x800 ;  /* 0x00000800040f7836 */ /* 0x000fc40000000000 */
[----:B------:R-:W-:Y:S02]  /*9b70*/  VIADD R13, R7, 0x800 ;  /* 0x00000800070d7836 */ /* 0x000fe40000000000 */
        /* <DEDUP_REMOVED lines=655> */
.L_x_5182:
[----:B------:R-:W1:Y:S01]  /*c470*/  SHFL.BFLY PT, R0, R5, 0x2, 0x1f ;  /* 0x0c401f0005007f89 */ /* 0x000e6200000e0000 */
[----:B0-2---:R-:W-:Y:S01]  /*c480*/  IMAD.MOV R9, RZ, RZ, -R184 ;  /* 0x000000ffff097224 */ /* 0x005fe200078e0ab8 */
[----:B------:R-:W-:Y:S02]  /*c490*/  UIADD3 UR37, UR37, 0x1, URZ ;  /* 0x0000000125257890 */ /* 0x000fe4000fffe03f */
[----:B------:R-:W0:Y:S01]  /*c4a0*/  SHFL.BFLY PT, R3, R6, 0x2, 0x1f ;  /* 0x0c401f0006037f89 */ /* 0x000e2200000e0000 */
[----:B------:R-:W-:Y:S08]  /*c4b0*/  BAR.ARV 0x8, 0x100 ;  /* 0x0204000000007b1d */ /* 0x000ff00000002000 */
[----:B------:R-:W-:Y:S01]  /*c4c0*/  BAR.SYNC.DEFER_BLOCKING 0xf, 0x100 ;  /* 0x03c4000000007b1d */ /* 0x000fe20000010000 */
[----:B------:R-:W-:Y:S01]  /*c4d0*/  ISETP.NE.AND P0, PT, R18, R9, PT ;  /* 0x000000091200720c */ /* 0x000fe20003f05270 */
[----:B-1----:R-:W-:Y:S01]  /*c4e0*/  FADD.FTZ R0, R0, R5 ;  /* 0x0000000500007221 */ /* 0x002fe20000010000 */
[----:B------:R-:W-:-:S02]  /*c4f0*/  VIADD R5, R2, 0x1 ;  /* 0x0000000102057836 */ /* 0x000fc40000000000 */
[----:B0-----:R-:W-:Y:S02]  /*c500*/  FADD.FTZ R3, R3, R6 ;  /* 0x0000000603037221 */ /* 0x001fe40000010000 */
[----:B------:R-:W0:Y:S01]  /*c510*/  SHFL.BFLY PT, R11, R0, 0x1, 0x1f ;  /* 0x0c201f00000b7f89 */ /* 0x000e2200000e0000 */
[----:B------:R-:W-:Y:S01]  /*c520*/  IMAD.MOV.U32 R6, RZ, RZ, RZ ;  /* 0x000000ffff067224 */ /* 0x000fe200078e00ff */
[----:B------:R-:W-:-:S05]  /*c530*/  ISETP.NE.AND P1, PT, R5, 0x2, PT ;  /* 0x000000020500780c */ /* 0x000fca0003f25270 */
[----:B------:R-:W-:Y:S01]  /*c540*/  @!P0 IMAD R2, R2, 0x40, R22 ;  /* 0x0000004002028824 */ /* 0x000fe200078e0216 */
[----:B------:R-:W1:Y:S03]  /*c550*/  SHFL.BFLY PT, R4, R3, 0x1, 0x1f ;  /* 0x0c201f0003047f89 */ /* 0x000e6600000e0000 */
[----:B------:R-:W-:Y:S02]  /*c560*/  @!P0 IMAD R17, R2, 0x4, R17 ;  /* 0x0000000402118824 */ /* 0x000fe400078e0211 */
[----:B------:R-:W-:Y:S02]  /*c570*/  IMAD.U32 R2, RZ, RZ, UR28 ;  /* 0x0000001cff027e24 */ /* 0x000fe4000f8e00ff */
[----:B0-----:R-:W-:Y:S01]  /*c580*/  FADD.FTZ R11, R0, R11 ;  /* 0x0000000b000b7221 */ /* 0x001fe20000010000 */
[----:B------:R-:W-:Y:S02]  /*c590*/  IMAD.MOV.U32 R0, RZ, RZ, -0x800000 ;  /* 0xff800000ff007424 */ /* 0x000fe400078e00ff */
[----:B-1----:R-:W-:-:S02]  /*c5a0*/  FADD.FTZ R15, R3, R4 ;  /* 0x00000004030f7221 */ /* 0x002fc40000010000 */
[----:B------:R-:W-:Y:S01]  /*c5b0*/  FSETP.NE.FTZ.AND P2, PT, R11, RZ, PT ;  /* 0x000000ff0b00720b */ /* 0x000fe20003f55000 */
[----:B------:R-:W-:Y:S01]  /*c5c0*/  IMAD.MOV.U32 R4, RZ, RZ, RZ ;  /* 0x000000ffff047224 */ /* 0x000fe200078e00ff */
[----:B------:R-:W-:Y:S02]  /*c5d0*/  SEL R3, RZ, 0x1, P1 ;  /* 0x00000001ff037807 */ /* 0x000fe40000800000 */
[----:B------:R-:W-:Y:S02]  /*c5e0*/  FSETP.NE.FTZ.AND P3, PT, R15, RZ, PT ;  /* 0x000000ff0f00720b */ /* 0x000fe40003f75000 */
[----:B------:R-:W-:Y:S01]  /*c5f0*/  LOP3.LUT R16, R16, R3, RZ, 0x3c, !PT ;  /* 0x0000000310107212 */ /* 0x000fe200078e3cff */
[----:B------:R-:W-:-:S06]  /*c600*/  IMAD.MOV.U32 R3, RZ, RZ, -0x800000 ;  /* 0xff800000ff037424 */ /* 0x000fcc00078e00ff */
[----:B------:R-:W0:Y:S01]  /*c610*/  @P2 MUFU.RCP R6, R11 ;  /* 0x0000000b00062308 */ /* 0x000e220000001000 */
[----:B------:R-:W-:-:S07]  /*c620*/  @P2 FMUL.FTZ R2, R2, 0.69314718246459960938 ;  /* 0x3f31721802022820 */ /* 0x000fce0000410000 */
[----:B------:R-:W1:Y:S08]  /*c630*/  @P3 MUFU.RCP R4, R15 ;  /* 0x0000000f00043308 */ /* 0x000e700000001000 */
[----:B------:R-:W2:Y:S01]  /*c640*/  @P3 MUFU.LG2 R21, R15 ;  /* 0x0000000f00153308 */ /* 0x000ea20000000c00 */
[-C--:B0-----:R-:W-:Y:S01]  /*c650*/  FMUL.FTZ R175, R24, R6.reuse ;  /* 0x0000000618af7220 */ /* 0x081fe20000410000 */
[-C--:B------:R-:W-:Y:S01]  /*c660*/  FMUL.FTZ R174, R28, R6.reuse ;  /* 0x000000061cae7220 */ /* 0x080fe20000410000 */
[----:B------:R0:W-:Y:S01]  /*c670*/  @!P0 STS [R17+0x38400], R6 ;  /* 0x0384000611008388 */ /* 0x0001e20000000800 */
        /* <DEDUP_REMOVED lines=62> */
[----:B-1----:R1:W-:Y:S01]  /*ca60*/  @!P0 STS [R17+0x38420], R4 ;  /* 0x0384200411008388 */ /* 0x0023e20000000800 */
[----:B0-----:R0:W1:Y:S01]  /*ca70*/  @P2 MUFU.LG2 R6, R11 ;  /* 0x0000000b00062308 */ /* 0x0010620000000c00 */
[----:B------:R-:W-:-:S02]  /*ca80*/  IMAD.U32 R32, RZ, RZ, UR28 ;  /* 0x0000001cff207e24 */ /* 0x000fc4000f8e00ff */
[----:B--2---:R-:W-:Y:S01]  /*ca90*/  @P3 FMUL.FTZ R21, R21, 0.69314718246459960938 ;  /* 0x3f31721815153820 */ /* 0x004fe20000410000 */
[-C--:B------:R-:W-:Y:S01]  /*caa0*/  FMUL.FTZ R13, R42, R4.reuse ;  /* 0x000000042a0d7220 */ /* 0x080fe20000410000 */
[-C--:B------:R-:W-:Y:S01]  /*cab0*/  FMUL.FTZ R15, R46, R4.reuse ;  /* 0x000000042e0f7220 */ /* 0x080fe20000410000 */
[----:B------:R-:W-:Y:S01]  /*cac0*/  @P3 FMUL.FTZ R32, R32, 0.69314718246459960938 ;  /* 0x3f31721820203820 */ /* 0x000fe20000410000 */
[-C--:B------:R-:W-:Y:S01]  /*cad0*/  FMUL.FTZ R25, R50, R4.reuse ;  /* 0x0000000432197220 */ /* 0x080fe20000410000 */
[-C--:B------:R-:W-:Y:S01]  /*cae0*/  FMUL.FTZ R29, R58, R4.reuse ;  /* 0x000000043a1d7220 */ /* 0x080fe20000410000 */
[----:B------:R-:W-:Y:S01]  /*caf0*/  PLOP3.LUT P0, PT, PT, PT, PT, 0x8, 0x0 ;  /* 0x000000000000781c */ /* 0x000fe20003f0e170 */
        /* <DEDUP_REMOVED lines=12> */
[----:B------:R-:W-:Y:S01]  /*cbc0*/  @P2 FFMA.FTZ R3, R2, R7, R17 ;  /* 0x0000000702032223 */ /* 0x000fe20000010011 */
        /* <DEDUP_REMOVED lines=52> */
.L_x_5158:
[----:B------:R-:W0:Y:S01]  /*cf10*/  S2R R4, SR_CgaCtaId ;  /* 0x0000000000047919 */ /* 0x000e220000008800 */
[----:B------:R-:W-:Y:S01]  /*cf20*/  MOV R17, 0x400 ;  /* 0x0000040000117802 */ /* 0x000fe20000000f00 */
[----:B------:R-:W-:Y:S01]  /*cf30*/  BSSY B0, `(.L_x_5192) ;  /* 0x00002f1000007945 */ /* 0x000fe20003800000 */
[----:B------:R-:W-:Y:S02]  /*cf40*/  BAR.SYNC.DEFER_BLOCKING 0x5, 0x180 ;  /* 0x0146000000007b1d */ /* 0x000fe40000010000 */
[----:B0-----:R-:W-:-:S05]  /*cf50*/  LEA R17, R4, R17, 0x18 ;  /* 0x0000001104117211 */ /* 0x001fca00078ec0ff */
[----:B------:R-:W0:Y:S02]  /*cf60*/  LDS.128 R4, [R17+0x388d0] ;  /* 0x0388d00011047984 */ /* 0x000e240000000c00 */
[----:B0-----:R-:W-:Y:S02]  /*cf70*/  R2UR UR5, R5 ;  /* 0x00000000050572ca */ /* 0x001fe400000e0000 */
[----:B------:R-:W-:Y:S01]  /*cf80*/  R2UR UR6, R6 ;  /* 0x00000000060672ca */ /* 0x000fe200000e0000 */
[----:B------:R-:W-:Y:S06]  /*cf90*/  BAR.ARV 0x4, 0x180 ;  /* 0x0106000000007b1d */ /* 0x000fec0000002000 */
[----:B------:R-:W-:Y:S08]  /*cfa0*/  @P0 BRA `(.L_x_5193) ;  /* 0x0000002000240947 */ /* 0x000ff00003800000 */
[----:B------:R-:W0:Y:S01]  /*cfb0*/  S2R R6, SR_SWINHI ;  /* 0x0000000000067919 */ /* 0x000e220000002f00 */
[----:B------:R-:W-:Y:S01]  /*cfc0*/  F2FP.BF16.F32.PACK_AB R9, R27, R9 ;  /* 0x000000091b09723e */ /* 0x000fe200000010ff */
[----:B------:R-:W-:Y:S01]  /*cfd0*/  USHF.L.U32 UR10, UR41, 0x2, URZ ;  /* 0x00000002290a7899 */ /* 0x000fe2000800063f */
[----:B------:R-:W-:Y:S01]  /*cfe0*/  F2FP.BF16.F32.PACK_AB R10, R10, R174 ;  /* 0x000000ae0a0a723e */ /* 0x000fe200000010ff */
[----:B------:R-:W-:Y:S01]  /*cff0*/  BAR.SYNC.DEFER_BLOCKING 0x1, 0x100 ;  /* 0x0044000000007b1d */ /* 0x000fe20000010000 */
[----:B------:R-:W-:Y:S01]  /*d000*/  F2FP.BF16.F32.PACK_AB R11, R31, R11 ;  /* 0x0000000b1f0b723e */ /* 0x000fe200000010ff */
[----:B------:R-:W-:Y:S01]  /*d010*/  USHF.L.U64.HI UR11, UR41, 0x2, UR40 ;  /* 0x00000002290b7899 */ /* 0x000fe20008010228 */
[----:B------:R-:W-:Y:S02]  /*d020*/  F2FP.BF16.F32.PACK_AB R12, R12, R170 ;  /* 0x000000aa0c0c723e */ /* 0x000fe400000010ff */
[----:B------:R-:W-:Y:S01]  /*d030*/  F2FP.BF16.F32.PACK_AB R13, R43, R13 ;  /* 0x0000000d2b0d723e */ /* 0x000fe200000010ff */
[----:B------:R-:W-:Y:S01]  /*d040*/  ULDC.64 UR8, c[0x0][0xd00] ;  /* 0x0003400000087ab9 */ /* 0x000fe20000000a00 */
[----:B------:R-:W-:Y:S01]  /*d050*/  F2FP.BF16.F32.PACK_AB R14, R14, R167 ;  /* 0x000000a70e0e723e */ /* 0x000fe200000010ff */
[----:B------:R-:W-:Y:S01]  /*d060*/  UISETP.NE.U32.AND UP0, UPT, UR8, URZ, UPT ;  /* 0x0000003f0800728c */ /* 0x000fe2000bf05070 */
[----:B------:R-:W-:Y:S01]  /*d070*/  F2FP.BF16.F32.PACK_AB R15, R47, R15 ;  /* 0x0000000f2f0f723e */ /* 0x000fe200000010ff */
[----:B------:R-:W-:Y:S01]  /*d080*/  UIADD3 UR4, UP1, UR10, UR8, URZ ;  /* 0x000000080a047290 */ /* 0x000fe2000ff3e03f */
[----:B------:R-:W-:Y:S01]  /*d090*/  F2FP.BF16.F32.PACK_AB R24, R24, R166 ;  /* 0x000000a61818723e */ /* 0x000fe200000010ff */
[----:B------:R-:W-:Y:S01]  /*d0a0*/  UISETP.NE.AND.EX UP0, UPT, UR9, URZ, UPT, UP0 ;  /* 0x0000003f0900728c */ /* 0x000fe2000bf05300 */
[----:B------:R-:W-:Y:S01]  /*d0b0*/  F2FP.BF16.F32.PACK_AB R25, R51, R25 ;  /* 0x000000193319723e */ /* 0x000fe200000010ff */
[----:B------:R-:W-:Y:S01]  /*d0c0*/  UIADD3.X UR7, UR11, UR9, URZ, UP1, !UPT ;  /* 0x000000090b077290 */ /* 0x000fe20008ffe43f */
[----:B------:R-:W-:-:S02]  /*d0d0*/  F2FP.BF16.F32.PACK_AB R64, R65, R64 ;  /* 0x000000404140723e */ /* 0x000fc400000010ff */
[----:B------:R-:W-:Y:S01]  /*d0e0*/  F2FP.BF16.F32.PACK_AB R29, R59, R29 ;  /* 0x0000001d3b1d723e */ /* 0x000fe200000010ff */
[----:B------:R-:W-:Y:S01]  /*d0f0*/  ULDC.64 UR8, c[0x0][0xd08] ;  /* 0x0003420000087ab9 */ /* 0x000fe20000000a00 */
[----:B------:R-:W-:Y:S02]  /*d100*/  F2FP.BF16.F32.PACK_AB R31, R63, R62 ;  /* 0x0000003e3f1f723e */ /* 0x000fe400000010ff */
[----:B------:R-:W-:Y:S02]  /*d110*/  F2FP.BF16.F32.PACK_AB R65, R67, R66 ;  /* 0x000000424341723e */ /* 0x000fe400000010ff */
[----:B------:R-:W-:Y:S02]  /*d120*/  F2FP.BF16.F32.PACK_AB R72, R73, R72 ;  /* 0x000000484948723e */ /* 0x000fe400000010ff */
[----:B------:R-:W-:Y:S02]  /*d130*/  F2FP.BF16.F32.PACK_AB R66, R69, R68 ;  /* 0x000000444542723e */ /* 0x000fe400000010ff */
[----:B------:R-:W-:-:S02]  /*d140*/  F2FP.BF16.F32.PACK_AB R67, R71, R70 ;  /* 0x000000464743723e */ /* 0x000fc400000010ff */
[----:B------:R-:W-:Y:S02]  /*d150*/  MOV R4, R17 ;  /* 0x0000001100047202 */ /* 0x000fe40000000f00 */
[----:B0-----:R-:W-:Y:S02]  /*d160*/  MOV R5, R6 ;  /* 0x0000000600057202 */ /* 0x001fe40000000f00 */
[----:B------:R-:W-:Y:S02]  /*d170*/  F2FP.BF16.F32.PACK_AB R73, R75, R74 ;  /* 0x0000004a4b49723e */ /* 0x000fe400000010ff */
[----:B------:R-:W-:Y:S01]  /*d180*/  F2FP.BF16.F32.PACK_AB R80, R81, R80 ;  /* 0x000000505150723e */ /* 0x000fe200000010ff */
[----:B------:R-:W-:Y:S01]  /*d190*/  IMAD.WIDE R126, R202, 0x2, R4 ;  /* 0x00000002ca7e7825 */ /* 0x000fe200078e0204 */
[----:B------:R-:W-:Y:S02]  /*d1a0*/  F2FP.BF16.F32.PACK_AB R74, R77, R76 ;  /* 0x0000004c4d4a723e */ /* 0x000fe400000010ff */
[----:B------:R-:W-:-:S02]  /*d1b0*/  F2FP.BF16.F32.PACK_AB R75, R79, R78 ;  /* 0x0000004e4f4b723e */ /* 0x000fc400000010ff */
[C---:B------:R-:W-:Y:S02]  /*d1c0*/  IADD3 R177, P1, R126.reuse, 0x20, RZ ;  /* 0x000000207eb17810 */ /* 0x040fe40007f3e0ff */
[C---:B------:R-:W-:Y:S02]  /*d1d0*/  IADD3 R179, P0, R126.reuse, 0x40, RZ ;  /* 0x000000407eb37810 */ /* 0x040fe40007f1e0ff */
[----:B------:R-:W-:Y:S01]  /*d1e0*/  LOP3.LUT R32, R177, 0x380, RZ, 0xc0, !PT ;  /* 0x00000380b1207812 */ /* 0x000fe200078ec0ff */
[--C-:B------:R-:W-:Y:S01]  /*d1f0*/  IMAD.X R33, RZ, RZ, R127.reuse, P1 ;  /* 0x000000ffff217224 */ /* 0x100fe200008e067f */
[----:B------:R-:W-:Y:S01]  /*d200*/  LOP3.LUT R21, R126, 0x380, RZ, 0xc0, !PT ;  /* 0x000003807e157812 */ /* 0x000fe200078ec0ff */
[----:B------:R-:W-:Y:S01]  /*d210*/  IMAD.X R37, RZ, RZ, R127, P0 ;  /* 0x000000ffff257224 */ /* 0x000fe200000e067f */
[----:B------:R-:W-:Y:S02]  /*d220*/  SHF.R.U64 R32, R32, 0x3, RZ ;  /* 0x0000000320207819 */ /* 0x000fe400000012ff */
[----:B------:R-:W-:-:S02]  /*d230*/  IADD3 R8, P0, R126, 0x4020, RZ ;  /* 0x000040207e087810 */ /* 0x000fc40007f1e0ff */
        /* <DEDUP_REMOVED lines=15> */
[----:B------:R-:W-:-:S02]  /*d330*/  SHF.R.U64 R21, R21, 0x3, RZ ;  /* 0x0000000315157819 */ /* 0x000fc400000012ff */
        /* <DEDUP_REMOVED lines=12> */
[----:B------:R-:W-:Y:S01]  /*d400*/  IMAD.X R123, RZ, RZ, R127, P2 ;  /* 0x000000ffff7b7224 */ /* 0x000fe200010e067f */
[----:B------:R-:W-:-:S02]  /*d410*/  LOP3.LUT R40, R181, 0x380, RZ, 0xc0, !PT ;  /* 0x00000380b5287812 */ /* 0x000fc400078ec0ff */
[----:B------:R-:W-:Y:S01]  /*d420*/  LOP3.LUT R126, R21, R126, RZ, 0x3c, !PT ;  /* 0x0000007e157e7212 */ /* 0x000fe200078e3cff */
[----:B------:R-:W-:Y:S01]  /*d430*/  IMAD.X R21, RZ, RZ, R127, P1 ;  /* 0x000000ffff157224 */ /* 0x000fe200008e067f */
[----:B------:R-:W-:Y:S02]  /*d440*/  LOP3.LUT R44, R183, 0x380, RZ, 0xc0, !PT ;  /* 0x00000380b72c7812 */ /* 0x000fe400078ec0ff */
[----:B------:R-:W-:Y:S02]  /*d450*/  SHF.R.U64 R36, R36, 0x3, RZ ;  /* 0x0000000324247819 */ /* 0x000fe400000012ff */
[----:B------:R-:W-:Y:S02]  /*d460*/  LOP3.LUT R48, R187, 0x380, RZ, 0xc0, !PT ;  /* 0x00000380bb307812 */ /* 0x000fe400078ec0ff */
[----:B------:R-:W-:Y:S02]  /*d470*/  LOP3.LUT R102, R177, R8, RZ, 0x3c, !PT ;  /* 0x00000008b1667212 */ /* 0x000fe400078e3cff */
[----:B------:R-:W-:-:S02]  /*d480*/  SHF.R.U64 R40, R40, 0x3, RZ ;  /* 0x0000000328287819 */ /* 0x000fc400000012ff */
[----:B------:R-:W-:Y:S02]  /*d490*/  LOP3.LUT R52, R211, 0x380, RZ, 0xc0, !PT ;  /* 0x00000380d3347812 */ /* 0x000fe400078ec0ff */
[----:B------:R-:W-:Y:S02]  /*d4a0*/  F2FP.BF16.F32.PACK_AB R8, R20, R175 ;  /* 0x000000af1408723e */ /* 0x000fe400000010ff */
[----:B------:R-:W-:Y:S02]  /*d4b0*/  LOP3.LUT R27, R6, 0x380, RZ, 0xc0, !PT ;  /* 0x00000380061b7812 */ /* 0x000fe400078ec0ff */
[----:B------:R-:W-:Y:S02]  /*d4c0*/  LOP3.LUT R177, R26, 0x380, RZ, 0xc0, !PT ;  /* 0x000003801ab17812 */ /* 0x000fe400078ec0ff */
[----:B------:R-:W-:Y:S02]  /*d4d0*/  SHF.R.U64 R44, R44, 0x3, RZ ;  /* 0x000000032c2c7819 */ /* 0x000fe400000012ff */
[----:B------:R-:W-:-:S02]  /*d4e0*/  LOP3.LUT R94, R213, 0x380, RZ, 0xc0, !PT ;  /* 0x00000380d55e7812 */ /* 0x000fc400078ec0ff */
[----:B------:R-:W-:Y:S02]  /*d4f0*/  MOV R127, R126 ;  /* 0x0000007e007f7202 */ /* 0x000fe40000000f00 */
[----:B------:R-:W-:Y:S02]  /*d500*/  LOP3.LUT R175, R30, 0x380, RZ, 0xc0, !PT ;  /* 0x000003801eaf7812 */ /* 0x000fe400078ec0ff */
[----:B------:R-:W-:Y:S01]  /*d510*/  LOP3.LUT R36, R36, R179, RZ, 0x3c, !PT ;  /* 0x000000b324247212 */ /* 0x000fe200078e3cff */
[----:B------:R0:W-:Y:S01]  /*d520*/  STSM.16.M88.4 [R127], R8 ;  /* 0x000000087f007844 */ /* 0x0001e20000000200 */
[----:B------:R-:W-:Y:S02]  /*d530*/  LOP3.LUT R98, R215, 0x380, RZ, 0xc0, !PT ;  /* 0x00000380d7627812 */ /* 0x000fe400078ec0ff */
[----:B------:R-:W-:Y:S02]  /*d540*/  SHF.R.U64 R48, R48, 0x3, RZ ;  /* 0x0000000330307819 */ /* 0x000fe400000012ff */
[----:B------:R-:W-:-:S02]  /*d550*/  LOP3.LUT R179, R106, 0x380, RZ, 0xc0, !PT ;  /* 0x000003806ab37812 */ /* 0x000fc400078ec0ff */
[----:B------:R-:W-:Y:S02]  /*d560*/  LOP3.LUT R40, R40, R181, RZ, 0x3c, !PT ;  /* 0x000000b528287212 */ /* 0x000fe400078e3cff */
[----:B------:R-:W-:Y:S02]  /*d570*/  SHF.R.U64 R52, R52, 0x3, RZ ;  /* 0x0000000334347819 */ /* 0x000fe400000012ff */
[----:B------:R-:W-:Y:S02]  /*d580*/  SHF.R.U64 R27, R27, 0x3, RZ ;  /* 0x000000031b1b7819 */ /* 0x000fe400000012ff */
[----:B------:R-:W-:Y:S02]  /*d590*/  SHF.R.U64 R177, R177, 0x3, RZ ;  /* 0x00000003b1b17819 */ /* 0x000fe400000012ff */
[----:B------:R-:W-:Y:S02]  /*d5a0*/  LOP3.LUT R44, R44, R183, RZ, 0x3c, !PT ;  /* 0x000000b72c2c7212 */ /* 0x000fe400078e3cff */
[----:B------:R-:W-:-:S02]  /*d5b0*/  SHF.R.U64 R94, R94, 0x3, RZ ;  /* 0x000000035e5e7819 */ /* 0x000fc400000012ff */
[----:B------:R-:W-:Y:S02]  /*d5c0*/  LOP3.LUT R181, R110, 0x380, RZ, 0xc0, !PT ;  /* 0x000003806eb57812 */ /* 0x000fe400078ec0ff */
[----:B------:R-:W-:Y:S02]  /*d5d0*/  SHF.R.U64 R175, R175, 0x3, RZ ;  /* 0x00000003afaf7819 */ /* 0x000fe400000012ff */
[----:B------:R-:W-:Y:S02]  /*d5e0*/  SHF.R.U64 R98, R98, 0x3, RZ ;  /* 0x0000000362627819 */ /* 0x000fe400000012ff */
[----:B------:R-:W-:Y:S02]  /*d5f0*/  LOP3.LUT R183, R114, 0x380, RZ, 0xc0, !PT ;  /* 0x0000038072b77812 */ /* 0x000fe400078ec0ff */
[----:B------:R-:W-:Y:S02]  /*d600*/  LOP3.LUT R48, R48, R187, RZ, 0x3c, !PT ;  /* 0x000000bb30307212 */ /* 0x000fe400078e3cff */
[----:B------:R-:W-:-:S02]  /*d610*/  SHF.R.U64 R179, R179, 0x3, RZ ;  /* 0x00000003b3b37819 */ /* 0x000fc400000012ff */
[----:B------:R-:W-:Y:S02]  /*d620*/  MOV R126, R32 ;  /* 0x00000020007e7202 */ /* 0x000fe40000000f00 */
[----:B0-----:R-:W-:Y:S02]  /*d630*/  F2FP.BF16.F32.PACK_AB R8, R171, R173 ;  /* 0x000000adab08723e */ /* 0x001fe400000010ff */
[----:B------:R-:W-:Y:S02]  /*d640*/  F2FP.BF16.F32.PACK_AB R9, R35, R34 ;  /* 0x000000222309723e */ /* 0x000fe400000010ff */
[----:B------:R-:W-:Y:S02]  /*d650*/  F2FP.BF16.F32.PACK_AB R10, R169, R172 ;  /* 0x000000aca90a723e */ /* 0x000fe400000010ff */
[----:B------:R-:W-:Y:S02]  /*d660*/  F2FP.BF16.F32.PACK_AB R11, R39, R38 ;  /* 0x00000026270b723e */ /* 0x000fe400000010ff */
[----:B------:R-:W-:-:S02]  /*d670*/  LOP3.LUT R52, R52, R211, RZ, 0x3c, !PT ;  /* 0x000000d334347212 */ /* 0x000fc400078e3cff */
[----:B------:R-:W-:Y:S01]  /*d680*/  LOP3.LUT R118, R27, R6, RZ, 0x3c, !PT ;  /* 0x000000061b767212 */ /* 0x000fe200078e3cff */
[----:B------:R0:W-:Y:S01]  /*d690*/  STSM.16.M88.4 [R126], R8 ;  /* 0x000000087e007844 */ /* 0x0001e20000000200 */
[----:B------:R-:W-:Y:S02]  /*d6a0*/  LOP3.LUT R20, R177, R26, RZ, 0x3c, !PT ;  /* 0x0000001ab1147212 */ /* 0x000fe400078e3cff */
[----:B------:R-:W-:Y:S02]  /*d6b0*/  MOV R36, R36 ;  /* 0x0000002400247202 */ /* 0x000fe40000000f00 */
[----:B------:R-:W-:Y:S02]  /*d6c0*/  LOP3.LUT R94, R94, R213, RZ, 0x3c, !PT ;  /* 0x000000d55e5e7212 */ /* 0x000fe400078e3cff */
[----:B------:R-:W-:Y:S01]  /*d6d0*/  SHF.R.U64 R181, R181, 0x3, RZ ;  /* 0x00000003b5b57819 */ /* 0x000fe200000012ff */
[----:B------:R1:W-:Y:S01]  /*d6e0*/  STSM.16.M88.4 [R36], R12 ;  /* 0x0000000c24007844 */ /* 0x0003e20000000200 */
[----:B------:R-:W-:-:S02]  /*d6f0*/  LOP3.LUT R122, R175, R30, RZ, 0x3c, !PT ;  /* 0x0000001eaf7a7212 */ /* 0x000fc400078e3cff */
[----:B------:R-:W-:Y:S02]  /*d700*/  MOV R40, R40 ;  /* 0x0000002800287202 */ /* 0x000fe40000000f00 */
[----:B------:R-:W-:Y:S02]  /*d710*/  F2FP.BF16.F32.PACK_AB R26, R28, R161 ;  /* 0x000000a11c1a723e */ /* 0x000fe400000010ff */
[----:B------:R-:W-:Y:S02]  /*d720*/  F2FP.BF16.F32.PACK_AB R27, R55, R54 ;  /* 0x00000036371b723e */ /* 0x000fe400000010ff */
[----:B------:R-:W-:Y:S02]  /*d730*/  F2FP.BF16.F32.PACK_AB R88, R89, R88 ;  /* 0x000000585958723e */ /* 0x000fe400000010ff */
[----:B------:R-:W-:Y:S01]  /*d740*/  F2FP.BF16.F32.PACK_AB R96, R97, R96 ;  /* 0x000000606160723e */ /* 0x000fe200000010ff */
[----:B------:R2:W-:Y:S01]  /*d750*/  STSM.16.M88.4 [R40], R24 ;  /* 0x0000001828007844 */ /* 0x0005e20000000200 */
[----:B------:R-:W-:-:S02]  /*d760*/  LOP3.LUT R98, R98, R215, RZ, 0x3c, !PT ;  /* 0x000000d762627212 */ /* 0x000fc400078e3cff */
[----:B------:R-:W-:Y:S02]  /*d770*/  F2FP.BF16.F32.PACK_AB R104, R105, R104 ;  /* 0x000000686968723e */ /* 0x000fe400000010ff */
[----:B------:R-:W-:Y:S02]  /*d780*/  F2FP.BF16.F32.PACK_AB R157, R158, R157 ;  /* 0x0000009d9e9d723e */ /* 0x000fe400000010ff */
[----:B------:R-:W-:Y:S02]  /*d790*/  F2FP.BF16.F32.PACK_AB R159, R160, R159 ;  /* 0x0000009fa09f723e */ /* 0x000fe400000010ff */
[----:B------:R-:W-:Y:S02]  /*d7a0*/  F2FP.BF16.F32.PACK_AB R120, R121, R120 ;  /* 0x000000787978723e */ /* 0x000fe400000010ff */
[----:B------:R-:W-:Y:S02]  /*d7b0*/  F2FP.BF16.F32.PACK_AB R128, R129, R128 ;  /* 0x000000808180723e */ /* 0x000fe400000010ff */
[----:B------:R-:W-:-:S02]  /*d7c0*/  F2FP.BF16.F32.PACK_AB R136, R137, R136 ;  /* 0x000000888988723e */ /* 0x000fc400000010ff */
[----:B------:R-:W-:Y:S01]  /*d7d0*/  F2FP.BF16.F32.PACK_AB R144, R145, R144 ;  /* 0x000000909190723e */ /* 0x000fe200000010ff */
[----:B------:R-:W-:Y:S01]  /*d7e0*/  UISETP.NE.U32.AND UP1, UPT, UR8, URZ, UPT ;  /* 0x0000003f0800728c */ /* 0x000fe2000bf25070 */
[----:B------:R-:W-:Y:S01]  /*d7f0*/  SHF.R.U64 R183, R183, 0x3, RZ ;  /* 0x00000003b7b77819 */ /* 0x000fe200000012ff */
[----:B0-----:R-:W-:Y:S01]  /*d800*/  IMAD.U32 R10, RZ, RZ, UR4 ;  /* 0x00000004ff0a7e24 */ /* 0x001fe2000f8e00ff */
[----:B------:R-:W-:Y:S01]  /*d810*/  MOV R44, R44 ;  /* 0x0000002c002c7202 */ /* 0x000fe20000000f00 */
[----:B------:R-:W-:Y:S01]  /*d820*/  IMAD.U32 R11, RZ, RZ, UR7 ;  /* 0x00000007ff0b7e24 */ /* 0x000fe2000f8e00ff */
[----:B------:R-:W-:Y:S02]  /*d830*/  F2FP.BF16.F32.PACK_AB R28, R57, R153 ;  /* 0x00000099391c723e */ /* 0x000fe400000010ff */
[----:B------:R-:W-:Y:S02]  /*d840*/  F2FP.BF16.F32.PACK_AB R30, R61, R60 ;  /* 0x0000003c3d1e723e */ /* 0x000fe400000010ff */
[----:B------:R-:W-:-:S02]  /*d850*/  LOP3.LUT R106, R179, R106, RZ, 0x3c, !PT ;  /* 0x0000006ab36a7212 */ /* 0x000fc400078e3cff */
[----:B------:R-:W-:Y:S01]  /*d860*/  MOV R48, R48 ;  /* 0x0000003000307202 */ /* 0x000fe20000000f00 */
[----:B------:R-:W-:Y:S01]  /*d870*/  STSM.16.M88.4 [R44], R28 ;  /* 0x0000001c2c007844 */ /* 0x000fe20000000200 */
[----:B------:R-:W-:Y:S02]  /*d880*/  MOV R52, R52 ;  /* 0x0000003400347202 */ /* 0x000fe40000000f00 */
[----:B------:R-:W-:Y:S01]  /*d890*/  F2FP.BF16.F32.PACK_AB R81, R83, R82 ;  /* 0x000000525351723e */ /* 0x000fe200000010ff */
[----:B------:R-:W-:Y:S01]  /*d8a0*/  STSM.16.M88.4 [R48], R64 ;  /* 0x0000004030007844 */ /* 0x000fe20000000200 */
[----:B------:R-:W-:Y:S02]  /*d8b0*/  LOP3.LUT R110, R181, R110, RZ, 0x3c, !PT ;  /* 0x0000006eb56e7212 */ /* 0x000fe400078e3cff */
[----:B------:R-:W-:Y:S01]  /*d8c0*/  MOV R94, R94 ;  /* 0x0000005e005e7202 */ /* 0x000fe20000000f00 */
[----:B------:R-:W-:Y:S01]  /*d8d0*/  STSM.16.M88.4 [R52], R72 ;  /* 0x0000004834007844 */ /* 0x000fe20000000200 */
[----:B------:R-:W-:-:S02]  /*d8e0*/  F2FP.BF16.F32.PACK_AB R82, R85, R84 ;  /* 0x000000545552723e */ /* 0x000fc400000010ff */
[----:B------:R-:W-:Y:S02]  /*d8f0*/  F2FP.BF16.F32.PACK_AB R83, R87, R86 ;  /* 0x000000565753723e */ /* 0x000fe400000010ff */
[----:B------:R-:W-:Y:S02]  /*d900*/  F2FP.BF16.F32.PACK_AB R89, R91, R90 ;  /* 0x0000005a5b59723e */ /* 0x000fe400000010ff */
[----:B------:R-:W-:Y:S01]  /*d910*/  LOP3.LUT R114, R183, R114, RZ, 0x3c, !PT ;  /* 0x00000072b7727212 */ /* 0x000fe200078e3cff */
[----:B------:R-:W-:Y:S01]  /*d920*/  STSM.16.M88.4 [R94], R80 ;  /* 0x000000505e007844 */ /* 0x000fe20000000200 */
[----:B------:R-:W-:Y:S02]  /*d930*/  MOV R33, R98 ;  /* 0x0000006200217202 */ /* 0x000fe40000000f00 */
[----:B------:R-:W-:Y:S02]  /*d940*/  F2FP.BF16.F32.PACK_AB R90, R93, R92 ;  /* 0x0000005c5d5a723e */ /* 0x000fe400000010ff */
[----:B------:R-:W-:-:S02]  /*d950*/  F2FP.BF16.F32.PACK_AB R91, R42, R19 ;  /* 0x000000132a5b723e */ /* 0x000fc400000010ff */
[----:B------:R-:W-:Y:S02]  /*d960*/  MOV R102, R102 ;  /* 0x0000006600667202 */ /* 0x000fe40000000f00 */
        /* <DEDUP_REMOVED lines=9> */
[----:B------:R-:W-:Y:S02]  /*da00*/  MOV R110, R110 ;  /* 0x0000006e006e7202 */ /* 0x000fe40000000f00 */
[----:B------:R-:W-:Y:S01]  /*da10*/  MOV R6, R122 ;  /* 0x0000007a00067202 */ /* 0x000fe20000000f00 */
[----:B------:R-:W-:Y:S01]  /*da20*/  STSM.16.M88.4 [R32], R104 ;  /* 0x0000006820007844 */ /* 0x000fe20000000200 */
        /* <DEDUP_REMOVED lines=13> */
[----:B------:R-:W-:Y:S01]  /*db00*/  F2FP.BF16.F32.PACK_AB R138, R141, R140 ;  /* 0x0000008c8d8a723e */ /* 0x000fe200000010ff */
[----:B------:R-:W-:Y:S01]  /*db10*/  STSM.16.M88.4 [R118], R128 ;  /* 0x0000008076007844 */ /* 0x000fe20000000200 */
[----:B------:R-:W-:Y:S02]  /*db20*/  F2FP.BF16.F32.PACK_AB R139, R143, R142 ;  /* 0x0000008e8f8b723e */ /* 0x000fe400000010ff */
[----:B------:R-:W-:Y:S02]  /*db30*/  F2FP.BF16.F32.PACK_AB R145, R147, R146 ;  /* 0x000000929391723e */ /* 0x000fe400000010ff */
[----:B------:R-:W-:Y:S01]  /*db40*/  MOV R20, R20 ;  /* 0x0000001400147202 */ /* 0x000fe20000000f00 */
[----:B------:R0:W-:Y:S01]  /*db50*/  STSM.16.M88.4 [R6], R136 ;  /* 0x0000008806007844 */ /* 0x0001e20000000200 */
[----:B------:R-:W-:-:S02]  /*db60*/  F2FP.BF16.F32.PACK_AB R146, R149, R148 ;  /* 0x000000949592723e */ /* 0x000fc400000010ff */
[----:B------:R-:W-:Y:S02]  /*db70*/  F2FP.BF16.F32.PACK_AB R147, R151, R150 ;  /* 0x000000969793723e */ /* 0x000fe400000010ff */
[----:B------:R-:W-:-:S03]  /*db80*/  PLOP3.LUT P0, PT, PT, PT, UP0, 0x80, 0x0 ;  /* 0x000000000000781c */ /* 0x000fc60003f0f008 */
[----:B------:R3:W-:Y:S01]  /*db90*/  STSM.16.M88.4 [R20], R144 ;  /* 0x0000009014007844 */ /* 0x0007e20000000200 */
[----:B------:R-:W-:Y:S01]  /*dba0*/  BAR.SYNC.DEFER_BLOCKING 0x1, 0x100 ;  /* 0x0044000000007b1d */ /* 0x000fe20000010000 */
[----:B------:R-:W-:Y:S01]  /*dbb0*/  UISETP.NE.AND.EX UP1, UPT, UR9, URZ, UPT, UP1 ;  /* 0x0000003f0900728c */ /* 0x000fe2000bf25310 */
[----:B------:R-:W-:-:S05]  /*dbc0*/  IMAD R9, R198, 0x40, R23 ;  /* 0x00000040c6097824 */ /* 0x000fca00078e0217 */
[----:B------:R-:W-:-:S05]  /*dbd0*/  PLOP3.LUT P6, PT, PT, PT, UP1, 0x80, 0x0 ;  /* 0x000000000000781c */ /* 0x000fca0003fcf018 */
[----:B------:R-:W-:-:S04]  /*dbe0*/  @UP1 UIADD3 UR8, UP2, UR10, UR8, URZ ;  /* 0x000000080a081290 */ /* 0x000fc8000ff5e03f */
[----:B------:R-:W-:Y:S01]  /*dbf0*/  @UP1 UIADD3.X UR9, UR11, UR9, URZ, UP2, !UPT ;  /* 0x000000090b091290 */ /* 0x000fe200097fe43f */
[----:B------:R-:W-:Y:S01]  /*dc00*/  IMAD.WIDE R8, R9, 0x2, R4 ;  /* 0x0000000209087825 */ /* 0x000fe200078e0204 */
[----:B------:R-:W-:-:S03]  /*dc10*/  ULDC UR4, c[0x0][0xb88] ;  /* 0x0002e20000047ab9 */ /* 0x000fc60000000800 */
[----:B------:R-:W-:Y:S01]  /*dc20*/  IMAD.U32 R4, RZ, RZ, UR4 ;  /* 0x00000004ff047e24 */ /* 0x000fe2000f8e00ff */
[----:B-1----:R-:W4:Y:S01]  /*dc30*/  @P0 LDG.E R13, desc[UR44][R10.64] ;  /* 0x0000002c0a0d0981 */ /* 0x002f22000c1e1900 */
[----:B------:R-:W-:Y:S01]  /*dc40*/  IMAD.U32 R14, RZ, RZ, UR8 ;  /* 0x00000008ff0e7e24 */ /* 0x000fe2000f8e00ff */
[C---:B------:R-:W-:Y:S01]  /*dc50*/  IADD3 R5, P2, R8.reuse, 0x1000, RZ ;  /* 0x0000100008057810 */ /* 0x040fe20007f5e0ff */
[----:B------:R-:W-:Y:S01]  /*dc60*/  IMAD.U32 R15, RZ, RZ, UR9 ;  /* 0x00000009ff0f7e24 */ /* 0x000fe2000f8e00ff */
[C---:B--2---:R-:W-:Y:S02]  /*dc70*/  IADD3 R25, P1, R8.reuse, 0x2000, RZ ;  /* 0x0000200008197810 */ /* 0x044fe40007f3e0ff */
[----:B0-----:R-:W-:Y:S02]  /*dc80*/  P2R R6, PR, RZ, 0x4 ;  /* 0x00000004ff067803 */ /* 0x001fe40000000000 */
[----:B------:R3:W5:Y:S01]  /*dc90*/  @P6 LDG.E R4, desc[UR44][R14.64] ;  /* 0x0000002c0e046981 */ /* 0x000762000c1e1900 */
[----:B------:R-:W-:-:S02]  /*dca0*/  IADD3 R29, P2, R8, 0x3000, RZ ;  /* 0x00003000081d7810 */ /* 0x000fc40007f5e0ff */
[C---:B------:R-:W-:Y:S02]  /*dcb0*/  IADD3 R33, P3, R8.reuse, 0x4000, RZ ;  /* 0x0000400008217810 */ /* 0x040fe40007f7e0ff */
[C---:B------:R-:W-:Y:S02]  /*dcc0*/  IADD3 R37, P4, R8.reuse, 0x5000, RZ ;  /* 0x0000500008257810 */ /* 0x040fe40007f9e0ff */
[----:B------:R-:W-:Y:S02]  /*dcd0*/  IADD3 R41, P5, R8, 0x6000, RZ ;  /* 0x0000600008297810 */ /* 0x000fe40007fbe0ff */
[----:B------:R-:W-:Y:S02]  /*dce0*/  LOP3.LUT R12, R5, 0x380, RZ, 0xc0, !PT ;  /* 0x00000380050c7812 */ /* 0x000fe400078ec0ff */
[----:B------:R-:W-:Y:S02]  /*dcf0*/  LOP3.LUT R24, R25, 0x380, RZ, 0xc0, !PT ;  /* 0x0000038019187812 */ /* 0x000fe400078ec0ff */
[----:B------:R-:W-:-:S02]  /*dd00*/  LOP3.LUT R28, R29, 0x380, RZ, 0xc0, !PT ;  /* 0x000003801d1c7812 */ /* 0x000fc400078ec0ff */
[----:B------:R-:W-:Y:S02]  /*dd10*/  LOP3.LUT R32, R33, 0x380, RZ, 0xc0, !PT ;  /* 0x0000038021207812 */ /* 0x000fe400078ec0ff */
[----:B------:R-:W-:Y:S02]  /*dd20*/  LOP3.LUT R36, R37, 0x380, RZ, 0xc0, !PT ;  /* 0x0000038025247812 */ /* 0x000fe400078ec0ff */
[----:B------:R-:W-:Y:S01]  /*dd30*/  LOP3.LUT R40, R41, 0x380, RZ, 0xc0, !PT ;  /* 0x0000038029287812 */ /* 0x000fe200078ec0ff */
[----:B------:R-:W-:Y:S01]  /*dd40*/  UMOV UR4, URZ ;  /* 0x0000003f00047c82 */ /* 0x000fe20008000000 */
[----:B------:R-:W-:Y:S02]  /*dd50*/  SHF.R.U64 R12, R12, 0x3, RZ ;  /* 0x000000030c0c7819 */ /* 0x000fe400000012ff */
[----:B------:R-:W-:Y:S02]  /*dd60*/  SHF.R.U64 R24, R24, 0x3, RZ ;  /* 0x0000000318187819 */ /* 0x000fe400000012ff */
[----:B------:R-:W-:-:S02]  /*dd70*/  SHF.R.U64 R28, R28, 0x3, RZ ;  /* 0x000000031c1c7819 */ /* 0x000fc400000012ff */
[----:B------:R-:W-:Y:S02]  /*dd80*/  SHF.R.U64 R32, R32, 0x3, RZ ;  /* 0x0000000320207819 */ /* 0x000fe400000012ff */
[----:B------:R-:W-:Y:S02]  /*dd90*/  SHF.R.U64 R36, R36, 0x3, RZ ;  /* 0x0000000324247819 */ /* 0x000fe400000012ff */
[----:B------:R-:W-:Y:S02]  /*dda0*/  SHF.R.U64 R40, R40, 0x3, RZ ;  /* 0x0000000328287819 */ /* 0x000fe400000012ff */
[----:B------:R-:W-:Y:S02]  /*ddb0*/  LOP3.LUT R12, R12, R5, RZ, 0x3c, !PT ;  /* 0x000000050c0c7212 */ /* 0x000fe400078e3cff */
[----:B------:R-:W-:Y:S02]  /*ddc0*/  LOP3.LUT R24, R24, R25, RZ, 0x3c, !PT ;  /* 0x0000001918187212 */ /* 0x000fe400078e3cff */
[----:B------:R-:W-:-:S02]  /*ddd0*/  LOP3.LUT R28, R28, R29, RZ, 0x3c, !PT ;  /* 0x0000001d1c1c7212 */ /* 0x000fc400078e3cff */
[----:B------:R-:W-:Y:S02]  /*dde0*/  LOP3.LUT R32, R32, R33, RZ, 0x3c, !PT ;  /* 0x0000002120207212 */ /* 0x000fe400078e3cff */
[----:B------:R-:W-:Y:S02]  /*ddf0*/  LOP3.LUT R36, R36, R37, RZ, 0x3c, !PT ;  /* 0x0000002524247212 */ /* 0x000fe400078e3cff */
[----:B------:R-:W-:Y:S02]  /*de00*/  LOP3.LUT R40, R40, R41, RZ, 0x3c, !PT ;  /* 0x0000002928287212 */ /* 0x000fe400078e3cff */
[----:B----4-:R-:W-:Y:S01]  /*de10*/  @P0 R2UR UR4, R13 ;  /* 0x000000000d0402ca */ /* 0x010fe200000e0000 */
[----:B---3--:R-:W-:-:S14]  /*de20*/  @P6 BRA `(.L_x_5194) ;  /* 0x0000000000106947 */ /* 0x008fdc0003800000 */
[----:B------:R-:W-:Y:S05]  /*de30*/  @!P0 BRA `(.L_x_5194) ;  /* 0x00000000000c8947 */ /* 0x000fea0003800000 */
[----:B------:R-:W2:Y:S04]  /*de40*/  LDG.E R5, desc[UR44][R10.64] ;  /* 0x0000002c0a057981 */ /* 0x000ea8000c1e1900 */
[----:B-----5:R-:W2:Y:S02]  /*de50*/  LDG.E R4, desc[UR44][R10.64+0x4] ;  /* 0x0000042c0a047981 */ /* 0x020ea4000c1e1900 */
[----:B--2---:R-:W-:-:S07]  /*de60*/  IMAD.IADD R4, R4, 0x1, -R5 ;  /* 0x0000000104047824 */ /* 0x004fce00078e0a05 */
.L_x_5194:
        /* <DEDUP_REMOVED lines=72> */
[----:B------:R-:W-:Y:S01]  /*e2f0*/  VIADD R21, R22, UR38 ;  /* 0x0000002616157c36 */ /* 0x000fe20008000000 */
[----:B------:R-:W-:-:S02]  /*e300*/  UIMAD UR7, UR39, UR11, UR7 ;  /* 0x0000000b270772a4 */ /* 0x000fc4000f8e0207 */
[----:B------:R-:W-:Y:S02]  /*e310*/  UIMAD UR10, UR40, UR12, URZ ;  /* 0x0000000c280a72a4 */ /* 0x000fe4000f8e023f */
[----:B------:R-:W-:Y:S02]  /*e320*/  UIADD3 UR9, UR9, UR7, URZ ;  /* 0x0000000709097290 */ /* 0x000fe4000fffe03f */
        /* <DEDUP_REMOVED lines=34> */
.L_x_5195:
[----:B------:R-:W1:Y:S01]  /*e550*/  LDC R81, c[0x0][0xce8] ;  /* 0x00033a00ff517b82 */ /* 0x000e620000000800 */
[----:B------:R-:W-:Y:S01]  /*e560*/  ULDC UR12, c[0x0][0xbc8] ;  /* 0x0002f200000c7ab9 */ /* 0x000fe20000000800 */
[----:B------:R-:W-:Y:S01]  /*e570*/  ULDC.64 UR10, c[0x0][0xba0] ;  /* 0x0002e800000a7ab9 */ /* 0x000fe20000000a00 */
[----:B------:R-:W-:Y:S01]  /*e580*/  ISETP.GE.AND P0, PT, R196, UR12, PT ;  /* 0x0000000cc4007c0c */ /* 0x000fe2000bf06270 */
[----:B0-----:R-:W5:Y:S01]  /*e590*/  LD.E.128 R8, desc[UR44][R10.64] ;  /* 0x0000002c0a087980 */ /* 0x001f62000c101d00 */
        /* <DEDUP_REMOVED lines=15> */
[----:B------:R-:W0:Y:S01]  /*e690*/  @P2 LDC R19, c[0x0][0xcec] ;  /* 0x00033b00ff132b82 */ /* 0x000e220000000800 */
[----:B------:R-:W-:Y:S01]  /*e6a0*/  IMAD.SHL.U32 R3, R3, 0x4, RZ ;  /* 0x0000000403037824 */ /* 0x000fe200078e00ff */
[----:B------:R-:W-:Y:S01]  /*e6b0*/  ISETP.GE.AND P0, PT, R194, UR12, PT ;  /* 0x0000000cc2007c0c */ /* 0x000fe2000bf06270 */
[----:B------:R-:W-:Y:S01]  /*e6c0*/  UIMAD UR7, UR14, UR10, URZ ;  /* 0x0000000a0e0772a4 */ /* 0x000fe2000f8e023f */
[----:B------:R-:W5:Y:S04]  /*e6d0*/  LD.E.128 R48, desc[UR44][R48.64] ;  /* 0x0000002c30307980 */ /* 0x000f68000c101d00 */
[----:B------:R-:W1:Y:S01]  /*e6e0*/  @P2 LDC R21, c[0x0][0xcf0] ;  /* 0x00033c00ff152b82 */ /* 0x000e620000000800 */
        /* <DEDUP_REMOVED lines=8> */
[----:B------:R-:W-:Y:S01]  /*e770*/  IMAD.SHL.U32 R6, R5, 0x8, RZ ;  /* 0x0000000805067824 */ /* 0x000fe200078e00ff */
[----:B------:R-:W-:Y:S01]  /*e780*/  UIMAD UR4, UR15, UR10, URZ ;  /* 0x0000000a0f0472a4 */ /* 0x000fe2000f8e023f */
[----:B------:R-:W-:Y:S01]  /*e790*/  VIADD R82, R0, UR38 ;  /* 0x0000002600527c36 */ /* 0x000fe20008000000 */
[----:B------:R-:W-:Y:S01]  /*e7a0*/  SEL R0, RZ, 0xffffffff, P0 ;  /* 0xffffffffff007807 */ /* 0x000fe20000000000 */
[----:B------:R-:W-:Y:S01]  /*e7b0*/  UIMAD.WIDE.U32 UR8, UR39, UR10, UR8 ;  /* 0x0000000a270872a5 */ /* 0x000fe2000f8e0008 */
[----:B------:R-:W-:Y:S01]  /*e7c0*/  LOP3.LUT R5, R6, 0x8, R3, 0xe2, !PT ;  /* 0x0000000806057812 */ /* 0x000fe200078ee203 */
[----:B------:R-:W-:Y:S01]  /*e7d0*/  UIMAD UR4, UR39, UR11, UR4 ;  /* 0x0000000b270472a4 */ /* 0x000fe2000f8e0204 */
[----:B------:R-:W5:Y:S01]  /*e7e0*/  LD.E.128 R52, desc[UR44][R52.64] ;  /* 0x0000002c34347980 */ /* 0x000f62000c101d00 */
[----:B------:R-:W-:Y:S01]  /*e7f0*/  IMAD.SHL.U32 R6, R0, 0x10, RZ ;  /* 0x0000001000067824 */ /* 0x000fe200078e00ff */
[----:B------:R-:W-:Y:S01]  /*e800*/  ULDC.64 UR10, c[0x0][0xbf0] ;  /* 0x0002fc00000a7ab9 */ /* 0x000fe20000000a00 */
[----:B0-----:R-:W-:Y:S01]  /*e810*/  @P2 IMAD.HI.U32 R0, R82, R19, RZ ;  /* 0x0000001352002227 */ /* 0x001fe200078e00ff */
[----:B------:R-:W-:Y:S01]  /*e820*/  UIADD3 UR9, UR9, UR4, URZ ;  /* 0x0000000409097290 */ /* 0x000fe2000fffe03f */
[----:B------:R-:W5:Y:S01]  /*e830*/  LD.E.128 R56, desc[UR44][R56.64] ;  /* 0x0000002c38387980 */ /* 0x000f62000c101d00 */
[----:B------:R-:W-:Y:S01]  /*e840*/  UIMAD UR4, UR40, UR10, URZ ;  /* 0x0000000a280472a4 */ /* 0x000fe2000f8e023f */
[----:B------:R-:W-:Y:S01]  /*e850*/  IMAD.MOV.U32 R3, RZ, RZ, R82 ;  /* 0x000000ffff037224 */ /* 0x000fe200078e0052 */
[----:B------:R-:W-:Y:S01]  /*e860*/  UIMAD.WIDE.U32 UR8, UR41, UR10, UR8 ;  /* 0x0000000a290872a5 */ /* 0x000fe2000f8e0008 */
[----:B-1----:R-:W-:Y:S01]  /*e870*/  @P2 SHF.R.U32.HI R3, RZ, R21, R0 ;  /* 0x00000015ff032219 */ /* 0x002fe20000011600 */
        /* <DEDUP_REMOVED lines=20> */
[----:B------:R-:W-:Y:S01]  /*e9c0*/  IMAD R19, R3, UR9, R80 ;  /* 0x0000000903137c24 */ /* 0x000fe2000f8e0250 */
[----:B------:R-:W-:Y:S01]  /*e9d0*/  ISETP.GE.AND P0, PT, R201, UR12, PT ;  /* 0x0000000cc9007c0c */ /* 0x000fe2000bf06270 */
[----:B------:R-:W-:Y:S01]  /*e9e0*/  IMAD.WIDE.U32 R20, R3, UR8, R20 ;  /* 0x0000000803147c25 */ /* 0x000fe2000f8e0014 */
[----:B------:R-:W-:Y:S01]  /*e9f0*/  @!PT LDS RZ, [RZ] ;  /* 0x00000000fffff984 */ /* 0x000fe20000000800 */
[----:B------:R-:W-:Y:S01]  /*ea00*/  @!PT LDS RZ, [RZ] ;  /* 0x00000000fffff984 */ /* 0x000fe20000000800 */
[----:B------:R-:W-:Y:S01]  /*ea10*/  @!PT LDS RZ, [RZ] ;  /* 0x00000000fffff984 */ /* 0x000fe20000000800 */
[----:B------:R-:W-:Y:S01]  /*ea20*/  @!PT LDS RZ, [RZ] ;  /* 0x00000000fffff984 */ /* 0x000fe20000000800 */
[----:B------:R0:W-:Y:S06]  /*ea30*/  MEMBAR.ALL.CTA ;  /* 0x0000000000007992 */ /* 0x0001ec0000008000 */
[----:B0-----:R-:W0:Y:S01]  /*ea40*/  FENCE.VIEW.ASYNC.S ;  /* 0x00000000000073c6 */ /* 0x001e220000000000 */
[----:B------:R-:W-:Y:S01]  /*ea50*/  ULDC.64 UR8, c[0x0][0xbd8] ;  /* 0x0002f60000087ab9 */ /* 0x000fe20000000a00 */
[----:B------:R-:W-:Y:S01]  /*ea60*/  LOP3.LUT R6, R83, 0x20, R6, 0xe2, !PT ;  /* 0x0000002053067812 */ /* 0x000fe200078ee206 */
[----:B------:R-:W-:Y:S01]  /*ea70*/  IMAD R0, R0, UR8, RZ ;  /* 0x0000000800007c24 */ /* 0x000fe2000f8e02ff */
[----:B------:R-:W-:Y:S01]  /*ea80*/  SEL R3, RZ, 0x40, P0 ;  /* 0x00000040ff037807 */ /* 0x000fe20000000000 */
[----:B------:R-:W-:Y:S01]  /*ea90*/  IMAD.IADD R21, R21, 0x1, R19 ;  /* 0x0000000115157824 */ /* 0x000fe200078e0213 */
[----:B------:R-:W-:Y:S01]  /*eaa0*/  ISETP.GE.AND P0, PT, R200, UR12, PT ;  /* 0x0000000cc8007c0c */ /* 0x000fe2000bf06270 */
[----:B-----5:R-:W-:Y:S01]  /*eab0*/  IMAD R88, R4, R81, RZ ;  /* 0x0000005104587224 */ /* 0x020fe200078e02ff */
        /* <DEDUP_REMOVED lines=8> */
[----:B------:R-:W-:Y:S01]  /*eb40*/  LOP3.LUT R6, R3, R6, RZ, 0xfc, !PT ;  /* 0x0000000603067212 */ /* 0x000fe200078efcff */
[----:B------:R-:W-:Y:S01]  /*eb50*/  IMAD.IADD R5, R5, 0x1, R19 ;  /* 0x0000000105057824 */ /* 0x000fe200078e0213 */
[----:B------:R-:W-:Y:S01]  /*eb60*/  LEA R19, P2, R4, UR8, 0x1 ;  /* 0x0000000804137c11 */ /* 0x000fe2000f8408ff */
[----:B------:R-:W-:-:S03]  /*eb70*/  VIADD R0, R17, 0x38820 ;  /* 0x0003882011007836 */ /* 0x000fc60000000000 */
[----:B------:R-:W-:Y:S01]  /*eb80*/  LEA.HI.X R86, R4, UR9, R5, 0x1, P2 ;  /* 0x0000000904567c11 */ /* 0x000fe200090f0c05 */
[----:B0-----:R0:W1:Y:S01]  /*eb90*/  SHFL.IDX PT, R20, R19, RZ, 0x181f ;  /* 0x00181fff13147589 */ /* 0x00106200000e0000 */
[----:B------:R-:W-:-:S03]  /*eba0*/  PRMT R0, RZ, 0x654, R0 ;  /* 0x00000654ff007816 */ /* 0x000fc60000000000 */
[----:B------:R0:W2:Y:S01]  /*ebb0*/  SHFL.IDX PT, R21, R86, RZ, 0x181f ;  /* 0x00181fff56157589 */ /* 0x0000a200000e0000 */
[----:B------:R0:W-:Y:S01]  /*ebc0*/  SYNCS.ARRIVE.TRANS64.RED.A1T0 RZ, [R0+URZ], RZ ;  /* 0x000000ff00ff79a7 */ /* 0x0001e2000810043f */
        /* <DEDUP_REMOVED lines=32> */
.L_x_5197:
[----:B------:R-:W-:Y:S05]  /*edd0*/  BSYNC B1 ;  /* 0x0000000000017941 */ /* 0x000fea0003800000 */
.L_x_5196:
[----:B0-----:R-:W-:Y:S01]  /*ede0*/  VIADD R0, R87, 0x20 ;  /* 0x0000002057007836 */ /* 0x001fe20000000000 */
[----:B---3--:R0:W3:Y:S04]  /*edf0*/  SHFL.IDX PT, R9, R86, 0x1, 0x181f ;  /* 0x00381f0056097f89 */ /* 0x0080e800000e0000 */
[----:B------:R-:W-:Y:S01]  /*ee00*/  ISETP.GE.AND P0, PT, R0, R88, PT ;  /* 0x000000580000720c */ /* 0x000fe20003f06270 */
[----:B------:R0:W4:-:S12]  /*ee10*/  SHFL.IDX PT, R8, R19, 0x1, 0x181f ;  /* 0x00381f0013087f89 */ /* 0x00011800000e0000 */
[----:B0-----:R-:W-:Y:S05]  /*ee20*/  @P0 BRA `(.L_x_5198) ;  /* 0x0000001000040947 */ /* 0x001fea0003800000 */
[----:B------:R-:W-:Y:S02]  /*ee30*/  ISETP.GE.AND P0, PT, R23, UR12, PT ;  /* 0x0000000c17007c0c */ /* 0x000fe4000bf06270 */
[----:B------:R-:W-:Y:S02]  /*ee40*/  ISETP.GE.AND P5, PT, R196, UR12, PT ;  /* 0x0000000cc4007c0c */ /* 0x000fe4000bfa6270 */
[----:B------:R-:W-:Y:S02]  /*ee50*/  ISETP.GE.AND P3, PT, R195, UR12, PT ;  /* 0x0000000cc3007c0c */ /* 0x000fe4000bf66270 */
[----:B------:R-:W-:Y:S02]  /*ee60*/  ISETP.GE.AND P2, PT, R194, UR12, PT ;  /* 0x0000000cc2007c0c */ /* 0x000fe4000bf46270 */
[----:B------:R-:W-:-:S05]  /*ee70*/  ISETP.GE.AND P1, PT, R193, UR12, PT ;  /* 0x0000000cc1007c0c */ /* 0x000fca000bf26270 */
[----:B---34-:R-:W-:Y:S02]  /*ee80*/  @!P0 IMAD.WIDE R4, R23, 0x2, R8 ;  /* 0x0000000217048825 */ /* 0x018fe400078e0208 */
        /* <DEDUP_REMOVED lines=27> */
.L_x_5193:
        /* <DEDUP_REMOVED lines=31> */
.L_x_5199:
        /* <DEDUP_REMOVED lines=45> */
.L_x_5201:
[----:B------:R-:W-:Y:S05]  /*f500*/  BSYNC B1 ;  /* 0x0000000000017941 */ /* 0x000fea0003800000 */
.L_x_5200:
        /* <DEDUP_REMOVED lines=110> */
.L_x_5203:
[----:B------:R-:W-:Y:S05]  /*fbf0*/  BSYNC B1 ;  /* 0x0000000000017941 */ /* 0x000fea0003800000 */
.L_x_5202:
        /* <DEDUP_REMOVED lines=36> */
.L_x_5198:
[----:B------:R-:W-:Y:S05]  /*fe40*/  BSYNC B0 ;  /* 0x0000000000007941 */ /* 0x000fea0003800000 */
.L_x_5192:
[----:B------:R-:W-:Y:S02]  /*fe50*/  ULDC UR4, c[0x0][0xd3c] ;  /* 0x00034f0000047ab9 */ /* 0x000fe40000000800 */
[----:B------:R-:W-:-:S13]  /*fe60*/  ISETP.GE.AND P0, PT, R7, UR4, PT ;  /* 0x0000000407007c0c */ /* 0x000fda000bf06270 */
[----:B------:R-:W-:Y:S05]  /*fe70*/  @!P0 BRA `(.L_x_5204) ;  /* 0xffffff1000808947 */ /* 0x000fea000383ffff */
[----:B------:R-:W-:Y:S05]  /*fe80*/  EXIT ;  /* 0x000000000000794d */ /* 0x000fea0003800000 */
.L_x_5152:
        /* <DEDUP_REMOVED lines=18> */
.L_x_5205:
[----:B------:R-:W1:Y:S01]  /*ffb0*/  S2R R0, SR_TID.X ;  /* 0x0000000000007919 */ /* 0x000e620000002100 */
[----:B------:R-:W-:Y:S01]  /*ffc0*/  ULDC UR4, c[0x0][0xd3c] ;  /* 0x00034f0000047ab9 */ /* 0x000fe20000000800 */
[----:B------:R-:W2:Y:S01]  /*ffd0*/  S2UR UR6, SR_CTAID.X ;  /* 0x00000000000679c3 */ /* 0x000ea20000002500 */
[----:B------:R-:W-:Y:S01]  /*ffe0*/  ULDC UR5, c[0x0][0xd38] ;  /* 0x00034e0000057ab9 */ /* 0x000fe20000000800 */
[----:B-1----:R-:W-:-:S04]  /*fff0*/  LOP3.LUT R0, R0, 0x1f, RZ, 0xc0, !PT ;  /* 0x0000001f00007812 */ /* 0x002fc800078ec0ff */
[----:B------:R-:W-:-:S04]  /*10000*/  ISETP.NE.AND P0, PT, R0, 0x1f, PT ;  /* 0x0000001f0000780c */ /* 0x000fc80003f05270 */
[----:B------:R-:W-:-:S13]  /*10010*/  ISETP.GE.OR P1, PT, R0, UR4, !P0 ;  /* 0x0000000400007c0c */ /* 0x000fda000c726670 */
[----:B0-----:R-:W0:Y:S02]  /*10020*/  @!P1 LDC.64 R2, c[0x0][0xd80] ;  /* 0x00036000ff029b82 */ /* 0x001e240000000a00 */
[----:B0-----:R-:W-:-:S05]  /*10030*/  @!P1 IMAD.WIDE.U32 R2, R0, 0x4, R2 ;  /* 0x0000000400029825 */ /* 0x001fca00078e0002 */
[----:B------:R-:W3:Y:S01]  /*10040*/  @!P1 LDG.E R4, desc[UR44][R2.64] ;  /* 0x0000002c02049981 */ /* 0x000ee2000c1e1900 */
[C---:B------:R-:W-:Y:S01]  /*10050*/  ISETP.NE.AND P1, PT, R0.reuse, RZ, PT ;  /* 0x000000ff0000720c */ /* 0x040fe20003f25270 */
[----:B------:R-:W-:Y:S01]  /*10060*/  UMOV UR4, URZ ;  /* 0x0000003f00047c82 */ /* 0x000fe20008000000 */
[C---:B------:R-:W-:Y:S01]  /*10070*/  ISETP.GE.U32.AND P2, PT, R0.reuse, 0x2, PT ;  /* 0x000000020000780c */ /* 0x040fe20003f46070 */
[----:B------:R-:W-:Y:S01]  /*10080*/  IMAD.MOV.U32 R16, RZ, RZ, RZ ;  /* 0x000000ffff107224 */ /* 0x000fe200078e00ff */
[C---:B------:R-:W-:Y:S02]  /*10090*/  ISETP.GE.U32.AND P3, PT, R0.reuse, 0x4, PT ;  /* 0x000000040000780c */ /* 0x040fe40003f66070 */
[C---:B------:R-:W-:Y:S02]  /*100a0*/  ISETP.GE.U32.AND P4, PT, R0.reuse, 0x8, PT ;  /* 0x000000080000780c */ /* 0x040fe40003f86070 */
[----:B------:R-:W-:Y:S01]  /*100b0*/  ISETP.GE.U32.AND P5, PT, R0, 0x10, PT ;  /* 0x000000100000780c */ /* 0x000fe20003fa6070 */
[----:B---3--:R-:W0:Y:S02]  /*100c0*/  SHFL.UP PT, R5, R4, 0x1, RZ ;  /* 0x0420000004057989 */ /* 0x008e2400000e00ff */
        /* <DEDUP_REMOVED lines=17> */
[----:B--2---:R-:W-:-:S13]  /*101e0*/  ISETP.GT.AND P6, PT, R6, UR6, PT ;  /* 0x0000000606007c0c */ /* 0x004fda000bfc4270 */
[----:B------:R-:W-:Y:S05]  /*101f0*/  @P6 BRA `(.L_x_5207) ;  /* 0x00000000009c6947 */ /* 0x000fea0003800000 */
[----:B------:R-:W0:Y:S01]  /*10200*/  LDC R5, c[0x0][0xd3c] ;  /* 0x00034f00ff057b82 */ /* 0x000e220000000800 */
[----:B------:R-:W-:Y:S01]  /*10210*/  IMAD.MOV.U32 R6, RZ, RZ, R3 ;  /* 0x000000ffff067224 */ /* 0x000fe200078e0003 */
[----:B------:R-:W-:Y:S01]  /*10220*/  UMOV UR4, URZ ;  /* 0x0000003f00047c82 */ /* 0x000fe20008000000 */
[----:B------:R-:W-:Y:S01]  /*10230*/  ULDC UR7, c[0x0][0xd3c] ;  /* 0x00034f0000077ab9 */ /* 0x000fe20000000800 */
[----:B------:R-:W-:-:S05]  /*10240*/  ULDC UR5, c[0x0][0xd38] ;  /* 0x00034e0000057ab9 */ /* 0x000fca0000000800 */
.L_x_5211:
        /* <DEDUP_REMOVED lines=12> */
.L_x_5210:
[----:B------:R-:W-:Y:S05]  /*10310*/  BSYNC B0 ;  /* 0x0000000000007941 */ /* 0x000fea0003800000 */
.L_x_5209:
        /* <DEDUP_REMOVED lines=21> */
.L_x_5207:
        /* <DEDUP_REMOVED lines=20> */
.L_x_5212:
        /* <DEDUP_REMOVED lines=56> */
.L_x_5208:
[----:B------:R-:W-:Y:S02]  /*10930*/  IMAD.MOV.U32 R17, RZ, RZ, RZ ;  /* 0x000000ffff117224 */ /* 0x000fe400078e00ff */
[----:B------:R-:W-:Y:S02]  /*10940*/  IMAD.U32 R16, RZ, RZ, UR6 ;  /* 0x00000006ff107e24 */ /* 0x000fe4000f8e00ff */
[----:B------:R-:W-:-:S07]  /*10950*/  IMAD.MOV.U32 R18, RZ, RZ, RZ ;  /* 0x000000ffff127224 */ /* 0x000fce00078e00ff */
.L_x_5213:
[----:B------:R-:W-:-:S13]  /*10960*/  ISETP.NE.AND P0, PT, R0, RZ, PT ;  /* 0x000000ff0000720c */ /* 0x000fda0003f05270 */
[----:B------:R-:W1:Y:S01]  /*10970*/  @!P0 S2R R3, SR_CgaCtaId ;  /* 0x0000000000038919 */ /* 0x000e620000008800 */
[----:B------:R-:W-:-:S04]  /*10980*/  @!P0 MOV R0, 0x400 ;  /* 0x0000040000008802 */ /* 0x000fc80000000f00 */
[----:B-1----:R-:W-:-:S05]  /*10990*/  @!P0 LEA R0, R3, R0, 0x18 ;  /* 0x0000000003008211 */ /* 0x002fca00078ec0ff */
[----:B------:R2:W-:Y:S01]  /*109a0*/  @!P0 STS.128 [R0+0x388d0], R16 ;  /* 0x0388d01000008388 */ /* 0x0005e20000000c00 */
[----:B------:R-:W-:Y:S06]  /*109b0*/  BAR.ARV 0x5, 0x180 ;  /* 0x0146000000007b1d */ /* 0x000fec0000002000 */
.L_x_5206:
        /* <DEDUP_REMOVED lines=11> */
[----:B------:R-:W-:Y:S01]  /*10a70*/  ULDC UR37, c[0x0][0xc] ;  /* 0x0000030000257ab9 */ /* 0x000fe20000000800 */
[----:B------:R-:W-:Y:S01]  /*10a80*/  ULDC.64 UR38, c[0x0][0x198] ;  /* 0x0000660000267ab9 */ /* 0x000fe20000000a00 */
        /* <DEDUP_REMOVED lines=26> */
.L_x_5338:
        /* <DEDUP_REMOVED lines=56> */
.L_x_5215:
        /* <DEDUP_REMOVED lines=12> */
.L_x_5216:
[----:B------:R-:W-:Y:S05]  /*11070*/  @!P0 BRA `(.L_x_5217) ;  /* 0x00000000000c8947 */ /* 0x000fea0003800000 */
[----:B------:R-:W2:Y:S04]  /*11080*/  LDG.E R6, desc[UR44][R4.64] ;  /* 0x0000002c04067981 */ /* 0x000ea8000c1e1900 */
[----:B------:R-:W2:Y:S02]  /*11090*/  LDG.E R4, desc[UR44][R4.64+0x4] ;  /* 0x0000042c04047981 */ /* 0x000ea4000c1e1900 */
[----:B--2---:R-:W-:-:S07]  /*110a0*/  IMAD.IADD R6, R4, 0x1, -R6 ;  /* 0x0000000104067824 */ /* 0x004fce00078e0a06 */
.L_x_5217:
        /* <DEDUP_REMOVED lines=9> */
[----:B----4-:R-:W-:Y:S01]  /*11140*/  @P0 SHF.R.U32.HI R0, RZ, R3, R2 ;  /* 0x00000003ff000219 */ /* 0x010fe20000011602 */
[C---:B------:R-:W-:Y:S01]  /*11150*/  VIADD R3, R6.reuse, 0x3f ;  /* 0x0000003f06037836 */ /* 0x040fe20000000000 */
[----:B------:R-:W-:-:S05]  /*11160*/  IADD3 R2, R6, 0x40, -R9 ;  /* 0x0000004006027810 */ /* 0x000fca0007ffe809 */
[----:B------:R-:W-:Y:S01]  /*11170*/  IMAD.IADD R0, R2, 0x1, R0 ;  /* 0x0000000102007824 */ /* 0x000fe200078e0200 */
[----:B------:R-:W-:-:S04]  /*11180*/  SHF.R.S32.HI R2, RZ, 0x1f, R3 ;  /* 0x0000001fff027819 */ /* 0x000fc80000011403 */
[----:B------:R-:W-:Y:S02]  /*11190*/  LEA.HI R3, R2, R3, RZ, 0x6 ;  /* 0x0000000302037211 */ /* 0x000fe400078f30ff */
[----:B------:R-:W-:Y:S02]  /*111a0*/  SHF.R.S32.HI R2, RZ, 0x1f, R0 ;  /* 0x0000001fff027819 */ /* 0x000fe40000011400 */
[----:B------:R-:W-:Y:S02]  /*111b0*/  SHF.R.S32.HI R3, RZ, 0x6, R3 ;  /* 0x00000006ff037819 */ /* 0x000fe40000011403 */
[----:B------:R-:W-:-:S04]  /*111c0*/  LEA.HI R2, R2, R0, RZ, 0x6 ;  /* 0x0000000002027211 */ /* 0x000fc800078f30ff */
        /* <DEDUP_REMOVED lines=10> */
[----:B------:R-:W-:Y:S02]  /*11270*/  VOTEU.ANY UR4, UPT, PT ;  /* 0x0000000000047886 */ /* 0x000fe400038e0100 */
[----:B------:R-:W3:Y:S08]  /*11280*/  FLO.U32 R0, UR4 ;  /* 0x0000000400007d00 */ /* 0x000ef000080e0000 */
[----:B------:R-:W4:Y:S01]  /*11290*/  POPC R4, UR4 ;  /* 0x0000000400047d09 */ /* 0x000f220008000000 */
[----:B---3--:R-:W-:-:S02]  /*112a0*/  ISETP.EQ.U32.AND P0, PT, R0, R2, PT ;  /* 0x000000020000720c */ /* 0x008fc40003f02070 */
[----:B------:R-:W4:Y:S11]  /*112b0*/  LDC.64 R2, c[0x0][0xd60] ;  /* 0x00035800ff027b82 */ /* 0x000f360000000a00 */
[----:B----4-:R-:W3:Y:S04]  /*112c0*/  @P0 ATOMG.E.ADD.STRONG.GPU PT, R2, desc[UR44][R2.64], R4 ;  /* 0x00000004020209a8 */ /* 0x010ee800081ee1ec */
[----:B---3--:R3:W4:Y:S02]  /*112d0*/  SHFL.IDX PT, R2, R2, R0, 0x1f ;  /* 0x00001f0002027589 */ /* 0x00872400000e0000 */
[----:B---3--:R-:W3:Y:S02]  /*112e0*/  S2R R0, SR_LTMASK ;  /* 0x0000000000007919 */ /* 0x008ee40000003900 */
[----:B---3--:R-:W-:-:S06]  /*112f0*/  LOP3.LUT R0, R0, UR4, RZ, 0xc0, !PT ;  /* 0x0000000400007c12 */ /* 0x008fcc000f8ec0ff */
[----:B------:R-:W4:Y:S02]  /*11300*/  POPC R0, R0 ;  /* 0x0000000000007309 */ /* 0x000f240000000000 */
[----:B----4-:R-:W-:Y:S01]  /*11310*/  IADD3 R16, R2, UR37, R0 ;  /* 0x0000002502107c10 */ /* 0x010fe2000fffe000 */
[----:B------:R-:W-:Y:S06]  /*11320*/  BRA `(.L_x_5220) ;  /* 0x0000005c00847947 */ /* 0x000fec0003800000 */
.L_x_5219:
        /* <DEDUP_REMOVED lines=21> */
.L_x_5222:
[----:B------:R-:W-:Y:S05]  /*11480*/  BSYNC B6 ;  /* 0x0000000000067941 */ /* 0x000fea0003800000 */
.L_x_5221:
        /* <DEDUP_REMOVED lines=21> */
.L_x_5225:
        /* <DEDUP_REMOVED lines=16> */
.L_x_5224:
[----:B------:R-:W-:Y:S05]  /*116e0*/  BSYNC B6 ;  /* 0x0000000000067941 */ /* 0x000fea0003800000 */
.L_x_5223:
        /* <DEDUP_REMOVED lines=25> */
.L_x_5355:
[----:B--2---:R-:W2:Y:S01]  /*11880*/  LDL.LU R5, [R1+0x8] ;  /* 0x0000080001057983 */ /* 0x004ea20000300800 */
[----:B------:R-:W-:Y:S02]  /*11890*/  PLOP3.LUT P1, PT, PT, PT, PT, 0x8, 0x0 ;  /* 0x000000000000781c */ /* 0x000fe40003f2e170 */
[----:B---3--:R-:W-:Y:S01]  /*118a0*/  ISETP.NE.AND P0, PT, R14, RZ, PT ;  /* 0x000000ff0e00720c */ /* 0x008fe20003f05270 */
[----:B------:R3:W-:Y:S04]  /*118b0*/  STL [R1], R0 ;  /* 0x0000000001007387 */ /* 0x0007e80000100800 */
[----:B------:R3:W-:Y:S01]  /*118c0*/  STL [R1+0x2c], R4 ;  /* 0x00002c0401007387 */ /* 0x0007e20000100800 */
[----:B--2---:R-:W-:-:S05]  /*118d0*/  LOP3.LUT R5, R5, 0xfffffffe, RZ, 0xc0, !PT ;  /* 0xfffffffe05057812 */ /* 0x004fca00078ec0ff */
[----:B------:R-:W-:-:S05]  /*118e0*/  @P1 LOP3.LUT R5, R5, 0x1, RZ, 0xfc, !PT ;  /* 0x0000000105051812 */ /* 0x000fca00078efcff */
[----:B------:R3:W-:Y:S01]  /*118f0*/  STL [R1+0x8], R5 ;  /* 0x0000080501007387 */ /* 0x0007e20000100800 */
[----:B------:R-:W-:Y:S05]  /*11900*/  @P0 BRA `(.L_x_5227) ;  /* 0x0000000400240947 */ /* 0x000fea0003800000 */
[----:B------:R-:W-:-:S03]  /*11910*/  UMOV UR4, 0xffffffff ;  /* 0xffffffff00047882 */ /* 0x000fc60000000000 */
[----:B------:R-:W-:Y:S05]  /*11920*/  BRA.DIV UR4, `(.L_x_5228) ;  /* 0x0000006a04ec7947 */ /* 0x000fea000b800000 */
[----:B------:R-:W-:-:S13]  /*11930*/  ELECT P6, URZ, PT ;  /* 0x00000000003f782f */ /* 0x000fda00038c0000 */
.L_x_5358:
[----:B------:R-:W-:Y:S05]  /*11940*/  @!P6 BRA `(.L_x_5227) ;  /* 0x000000040014e947 */ /* 0x000fea0003800000 */
[----:B------:R-:W-:-:S04]  /*11950*/  ISETP.NE.U32.AND P0, PT, R2, RZ, PT ;  /* 0x000000ff0200720c */ /* 0x000fc80003f05070 */
[----:B------:R-:W-:-:S13]  /*11960*/  ISETP.NE.AND.EX P0, PT, R3, RZ, PT, P0 ;  /* 0x000000ff0300720c */ /* 0x000fda0003f05300 */
[----:B------:R-:W-:Y:S05]  /*11970*/  @!P0 BRA `(.L_x_5229) ;  /* 0x0000000000548947 */ /* 0x000fea0003800000 */
[----:B------:R-:W2:Y:S01]  /*11980*/  LDC R6, c[0x0][0x43c] ;  /* 0x00010f00ff067b82 */ /* 0x000ea20000000800 */
[----:B01----:R-:W-:Y:S01]  /*11990*/  IMAD.MOV.U32 R9, RZ, RZ, R4 ;  /* 0x000000ffff097224 */ /* 0x003fe200078e0004 */
[----:B------:R-:W-:-:S03]  /*119a0*/  ULDC.64 UR4, c[0x0][0x428] ;  /* 0x00010a0000047ab9 */ /* 0x000fc60000000a00 */
[----:B---3--:R-:W-:Y:S01]  /*119b0*/  IMAD.MOV.U32 R0, RZ, RZ, R9 ;  /* 0x000000ffff007224 */ /* 0x008fe200078e0009 */
        /* <DEDUP_REMOVED lines=17> */
.L_x_5229:
[----:B------:R-:W4:Y:S04]  /*11ad0*/  LDL R7, [R1+0x4] ;  /* 0x0000040001077983 */ /* 0x000f280000100800 */
[----:B--23--:R-:W4:Y:S04]  /*11ae0*/  LDL R0, [R1+0xc] ;  /* 0x00000c0001007983 */ /* 0x00cf280000100800 */
[----:B------:R-:W2:Y:S01]  /*11af0*/  LDL R2, [R1+0x18] ;  /* 0x0000180001027983 */ /* 0x000ea20000100800 */
[----:B----4-:R-:W-:Y:S01]  /*11b00*/  IMAD R0, R0, 0x8, R7 ;  /* 0x0000000800007824 */ /* 0x010fe200078e0207 */
[----:B--2---:R-:W-:-:S04]  /*11b10*/  SHF.L.U32 R2, R2, 0x1f, RZ ;  /* 0x0000001f02027819 */ /* 0x004fc800000006ff */
[----:B------:R-:W2:Y:S02]  /*11b20*/  SYNCS.PHASECHK.TRANS64.TRYWAIT P0, [R0+URZ+0x38840], R2 ;  /* 0x03884002000075a7 */ /* 0x000ea4000800017f */
[----:B--2---:R-:W-:Y:S05]  /*11b30*/  @!P0 BRA `(.L_x_5230) ;  /* 0x0000006800888947 */ /* 0x004fea0003800000 */
.L_x_5359:
        /* <DEDUP_REMOVED lines=11> */
.L_x_5231:
[----:B------:R-:W3:Y:S04]  /*11bf0*/  LDL R6, [R1+0x4] ;  /* 0x0000040001067983 */ /* 0x000ee80000100800 */
[----:B------:R-:W3:Y:S04]  /*11c00*/  LDL R5, [R1+0xc] ;  /* 0x00000c0001057983 */ /* 0x000ee80000100800 */
[----:B------:R-:W4:Y:S04]  /*11c10*/  LDL R7, [R1+0x2c] ;  /* 0x00002c0001077983 */ /* 0x000f280000100800 */
[----:B------:R-:W5:Y:S04]  /*11c20*/  LDL R4, [R1+0x20] ;  /* 0x0000200001047983 */ /* 0x000f680000100800 */
[----:B------:R-:W5:Y:S04]  /*11c30*/  LDL R3, [R1] ;  /* 0x0000000001037983 */ /* 0x000f680000100800 */
[----:B--2---:R-:W2:Y:S01]  /*11c40*/  LDL.LU R2, [R1+0x8] ;  /* 0x0000080001027983 */ /* 0x004ea20000300800 */
        /* <DEDUP_REMOVED lines=8> */
[----:B---3--:R-:W-:Y:S01]  /*11cd0*/  IMAD R0, R5, 0x2000, R6 ;  /* 0x0000200005007824 */ /* 0x008fe200078e0206 */
[----:B----4-:R-:W-:-:S04]  /*11ce0*/  R2UR UR11, R7 ;  /* 0x00000000070b72ca */ /* 0x010fc800000e0000 */
[----:B------:R-:W-:Y:S02]  /*11cf0*/  R2UR UR8, R0 ;  /* 0x00000000000872ca */ /* 0x000fe400000e0000 */
[----:B-----5:R-:W-:Y:S02]  /*11d00*/  R2UR UR4, R4 ;  /* 0x00000000040472ca */ /* 0x020fe400000e0000 */
[----:B------:R-:W-:Y:S02]  /*11d10*/  R2UR UR13, R3 ;  /* 0x00000000030d72ca */ /* 0x000fe400000e0000 */
[----:B--2---:R-:W-:-:S07]  /*11d20*/  LOP3.LUT R2, R2, 0xfffffffe, RZ, 0xc0, !PT ;  /* 0xfffffffe02027812 */ /* 0x004fce00078ec0ff */
[----:B------:R-:W-:Y:S02]  /*11d30*/  UIADD3 UR8, UR8, 0x22400, URZ ;  /* 0x0002240008087890 */ /* 0x000fe4000fffe03f */
[----:B------:R-:W-:Y:S01]  /*11d40*/  ULEA UR11, UR11, UR4, 0x6 ;  /* 0x000000040b0b7291 */ /* 0x000fe2000f8e303f */
[----:B------:R-:W-:Y:S02]  /*11d50*/  @P0 LOP3.LUT R2, R2, 0x1, RZ, 0xfc, !PT ;  /* 0x0000000102020812 */ /* 0x000fe400078efcff */
[----:B------:R-:W-:-:S03]  /*11d60*/  UMOV UR4, 0x0 ;  /* 0x0000000000047882 */ /* 0x000fc60000000000 */
[----:B------:R2:W-:Y:S03]  /*11d70*/  STL [R1+0x8], R2 ;  /* 0x0000080201007387 */ /* 0x0005e60000100800 */
[----:B------:R2:W-:Y:S01]  /*11d80*/  UTMALDG.4D [UR8], [UR6], desc[UR4] ;  /* 0x00000408060075b4 */ /* 0x0005e20008019000 */
[----:B------:R-:W-:Y:S02]  /*11d90*/  NOP ;  /* 0x0000000000007918 */ /* 0x000fe40000000000 */
.L_x_5227:
[----:B---3--:R-:W3:Y:S04]  /*11da0*/  LDL R0, [R1+0x4] ;  /* 0x0000040001007983 */ /* 0x008ee80000100800 */
        /* <DEDUP_REMOVED lines=16> */
[----:B---3--:R-:W-:-:S05]  /*11eb0*/  SHF.R.S32.HI R0, RZ, 0x1f, R18 ;  /* 0x0000001fff007819 */ /* 0x008fca0000011412 */
        /* <DEDUP_REMOVED lines=19> */
.L_x_5233:
[----:B------:R-:W-:Y:S05]  /*11ff0*/  BSYNC B6 ;  /* 0x0000000000067941 */ /* 0x000fea0003800000 */
.L_x_5232:
[----:B------:R-:W3:Y:S01]  /*12000*/  LDL R4, [R1+0x40] ;  /* 0x0000400001047983 */ /* 0x000ee20000100800 */
[----:B------:R-:W4:Y:S01]  /*12010*/  LDC R7, c[0x0][0x448] ;  /* 0x00011200ff077b82 */ /* 0x000f220000000800 */
[----:B------:R-:W-:Y:S01]  /*12020*/  ULDC.64 UR4, c[0x0][0x298] ;  /* 0x0000a60000047ab9 */ /* 0x000fe20000000a00 */
[----:B------:R-:W-:Y:S01]  /*12030*/  ULDC.64 UR6, c[0x0][0x280] ;  /* 0x0000a00000067ab9 */ /* 0x000fe20000000a00 */
[----:B------:R-:W3:Y:S04]  /*12040*/  LDL R10, [R1+0x28] ;  /* 0x00002800010a7983 */ /* 0x000ee80000100800 */
[----:B01----:R-:W3:Y:S01]  /*12050*/  LDL R9, [R1+0x4c] ;  /* 0x00004c0001097983 */ /* 0x003ee20000100800 */
[----:B--2---:R-:W0:Y:S01]  /*12060*/  S2R R2, SR_TID.X ;  /* 0x0000000000027919 */ /* 0x004e220000002100 */
[----:B------:R-:W1:Y:S02]  /*12070*/  S2R R0, SR_TID.X ;  /* 0x0000000000007919 */ /* 0x000e640000002100 */
[----:B------:R-:W2:Y:S04]  /*12080*/  LDL R8, [R1+0x50] ;  /* 0x0000500001087983 */ /* 0x000ea80000100800 */
[----:B------:R-:W2:Y:S01]  /*12090*/  LDL R6, [R1+0x38] ;  /* 0x0000380001067983 */ /* 0x000ea20000100800 */
[----:B----4-:R-:W-:-:S13]  /*120a0*/  ISETP.NE.AND P0, PT, R7, 0x1, PT ;  /* 0x000000010700780c */ /* 0x010fda0003f05270 */
[----:B------:R-:W4:Y:S01]  /*120b0*/  @P0 LDC R3, c[0x0][0x450] ;  /* 0x00011400ff030b82 */ /* 0x000f220000000800 */
[----:B0-----:R-:W-:-:S04]  /*120c0*/  LOP3.LUT R2, R2, 0x7f, RZ, 0xc0, !PT ;  /* 0x0000007f02027812 */ /* 0x001fc800078ec0ff */
[----:B------:R-:W-:Y:S01]  /*120d0*/  SHF.R.U32.HI R2, RZ, 0x3, R2 ;  /* 0x00000003ff027819 */ /* 0x000fe20000011602 */
[----:B-1----:R-:W-:-:S05]  /*120e0*/  IMAD.SHL.U32 R0, R0, 0x10, RZ ;  /* 0x0000001000007824 */ /* 0x002fca00078e00ff */
[----:B------:R-:W-:Y:S02]  /*120f0*/  LOP3.LUT R0, R2, 0x70, R0, 0xf8, !PT ;  /* 0x0000007002007812 */ /* 0x000fe400078ef800 */
[----:B------:R-:W0:Y:S03]  /*12100*/  @P0 LDC R2, c[0x0][0x44c] ;  /* 0x00011300ff020b82 */ /* 0x000e260000000800 */
[----:B------:R-:W-:-:S04]  /*12110*/  IMAD R5, R17, 0x40, R0 ;  /* 0x0000004011057824 */ /* 0x000fc800078e0200 */
[----:B------:R-:W-:Y:S01]  /*12120*/  IMAD.MOV.U32 R0, RZ, RZ, R5 ;  /* 0x000000ffff007224 */ /* 0x000fe200078e0005 */
[----:B------:R1:W-:Y:S01]  /*12130*/  STL [R1+0x24], R5 ;  /* 0x0000240501007387 */ /* 0x0003e20000100800 */
[----:B0-----:R-:W-:-:S05]  /*12140*/  @P0 IMAD.HI.U32 R2, R5, R2, RZ ;  /* 0x0000000205020227 */ /* 0x001fca00078e00ff */
[----:B----4-:R-:W-:Y:S01]  /*12150*/  @P0 SHF.R.U32.HI R0, RZ, R3, R2 ;  /* 0x00000003ff000219 */ /* 0x010fe20000011602 */
[----:B---3--:R-:W-:-:S04]  /*12160*/  IMAD R2, R4, UR4, RZ ;  /* 0x0000000404027c24 */ /* 0x008fc8000f8e02ff */
[C---:B------:R-:W-:Y:S02]  /*12170*/  IMAD R4, R10.reuse, UR5, R2 ;  /* 0x000000050a047c24 */ /* 0x040fe4000f8e0202 */
        /* <DEDUP_REMOVED lines=9> */
[----:B--2---:R-:W-:Y:S02]  /*12210*/  IMAD R4, R8, UR4, RZ ;  /* 0x0000000408047c24 */ /* 0x004fe4000f8e02ff */
[----:B------:R-:W2:Y:S01]  /*12220*/  S2R R8, SR_TID.X ;  /* 0x0000000000087919 */ /* 0x000ea20000002100 */
        /* <DEDUP_REMOVED lines=15> */
[----:B-1----:R-:W-:Y:S01]  /*12320*/  IMAD.WIDE.U32 R4, R0, UR4, R2 ;  /* 0x0000000400047c25 */ /* 0x002fe2000f8e0002 */
        /* <DEDUP_REMOVED lines=47> */
.L_x_5368:
        /* <DEDUP_REMOVED lines=12> */
.L_x_5235:
        /* <DEDUP_REMOVED lines=38> */
.L_x_5237:
[----:B------:R-:W-:Y:S05]  /*12940*/  BSYNC B6 ;  /* 0x0000000000067941 */ /* 0x000fea0003800000 */
.L_x_5236:
        /* <DEDUP_REMOVED lines=188> */
.L_x_5378:
        /* <DEDUP_REMOVED lines=31> */
.L_x_5240:
[----:B------:R-:W-:Y:S05]  /*13700*/  BSYNC B0 ;  /* 0x0000000000007941 */ /* 0x000fea0003800000 */
.L_x_5239:
[----:B--2---:R2:W5:Y:S01]  /*13710*/  LDL R0, [R1+0x4] ;  /* 0x0000040001007983 */ /* 0x0045620000100800 */
[----:B------:R-:W-:Y:S01]  /*13720*/  PLOP3.LUT P0, PT, PT, PT, PT, 0x80, 0x0 ;  /* 0x000000000000781c */ /* 0x000fe20003f0f070 */
[----:B------:R-:W-:-:S12]  /*13730*/  NOP ;  /* 0x0000000000007918 */ /* 0x000fd80000000000 */
.L_x_5241:
        /* <DEDUP_REMOVED lines=19> */
.L_x_5379:
[----:B------:R-:W-:Y:S05]  /*13870*/  BSYNC B0 ;  /* 0x0000000000007941 */ /* 0x000fea0003800000 */
.L_x_5242:
        /* <DEDUP_REMOVED lines=8> */
[----:B------:R-:W3:Y:S02]  /*13900*/  LDL R2, [R1+0x18] ;  /* 0x0000180001027983 */ /* 0x000ee40000100800 */
[----:B----4-:R-:W-:Y:S01]  /*13910*/  IMAD R0, R4, 0x8, R5 ;  /* 0x0000000804007824 */ /* 0x010fe200078e0205 */
[----:B0-----:R-:W-:Y:S01]  /*13920*/  LOP3.LUT R3, R3, 0x7f, RZ, 0xc0, !PT ;  /* 0x0000007f03037812 */ /* 0x001fe200078ec0ff */
[----:B------:R-:W-:Y:S03]  /*13930*/  BSSY B1, `(.L_x_5246) ;  /* 0x0000005000017945 */ /* 0x000fe60003800000 */
[----:B------:R-:W-:-:S02]  /*13940*/  ISETP.NE.AND P1, PT, R3, RZ, PT ;  /* 0x000000ff0300720c */ /* 0x000fc40003f25270 */
[----:B---3--:R-:W-:-:S04]  /*13950*/  SHF.L.U32 R2, R2, 0x1f, RZ ;  /* 0x0000001f02027819 */ /* 0x008fc800000006ff */
[----:B------:R-:W0:Y:S02]  /*13960*/  SYNCS.PHASECHK.TRANS64.TRYWAIT P0, [R0+URZ+0x38860], R2 ;  /* 0x03886002000075a7 */ /* 0x000e24000800017f */
[----:B0-----:R-:W-:Y:S05]  /*13970*/  @!P0 BRA `(.L_x_5247) ;  /* 0x0000005c00588947 */ /* 0x001fea0003800000 */
.L_x_5380:
[----:B------:R-:W-:Y:S05]  /*13980*/  BSYNC B1 ;  /* 0x0000000000017941 */ /* 0x000fea0003800000 */
.L_x_5246:
        /* <DEDUP_REMOVED lines=9> */
.L_x_5249:
[----:B------:R-:W-:Y:S05]  /*13a20*/  BSYNC B1 ;  /* 0x0000000000017941 */ /* 0x000fea0003800000 */
.L_x_5248:
[----:B------:R-:W3:Y:S04]  /*13a30*/  LDL R5, [R1+0x20] ;  /* 0x0000200001057983 */ /* 0x000ee80000100800 */
[----:B------:R-:W3:Y:S04]  /*13a40*/  LDL.LU R3, [R1+0x2c] ;  /* 0x00002c0001037983 */ /* 0x000ee80000300800 */
[----:B------:R-:W4:Y:S04]  /*13a50*/  LDL R4, [R1+0x4] ;  /* 0x0000040001047983 */ /* 0x000f280000100800 */
        /* <DEDUP_REMOVED lines=11> */
.L_x_5250:
        /* <DEDUP_REMOVED lines=16> */
.L_x_5251:
        /* <DEDUP_REMOVED lines=16> */
.L_x_5252:
        /* <DEDUP_REMOVED lines=16> */
.L_x_5253:
        /* <DEDUP_REMOVED lines=16> */
.L_x_5254:
        /* <DEDUP_REMOVED lines=16> */
.L_x_5255:
        /* <DEDUP_REMOVED lines=16> */
.L_x_5256:
        /* <DEDUP_REMOVED lines=16> */
.L_x_5257:
        /* <DEDUP_REMOVED lines=11> */
.L_x_5245:
[----:B------:R-:W-:Y:S05]  /*142c0*/  BSYNC B0 ;  /* 0x0000000000007941 */ /* 0x000fea0003800000 */
.L_x_5244:
[----:B-1----:R-:W3:Y:S01]  /*142d0*/  LDL R4, [R1+0x30] ;  /* 0x0000300001047983 */ /* 0x002ee20000100800 */
[----:B------:R-:W-:Y:S01]  /*142e0*/  BSSY B0, `(.L_x_5258) ;  /* 0x00002ca000007945 */ /* 0x000fe20003800000 */
[----:B---3--:R-:W-:-:S13]  /*142f0*/  ISETP.GE.AND P0, PT, R4, 0x2, PT ;  /* 0x000000020400780c */ /* 0x008fda0003f06270 */
[----:B------:R-:W-:Y:S05]  /*14300*/  @!P0 BRA `(.L_x_5259) ;  /* 0x0000002c001c8947 */ /* 0x000fea0003800000 */
[C---:B------:R-:W-:Y:S01]  /*14310*/  LOP3.LUT R0, R4.reuse, 0x1, RZ, 0xc0, !PT ;  /* 0x0000000104007812 */ /* 0x040fe200078ec0ff */
[----:B------:R-:W-:Y:S01]  /*14320*/  VIADD R4, R4, 0xfffffffe ;  /* 0xfffffffe04047836 */ /* 0x000fe20000000000 */
[----:B------:R-:W-:Y:S02]  /*14330*/  BSSY B2, `(.L_x_5260) ;  /* 0x00000f0000027945 */ /* 0x000fe40003800000 */
[----:B------:R-:W-:Y:S01]  /*14340*/  ISETP.NE.U32.AND P0, PT, R0, 0x1, PT ;  /* 0x000000010000780c */ /* 0x000fe20003f05070 */
[----:B------:R-:W-:-:S12]  /*14350*/  IMAD.MOV.U32 R0, RZ, RZ, R4 ;  /* 0x000000ffff007224 */ /* 0x000fd800078e0004 */
[----:B------:R-:W-:Y:S05]  /*14360*/  @!P0 BRA `(.L_x_5261) ;  /* 0x0000000c00b08947 */ /* 0x000fea0003800000 */
        /* <DEDUP_REMOVED lines=38> */
.L_x_5264:
        /* <DEDUP_REMOVED lines=9> */
.L_x_5381:
[----:B------:R-:W-:Y:S05]  /*14660*/  BSYNC B3 ;  /* 0x0000000000037941 */ /* 0x000fea0003800000 */
.L_x_5265:
        /* <DEDUP_REMOVED lines=9> */
.L_x_5268:
[----:B------:R-:W-:Y:S05]  /*14700*/  BSYNC B3 ;  /* 0x0000000000037941 */ /* 0x000fea0003800000 */
.L_x_5267:
[----:B------:R-:W3:Y:S04]  /*14710*/  LDL R7, [R1+0x4] ;  /* 0x0000040001077983 */ /* 0x000ee80000100800 */
[----:B------:R-:W3:Y:S04]  /*14720*/  LDL R5, [R1+0xc] ;  /* 0x00000c0001057983 */ /* 0x000ee80000100800 */
[----:B------:R-:W4:Y:S01]  /*14730*/  LDL R6, [R1+0x20] ;  /* 0x0000200001067983 */ /* 0x000f220000100800 */
[----:B0-----:R-:W-:Y:S01]  /*14740*/  IMAD.MOV.U32 R8, RZ, RZ, RZ ;  /* 0x000000ffff087224 */ /* 0x001fe200078e00ff */
        /* <DEDUP_REMOVED lines=10> */
.L_x_5269:
        /* <DEDUP_REMOVED lines=14> */
.L_x_5382:
[----:B------:R-:W-:Y:S05]  /*148d0*/  BSYNC B3 ;  /* 0x0000000000037941 */ /* 0x000fea0003800000 */
.L_x_5270:
        /* <DEDUP_REMOVED lines=11> */
.L_x_5273:
[----:B------:R-:W-:Y:S05]  /*14990*/  BSYNC B3 ;  /* 0x0000000000037941 */ /* 0x000fea0003800000 */
.L_x_5272:
        /* <DEDUP_REMOVED lines=11> */
.L_x_5274:
        /* <DEDUP_REMOVED lines=16> */
.L_x_5275:
        /* <DEDUP_REMOVED lines=16> */
.L_x_5276:
        /* <DEDUP_REMOVED lines=16> */
.L_x_5277:
        /* <DEDUP_REMOVED lines=16> */
.L_x_5278:
        /* <DEDUP_REMOVED lines=16> */
.L_x_5279:
        /* <DEDUP_REMOVED lines=16> */
.L_x_5280:
        /* <DEDUP_REMOVED lines=16> */
.L_x_5281:
        /* <DEDUP_REMOVED lines=11> */
.L_x_5263:
[----:B------:R-:W-:Y:S05]  /*15200*/  BSYNC B1 ;  /* 0x0000000000017941 */ /* 0x000fea0003800000 */
.L_x_5262:
[----:B------:R-:W3:Y:S02]  /*15210*/  LDL.LU R5, [R1+0x30] ;  /* 0x0000300001057983 */ /* 0x000ee40000300800 */
[----:B---3--:R-:W-:-:S07]  /*15220*/  VIADD R0, R5, 0xfffffffd ;  /* 0xfffffffd05007836 */ /* 0x008fce0000000000 */
.L_x_5261:
[----:B------:R-:W-:Y:S05]  /*15230*/  BSYNC B2 ;  /* 0x0000000000027941 */ /* 0x000fea0003800000 */
.L_x_5260:
[----:B------:R-:W-:-:S13]  /*15240*/  ISETP.NE.AND P0, PT, R4, RZ, PT ;  /* 0x000000ff0400720c */ /* 0x000fda0003f05270 */
[----:B------:R-:W-:Y:S05]  /*15250*/  @!P0 BRA `(.L_x_5259) ;  /* 0x0000001c00488947 */ /* 0x000fea0003800000 */
.L_x_5322:
[----:B------:R-:W3:Y:S04]  /*15260*/  LDL R4, [R1+0x8] ;  /* 0x0000080001047983 */ /* 0x000ee80000100800 */
[----:B------:R-:W4:Y:S04]  /*15270*/  LDL.LU R3, [R1+0xc] ;  /* 0x00000c0001037983 */ /* 0x000f280000300800 */
[----:B------:R-:W5:Y:S01]  /*15280*/  LDL.LU R2, [R1+0x18] ;  /* 0x0000180001027983 */ /* 0x000f620000300800 */
[----:B------:R-:W-:Y:S05]  /*15290*/  YIELD ;  /* 0x0000000000007946 */ /* 0x000fea0003800000 */
[----:B------:R-:W-:Y:S01]  /*152a0*/  BSSY B1, `(.L_x_5282) ;  /* 0x00000e2000017945 */ /* 0x000fe20003800000 */
[----:B---3--:R-:W-:Y:S01]  /*152b0*/  LOP3.LUT P1, RZ, R4, 0x1, RZ, 0xc0, !PT ;  /* 0x0000000104ff7812 */ /* 0x008fe2000782c0ff */
[----:B----4-:R-:W-:-:S05]  /*152c0*/  VIADD R7, R3, 0x1 ;  /* 0x0000000103077836 */ /* 0x010fca0000000000 */
[----:B------:R-:W-:-:S04]  /*152d0*/  ISETP.NE.AND P0, PT, R7, 0x2, PT ;  /* 0x000000020700780c */ /* 0x000fc80003f05270 */
[----:B------:R-:W-:Y:S02]  /*152e0*/  SEL R6, RZ, 0x1, P0 ;  /* 0x00000001ff067807 */ /* 0x000fe40000000000 */
[----:B------:R-:W-:Y:S02]  /*152f0*/  SEL R7, R7, RZ, P0 ;  /* 0x000000ff07077207 */ /* 0x000fe40000000000 */
[----:B-----5:R-:W-:Y:S01]  /*15300*/  LOP3.LUT R6, R2, R6, RZ, 0x3c, !PT ;  /* 0x0000000602067212 */ /* 0x020fe200078e3cff */
[----:B------:R-:W-:Y:S06]  /*15310*/  @!P1 BRA `(.L_x_5283) ;  /* 0x0000000c00689947 */ /* 0x000fec0003800000 */
[----:B------:R-:W-:Y:S01]  /*15320*/  ULDC.64 UR4, c[0x0][0x418] ;  /* 0x0001060000047ab9 */ /* 0x000fe20000000a00 */
[----:B0-----:R-:W-:Y:S01]  /*15330*/  IMAD.MOV.U32 R8, RZ, RZ, R0 ;  /* 0x000000ffff087224 */ /* 0x001fe200078e0000 */
        /* <DEDUP_REMOVED lines=23> */
.L_x_5284:
        /* <DEDUP_REMOVED lines=9> */
.L_x_5383:
[----:B------:R-:W-:Y:S05]  /*15540*/  BSYNC B2 ;  /* 0x0000000000027941 */ /* 0x000fea0003800000 */
.L_x_5285:
        /* <DEDUP_REMOVED lines=9> */
.L_x_5288:
[----:B------:R-:W-:Y:S05]  /*155e0*/  BSYNC B2 ;  /* 0x0000000000027941 */ /* 0x000fea0003800000 */
.L_x_5287:
        /* <DEDUP_REMOVED lines=13> */
.L_x_5289:
        /* <DEDUP_REMOVED lines=14> */
.L_x_5384:
[----:B------:R-:W-:Y:S05]  /*157a0*/  BSYNC B2 ;  /* 0x0000000000027941 */ /* 0x000fea0003800000 */
.L_x_5290:
        /* <DEDUP_REMOVED lines=11> */
.L_x_5293:
[----:B------:R-:W-:Y:S05]  /*15860*/  BSYNC B2 ;  /* 0x0000000000027941 */ /* 0x000fea0003800000 */
.L_x_5292:
        /* <DEDUP_REMOVED lines=10> */
.L_x_5294:
        /* <DEDUP_REMOVED lines=16> */
.L_x_5295:
        /* <DEDUP_REMOVED lines=16> */
.L_x_5296:
        /* <DEDUP_REMOVED lines=16> */
.L_x_5297:
        /* <DEDUP_REMOVED lines=16> */
.L_x_5298:
        /* <DEDUP_REMOVED lines=16> */
.L_x_5299:
        /* <DEDUP_REMOVED lines=16> */
.L_x_5300:
        /* <DEDUP_REMOVED lines=16> */
.L_x_5301:
        /* <DEDUP_REMOVED lines=11> */
.L_x_5283:
[----:B------:R-:W-:Y:S05]  /*160c0*/  BSYNC B1 ;  /* 0x0000000000017941 */ /* 0x000fea0003800000 */
.L_x_5282:
[----:B------:R-:W3:Y:S01]  /*160d0*/  LDL R2, [R1+0x8] ;  /* 0x0000080001027983 */ /* 0x000ee20000100800 */
[----:B------:R-:W-:Y:S01]  /*160e0*/  VIADD R7, R7, 0x1 ;  /* 0x0000000107077836 */ /* 0x000fe20000000000 */
[----:B------:R-:W-:Y:S04]  /*160f0*/  BSSY B1, `(.L_x_5302) ;  /* 0x00000e5000017945 */ /* 0x000fe80003800000 */
[----:B------:R-:W-:-:S04]  /*16100*/  ISETP.NE.AND P0, PT, R7, 0x2, PT ;  /* 0x000000020700780c */ /* 0x000fc80003f05270 */
[----:B0-----:R-:W-:Y:S02]  /*16110*/  SEL R9, R7, RZ, P0 ;  /* 0x000000ff07097207 */ /* 0x001fe40000000000 */
        /* <DEDUP_REMOVED lines=31> */
.L_x_5304:
        /* <DEDUP_REMOVED lines=9> */
.L_x_5385:
[----:B------:R-:W-:Y:S05]  /*163a0*/  BSYNC B2 ;  /* 0x0000000000027941 */ /* 0x000fea0003800000 */
.L_x_5305:
        /* <DEDUP_REMOVED lines=9> */
.L_x_5308:
[----:B------:R-:W-:Y:S05]  /*16440*/  BSYNC B2 ;  /* 0x0000000000027941 */ /* 0x000fea0003800000 */
.L_x_5307:
        /* <DEDUP_REMOVED lines=14> */
.L_x_5309:
        /* <DEDUP_REMOVED lines=14> */
.L_x_5386:
[----:B------:R-:W-:Y:S05]  /*16610*/  BSYNC B2 ;  /* 0x0000000000027941 */ /* 0x000fea0003800000 */
.L_x_5310:
        /* <DEDUP_REMOVED lines=11> */
.L_x_5313:
[----:B------:R-:W-:Y:S05]  /*166d0*/  BSYNC B2 ;  /* 0x0000000000027941 */ /* 0x000fea0003800000 */
.L_x_5312:
        /* <DEDUP_REMOVED lines=11> */
.L_x_5314:
        /* <DEDUP_REMOVED lines=16> */
.L_x_5315:
        /* <DEDUP_REMOVED lines=16> */
.L_x_5316:
        /* <DEDUP_REMOVED lines=16> */
.L_x_5317:
        /* <DEDUP_REMOVED lines=16> */
.L_x_5318:
        /* <DEDUP_REMOVED lines=16> */
.L_x_5319:
        /* <DEDUP_REMOVED lines=16> */
.L_x_5320:
        /* <DEDUP_REMOVED lines=16> */
.L_x_5321:
        /* <DEDUP_REMOVED lines=11> */
.L_x_5303:
[----:B------:R-:W-:Y:S05]  /*16f40*/  BSYNC B1 ;  /* 0x0000000000017941 */ /* 0x000fea0003800000 */
.L_x_5302:
[C---:B------:R-:W-:Y:S01]  /*16f50*/  ISETP.GT.AND P0, PT, R0.reuse, 0x1, PT ;  /* 0x000000010000780c */ /* 0x040fe20003f04270 */
[----:B------:R-:W-:-:S12]  /*16f60*/  VIADD R0, R0, 0xfffffffe ;  /* 0xfffffffe00007836 */ /* 0x000fd80000000000 */
[----:B------:R-:W-:Y:S05]  /*16f70*/  @P0 BRA `(.L_x_5322) ;  /* 0xffffffe000b80947 */ /* 0x000fea000383ffff */
.L_x_5259:
[----:B------:R-:W-:Y:S05]  /*16f80*/  BSYNC B0 ;  /* 0x0000000000007941 */ /* 0x000fea0003800000 */
.L_x_5258:
        /* <DEDUP_REMOVED lines=12> */
[----:B------:R-:W3:Y:S01]  /*17050*/  S2R R2, SR_LANEID ;  /* 0x0000000000027919 */ /* 0x000ee20000000000 */
[----:B------:R-:W-:Y:S02]  /*17060*/  VOTEU.ANY UR4, UPT, PT ;  /* 0x0000000000047886 */ /* 0x000fe400038e0100 */
[----:B------:R-:W3:Y:S08]  /*17070*/  FLO.U32 R4, UR4 ;  /* 0x0000000400047d00 */ /* 0x000ef000080e0000 */
[----:B------:R-:W4:Y:S01]  /*17080*/  POPC R5, UR4 ;  /* 0x0000000400057d09 */ /* 0x000f220008000000 */
[----:B---3--:R-:W-:-:S02]  /*17090*/  ISETP.EQ.U32.AND P1, PT, R4, R2, PT ;  /* 0x000000020400720c */ /* 0x008fc40003f22070 */
[----:B-1----:R-:W4:Y:S11]  /*170a0*/  LDC.64 R2, c[0x0][0xd60] ;  /* 0x00035800ff027b82 */ /* 0x002f360000000a00 */
[----:B----4-:R1:W3:Y:S02]  /*170b0*/  @P1 ATOMG.E.ADD.STRONG.GPU PT, R2, desc[UR44][R2.64], R5 ;  /* 0x00000005020219a8 */ /* 0x0102e400081ee1ec */
[----:B-1----:R-:W1:Y:S02]  /*170c0*/  S2R R3, SR_LTMASK ;  /* 0x0000000000037919 */ /* 0x002e640000003900 */
[----:B-1----:R-:W-:-:S06]  /*170d0*/  LOP3.LUT R3, R3, UR4, RZ, 0xc0, !PT ;  /* 0x0000000403037c12 */ /* 0x002fcc000f8ec0ff */
[----:B------:R-:W1:Y:S01]  /*170e0*/  POPC R3, R3 ;  /* 0x0000000300037309 */ /* 0x000e620000000000 */
[----:B---3--:R-:W1:Y:S02]  /*170f0*/  SHFL.IDX PT, R2, R2, R4, 0x1f ;  /* 0x00001f0402027589 */ /* 0x008e6400000e0000 */
[----:B-1----:R-:W-:-:S07]  /*17100*/  IADD3 R16, R2, UR37, R3 ;  /* 0x0000002502107c10 */ /* 0x002fce000fffe003 */
.L_x_5324:
[----:B------:R-:W-:Y:S05]  /*17110*/  BSYNC B0 ;  /* 0x0000000000007941 */ /* 0x000fea0003800000 */
.L_x_5323:
[----:B------:R-:W-:-:S05]  /*17120*/  SEL R0, R0, RZ, P0 ;  /* 0x000000ff00007207 */ /* 0x000fca0000000000 */
[----:B------:R3:W-:Y:S02]  /*17130*/  STL [R1+0xc], R0 ;  /* 0x00000c0001007387 */ /* 0x0007e40000100800 */
.L_x_5220:
[----:B------:R-:W-:Y:S05]  /*17140*/  BSYNC B7 ;  /* 0x0000000000077941 */ /* 0x000fea0003800000 */
.L_x_5218:
        /* <DEDUP_REMOVED lines=13> */
.L_x_5325:
        /* <DEDUP_REMOVED lines=36> */
.L_x_5396:
[----:B------:R-:W-:Y:S02]  /*17460*/  ULDC UR4, c[0x0][0xd38] ;  /* 0x00034e0000047ab9 */ /* 0x000fe40000000800 */
[----:B------:R-:W-:-:S04]  /*17470*/  IMAD.U32 R4, RZ, RZ, UR4 ;  /* 0x00000004ff047e24 */ /* 0x000fc8000f8e00ff */
[----:B---3--:R-:W-:-:S04]  /*17480*/  IMAD R16, R16, R4, RZ ;  /* 0x0000000410107224 */ /* 0x008fc800078e02ff */
[----:B------:R-:W-:-:S05]  /*17490*/  IMAD.IADD R5, R5, 0x1, R16 ;  /* 0x0000000105057824 */ /* 0x000fca00078e0210 */
[----:B------:R-:W-:-:S13]  /*174a0*/  ISETP.GT.AND P6, PT, R5, R0, PT ;  /* 0x000000000500720c */ /* 0x000fda0003fc4270 */
[----:B------:R-:W-:Y:S05]  /*174b0*/  @P6 BRA `(.L_x_5328) ;  /* 0x00000000009c6947 */ /* 0x000fea0003800000 */
.L_x_5333:
        /* <DEDUP_REMOVED lines=14> */
.L_x_5331:
[----:B------:R-:W-:Y:S05]  /*175a0*/  BSYNC B0 ;  /* 0x0000000000007941 */ /* 0x000fea0003800000 */
.L_x_5330:
        /* <DEDUP_REMOVED lines=18> */
.L_x_5404:
[----:B------:R-:W-:Y:S02]  /*176d0*/  ULDC UR4, c[0x0][0xd38] ;  /* 0x00034e0000047ab9 */ /* 0x000fe40000000800 */
[----:B------:R-:W-:-:S04]  /*176e0*/  IMAD.U32 R4, RZ, RZ, UR4 ;  /* 0x00000004ff047e24 */ /* 0x000fc8000f8e00ff */
[----:B---3--:R-:W-:-:S04]  /*176f0*/  IMAD R16, R16, R4, RZ ;  /* 0x0000000410107224 */ /* 0x008fc800078e02ff */
[----:B------:R-:W-:-:S05]  /*17700*/  IMAD.IADD R5, R16, 0x1, R5 ;  /* 0x0000000110057824 */ /* 0x000fca00078e0205 */
[----:B------:R-:W-:-:S13]  /*17710*/  ISETP.GT.AND P6, PT, R5, R0, PT ;  /* 0x000000000500720c */ /* 0x000fda0003fc4270 */
[----:B------:R-:W-:Y:S05]  /*17720*/  @!P6 BRA `(.L_x_5333) ;  /* 0xfffffffc0064e947 */ /* 0x000fea000383ffff */
.L_x_5328:
        /* <DEDUP_REMOVED lines=8> */
.L_x_5408:
[----:B------:R-:W-:Y:S01]  /*177b0*/  ISETP.NE.AND P0, PT, R5, RZ, PT ;  /* 0x000000ff0500720c */ /* 0x000fe20003f05270 */
[----:B------:R-:W-:-:S12]  /*177c0*/  IMAD.MOV.U32 R5, RZ, RZ, RZ ;  /* 0x000000ffff057224 */ /* 0x000fd800078e00ff */
[----:B------:R-:W-:Y:S05]  /*177d0*/  @!P0 BRA `(.L_x_5335) ;  /* 0x0000000000148947 */ /* 0x000fea0003800000 */
[----:B------:R-:W-:Y:S01]  /*177e0*/  UMOV UR4, 0xffffffff ;  /* 0xffffffff00047882 */ /* 0x000fe20000000000 */
[----:B------:R-:W-:Y:S02]  /*177f0*/  VIADD R12, R6, 0xffffffff ;  /* 0xffffffff060c7836 */ /* 0x000fe40000000000 */
[----:B------:R-:W-:Y:S05]  /*17800*/  BRA.DIV UR4, `(.L_x_5336) ;  /* 0x0000002a049c7947 */ /* 0x000fea000b800000 */
[----:B-1----:R1:W0:Y:S02]  /*17810*/  SHFL.IDX PT, R3, R3, R12, 0x1f ;  /* 0x00001f0c03037589 */ /* 0x00222400000e0000 */
.L_x_5411:
[----:B0-----:R-:W-:-:S07]  /*17820*/  IMAD.MOV.U32 R5, RZ, RZ, R3 ;  /* 0x000000ffff057224 */ /* 0x001fce00078e0003 */
.L_x_5335:
[----:B-1-3--:R-:W1:Y:S01]  /*17830*/  LDC.64 R2, c[0x0][0xd90] ;  /* 0x00036400ff027b82 */ /* 0x00ae620000000a00 */
[----:B------:R-:W-:-:S04]  /*17840*/  IMAD.IADD R19, R6, 0x1, R19 ;  /* 0x0000000106137824 */ /* 0x000fc800078e0213 */
[----:B-1----:R-:W-:-:S05]  /*17850*/  IMAD.WIDE R2, R19, 0x4, R2 ;  /* 0x0000000413027825 */ /* 0x002fca00078e0202 */
[----:B--2---:R-:W4:Y:S01]  /*17860*/  LDG.E R7, desc[UR44][R2.64] ;  /* 0x0000002c02077981 */ /* 0x004f22000c1e1900 */
[----:B------:R-:W-:-:S04]  /*17870*/  IMAD R16, R5, R4, R16 ;  /* 0x0000000405107224 */ /* 0x000fc800078e0210 */
[----:B------:R-:W-:Y:S02]  /*17880*/  IMAD.IADD R0, R0, 0x1, -R16 ;  /* 0x0000000100007824 */ /* 0x000fe400078e0a10 */
[----:B----4-:R-:W-:-:S05]  /*17890*/  IMAD R6, R17, R7, RZ ;  /* 0x0000000711067224 */ /* 0x010fca00078e02ff */
[----:B0-----:R-:W-:-:S04]  /*178a0*/  IABS R8, R6 ;  /* 0x0000000600087213 */ /* 0x001fc80000000000 */
        /* <DEDUP_REMOVED lines=58> */
.L_x_5329:
[----:B------:R-:W-:Y:S01]  /*17c50*/  UMOV UR4, URZ ;  /* 0x0000003f00047c82 */ /* 0x000fe20008000000 */
[----:B------:R-:W-:Y:S01]  /*17c60*/  UMOV UR5, URZ ;  /* 0x0000003f00057c82 */ /* 0x000fe20008000000 */
[----:B------:R-:W-:Y:S01]  /*17c70*/  ULDC UR6, c[0x0][0xd3c] ;  /* 0x00034f0000067ab9 */ /* 0x000fe20000000800 */
[----:B------:R-:W-:Y:S02]  /*17c80*/  IMAD.MOV.U32 R16, RZ, RZ, R0 ;  /* 0x000000ffff107224 */ /* 0x000fe400078e0000 */
[----:B------:R-:W-:Y:S02]  /*17c90*/  IMAD.U32 R17, RZ, RZ, UR4 ;  /* 0x00000004ff117e24 */ /* 0x000fe4000f8e00ff */
[----:B------:R-:W-:Y:S02]  /*17ca0*/  IMAD.U32 R18, RZ, RZ, UR5 ;  /* 0x00000005ff127e24 */ /* 0x000fe4000f8e00ff */
[----:B------:R-:W-:-:S07]  /*17cb0*/  IMAD.U32 R19, RZ, RZ, UR6 ;  /* 0x00000006ff137e24 */ /* 0x000fce000f8e00ff */
.L_x_5337:
[----:B-1----:R1:W3:Y:S01]  /*17cc0*/  LDL R3, [R1+0x4] ;  /* 0x0000040001037983 */ /* 0x0022e20000100800 */
        /* <DEDUP_REMOVED lines=11> */
.L_x_5326:
[----:B------:R-:W-:Y:S02]  /*17d80*/  ULDC UR4, c[0x0][0xd3c] ;  /* 0x00034f0000047ab9 */ /* 0x000fe40000000800 */
[----:B----4-:R-:W-:-:S13]  /*17d90*/  ISETP.GE.AND P0, PT, R19, UR4, PT ;  /* 0x0000000413007c0c */ /* 0x010fda000bf06270 */
[----:B------:R-:W-:Y:S05]  /*17da0*/  @!P0 BRA `(.L_x_5338) ;  /* 0xffffff8c00a08947 */ /* 0x000fea000383ffff */
[----:B------:R-:W-:Y:S05]  /*17db0*/  BSYNC B8 ;  /* 0x0000000000087941 */ /* 0x000fea0003800000 */
.L_x_5214:
        /* <DEDUP_REMOVED lines=12> */
.L_x_5412:
[----:B------:R-:W-:Y:S05]  /*17e80*/  BSYNC B0 ;  /* 0x0000000000007941 */ /* 0x000fea0003800000 */
.L_x_5339:
[----:B------:R-:W-:-:S03]  /*17e90*/  UMOV UR4, 0xffffffff ;  /* 0xffffffff00047882 */ /* 0x000fc60000000000 */
[----:B------:R-:W-:Y:S05]  /*17ea0*/  BRA.DIV UR4, `(.L_x_5341) ;  /* 0x0000002604307947 */ /* 0x000fea000b800000 */
[----:B------:R-:W1:Y:S02]  /*17eb0*/  S2R R2, SR_TID.X ;  /* 0x0000000000027919 */ /* 0x000e640000002100 */
[----:B-1----:R-:W-:-:S04]  /*17ec0*/  SHF.R.U32.HI R2, RZ, 0x5, R2 ;  /* 0x00000005ff027819 */ /* 0x002fc80000011602 */
[----:B------:R-:W-:-:S05]  /*17ed0*/  LOP3.LUT R2, R2, 0x3, RZ, 0xc0, !PT ;  /* 0x0000000302027812 */ /* 0x000fca00078ec0ff */
[----:B------:R1:W3:Y:S02]  /*17ee0*/  SHFL.IDX PT, R14, R2, RZ, 0x1f ;  /* 0x00001fff020e7589 */ /* 0x0002e400000e0000 */
.L_x_5415:
[----:B---3--:R-:W-:Y:S01]  /*17ef0*/  ISETP.NE.AND P0, PT, R14, RZ, PT ;  /* 0x000000ff0e00720c */ /* 0x008fe20003f05270 */
[----:B------:R-:W-:-:S12]  /*17f00*/  BSSY B0, `(.L_x_5342) ;  /* 0x0000027000007945 */ /* 0x000fd80003800000 */
[----:B------:R-:W-:Y:S05]  /*17f10*/  @P0 BRA `(.L_x_5343) ;  /* 0x0000000000940947 */ /* 0x000fea0003800000 */
[----:B------:R-:W-:-:S03]  /*17f20*/  UMOV UR4, 0xffffffff ;  /* 0xffffffff00047882 */ /* 0x000fc60000000000 */
[----:B------:R-:W-:Y:S05]  /*17f30*/  BRA.DIV UR4, `(.L_x_5344) ;  /* 0x0000002604407947 */ /* 0x000fea000b800000 */
[----:B------:R-:W-:-:S13]  /*17f40*/  ELECT P6, URZ, PT ;  /* 0x00000000003f782f */ /* 0x000fda00038c0000 */
.L_x_5418:
[----:B------:R-:W-:Y:S05]  /*17f50*/  @!P6 BRA `(.L_x_5343) ;  /* 0x000000000084e947 */ /* 0x000fea0003800000 */
[----:B------:R-:W-:-:S06]  /*17f60*/  ULOP3.LUT UR4, UR36, 0x2, URZ, 0xfc, !UPT ;  /* 0x0000000224047892 */ /* 0x000fcc000f8efc3f */
[----:B-1----:R-:W-:-:S05]  /*17f70*/  IMAD.U32 R2, RZ, RZ, UR4 ;  /* 0x00000004ff027e24 */ /* 0x002fca000f8e00ff */
[----:B------:R-:W-:-:S13]  /*17f80*/  ISETP.NE.AND P2, PT, R2, 0x3, PT ;  /* 0x000000030200780c */ /* 0x000fda0003f45270 */
[----:B------:R-:W-:Y:S05]  /*17f90*/  @!P2 BRA `(.L_x_5345) ;  /* 0x000000000004a947 */ /* 0x000fea0003800000 */
[----:B------:R-:W-:Y:S01]  /*17fa0*/  BPT.TRAP 0x1 ;  /* 0x000000040000795c */ /* 0x000fe20000300000 */
.L_x_5345:
        /* <DEDUP_REMOVED lines=14> */
.L_x_5419:
[----:B------:R-:W1:Y:S02]  /*18090*/  SYNCS.PHASECHK.TRANS64.TRYWAIT P0, [R7+URZ], R2 ;  /* 0x00000002070075a7 */ /* 0x000e64000800017f */
[----:B-1----:R-:W-:Y:S05]  /*180a0*/  @!P0 BRA `(.L_x_5347) ;  /* 0x0000002400188947 */ /* 0x002fea0003800000 */
.L_x_5420:
[----:B------:R-:W-:Y:S05]  /*180b0*/  @!P2 BRA `(.L_x_5348) ;  /* 0x000000000004a947 */ /* 0x000fea0003800000 */
[----:B------:R-:W-:Y:S01]  /*180c0*/  BPT.TRAP 0x1 ;  /* 0x000000040000795c */ /* 0x000fe20000300000 */
.L_x_5348:
[----:B------:R-:W2:Y:S01]  /*180d0*/  LDL.LU R4, [R1+0xc] ;  /* 0x00000c0001047983 */ /* 0x000ea20000300800 */
[----:B------:R-:W-:-:S04]  /*180e0*/  VIADD R0, R0, 0x38860 ;  /* 0x0003886000007836 */ /* 0x000fc80000000000 */
[----:B--2---:R-:W-:-:S04]  /*180f0*/  IMAD R4, R4, 0x8, R0 ;  /* 0x0000000804047824 */ /* 0x004fc800078e0200 */
[----:B------:R-:W2:Y:S02]  /*18100*/  SYNCS.PHASECHK.TRANS64.TRYWAIT P0, [R4+URZ], R5 ;  /* 0x00000005040075a7 */ /* 0x000ea4000800017f */
[----:B--2---:R-:W-:Y:S05]  /*18110*/  @!P0 BRA `(.L_x_5349) ;  /* 0x0000002400108947 */ /* 0x004fea0003800000 */
.L_x_5421:
[----:B------:R-:W-:-:S07]  /*18120*/  IMAD R3, R3, 0x8, R0 ;  /* 0x0000000803037824 */ /* 0x000fce00078e0200 */
.L_x_5350:
[----:B---3--:R3:W4:Y:S02]  /*18130*/  SYNCS.PHASECHK.TRANS64.TRYWAIT P0, [R3+URZ], R2 ;  /* 0x00000002030075a7 */ /* 0x008724000800017f */
[----:B----4-:R-:W-:Y:S05]  /*18140*/  @!P0 NANOSLEEP.SYNCS 0x989680 ;  /* 0x009896800000895d */ /* 0x010fea0003900000 */
[----:B------:R-:W4:Y:S02]  /*18150*/  @!P0 SYNCS.PHASECHK.TRANS64 P0, [R3+URZ], R2 ;  /* 0x00000002030085a7 */ /* 0x000f24000800007f */
[----:B----4-:R-:W-:Y:S05]  /*18160*/  @!P0 BRA `(.L_x_5350) ;  /* 0xfffffffc00f08947 */ /* 0x010fea000383ffff */
.L_x_5343:
[----:B------:R-:W-:Y:S05]  /*18170*/  BSYNC B0 ;  /* 0x0000000000007941 */ /* 0x000fea0003800000 */
.L_x_5342:
[----:B------:R-:W-:Y:S05]  /*18180*/  EXIT ;  /* 0x000000000000794d */ /* 0x000fea0003800000 */
.L_x_5162:
[----:B0-----:R0:W1:Y:S02]  /*18190*/  SYNCS.PHASECHK.TRANS64.TRYWAIT P1, [R17+URZ+0x38800], R4 ;  /* 0x03880004110075a7 */ /* 0x001064000802017f */
[----:B-1----:R-:W-:Y:S05]  /*181a0*/  @!P1 NANOSLEEP.SYNCS 0x989680 ;  /* 0x009896800000995d */ /* 0x002fea0003900000 */
[----:B------:R-:W1:Y:S02]  /*181b0*/  @!P1 SYNCS.PHASECHK.TRANS64 P1, [R17+URZ+0x38800], R4 ;  /* 0x03880004110095a7 */ /* 0x000e64000802007f */
[----:B-1----:R-:W-:Y:S05]  /*181c0*/  @!P1 BRA `(.L_x_5162) ;  /* 0xfffffffc00f09947 */ /* 0x002fea000383ffff */
[----:B------:R-:W-:Y:S05]  /*181d0*/  BRA `(.L_x_5351) ;  /* 0xfffffeb400fc7947 */ /* 0x000fea000383ffff */
.L_x_5166:
[----:B--2---:R2:W3:Y:S02]  /*181e0*/  SYNCS.PHASECHK.TRANS64.TRYWAIT P1, [R5+URZ+0x38830], R8 ;  /* 0x03883008050075a7 */ /* 0x0044e4000802017f */
[----:B---3--:R-:W-:Y:S05]  /*181f0*/  @!P1 NANOSLEEP.SYNCS 0x989680 ;  /* 0x009896800000995d */ /* 0x008fea0003900000 */
[----:B------:R-:W3:Y:S02]  /*18200*/  @!P1 SYNCS.PHASECHK.TRANS64 P1, [R5+URZ+0x38830], R8 ;  /* 0x03883008050095a7 */ /* 0x000ee4000802007f */
[----:B---3--:R-:W-:Y:S05]  /*18210*/  @!P1 BRA `(.L_x_5166) ;  /* 0xfffffffc00f09947 */ /* 0x008fea000383ffff */
[----:B------:R-:W-:Y:S05]  /*18220*/  BRA `(.L_x_5165) ;  /* 0xfffffeb8001c7947 */ /* 0x000fea000383ffff */
.L_x_5167:
[----:B---3--:R3:W4:Y:S02]  /*18230*/  SYNCS.PHASECHK.TRANS64.TRYWAIT P1, [R17+URZ+0x38810], R4 ;  /* 0x03881004110075a7 */ /* 0x008724000802017f */
[----:B----4-:R-:W-:Y:S05]  /*18240*/  @!P1 NANOSLEEP.SYNCS 0x989680 ;  /* 0x009896800000995d */ /* 0x010fea0003900000 */
[----:B------:R-:W4:Y:S02]  /*18250*/  @!P1 SYNCS.PHASECHK.TRANS64 P1, [R17+URZ+0x38810], R4 ;  /* 0x03881004110095a7 */ /* 0x000f24000802007f */
[----:B----4-:R-:W-:Y:S05]  /*18260*/  @!P1 BRA `(.L_x_5167) ;  /* 0xfffffffc00f09947 */ /* 0x010fea000383ffff */
[----:B------:R-:W-:Y:S05]  /*18270*/  BRA `(.L_x_5352) ;  /* 0xfffffeb800a87947 */ /* 0x000fea000383ffff */
.L_x_5171:
[----:B0-----:R0:W3:Y:S02]  /*18280*/  SYNCS.PHASECHK.TRANS64.TRYWAIT P1, [R5+URZ+0x38850], R8 ;  /* 0x03885008050075a7 */ /* 0x0010e4000802017f */
[----:B---3--:R-:W-:Y:S05]  /*18290*/  @!P1 NANOSLEEP.SYNCS 0x989680 ;  /* 0x009896800000995d */ /* 0x008fea0003900000 */
[----:B------:R-:W3:Y:S02]  /*182a0*/  @!P1 SYNCS.PHASECHK.TRANS64 P1, [R5+URZ+0x38850], R8 ;  /* 0x03885008050095a7 */ /* 0x000ee4000802007f */
[----:B---3--:R-:W-:Y:S05]  /*182b0*/  @!P1 BRA `(.L_x_5171) ;  /* 0xfffffffc00f09947 */ /* 0x008fea000383ffff */
[----:B------:R-:W-:Y:S05]  /*182c0*/  BRA `(.L_x_5170) ;  /* 0xfffffeb800d87947 */ /* 0x000fea000383ffff */
.L_x_5176:
[----:B-1----:R1:W2:Y:S02]  /*182d0*/  SYNCS.PHASECHK.TRANS64.TRYWAIT P3, [R9+URZ+0x38830], R8 ;  /* 0x03883008090075a7 */ /* 0x0022a4000806017f */
[----:B--2---:R-:W-:Y:S05]  /*182e0*/  @!P3 NANOSLEEP.SYNCS 0x989680 ;  /* 0x009896800000b95d */ /* 0x004fea0003900000 */
[----:B------:R-:W2:Y:S02]  /*182f0*/  @!P3 SYNCS.PHASECHK.TRANS64 P3, [R9+URZ+0x38830], R8 ;  /* 0x038830080900b5a7 */ /* 0x000ea4000806007f */
[----:B--2---:R-:W-:Y:S05]  /*18300*/  @!P3 BRA `(.L_x_5176) ;  /* 0xfffffffc00f0b947 */ /* 0x004fea000383ffff */
[----:B------:R-:W-:Y:S05]  /*18310*/  BRA `(.L_x_5175) ;  /* 0xfffffee000d87947 */ /* 0x000fea000383ffff */
.L_x_5180:
[----:B---3--:R3:W4:Y:S02]  /*18320*/  SYNCS.PHASECHK.TRANS64.TRYWAIT P3, [R9+URZ+0x38850], R8 ;  /* 0x03885008090075a7 */ /* 0x008724000806017f */
[----:B----4-:R-:W-:Y:S05]  /*18330*/  @!P3 NANOSLEEP.SYNCS 0x989680 ;  /* 0x009896800000b95d */ /* 0x010fea0003900000 */
[----:B------:R-:W4:Y:S02]  /*18340*/  @!P3 SYNCS.PHASECHK.TRANS64 P3, [R9+URZ+0x38850], R8 ;  /* 0x038850080900b5a7 */ /* 0x000f24000806007f */
[----:B----4-:R-:W-:Y:S05]  /*18350*/  @!P3 BRA `(.L_x_5180) ;  /* 0xfffffffc00f0b947 */ /* 0x010fea000383ffff */
[----:B------:R-:W-:Y:S05]  /*18360*/  BRA `(.L_x_5179) ;  /* 0xfffffee400347947 */ /* 0x000fea000383ffff */
.L_x_5186:
[----:B-1----:R1:W2:Y:S02]  /*18370*/  SYNCS.PHASECHK.TRANS64.TRYWAIT P1, [R9+URZ+0x38830], R8 ;  /* 0x03883008090075a7 */ /* 0x0022a4000802017f */
[----:B--2---:R-:W-:Y:S05]  /*18380*/  @!P1 NANOSLEEP.SYNCS 0x989680 ;  /* 0x009896800000995d */ /* 0x004fea0003900000 */
[----:B------:R-:W2:Y:S02]  /*18390*/  @!P1 SYNCS.PHASECHK.TRANS64 P1, [R9+URZ+0x38830], R8 ;  /* 0x03883008090095a7 */ /* 0x000ea4000802007f */
[----:B--2---:R-:W-:Y:S05]  /*183a0*/  @!P1 BRA `(.L_x_5186) ;  /* 0xfffffffc00f09947 */ /* 0x004fea000383ffff */
[----:B------:R-:W-:Y:S05]  /*183b0*/  BRA `(.L_x_5185) ;  /* 0xffffff1400407947 */ /* 0x000fea000383ffff */
.L_x_5190:
[----:B---3--:R3:W4:Y:S02]  /*183c0*/  SYNCS.PHASECHK.TRANS64.TRYWAIT P1, [R9+URZ+0x38850], R8 ;  /* 0x03885008090075a7 */ /* 0x008724000802017f */
[----:B----4-:R-:W-:Y:S05]  /*183d0*/  @!P1 NANOSLEEP.SYNCS 0x989680 ;  /* 0x009896800000995d */ /* 0x010fea0003900000 */
[----:B------:R-:W4:Y:S02]  /*183e0*/  @!P1 SYNCS.PHASECHK.TRANS64 P1, [R9+URZ+0x38850], R8 ;  /* 0x03885008090095a7 */ /* 0x000f24000802007f */
[----:B----4-:R-:W-:Y:S05]  /*183f0*/  @!P1 BRA `(.L_x_5190) ;  /* 0xfffffffc00f09947 */ /* 0x010fea000383ffff */
[----:B------:R-:W-:Y:S05]  /*18400*/  BRA `(.L_x_5189) ;  /* 0xffffff14009c7947 */ /* 0x000fea000383ffff */
.L_x_5226:
        /* <DEDUP_REMOVED lines=11> */
.L_x_5354:
[----:B------:R-:W-:Y:S05]  /*184c0*/  BSYNC B0 ;  /* 0x0000000000007941 */ /* 0x000fea0003800000 */
.L_x_5353:
[----:B------:R-:W-:Y:S05]  /*184d0*/  BRA `(.L_x_5355) ;  /* 0xffffff9000e87947 */ /* 0x000fea000383ffff */
.L_x_5228:
[----:B------:R-:W-:Y:S01]  /*184e0*/  BSSY B0, `(.L_x_5356) ;  /* 0x0000006000007945 */ /* 0x000fe20003800000 */
[----:B------:R-:W-:-:S07]  /*184f0*/  IMAD.MOV.U32 R15, RZ, RZ, -0x1 ;  /* 0xffffffffff0f7424 */ /* 0x000fce00078e00ff */
[----:B01-3--:R-:W-:Y:S05]  /*18500*/  WARPSYNC.COLLECTIVE R15, `(.L_x_5357) ;  /* 0x000000000f0c7348 */ /* 0x00bfea0003c00000 */
[----:B------:R-:W-:Y:S02]  /*18510*/  ELECT P6, UR62, PT ;  /* 0x00000000003e782f */ /* 0x000fe400038c0000 */
[----:B------:R-:W-:Y:S01]  /*18520*/  MOV R14, UR62 ;  /* 0x0000003e000e7c02 */ /* 0x000fe20008000f00 */
[----:B01-3--:R-:W-:Y:S10]  /*18530*/  ENDCOLLECTIVE ;  /* 0x000000000000791b */ /* 0x00bff40003800000 */
.L_x_5357:
[----:B------:R-:W-:Y:S05]  /*18540*/  BSYNC B0 ;  /* 0x0000000000007941 */ /* 0x000fea0003800000 */
.L_x_5356:
[----:B------:R-:W-:Y:S05]  /*18550*/  BRA `(.L_x_5358) ;  /* 0xffffff9000f87947 */ /* 0x000fea000383ffff */
.L_x_5230:
[----:B--2---:R2:W3:Y:S02]  /*18560*/  SYNCS.PHASECHK.TRANS64.TRYWAIT P0, [R0+URZ+0x38840], R2 ;  /* 0x03884002000075a7 */ /* 0x0044e4000800017f */
[----:B---3--:R-:W-:Y:S05]  /*18570*/  @!P0 NANOSLEEP.SYNCS 0x989680 ;  /* 0x009896800000895d */ /* 0x008fea0003900000 */
[----:B------:R-:W3:Y:S02]  /*18580*/  @!P0 SYNCS.PHASECHK.TRANS64 P0, [R0+URZ+0x38840], R2 ;  /* 0x03884002000085a7 */ /* 0x000ee4000800007f */
[----:B---3--:R-:W-:Y:S05]  /*18590*/  @!P0 BRA `(.L_x_5230) ;  /* 0xfffffffc00f08947 */ /* 0x008fea000383ffff */
[----:B------:R-:W-:Y:S05]  /*185a0*/  BRA `(.L_x_5359) ;  /* 0xffffff9400647947 */ /* 0x000fea000383ffff */
.L_x_5234:
        /* <DEDUP_REMOVED lines=9> */
.L_x_5360:
[----:B------:R-:W-:Y:S02]  /*18640*/  IMAD.MOV.U32 R13, RZ, RZ, R3 ;  /* 0x000000ffff0d7224 */ /* 0x000fe400078e0003 */
[----:B------:R-:W-:-:S07]  /*18650*/  IMAD.MOV.U32 R4, RZ, RZ, R14 ;  /* 0x000000ffff047224 */ /* 0x000fce00078e000e */
[----:B------:R-:W-:Y:S05]  /*18660*/  WARPSYNC.COLLECTIVE R15, `(.L_x_5361) ;  /* 0x000000000f087348 */ /* 0x000fea0003c00000 */
[----:B------:R0:W1:Y:S02]  /*18670*/  SHFL.IDX P6, R14, R13, R12, R11 ;  /* 0x0000000c0d0e7389 */ /* 0x00006400000c000b */
[----:B01----:R-:W-:Y:S01]  /*18680*/  ENDCOLLECTIVE ;  /* 0x000000000000791b */ /* 0x003fe20003800000 */
.L_x_5361:
[----:B------:R-:W-:Y:S02]  /*18690*/  IMAD.MOV.U32 R13, RZ, RZ, R2 ;  /* 0x000000ffff0d7224 */ /* 0x000fe400078e0002 */
[----:B------:R-:W-:Y:S02]  /*186a0*/  IMAD.MOV.U32 R12, RZ, RZ, 0x1 ;  /* 0x00000001ff0c7424 */ /* 0x000fe400078e00ff */
[----:B------:R-:W-:-:S07]  /*186b0*/  IMAD.MOV.U32 R5, RZ, RZ, R14 ;  /* 0x000000ffff057224 */ /* 0x000fce00078e000e */
[----:B------:R-:W-:Y:S05]  /*186c0*/  WARPSYNC.COLLECTIVE R15, `(.L_x_5362) ;  /* 0x000000000f087348 */ /* 0x000fea0003c00000 */
[----:B------:R0:W1:Y:S02]  /*186d0*/  SHFL.IDX P6, R14, R13, R12, R11 ;  /* 0x0000000c0d0e7389 */ /* 0x00006400000c000b */
[----:B01----:R-:W-:Y:S01]  /*186e0*/  ENDCOLLECTIVE ;  /* 0x000000000000791b */ /* 0x003fe20003800000 */
.L_x_5362:
[----:B------:R-:W-:Y:S02]  /*186f0*/  IMAD.MOV.U32 R13, RZ, RZ, R3 ;  /* 0x000000ffff0d7224 */ /* 0x000fe400078e0003 */
[----:B------:R-:W-:Y:S02]  /*18700*/  IMAD R0, R6, R7, RZ ;  /* 0x0000000706007224 */ /* 0x000fe400078e02ff */
[----:B------:R-:W-:-:S07]  /*18710*/  IMAD.MOV.U32 R6, RZ, RZ, R14 ;  /* 0x000000ffff067224 */ /* 0x000fce00078e000e */
[----:B------:R-:W-:Y:S05]  /*18720*/  WARPSYNC.COLLECTIVE R15, `(.L_x_5363) ;  /* 0x000000000f087348 */ /* 0x000fea0003c00000 */
[----:B------:R0:W1:Y:S02]  /*18730*/  SHFL.IDX P6, R14, R13, R12, R11 ;  /* 0x0000000c0d0e7389 */ /* 0x00006400000c000b */
[----:B01----:R-:W-:Y:S01]  /*18740*/  ENDCOLLECTIVE ;  /* 0x000000000000791b */ /* 0x003fe20003800000 */
.L_x_5363:
        /* <DEDUP_REMOVED lines=21> */
.L_x_5364:
        /* <DEDUP_REMOVED lines=10> */
.L_x_5365:
        /* <DEDUP_REMOVED lines=11> */
.L_x_5366:
        /* <DEDUP_REMOVED lines=14> */
.L_x_5367:
[----:B------:R-:W-:Y:S01]  /*18ad0*/  IMAD.MOV.U32 R3, RZ, RZ, R14 ;  /* 0x000000ffff037224 */ /* 0x000fe200078e000e */
[----:B------:R-:W-:Y:S06]  /*18ae0*/  BRA `(.L_x_5368) ;  /* 0xffffff9800cc7947 */ /* 0x000fec000383ffff */
.L_x_5238:
        /* <DEDUP_REMOVED lines=27> */
.L_x_5370:
[----:B------:R-:W-:Y:S05]  /*18ca0*/  BSYNC B0 ;  /* 0x0000000000007941 */ /* 0x000fea0003800000 */
.L_x_5369:
        /* <DEDUP_REMOVED lines=11> */
.L_x_5371:
        /* <DEDUP_REMOVED lines=43> */
.L_x_5372:
        /* <DEDUP_REMOVED lines=18> */
.L_x_5373:
        /* <DEDUP_REMOVED lines=29> */
.L_x_5374:
        /* <DEDUP_REMOVED lines=13> */
.L_x_5375:
        /* <DEDUP_REMOVED lines=32> */
.L_x_5376:
        /* <DEDUP_REMOVED lines=9> */
.L_x_5377:
[----:B------:R-:W-:Y:S01]  /*19660*/  IMAD.MOV.U32 R0, RZ, RZ, R14 ;  /* 0x000000ffff007224 */ /* 0x000fe200078e000e */
[----:B------:R-:W-:Y:S06]  /*19670*/  BRA `(.L_x_5378) ;  /* 0xffffff9c00a47947 */ /* 0x000fec000383ffff */
.L_x_5243:
[----:B0-----:R-:W3:Y:S02]  /*19680*/  LDL R2, [R1+0x4] ;  /* 0x0000040001027983 */ /* 0x001ee40000100800 */
[----:B---3--:R0:W3:Y:S02]  /*19690*/  SYNCS.PHASECHK.TRANS64.TRYWAIT P0, [R2+URZ+0x38820], R0 ;  /* 0x03882000020075a7 */ /* 0x0080e4000800017f */
[----:B---3--:R-:W-:Y:S05]  /*196a0*/  @!P0 NANOSLEEP.SYNCS 0x989680 ;  /* 0x009896800000895d */ /* 0x008fea0003900000 */
[----:B------:R-:W3:Y:S02]  /*196b0*/  @!P0 SYNCS.PHASECHK.TRANS64 P0, [R2+URZ+0x38820], R0 ;  /* 0x03882000020085a7 */ /* 0x000ee4000800007f */
[----:B---3--:R-:W-:Y:S05]  /*196c0*/  @!P0 BRA `(.L_x_5243) ;  /* 0xfffffffc00ec8947 */ /* 0x008fea000383ffff */
[----:B------:R-:W-:Y:S05]  /*196d0*/  BRA `(.L_x_5379) ;  /* 0xffffffa000647947 */ /* 0x000fea000383ffff */
.L_x_5247:
[----:B0-----:R0:W1:Y:S02]  /*196e0*/  SYNCS.PHASECHK.TRANS64.TRYWAIT P0, [R0+URZ+0x38860], R2 ;  /* 0x03886002000075a7 */ /* 0x001064000800017f */
[----:B-1----:R-:W-:Y:S05]  /*196f0*/  @!P0 NANOSLEEP.SYNCS 0x989680 ;  /* 0x009896800000895d */ /* 0x002fea0003900000 */
[----:B------:R-:W1:Y:S02]  /*19700*/  @!P0 SYNCS.PHASECHK.TRANS64 P0, [R0+URZ+0x38860], R2 ;  /* 0x03886002000085a7 */ /* 0x000e64000800007f */
[----:B-1----:R-:W-:Y:S05]  /*19710*/  @!P0 BRA `(.L_x_5247) ;  /* 0xfffffffc00f08947 */ /* 0x002fea000383ffff */
[----:B------:R-:W-:Y:S05]  /*19720*/  BRA `(.L_x_5380) ;  /* 0xffffffa000947947 */ /* 0x000fea000383ffff */
.L_x_5266:
[----:B-1----:R1:W3:Y:S02]  /*19730*/  SYNCS.PHASECHK.TRANS64.TRYWAIT P0, [R3+URZ+0x38840], R2 ;  /* 0x03884002030075a7 */ /* 0x0022e4000800017f */
[----:B---3--:R-:W-:Y:S05]  /*19740*/  @!P0 NANOSLEEP.SYNCS 0x989680 ;  /* 0x009896800000895d */ /* 0x008fea0003900000 */
[----:B------:R-:W3:Y:S02]  /*19750*/  @!P0 SYNCS.PHASECHK.TRANS64 P0, [R3+URZ+0x38840], R2 ;  /* 0x03884002030085a7 */ /* 0x000ee4000800007f */
[----:B---3--:R-:W-:Y:S05]  /*19760*/  @!P0 BRA `(.L_x_5266) ;  /* 0xfffffffc00f08947 */ /* 0x008fea000383ffff */
[----:B------:R-:W-:Y:S05]  /*19770*/  BRA `(.L_x_5381) ;  /* 0xffffffac00b87947 */ /* 0x000fea000383ffff */
.L_x_5271:
[----:B0-----:R0:W3:Y:S02]  /*19780*/  SYNCS.PHASECHK.TRANS64.TRYWAIT P0, [R3+URZ+0x38860], R2 ;  /* 0x03886002030075a7 */ /* 0x0010e4000800017f */
[----:B---3--:R-:W-:Y:S05]  /*19790*/  @!P0 NANOSLEEP.SYNCS 0x989680 ;  /* 0x009896800000895d */ /* 0x008fea0003900000 */
[----:B------:R-:W3:Y:S02]  /*197a0*/  @!P0 SYNCS.PHASECHK.TRANS64 P0, [R3+URZ+0x38860], R2 ;  /* 0x03886002030085a7 */ /* 0x000ee4000800007f */
[----:B---3--:R-:W-:Y:S05]  /*197b0*/  @!P0 BRA `(.L_x_5271) ;  /* 0xfffffffc00f08947 */ /* 0x008fea000383ffff */
[----:B------:R-:W-:Y:S05]  /*197c0*/  BRA `(.L_x_5382) ;  /* 0xffffffb000407947 */ /* 0x000fea000383ffff */
.L_x_5286:
[----:B0-----:R0:W1:Y:S02]  /*197d0*/  SYNCS.PHASECHK.TRANS64.TRYWAIT P0, [R4+URZ+0x38840], R2 ;  /* 0x03884002040075a7 */ /* 0x001064000800017f */
[----:B-1----:R-:W-:Y:S05]  /*197e0*/  @!P0 NANOSLEEP.SYNCS 0x989680 ;  /* 0x009896800000895d */ /* 0x002fea0003900000 */
[----:B------:R-:W1:Y:S02]  /*197f0*/  @!P0 SYNCS.PHASECHK.TRANS64 P0, [R4+URZ+0x38840], R2 ;  /* 0x03884002040085a7 */ /* 0x000e64000800007f */
[----:B-1----:R-:W-:Y:S05]  /*19800*/  @!P0 BRA `(.L_x_5286) ;  /* 0xfffffffc00f08947 */ /* 0x002fea000383ffff */
[----:B------:R-:W-:Y:S05]  /*19810*/  BRA `(.L_x_5383) ;  /* 0xffffffbc00487947 */ /* 0x000fea000383ffff */
.L_x_5291:
[----:B-1----:R1:W3:Y:S02]  /*19820*/  SYNCS.PHASECHK.TRANS64.TRYWAIT P0, [R4+URZ+0x38860], R2 ;  /* 0x03886002040075a7 */ /* 0x0022e4000800017f */
[----:B---3--:R-:W-:Y:S05]  /*19830*/  @!P0 NANOSLEEP.SYNCS 0x989680 ;  /* 0x009896800000895d */ /* 0x008fea0003900000 */
[----:B------:R-:W3:Y:S02]  /*19840*/  @!P0 SYNCS.PHASECHK.TRANS64 P0, [R4+URZ+0x38860], R2 ;  /* 0x03886002040085a7 */ /* 0x000ee4000800007f */
[----:B---3--:R-:W-:Y:S05]  /*19850*/  @!P0 BRA `(.L_x_5291) ;  /* 0xfffffffc00f08947 */ /* 0x008fea000383ffff */
[----:B------:R-:W-:Y:S05]  /*19860*/  BRA `(.L_x_5384) ;  /* 0xffffffbc00cc7947 */ /* 0x000fea000383ffff */
.L_x_5306:
[----:B-1----:R1:W3:Y:S02]  /*19870*/  SYNCS.PHASECHK.TRANS64.TRYWAIT P0, [R4+URZ+0x38840], R2 ;  /* 0x03884002040075a7 */ /* 0x0022e4000800017f */
[----:B---3--:R-:W-:Y:S05]  /*19880*/  @!P0 NANOSLEEP.SYNCS 0x989680 ;  /* 0x009896800000895d */ /* 0x008fea0003900000 */
[----:B------:R-:W3:Y:S02]  /*19890*/  @!P0 SYNCS.PHASECHK.TRANS64 P0, [R4+URZ+0x38840], R2 ;  /* 0x03884002040085a7 */ /* 0x000ee4000800007f */
[----:B---3--:R-:W-:Y:S05]  /*198a0*/  @!P0 BRA `(.L_x_5306) ;  /* 0xfffffffc00f08947 */ /* 0x008fea000383ffff */
[----:B------:R-:W-:Y:S05]  /*198b0*/  BRA `(.L_x_5385) ;  /* 0xffffffc800b87947 */ /* 0x000fea000383ffff */
.L_x_5311:
[----:B0-----:R0:W3:Y:S02]  /*198c0*/  SYNCS.PHASECHK.TRANS64.TRYWAIT P0, [R4+URZ+0x38860], R2 ;  /* 0x03886002040075a7 */ /* 0x0010e4000800017f */
[----:B---3--:R-:W-:Y:S05]  /*198d0*/  @!P0 NANOSLEEP.SYNCS 0x989680 ;  /* 0x009896800000895d */ /* 0x008fea0003900000 */
[----:B------:R-:W3:Y:S02]  /*198e0*/  @!P0 SYNCS.PHASECHK.TRANS64 P0, [R4+URZ+0x38860], R2 ;  /* 0x03886002040085a7 */ /* 0x000ee4000800007f */
[----:B---3--:R-:W-:Y:S05]  /*198f0*/  @!P0 BRA `(.L_x_5311) ;  /* 0xfffffffc00f08947 */ /* 0x008fea000383ffff */
[----:B------:R-:W-:Y:S05]  /*19900*/  BRA `(.L_x_5386) ;  /* 0xffffffcc00407947 */ /* 0x000fea000383ffff */
.L_x_5327:
        /* <DEDUP_REMOVED lines=8> */
.L_x_5388:
[----:B------:R-:W-:Y:S05]  /*19990*/  BSYNC B0 ;  /* 0x0000000000007941 */ /* 0x000fea0003800000 */
.L_x_5387:
        /* <DEDUP_REMOVED lines=9> */
.L_x_5389:
        /* <DEDUP_REMOVED lines=18> */
.L_x_5390:
        /* <DEDUP_REMOVED lines=8> */
.L_x_5391:
        /* <DEDUP_REMOVED lines=8> */
.L_x_5392:
        /* <DEDUP_REMOVED lines=8> */
.L_x_5393:
        /* <DEDUP_REMOVED lines=8> */
.L_x_5394:
        /* <DEDUP_REMOVED lines=9> */
.L_x_5395:
[----:B------:R-:W-:Y:S01]  /*19de0*/  IMAD.MOV.U32 R16, RZ, RZ, R14 ;  /* 0x000000ffff107224 */ /* 0x000fe200078e000e */
[----:B------:R-:W-:Y:S06]  /*19df0*/  BRA `(.L_x_5396) ;  /* 0xffffffd400987947 */ /* 0x000fec000383ffff */
.L_x_5332:
        /* <DEDUP_REMOVED lines=8> */
.L_x_5398:
[----:B------:R-:W-:Y:S05]  /*19e80*/  BSYNC B0 ;  /* 0x0000000000007941 */ /* 0x000fea0003800000 */
.L_x_5397:
        /* <DEDUP_REMOVED lines=10> */
.L_x_5399:
        /* <DEDUP_REMOVED lines=8> */
.L_x_5400:
        /* <DEDUP_REMOVED lines=8> */
.L_x_5401:
        /* <DEDUP_REMOVED lines=8> */
.L_x_5402:
        /* <DEDUP_REMOVED lines=9> */
.L_x_5403:
[----:B------:R-:W-:Y:S01]  /*1a140*/  IMAD.MOV.U32 R16, RZ, RZ, R14 ;  /* 0x000000ffff107224 */ /* 0x000fe200078e000e */
[----:B------:R-:W-:Y:S06]  /*1a150*/  BRA `(.L_x_5404) ;  /* 0xffffffd4005c7947 */ /* 0x000fec000383ffff */
.L_x_5334:
[----:B------:R-:W-:Y:S01]  /*1a160*/  BSSY B0, `(.L_x_5405) ;  /* 0x0000006000007945 */ /* 0x000fe20003800000 */
[----:B------:R-:W-:Y:S01]  /*1a170*/  PLOP3.LUT P6, PT, P6, PT, PT, 0x8, 0x0 ;  /* 0x000000000000781c */ /* 0x000fe200037ce170 */
[----:B------:R-:W-:-:S12]  /*1a180*/  IMAD.MOV.U32 R15, RZ, RZ, -0x1 ;  /* 0xffffffffff0f7424 */ /* 0x000fd800078e00ff */
[----:B012---:R-:W-:Y:S05]  /*1a190*/  WARPSYNC.COLLECTIVE R15, `(.L_x_5406) ;  /* 0x000000000f087348 */ /* 0x007fea0003c00000 */
[----:B------:R-:W-:Y:S01]  /*1a1a0*/  VOTE.ANY R14, PT, P6 ;  /* 0x00000000000e7806 */ /* 0x000fe200030e0100 */
[----:B012---:R-:W-:Y:S06]  /*1a1b0*/  ENDCOLLECTIVE ;  /* 0x000000000000791b */ /* 0x007fec0003800000 */
.L_x_5406:
[----:B------:R-:W-:Y:S05]  /*1a1c0*/  BSYNC B0 ;  /* 0x0000000000007941 */ /* 0x000fea0003800000 */
.L_x_5405:
        /* <DEDUP_REMOVED lines=9> */
.L_x_5407:
[----:B------:R-:W-:Y:S01]  /*1a260*/  IMAD.MOV.U32 R17, RZ, RZ, R14 ;  /* 0x000000ffff117224 */ /* 0x000fe200078e000e */
[----:B------:R-:W-:Y:S06]  /*1a270*/  BRA `(.L_x_5408) ;  /* 0xffffffd4004c7947 */ /* 0x000fec000383ffff */
.L_x_5336:
[----:B------:R-:W-:Y:S01]  /*1a280*/  BSSY B0, `(.L_x_5409) ;  /* 0x0000007000007945 */ /* 0x000fe20003800000 */
[----:B------:R-:W-:Y:S02]  /*1a290*/  IMAD.MOV.U32 R13, RZ, RZ, R3 ;  /* 0x000000ffff0d7224 */ /* 0x000fe400078e0003 */
[----:B------:R-:W-:Y:S02]  /*1a2a0*/  IMAD.MOV.U32 R11, RZ, RZ, 0x1f ;  /* 0x0000001fff0b7424 */ /* 0x000fe400078e00ff */
[----:B------:R-:W-:-:S07]  /*1a2b0*/  IMAD.MOV.U32 R15, RZ, RZ, -0x1 ;  /* 0xffffffffff0f7424 */ /* 0x000fce00078e00ff */
[----:B01234-:R-:W-:Y:S05]  /*1a2c0*/  WARPSYNC.COLLECTIVE R15, `(.L_x_5410) ;  /* 0x000000000f087348 */ /* 0x01ffea0003c00000 */
[----:B------:R0:W0:Y:S02]  /*1a2d0*/  SHFL.IDX P6, R14, R13, R12, R11 ;  /* 0x0000000c0d0e7389 */ /* 0x00002400000c000b */
[----:B01234-:R-:W-:Y:S01]  /*1a2e0*/  ENDCOLLECTIVE ;  /* 0x000000000000791b */ /* 0x01ffe20003800000 */
.L_x_5410:
[----:B------:R-:W-:Y:S05]  /*1a2f0*/  BSYNC B0 ;  /* 0x0000000000007941 */ /* 0x000fea0003800000 */
.L_x_5409:
[----:B------:R-:W-:Y:S01]  /*1a300*/  IMAD.MOV.U32 R3, RZ, RZ, R14 ;  /* 0x000000ffff037224 */ /* 0x000fe200078e000e */
[----:B------:R-:W-:Y:S06]  /*1a310*/  BRA `(.L_x_5411) ;  /* 0xffffffd400407947 */ /* 0x000fec000383ffff */
.L_x_5340:
[----:B0-----:R0:W1:Y:S02]  /*1a320*/  SYNCS.PHASECHK.TRANS64.TRYWAIT P0, [R0+URZ+0x38820], R3 ;  /* 0x03882003000075a7 */ /* 0x001064000800017f */
[----:B-1----:R-:W-:Y:S05]  /*1a330*/  @!P0 NANOSLEEP.SYNCS 0x989680 ;  /* 0x009896800000895d */ /* 0x002fea0003900000 */
[----:B------:R-:W1:Y:S02]  /*1a340*/  @!P0 SYNCS.PHASECHK.TRANS64 P0, [R0+URZ+0x38820], R3 ;  /* 0x03882003000085a7 */ /* 0x000e64000800007f */
[----:B-1----:R-:W-:Y:S05]  /*1a350*/  @!P0 BRA `(.L_x_5340) ;  /* 0xfffffffc00f08947 */ /* 0x002fea000383ffff */
[----:B------:R-:W-:Y:S05]  /*1a360*/  BRA `(.L_x_5412) ;  /* 0xffffffd800c47947 */ /* 0x000fea000383ffff */
.L_x_5341:
        /* <DEDUP_REMOVED lines=11> */
.L_x_5414:
[----:B------:R-:W-:Y:S05]  /*1a420*/  BSYNC B0 ;  /* 0x0000000000007941 */ /* 0x000fea0003800000 */
.L_x_5413:
[----:B------:R-:W-:Y:S05]  /*1a430*/  BRA `(.L_x_5415) ;  /* 0xffffffd800ac7947 */ /* 0x000fea000383ffff */
.L_x_5344:
[----:B------:R-:W-:Y:S01]  /*1a440*/  BSSY B1, `(.L_x_5416) ;  /* 0x0000006000017945 */ /* 0x000fe20003800000 */
[----:B------:R-:W-:-:S07]  /*1a450*/  IMAD.MOV.U32 R15, RZ, RZ, -0x1 ;  /* 0xffffffffff0f7424 */ /* 0x000fce00078e00ff */
[----:B012---:R-:W-:Y:S05]  /*1a460*/  WARPSYNC.COLLECTIVE R15, `(.L_x_5417) ;  /* 0x000000000f0c7348 */ /* 0x007fea0003c00000 */
[----:B------:R-:W-:Y:S02]  /*1a470*/  ELECT P6, UR62, PT ;  /* 0x00000000003e782f */ /* 0x000fe400038c0000 */
[----:B------:R-:W-:Y:S01]  /*1a480*/  MOV R14, UR62 ;  /* 0x0000003e000e7c02 */ /* 0x000fe20008000f00 */
[----:B012---:R-:W-:Y:S10]  /*1a490*/  ENDCOLLECTIVE ;  /* 0x000000000000791b */ /* 0x007ff40003800000 */
.L_x_5417:
[----:B------:R-:W-:Y:S05]  /*1a4a0*/  BSYNC B1 ;  /* 0x0000000000017941 */ /* 0x000fea0003800000 */
.L_x_5416:
[----:B------:R-:W-:Y:S05]  /*1a4b0*/  BRA `(.L_x_5418) ;  /* 0xffffffd800a47947 */ /* 0x000fea000383ffff */
.L_x_5346:
[----:B0-----:R0:W1:Y:S02]  /*1a4c0*/  SYNCS.PHASECHK.TRANS64.TRYWAIT P0, [R6+URZ], R5 ;  /* 0x00000005060075a7 */ /* 0x001064000800017f */
[----:B-1----:R-:W-:Y:S05]  /*1a4d0*/  @!P0 NANOSLEEP.SYNCS 0x989680 ;  /* 0x009896800000895d */ /* 0x002fea0003900000 */
[----:B------:R-:W1:Y:S02]  /*1a4e0*/  @!P0 SYNCS.PHASECHK.TRANS64 P0, [R6+URZ], R5 ;  /* 0x00000005060085a7 */ /* 0x000e64000800007f */
[----:B-1----:R-:W-:Y:S05]  /*1a4f0*/  @!P0 BRA `(.L_x_5346) ;  /* 0xfffffffc00f08947 */ /* 0x002fea000383ffff */
[----:B------:R-:W-:Y:S05]  /*1a500*/  BRA `(.L_x_5419) ;  /* 0xffffffd800e07947 */ /* 0x000fea000383ffff */
.L_x_5347:
[----:B-1----:R1:W2:Y:S02]  /*1a510*/  SYNCS.PHASECHK.TRANS64.TRYWAIT P0, [R7+URZ], R2 ;  /* 0x00000002070075a7 */ /* 0x0022a4000800017f */
[----:B--2---:R-:W-:Y:S05]  /*1a520*/  @!P0 NANOSLEEP.SYNCS 0x989680 ;  /* 0x009896800000895d */ /* 0x004fea0003900000 */
[----:B------:R-:W2:Y:S02]  /*1a530*/  @!P0 SYNCS.PHASECHK.TRANS64 P0, [R7+URZ], R2 ;  /* 0x00000002070085a7 */ /* 0x000ea4000800007f */
[----:B--2---:R-:W-:Y:S05]  /*1a540*/  @!P0 BRA `(.L_x_5347) ;  /* 0xfffffffc00f08947 */ /* 0x004fea000383ffff */
[----:B------:R-:W-:Y:S05]  /*1a550*/  BRA `(.L_x_5420) ;  /* 0xffffffd800d47947 */ /* 0x000fea000383ffff */
.L_x_5349:
[----:B--2---:R2:W3:Y:S02]  /*1a560*/  SYNCS.PHASECHK.TRANS64.TRYWAIT P0, [R4+URZ], R5 ;  /* 0x00000005040075a7 */ /* 0x0044e4000800017f */
[----:B---3--:R-:W-:Y:S05]  /*1a570*/  @!P0 NANOSLEEP.SYNCS 0x989680 ;  /* 0x009896800000895d */ /* 0x008fea0003900000 */
[----:B------:R-:W3:Y:S02]  /*1a580*/  @!P0 SYNCS.PHASECHK.TRANS64 P0, [R4+URZ], R5 ;  /* 0x00000005040085a7 */ /* 0x000ee4000800007f */
[----:B---3--:R-:W-:Y:S05]  /*1a590*/  @!P0 BRA `(.L_x_5349) ;  /* 0xfffffffc00f08947 */ /* 0x008fea000383ffff */
[----:B------:R-:W-:Y:S05]  /*1a5a0*/  BRA `(.L_x_5421) ;  /* 0xffffffd800dc7947 */ /* 0x000fea000383ffff */
.L_x_5422:
        /* <DEDUP_REMOVED lines=13> */
.L_x_5883:


//--------------------- .text._ZN7cutlass13device_kernelIN5flash11enable_sm90INS1_16FlashAttnFwdSm90INS1_25CollectiveMainloopFwdSm90ILi2EN4cute5tupleIJNS5_1CILi1EEES8_S8_EEENS6_IJNS7_ILi64EEESA_SA_EEELi512ENS_10bfloat16_tEfNS_4arch4Sm90ELb1ELb0ELb0ELb1ELb0ELb1ELb1ELb0ELb0ELb1ELb0ELb0EEENS1_21CollectiveEpilogueFwdINS6_IJSA_NS7_ILi512EEESA_EEES9_SC_SE_Li256ELb1ELb1ELb0ELb0EEENS1_36VarlenDynamicPersistentTileSchedulerILi64ELi64ELi256ELi128ELb0ELb1ELb1ELb1ELb1ELb1EEEEEEEEEvNT_6ParamsE --------------------------
	.section	.text._ZN7cutlass13device_kernelIN5flash11enable_sm90INS1_16FlashAttnFwdSm90INS1_25CollectiveMainloopFwdSm90ILi2EN4cute5tupleIJNS5_1CILi1EEES8_S8_EEENS6_IJNS7_ILi64EEESA_SA_EEELi512ENS_10bfloat16_tEfNS_4arch4Sm90ELb1ELb0ELb0ELb1ELb0ELb1ELb1ELb0ELb0ELb1ELb0ELb0EEENS1_21CollectiveEpilogueFwdINS6_IJSA_NS7_ILi512EEESA_EEES9_SC_SE_Li256ELb1ELb1ELb0ELb0EEENS1_36VarlenDynamicPersistentTileSchedulerILi64ELi64ELi256ELi128ELb0ELb1ELb1ELb1ELb1ELb1EEEEEEEEEvNT_6ParamsE,"ax",@progbits
	.align	128
.text._ZN7cutlass13device_kernelIN5flash11enable_sm90INS1_16FlashAttnFwdSm90INS1_25CollectiveMainloopFwdSm90ILi2EN4cute5tupleIJNS5_1CILi1EEES8_S8_EEENS6_IJNS7_ILi64EEESA_SA_EEELi512ENS_10bfloat16_tEfNS_4arch4Sm90ELb1ELb0ELb0ELb1ELb0ELb1ELb1ELb0ELb0ELb1ELb0ELb0EEENS1_21CollectiveEpilogueFwdINS6_IJSA_NS7_ILi512EEESA_EEES9_SC_SE_Li256ELb1ELb1ELb0ELb0EEENS1_36VarlenDynamicPersistentTileSchedulerILi64ELi64ELi256ELi128ELb0ELb1ELb1ELb1ELb1ELb1EEEEEEEEEvNT_6ParamsE:
        .type           _ZN7cutlass13device_kernelIN5flash11enable_sm90INS1_16FlashAttnFwdSm90INS1_25CollectiveMainloopFwdSm90ILi2EN4cute5tupleIJNS5_1CILi1EEES8_S8_EEENS6_IJNS7_ILi64EEESA_SA_EEELi512ENS_10bfloat16_tEfNS_4arch4Sm90ELb1ELb0ELb0ELb1ELb0ELb1ELb1ELb0ELb0ELb1ELb0ELb0EEENS1_21CollectiveEpilogueFwdINS6_IJSA_NS7_ILi512EEESA_EEES9_SC_SE_Li256ELb1ELb1ELb0ELb0EEENS1_36VarlenDynamicPersistentTileSchedulerILi64ELi64ELi256ELi128ELb0ELb1ELb1ELb1ELb1ELb1EEEEEEEEEvNT_6ParamsE,@function
        .size           _ZN7cutlass13device_kernelIN5flash11enable_sm90INS1_16FlashAttnFwdSm90INS1_25CollectiveMainloopFwdSm90ILi2EN4cute5tupleIJNS5_1CILi1EEES8_S8_EEENS6_IJNS7_ILi64EEESA_SA_EEELi512ENS_10bfloat16_tEfNS_4arch4Sm90ELb1ELb0ELb0ELb1ELb0ELb1ELb1ELb0ELb0ELb1ELb0ELb0EEENS1_21CollectiveEpilogueFwdINS6_IJSA_NS7_ILi512EEESA_EEES9_SC_SE_Li256ELb1ELb1ELb0ELb0EEENS1_36VarlenDynamicPersistentTileSchedulerILi64ELi64ELi256ELi128ELb0ELb1ELb1ELb1ELb1ELb1EEEEEEEEEvNT_6ParamsE,(.L_x_5884 - _ZN7cutlass13device_kernelIN5flash11enable_sm90INS1_16FlashAttnFwdSm90INS1_25CollectiveMainloopFwdSm90ILi2EN4cute5tupleIJNS5_1CILi1EEES8_S8_EEENS6_IJNS7_ILi64EEESA_SA_EEELi512ENS_10bfloat16_tEfNS_4arch4Sm90ELb1ELb0ELb0ELb1ELb0ELb1ELb1ELb0ELb0ELb1ELb0ELb0EEENS1_21CollectiveEpilogueFwdINS6_IJSA_NS7_ILi512EEESA_EEES9_SC_SE_Li256ELb1ELb1ELb0ELb0EEENS1_36VarlenDynamicPersistentTileSchedulerILi64ELi64ELi256ELi128ELb0ELb1ELb1ELb1ELb1ELb1EEEEEEEEEvNT_6ParamsE)
        .other          _ZN7cutlass13device_kernelIN5flash11enable_sm90INS1_16FlashAttnFwdSm90INS1_25CollectiveMainloopFwdSm90ILi2EN4cute5tupleIJNS5_1CILi1EEES8_S8_EEENS6_IJNS7_ILi64EEESA_SA_EEELi512ENS_10bfloat16_tEfNS_4arch4Sm90ELb1ELb0ELb0ELb1ELb0ELb1ELb1ELb0ELb0ELb1ELb0ELb0EEENS1_21CollectiveEpilogueFwdINS6_IJSA_NS7_ILi512EEESA_EEES9_SC_SE_Li256ELb1ELb1ELb0ELb0EEENS1_36VarlenDynamicPersistentTileSchedulerILi64ELi64ELi256ELi128ELb0ELb1ELb1ELb1ELb1ELb1EEEEEEEEEvNT_6ParamsE,@"STO_CUDA_ENTRY STV_DEFAULT"
_ZN7cutlass13device_kernelIN5flash11enable_sm90INS1_16FlashAttnFwdSm90INS1_25CollectiveMainloopFwdSm90ILi2EN4cute5tupleIJNS5_1CILi1EEES8_S8_EEENS6_IJNS7_ILi64EEESA_SA_EEELi512ENS_10bfloat16_tEfNS_4arch4Sm90ELb1ELb0ELb0ELb1ELb0ELb1ELb1ELb0ELb0ELb1ELb0ELb0EEENS1_21CollectiveEpilogueFwdINS6_IJSA_NS7_ILi512EEESA_EEES9_SC_SE_Li256ELb1ELb1ELb0ELb0EEENS1_36VarlenDynamicPersistentTileSchedulerILi64ELi64ELi256ELi128ELb0ELb1ELb1ELb1ELb1ELb1EEEEEEEEEvNT_6ParamsE:
        /* <DEDUP_REMOVED lines=23> */
.L_x_5424:
[----:B------:R-:W-:Y:S05]  /*0170*/  BSYNC B0 ;  /* 0x0000000000007941 */ /* 0x000fea0003800000 */
.L_x_5423:
        /* <DEDUP_REMOVED lines=39> */
.L_x_5425:
        /* <DEDUP_REMOVED lines=22> */
.L_x_5426:
        /* <DEDUP_REMOVED lines=18> */
.L_x_5427:
        /* <DEDUP_REMOVED lines=22> */
.L_x_5428:
        /* <DEDUP_REMOVED lines=22> */
.L_x_5429:
        /* <DEDUP_REMOVED lines=9> */
.L_x_5432:
        /* <DEDUP_REMOVED lines=25> */
[-C--:B------:R-:W-:Y:S02]  /*0b50*/  LEA.HI R5, R0, R16.reuse, RZ, 0x4 ;  /* 0x0000001000057211 */ /* 0x080fe400078f20ff */
[----:B------:R-:W-:Y:S02]  /*0b60*/  LOP3.LUT R3, R4, 0xffffff80, RZ, 0xc0, !PT ;  /* 0xffffff8004037812 */ /* 0x000fe400078ec0ff */
[C---:B------:R-:W-:Y:S02]  /*0b70*/  LOP3.LUT R6, R5.reuse, 0xfffffff0, RZ, 0xc0, !PT ;  /* 0xfffffff005067812 */ /* 0x040fe400078ec0ff */
[----:B------:R-:W-:Y:S01]  /*0b80*/  SHF.R.S32.HI R12, RZ, 0x4, R5 ;  /* 0x00000004ff0c7819 */ /* 0x000fe20000011405 */
[----:B------:R-:W-:Y:S01]  /*0b90*/  IMAD.IADD R3, R16, 0x1, -R3 ;  /* 0x0000000110037824 */ /* 0x000fe200078e0a03 */
[----:B------:R-:W-:Y:S01]  /*0ba0*/  LEA.HI R7, R0, R16, RZ, 0x5 ;  /* 0x0000001000077211 */ /* 0x000fe200078f28ff */
[----:B------:R-:W-:Y:S01]  /*0bb0*/  IMAD.IADD R10, R16, 0x1, -R6 ;  /* 0x00000001100a7824 */ /* 0x000fe200078e0a06 */
[----:B------:R-:W-:-:S02]  /*0bc0*/  LEA.HI R8, R5, R12, RZ, 0x1 ;  /* 0x0000000c05087211 */ /* 0x000fc400078f08ff */
[----:B------:R-:W-:Y:S02]  /*0bd0*/  SHF.R.S32.HI R6, RZ, 0x1f, R3 ;  /* 0x0000001fff067819 */ /* 0x000fe40000011403 */
[--C-:B------:R-:W-:Y:S02]  /*0be0*/  SHF.R.S32.HI R215, RZ, 0x5, R7.reuse ;  /* 0x00000005ffd77819 */ /* 0x100fe40000011407 */
[----:B------:R-:W-:Y:S02]  /*0bf0*/  SHF.R.S32.HI R14, RZ, 0x1f, R7 ;  /* 0x0000001fff0e7819 */ /* 0x000fe40000011407 */
[----:B------:R-:W-:Y:S02]  /*0c00*/  SHF.R.S32.HI R7, RZ, 0x1f, R10 ;  /* 0x0000001fff077819 */ /* 0x000fe4000001140a */
[----:B------:R-:W-:Y:S02]  /*0c10*/  LEA.HI R5, R6, R3, RZ, 0x2 ;  /* 0x0000000306057211 */ /* 0x000fe400078f10ff */
[----:B------:R-:W-:-:S02]  /*0c20*/  LOP3.LUT R13, R8, 0x1ffffffe, RZ, 0xc0, !PT ;  /* 0x1ffffffe080d7812 */ /* 0x000fc400078ec0ff */
[----:B------:R-:W-:Y:S02]  /*0c30*/  LEA.HI R9, R7, R10, RZ, 0x3 ;  /* 0x0000000a07097211 */ /* 0x000fe400078f18ff */
[----:B------:R-:W-:Y:S01]  /*0c40*/  SHF.R.S32.HI R7, RZ, 0x2, R5 ;  /* 0x00000002ff077819 */ /* 0x000fe20000011405 */
[----:B------:R-:W-:Y:S01]  /*0c50*/  IMAD.IADD R13, R12, 0x1, -R13 ;  /* 0x000000010c0d7824 */ /* 0x000fe200078e0a0d */
[----:B------:R-:W-:Y:S02]  /*0c60*/  SHF.R.S32.HI R8, RZ, 0x1f, R5 ;  /* 0x0000001fff087819 */ /* 0x000fe40000011405 */
[----:B------:R-:W-:Y:S02]  /*0c70*/  LOP3.LUT R12, R5, 0x7ffffffc, RZ, 0xc0, !PT ;  /* 0x7ffffffc050c7812 */ /* 0x000fe400078ec0ff */
[----:B------:R-:W-:Y:S02]  /*0c80*/  LEA.HI R8, R8, R7, RZ, 0x3 ;  /* 0x0000000708087211 */ /* 0x000fe400078f18ff */
[----:B------:R-:W-:Y:S01]  /*0c90*/  LEA.HI R6, R6, R3, RZ, 0x5 ;  /* 0x0000000306067211 */ /* 0x000fe200078f28ff */
[----:B------:R-:W-:Y:S01]  /*0ca0*/  IMAD.IADD R12, R3, 0x1, -R12 ;  /* 0x00000001030c7824 */ /* 0x000fe200078e0a0c */
[----:B------:R-:W-:-:S02]  /*0cb0*/  LOP3.LUT R8, R8, 0xfffffff8, RZ, 0xc0, !PT ;  /* 0xfffffff808087812 */ /* 0x000fc400078ec0ff */
[CC--:B------:R-:W-:Y:S02]  /*0cc0*/  LEA.HI R3, R0.reuse, R16.reuse, RZ, 0x3 ;  /* 0x0000001000037211 */ /* 0x0c0fe400078f18ff */
[----:B------:R-:W-:Y:S01]  /*0cd0*/  LEA.HI R0, R0, R16, RZ, 0x2 ;  /* 0x0000001000007211 */ /* 0x000fe200078f10ff */
[----:B------:R-:W-:Y:S01]  /*0ce0*/  IMAD.IADD R7, R7, 0x1, -R8 ;  /* 0x0000000107077824 */ /* 0x000fe200078e0a08 */
[----:B------:R-:W-:Y:S02]  /*0cf0*/  SHF.R.S32.HI R6, RZ, 0x5, R6 ;  /* 0x00000005ff067819 */ /* 0x000fe40000011406 */
[----:B------:R-:W-:Y:S02]  /*0d00*/  SHF.R.S32.HI R22, RZ, 0x2, R0 ;  /* 0x00000002ff167819 */ /* 0x000fe40000011400 */
[----:B------:R-:W-:Y:S01]  /*0d10*/  LEA.HI R14, R14, R215, RZ, 0x2 ;  /* 0x000000d70e0e7211 */ /* 0x000fe200078f10ff */
[----:B------:R-:W-:Y:S01]  /*0d20*/  IMAD R190, R6, 0x10, R7 ;  /* 0x0000001006be7824 */ /* 0x000fe200078e0207 */
[----:B------:R-:W-:Y:S01]  /*0d30*/  SHF.R.S32.HI R231, RZ, 0x7, R4 ;  /* 0x00000007ffe77819 */ /* 0x000fe20000011404 */
[----:B------:R-:W-:Y:S01]  /*0d40*/  VIADD R6, R22, 0x20 ;  /* 0x0000002016067836 */ /* 0x000fe20000000000 */
[----:B------:R-:W-:-:S02]  /*0d50*/  LOP3.LUT R228, R3, 0xfffffff8, RZ, 0xc0, !PT ;  /* 0xfffffff803e47812 */ /* 0x000fc400078ec0ff */
[----:B------:R-:W-:Y:S02]  /*0d60*/  LOP3.LUT R11, R9, 0xfffffff8, RZ, 0xc0, !PT ;  /* 0xfffffff8090b7812 */ /* 0x000fe400078ec0ff */
[----:B------:R-:W-:Y:S01]  /*0d70*/  LOP3.LUT R14, R14, 0x3ffffc, RZ, 0xc0, !PT ;  /* 0x003ffffc0e0e7812 */ /* 0x000fe200078ec0ff */
[----:B------:R-:W-:Y:S01]  /*0d80*/  IMAD.IADD R228, R16, 0x1, -R228 ;  /* 0x0000000110e47824 */ /* 0x000fe200078e0ae4 */
[----:B------:R-:W-:Y:S01]  /*0d90*/  LEA.HI R4, R4, R231, RZ, 0x1 ;  /* 0x000000e704047211 */ /* 0x000fe200078f08ff */
[----:B------:R-:W-:Y:S01]  /*0da0*/  IMAD.IADD R11, R10, 0x1, -R11 ;  /* 0x000000010a0b7824 */ /* 0x000fe200078e0a0b */
[----:B------:R-:W-:Y:S01]  /*0db0*/  SHF.R.S32.HI R5, RZ, 0x1f, R6 ;  /* 0x0000001fff057819 */ /* 0x000fe20000011406 */
[----:B------:R-:W-:Y:S02]  /*0dc0*/  IMAD R15, R231, 0x100, R10 ;  /* 0x00000100e70f7824 */ /* 0x000fe400078e020a */
[----:B------:R-:W-:Y:S01]  /*0dd0*/  IMAD.IADD R14, R215, 0x1, -R14 ;  /* 0x00000001d70e7824 */ /* 0x000fe200078e0a0e */
[----:B------:R-:W-:Y:S01]  /*0de0*/  LOP3.LUT R4, R4, 0xfffffe, RZ, 0xc0, !PT ;  /* 0x00fffffe04047812 */ /* 0x000fe200078ec0ff */
[----:B------:R-:W-:Y:S01]  /*0df0*/  IMAD.SHL.U32 R193, R228, 0x8, RZ ;  /* 0x00000008e4c17824 */ /* 0x000fe200078e00ff */
[----:B------:R-:W-:Y:S01]  /*0e00*/  LEA.HI R5, R5, R6, RZ, 0x3 ;  /* 0x0000000605057211 */ /* 0x000fe200078f18ff */
[----:B------:R-:W-:-:S02]  /*0e10*/  IMAD.SHL.U32 R10, R11, 0x40, RZ ;  /* 0x000000400b0a7824 */ /* 0x000fc400078e00ff */
[----:B------:R-:W-:Y:S02]  /*0e20*/  IMAD R14, R14, 0x10, R15 ;  /* 0x000000100e0e7824 */ /* 0x000fe400078e020f */
[----:B------:R-:W-:Y:S02]  /*0e30*/  IMAD.SHL.U32 R13, R13, 0x8, RZ ;  /* 0x000000080d0d7824 */ /* 0x000fe400078e00ff */
[----:B------:R-:W-:Y:S02]  /*0e40*/  IMAD.IADD R4, R231, 0x1, -R4 ;  /* 0x00000001e7047824 */ /* 0x000fe400078e0a04 */
[C---:B------:R-:W-:Y:S01]  /*0e50*/  VIADD R224, R193.reuse, 0x80 ;  /* 0x00000080c1e07836 */ /* 0x040fe20000000000 */
[----:B------:R-:W-:Y:S01]  /*0e60*/  LOP3.LUT R10, R10, 0x1c0, RZ, 0xc0, !PT ;  /* 0x000001c00a0a7812 */ /* 0x000fe200078ec0ff */
[----:B------:R-:W-:Y:S02]  /*0e70*/  IMAD.U32 R8, R14, 0x40, R13 ;  /* 0x000000400e087824 */ /* 0x000fe400078e000d */
[----:B------:R-:W-:-:S02]  /*0e80*/  VIADD R221, R193, 0x140 ;  /* 0x00000140c1dd7836 */ /* 0x000fc40000000000 */
[----:B------:R-:W-:Y:S02]  /*0e90*/  IMAD.SHL.U32 R9, R9, 0x40, RZ ;  /* 0x0000004009097824 */ /* 0x000fe400078e00ff */
[----:B------:R-:W-:Y:S02]  /*0ea0*/  IMAD.SHL.U32 R5, R5, 0x40, RZ ;  /* 0x0000004005057824 */ /* 0x000fe400078e00ff */
[----:B------:R-:W-:Y:S01]  /*0eb0*/  IMAD.SHL.U32 R196, R4, 0x100, RZ ;  /* 0x0000010004c47824 */ /* 0x000fe200078e00ff */
[----:B------:R-:W-:Y:S01]  /*0ec0*/  SHF.R.S32.HI R4, RZ, 0x1f, R224 ;  /* 0x0000001fff047819 */ /* 0x000fe200000114e0 */
[----:B------:R0:W-:Y:S01]  /*0ed0*/  STL [R1+0xc], R8 ;  /* 0x00000c0801007387 */ /* 0x0001e20000100800 */
[----:B------:R-:W-:Y:S02]  /*0ee0*/  LOP3.LUT R13, R10, 0x8, R13, 0xf8, !PT ;  /* 0x000000080a0d7812 */ /* 0x000fe400078ef80d */
[----:B------:R-:W-:Y:S02]  /*0ef0*/  SHF.R.S32.HI R4, RZ, 0x1f, R221 ;  /* 0x0000001fff047819 */ /* 0x000fe400000114dd */
[----:B------:R-:W-:-:S02]  /*0f00*/  SHF.R.U32.HI R10, RZ, 0x3, R10 ;  /* 0x00000003ff0a7819 */ /* 0x000fc4000001160a */
[----:B------:R-:W-:Y:S02]  /*0f10*/  SHF.R.S32.HI R229, RZ, 0x3, R3 ;  /* 0x00000003ffe57819 */ /* 0x000fe40000011403 */
[----:B------:R-:W-:Y:S02]  /*0f20*/  LOP3.LUT R4, R5, 0xfffffe00, RZ, 0xc0, !PT ;  /* 0xfffffe0005047812 */ /* 0x000fe400078ec0ff */
[----:B0-----:R-:W-:Y:S02]  /*0f30*/  LOP3.LUT R8, R9, 0x7ffffe00, RZ, 0xc0, !PT ;  /* 0x7ffffe0009087812 */ /* 0x001fe400078ec0ff */
[----:B------:R-:W-:Y:S02]  /*0f40*/  SHF.R.S32.HI R3, RZ, 0x1f, R0 ;  /* 0x0000001fff037819 */ /* 0x000fe40000011400 */
[----:B------:R-:W-:Y:S01]  /*0f50*/  LOP3.LUT R234, R0, 0xfffffffc, RZ, 0xc0, !PT ;  /* 0xfffffffc00ea7812 */ /* 0x000fe200078ec0ff */
[----:B------:R-:W-:Y:S01]  /*0f60*/  IMAD R8, R215, 0x400, R8 ;  /* 0x00000400d7087824 */ /* 0x000fe200078e0208 */
[----:B------:R-:W-:Y:S01]  /*0f70*/  LOP3.LUT R13, R13, R10, RZ, 0x3c, !PT ;  /* 0x0000000a0d0d7212 */ /* 0x000fe200078e3cff */
[----:B------:R0:W-:Y:S01]  /*0f80*/  STL [R1+0x8], R4 ;  /* 0x0000080401007387 */ /* 0x0001e20000100800 */
[----:B------:R-:W-:Y:S01]  /*0f90*/  LEA.HI R3, R3, R22, RZ, 0x3 ;  /* 0x0000001603037211 */ /* 0x000fe200078f18ff */
[----:B------:R-:W-:Y:S01]  /*0fa0*/  IMAD.IADD R234, R16, 0x1, -R234 ;  /* 0x0000000110ea7824 */ /* 0x000fe200078e0aea */
[----:B------:R-:W-:Y:S01]  /*0fb0*/  R2P PR, R11, 0x6 ;  /* 0x000000060b007804 */ /* 0x000fe20000000000 */
[----:B------:R-:W-:Y:S01]  /*0fc0*/  IMAD.SHL.U32 R237, R6, 0x40, RZ ;  /* 0x0000004006ed7824 */ /* 0x000fe200078e00ff */
[----:B------:R-:W-:Y:S01]  /*0fd0*/  LOP3.LUT R3, R3, 0xfffffff8, RZ, 0xc0, !PT ;  /* 0xfffffff803037812 */ /* 0x000fe200078ec0ff */
[----:B------:R-:W-:Y:S01]  /*0fe0*/  IMAD.IADD R13, R8, 0x1, R13 ;  /* 0x00000001080d7824 */ /* 0x000fe200078e020d */
[C---:B------:R-:W-:Y:S01]  /*0ff0*/  LEA.HI R0, R234.reuse, R234, RZ, 0x1 ;  /* 0x000000eaea007211 */ /* 0x040fe200078f08ff */
[----:B------:R-:W-:Y:S01]  /*1000*/  IMAD.SHL.U32 R16, R234, 0x8, RZ ;  /* 0x00000008ea107824 */ /* 0x000fe200078e00ff */
[----:B------:R-:W-:Y:S01]  /*1010*/  LOP3.LUT R237, R237, 0x1c0, RZ, 0xc0, !PT ;  /* 0x000001c0eded7812 */ /* 0x000fe200078ec0ff */
[----:B------:R-:W-:-:S02]  /*1020*/  IMAD R210, R13, 0x2, R2 ;  /* 0x000000020dd27824 */ /* 0x000fc400078e0202 */
[----:B------:R-:W-:Y:S02]  /*1030*/  IMAD.MOV.U32 R213, RZ, RZ, 0x40 ;  /* 0x00000040ffd57424 */ /* 0x000fe400078e00ff */
[----:B------:R-:W-:Y:S01]  /*1040*/  IMAD.IADD R188, R22, 0x1, -R3 ;  /* 0x0000000116bc7824 */ /* 0x000fe200078e0a03 */
[----:B------:R-:W-:Y:S01]  /*1050*/  LOP3.LUT R3, R0, 0x1ffffffe, RZ, 0xc0, !PT ;  /* 0x1ffffffe00037812 */ /* 0x000fe200078ec0ff */
[----:B------:R-:W-:Y:S01]  /*1060*/  VIADD R232, R193, 0x1c0 ;  /* 0x000001c0c1e87836 */ /* 0x000fe20000000000 */
[----:B------:R-:W-:Y:S01]  /*1070*/  LOP3.LUT R0, R237, 0x38, R16, 0xf8, !PT ;  /* 0x00000038ed007812 */ /* 0x000fe200078ef810 */
[----:B------:R-:W-:Y:S01]  /*1080*/  IMAD.SHL.U32 R184, R234, 0x4, RZ ;  /* 0x00000004eab87824 */ /* 0x000fe200078e00ff */
[----:B------:R-:W-:Y:S01]  /*1090*/  SHF.R.U32.HI R6, RZ, 0x3, R237 ;  /* 0x00000003ff067819 */ /* 0x000fe200000116ed */
[----:B------:R-:W-:Y:S01]  /*10a0*/  VIADD R214, R210, 0x36400 ;  /* 0x00036400d2d67836 */ /* 0x000fe20000000000 */
[----:B------:R-:W-:Y:S01]  /*10b0*/  SHF.R.S32.HI R5, RZ, 0x1f, R232 ;  /* 0x0000001fff057819 */ /* 0x000fe200000114e8 */
[----:B------:R-:W-:Y:S01]  /*10c0*/  VIADD R225, R193, 0x40 ;  /* 0x00000040c1e17836 */ /* 0x000fe20000000000 */
[----:B------:R-:W-:Y:S01]  /*10d0*/  SEL R213, R213, 0xffffffc0, !P2 ;  /* 0xffffffc0d5d57807 */ /* 0x000fe20005000000 */
[----:B------:R-:W-:Y:S01]  /*10e0*/  VIADD R222, R193, 0x100 ;  /* 0x00000100c1de7836 */ /* 0x000fe20000000000 */
[----:B------:R-:W-:Y:S01]  /*10f0*/  LOP3.LUT R5, R4, R0, R6, 0xf6, !PT ;  /* 0x0000000004057212 */ /* 0x000fe200078ef606 */
[----:B------:R-:W-:-:S02]  /*1100*/  VIADD R192, R184, 0x10 ;  /* 0x00000010b8c07836 */ /* 0x000fc40000000000 */
[C---:B------:R-:W-:Y:S02]  /*1110*/  VIADD R223, R193.reuse, 0xc0 ;  /* 0x000000c0c1df7836 */ /* 0x040fe40000000000 */
[----:B------:R-:W-:Y:S02]  /*1120*/  VIADD R233, R193, 0x180 ;  /* 0x00000180c1e97836 */ /* 0x000fe40000000000 */
[----:B------:R-:W-:Y:S02]  /*1130*/  VIADD R211, R210, 0x36420 ;  /* 0x00036420d2d37836 */ /* 0x000fe40000000000 */
[----:B------:R-:W-:Y:S02]  /*1140*/  IMAD.IADD R3, R234, 0x1, -R3 ;  /* 0x00000001ea037824 */ /* 0x000fe400078e0a03 */
[C---:B------:R-:W-:Y:S01]  /*1150*/  @P1 VIADD R211, R214.reuse, 0xffffffe0 ;  /* 0xffffffe0d6d31836 */ /* 0x040fe20000000000 */
[----:B------:R-:W-:Y:S01]  /*1160*/  SHF.R.S32.HI R7, RZ, 0x1f, R225 ;  /* 0x0000001fff077819 */ /* 0x000fe200000114e1 */
        /* <DEDUP_REMOVED lines=8> */
[----:B------:R-:W-:-:S02]  /*11f0*/  IMAD.SHL.U32 R189, R12, 0x2, RZ ;  /* 0x000000020cbd7824 */ /* 0x000fc400078e00ff */
[----:B------:R-:W-:Y:S02]  /*1200*/  IMAD R236, R5, 0x2, R2 ;  /* 0x0000000205ec7824 */ /* 0x000fe400078e0202 */
[----:B------:R-:W-:Y:S02]  /*1210*/  IMAD R216, R3, 0x8, R190 ;  /* 0x0000000803d87824 */ /* 0x000fe400078e02be */
[----:B------:R-:W-:Y:S01]  /*1220*/  IMAD.IADD R213, R213, 0x1, R211 ;  /* 0x00000001d5d57824 */ /* 0x000fe200078e02d3 */
[----:B--2---:R-:W-:Y:S02]  /*1230*/  LOP3.LUT R187, R18, 0x1, RZ, 0xfc, !PT ;  /* 0x0000000112bb7812 */ /* 0x004fe400078efcff */
[----:B0-----:R-:W-:-:S07]  /*1240*/  CS2R R18, SRZ ;  /* 0x0000000000127805 */ /* 0x001fce000001ff00 */
.L_x_5565:
[----:B0123--:R-:W0:Y:S01]  /*1250*/  LDC.64 R4, c[0x0][0xd88] ;  /* 0x00036200ff047b82 */ /* 0x00fe220000000a00 */
[----:B------:R-:W-:Y:S01]  /*1260*/  ULDC.64 UR4, c[0x0][0xb20] ;  /* 0x0002c80000047ab9 */ /* 0x000fe20000000a00 */
[----:B------:R-:W-:Y:S01]  /*1270*/  ULDC.64 UR8, c[0x0][0xb10] ;  /* 0x0002c40000087ab9 */ /* 0x000fe20000000a00 */
[----:B------:R-:W-:Y:S01]  /*1280*/  ULDC.64 UR6, c[0x0][0xb00] ;  /* 0x0002c00000067ab9 */ /* 0x000fe20000000a00 */
[----:B0-----:R-:W-:-:S05]  /*1290*/  IMAD.WIDE R4, R35, 0x4, R4 ;  /* 0x0000000423047825 */ /* 0x001fca00078e0204 */
[----:B------:R-:W2:Y:S01]  /*12a0*/  LDG.E R220, desc[UR40][R4.64] ;  /* 0x0000002804dc7981 */ /* 0x000ea2000c1e1900 */
        /* <DEDUP_REMOVED lines=16> */
[----:B----4-:R-:W-:Y:S01]  /*13b0*/  @P1 IADD3 R6, P2, R218, UR8, RZ ;  /* 0x00000008da061c10 */ /* 0x010fe2000ff5e0ff */
[----:B------:R-:W-:Y:S01]  /*13c0*/  IMAD.U32 R194, RZ, RZ, UR4 ;  /* 0x00000004ffc27e24 */ /* 0x000fe2000f8e00ff */
[C---:B------:R-:W-:Y:S01]  /*13d0*/  IADD3.X R9, R219.reuse, UR7, RZ, P4, !PT ;  /* 0x00000007db097c10 */ /* 0x040fe2000a7fe4ff */
[----:B------:R-:W-:Y:S01]  /*13e0*/  ULDC.64 UR4, c[0x0][0x418] ;  /* 0x0001060000047ab9 */ /* 0x000fe20000000a00 */
[----:B------:R-:W-:-:S03]  /*13f0*/  @P1 IADD3.X R7, R219, UR9, RZ, P2, !PT ;  /* 0x00000009db071c10 */ /* 0x000fc600097fe4ff */
        /* <DEDUP_REMOVED lines=24> */
.L_x_5434:
[----:B------:R-:W-:Y:S02]  /*1580*/  IMAD.U32 R44, RZ, RZ, UR5 ;  /* 0x00000005ff2c7e24 */ /* 0x000fe4000f8e00ff */
[----:B------:R-:W-:Y:S01]  /*1590*/  IMAD.U32 R24, RZ, RZ, UR4 ;  /* 0x00000004ff187e24 */ /* 0x000fe2000f8e00ff */
[----:B------:R-:W-:Y:S06]  /*15a0*/  @!P2 BRA `(.L_x_5435) ;  /* 0x000000000010a947 */ /* 0x000fec0003800000 */
[----:B------:R-:W-:-:S04]  /*15b0*/  IADD3 R4, P0, R218, UR8, RZ ;  /* 0x00000008da047c10 */ /* 0x000fc8000ff1e0ff */
[----:B------:R-:W-:-:S05]  /*15c0*/  IADD3.X R5, R219, UR9, RZ, P0, !PT ;  /* 0x00000009db057c10 */ /* 0x000fca00087fe4ff */
[----:B------:R0:W5:Y:S01]  /*15d0*/  LDG.E R24, desc[UR40][R4.64] ;  /* 0x0000002804187981 */ /* 0x000162000c1e1900 */
[----:B------:R-:W-:Y:S05]  /*15e0*/  BRA `(.L_x_5436) ;  /* 0x0000000000107947 */ /* 0x000fea0003800000 */
.L_x_5435:
[----:B------:R-:W-:Y:S05]  /*15f0*/  @!P0 BRA `(.L_x_5436) ;  /* 0x00000000000c8947 */ /* 0x000fea0003800000 */
[----:B------:R-:W2:Y:S04]  /*1600*/  LDG.E R5, desc[UR40][R8.64] ;  /* 0x0000002808057981 */ /* 0x000ea8000c1e1900 */
[----:B------:R-:W2:Y:S02]  /*1610*/  LDG.E R24, desc[UR40][R8.64+0x4] ;  /* 0x0000042808187981 */ /* 0x000ea4000c1e1900 */
[----:B--2---:R-:W-:-:S07]  /*1620*/  IMAD.IADD R24, R24, 0x1, -R5 ;  /* 0x0000000118187824 */ /* 0x004fce00078e0a05 */
.L_x_5436:
        /* <DEDUP_REMOVED lines=69> */
.L_x_5439:
[----:B------:R-:W-:Y:S05]  /*1a80*/  BSYNC B6 ;  /* 0x0000000000067941 */ /* 0x000fea0003800000 */
.L_x_5438:
        /* <DEDUP_REMOVED lines=20> */
.L_x_5441:
[----:B------:R-:W-:Y:S05]  /*1bd0*/  BSYNC B6 ;  /* 0x0000000000067941 */ /* 0x000fea0003800000 */
.L_x_5440:
        /* <DEDUP_REMOVED lines=12> */
[CC--:B0-----:R-:W-:Y:S01]  /*1ca0*/  IMAD.WIDE.U32 R8, R27.reuse, R4.reuse, RZ ;  /* 0x000000041b087225 */ /* 0x0c1fe200078e00ff */
[----:B------:R-:W-:Y:S01]  /*1cb0*/  ULDC.64 UR4, c[0x0][0x308] ;  /* 0x0000c20000047ab9 */ /* 0x000fe20000000a00 */
[----:B------:R0:W3:Y:S01]  /*1cc0*/  @P0 LDG.E R25, desc[UR40][R6.64] ;  /* 0x0000002806190981 */ /* 0x0000e2000c1e1900 */
[----:B------:R-:W4:Y:S01]  /*1cd0*/  LDC.64 R56, c[0x0][0x408] ;  /* 0x00010200ff387b82 */ /* 0x000f220000000a00 */
[-C--:B------:R-:W-:Y:S01]  /*1ce0*/  IMAD R0, R24, R4.reuse, RZ ;  /* 0x0000000418007224 */ /* 0x080fe200078e02ff */
[----:B------:R-:W-:Y:S01]  /*1cf0*/  SHF.R.S32.HI R185, RZ, 0x1f, R184 ;  /* 0x0000001fffb97819 */ /* 0x000fe200000114b8 */
[----:B------:R-:W-:Y:S01]  /*1d00*/  IMAD.WIDE.U32 R10, R34, UR6, R16 ;  /* 0x00000006220a7c25 */ /* 0x000fe2000f8e0010 */
[----:B-1----:R-:W-:Y:S01]  /*1d10*/  ISETP.GE.AND P2, PT, R16, R59, PT ;  /* 0x0000003b1000720c */ /* 0x002fe20003f46270 */
[----:B------:R-:W1:Y:S01]  /*1d20*/  S2R R26, SR_TID.X ;  /* 0x00000000001a7919 */ /* 0x000e620000002100 */
[----:B------:R-:W-:Y:S01]  /*1d30*/  SHF.L.U64.HI R48, R4, 0x6, R5 ;  /* 0x0000000604307819 */ /* 0x000fe20000010205 */
[----:B------:R-:W-:Y:S01]  /*1d40*/  IMAD R3, R27, R5, R0 ;  /* 0x000000051b037224 */ /* 0x000fe200078e0200 */
[----:B------:R-:W-:Y:S01]  /*1d50*/  SHF.R.S32.HI R0, RZ, 0x1f, R34 ;  /* 0x0000001fff007819 */ /* 0x000fe20000011422 */
[----:B------:R-:W-:Y:S01]  /*1d60*/  IMAD.WIDE.U32 R46, R22, R4, R16 ;  /* 0x00000004162e7225 */ /* 0x000fe200078e0010 */
[----:B------:R-:W-:-:S02]  /*1d70*/  SEL R15, R59, RZ, P2 ;  /* 0x000000ff3b0f7207 */ /* 0x000fc40001000000 */
[----:B--2---:R-:W-:Y:S01]  /*1d80*/  SHF.L.U64.HI R52, R54, 0x6, R55 ;  /* 0x0000000636347819 */ /* 0x004fe20000010237 */
[----:B------:R-:W-:Y:S01]  /*1d90*/  IMAD.IADD R9, R9, 0x1, R3 ;  /* 0x0000000109097824 */ /* 0x000fe200078e0203 */
[----:B------:R-:W-:Y:S01]  /*1da0*/  P2R R78, PR, RZ, 0x4 ;  /* 0x00000004ff4e7803 */ /* 0x000fe20000000000 */
[----:B------:R-:W-:Y:S01]  /*1db0*/  IMAD R3, R0, UR6, RZ ;  /* 0x0000000600037c24 */ /* 0x000fe2000f8e02ff */
[----:B------:R-:W-:Y:S01]  /*1dc0*/  IADD3 R40, P2, R22, R27, RZ ;  /* 0x0000001b16287210 */ /* 0x000fe20007f5e0ff */
[----:B------:R-:W-:Y:S02]  /*1dd0*/  IMAD.IADD R15, R16, 0x1, R15 ;  /* 0x00000001100f7824 */ /* 0x000fe400078e020f */
        /* <DEDUP_REMOVED lines=14> */
[----:B------:R-:W-:Y:S02]  /*1ec0*/  IMAD.SHL.U32 R49, R4, 0x40, RZ ;  /* 0x0000004004317824 */ /* 0x000fe400078e00ff */
[----:B----4-:R-:W-:Y:S01]  /*1ed0*/  IMAD R12, R3, R56, RZ ;  /* 0x00000038030c7224 */ /* 0x010fe200078e02ff */
[----:B------:R-:W-:Y:S01]  /*1ee0*/  LOP3.LUT R53, R53, 0x1c0, RZ, 0xc0, !PT ;  /* 0x000001c035357812 */ /* 0x000fe200078ec0ff */
[----:B------:R-:W-:Y:S01]  /*1ef0*/  VIADD R80, R16, 0x20 ;  /* 0x0000002010507836 */ /* 0x000fe20000000000 */
[----:B-1----:R-:W-:Y:S01]  /*1f00*/  SHF.R.U32.HI R26, RZ, 0x7, R26 ;  /* 0x00000007ff1a7819 */ /* 0x002fe2000001161a */
[----:B------:R-:W-:-:S02]  /*1f10*/  IMAD R33, R22, R57, R12 ;  /* 0x0000003916217224 */ /* 0x000fc400078e020c */
[----:B------:R-:W-:-:S04]  /*1f20*/  IMAD.WIDE.U32 R12, R22, R56, R16 ;  /* 0x00000038160c7225 */ /* 0x000fc800078e0010 */
[----:B------:R-:W-:Y:S02]  /*1f30*/  IMAD.IADD R13, R33, 0x1, R13 ;  /* 0x00000001210d7824 */ /* 0x000fe400078e020d */
[----:B------:R-:W-:Y:S02]  /*1f40*/  VIADD R58, R26, 0x8 ;  /* 0x000000081a3a7836 */ /* 0x000fe40000000000 */
[----:B-----5:R-:W-:-:S04]  /*1f50*/  IMAD.WIDE.U32 R38, R30, R56, R12 ;  /* 0x000000381e267225 */ /* 0x020fc800078e000c */
[----:B------:R-:W-:Y:S02]  /*1f60*/  IMAD.SHL.U32 R59, R59, 0x2, RZ ;  /* 0x000000023b3b7824 */ /* 0x000fe400078e00ff */
[----:B------:R-:W-:Y:S01]  /*1f70*/  IMAD.X R41, R24, 0x1, R3, P2 ;  /* 0x0000000118297824 */ /* 0x000fe200010e0603 */
[----:B---3--:R-:W-:Y:S02]  /*1f80*/  SHF.R.S32.HI R0, RZ, 0x1f, R25 ;  /* 0x0000001fff007819 */ /* 0x008fe40000011419 */
        /* <DEDUP_REMOVED lines=21> */
[----:B------:R-:W-:Y:S01]  /*20e0*/  SHF.R.S32.HI R25, RZ, 0x1f, R30 ;  /* 0x0000001fff197819 */ /* 0x000fe2000001141e */
        /* <DEDUP_REMOVED lines=15> */
[----:B------:R-:W-:-:S03]  /*21e0*/  LOP3.LUT R4, R4, R57, RZ, 0x3c, !PT ;  /* 0x0000003904047212 */ /* 0x000fc600078e3cff */
[----:B------:R-:W-:-:S04]  /*21f0*/  IMAD.WIDE.U32 R34, R30, R54, R10 ;  /* 0x000000361e227225 */ /* 0x000fc800078e000a */
[----:B------:R-:W-:Y:S01]  /*2200*/  IMAD R60, R215, 0x200, R4 ;  /* 0x00000200d73c7824 */ /* 0x000fe200078e0204 */
[----:B------:R-:W-:Y:S01]  /*2210*/  LOP3.LUT R4, R53, 0x38, R47, 0xf8, !PT ;  /* 0x0000003835047812 */ /* 0x000fe200078ef82f */
[----:B------:R-:W-:-:S03]  /*2220*/  IMAD.WIDE.U32 R36, R30, R56, R8 ;  /* 0x000000381e247225 */ /* 0x000fc600078e0008 */
[----:B------:R-:W-:Y:S01]  /*2230*/  LOP3.LUT R4, R4, R57, RZ, 0x3c, !PT ;  /* 0x0000003904047212 */ /* 0x000fe200078e3cff */
[----:B------:R-:W-:Y:S02]  /*2240*/  IMAD.SHL.U32 R54, R54, 0x40, RZ ;  /* 0x0000004036367824 */ /* 0x000fe400078e00ff */
[----:B------:R-:W-:Y:S02]  /*2250*/  IMAD.SHL.U32 R56, R56, 0x40, RZ ;  /* 0x0000004038387824 */ /* 0x000fe400078e00ff */
[----:B------:R-:W-:Y:S02]  /*2260*/  IMAD.IADD R61, R33, 0x1, R5 ;  /* 0x00000001213d7824 */ /* 0x000fe400078e0205 */
[----:B------:R-:W-:Y:S02]  /*2270*/  IMAD.IADD R62, R5, 0x1, R35 ;  /* 0x00000001053e7824 */ /* 0x000fe400078e0223 */
[----:B------:R-:W-:Y:S02]  /*2280*/  IMAD.IADD R65, R37, 0x1, R25 ;  /* 0x0000000125417824 */ /* 0x000fe400078e0219 */
[----:B------:R-:W-:-:S02]  /*2290*/  IMAD.IADD R67, R25, 0x1, R39 ;  /* 0x0000000119437824 */ /* 0x000fc400078e0227 */
[----:B------:R-:W-:-:S07]  /*22a0*/  IMAD R66, R215, 0x200, R4 ;  /* 0x00000200d7427824 */ /* 0x000fce00078e0204 */
.L_x_5471:
        /* <DEDUP_REMOVED lines=58> */
.L_x_5446:
[----:B------:R-:W-:Y:S05]  /*2650*/  BSYNC B1 ;  /* 0x0000000000017941 */ /* 0x000fea0003800000 */
.L_x_5445:
        /* <DEDUP_REMOVED lines=17> */
.L_x_5447:
[----:B------:R-:W-:Y:S01]  /*2770*/  IMAD R68, R23, 0x8, R2 ;  /* 0x0000000817447824 */ /* 0x000fe200078e0202 */
[----:B------:R-:W-:Y:S01]  /*2780*/  SHF.L.U32 R73, R186, 0x1f, RZ ;  /* 0x0000001fba497819 */ /* 0x000fe200000006ff */
[----:B------:R-:W-:Y:S03]  /*2790*/  BSSY B1, `(.L_x_5448) ;  /* 0x0000003000017945 */ /* 0x000fe60003800000 */
[----:B------:R-:W0:Y:S02]  /*27a0*/  SYNCS.PHASECHK.TRANS64.TRYWAIT P5, [R68+URZ+0x38890], R73 ;  /* 0x03889049440075a7 */ /* 0x000e2400080a017f */
[----:B0-----:R-:W-:Y:S05]  /*27b0*/  @!P5 BRA `(.L_x_5449) ;  /* 0x000001e400a0d947 */ /* 0x001fea0003800000 */
.L_x_5756:
[----:B------:R-:W-:Y:S05]  /*27c0*/  BSYNC B1 ;  /* 0x0000000000017941 */ /* 0x000fea0003800000 */
.L_x_5448:
        /* <DEDUP_REMOVED lines=53> */
.L_x_5454:
[----:B------:R-:W-:Y:S05]  /*2b20*/  BSYNC B2 ;  /* 0x0000000000027941 */ /* 0x000fea0003800000 */
.L_x_5453:
[----:B--2---:R1:W-:Y:S02]  /*2b30*/  STG.E.128 desc[UR40][R12.64], R4 ;  /* 0x000000040c007986 */ /* 0x0043e4000c101d28 */
.L_x_5452:
[----:B------:R-:W-:Y:S05]  /*2b40*/  BSYNC B1 ;  /* 0x0000000000017941 */ /* 0x000fea0003800000 */
.L_x_5451:
        /* <DEDUP_REMOVED lines=56> */
.L_x_5456:
[----:B------:R-:W-:Y:S05]  /*2ed0*/  BSYNC B1 ;  /* 0x0000000000017941 */ /* 0x000fea0003800000 */
.L_x_5455:
[----:B-1----:R1:W-:Y:S01]  /*2ee0*/  STG.E.128 desc[UR40][R12.64+0x40], R4 ;  /* 0x000040040c007986 */ /* 0x0023e2000c101d28 */
[----:B------:R-:W-:Y:S05]  /*2ef0*/  BRA `(.L_x_5450) ;  /* 0x0000000c00307947 */ /* 0x000fea0003800000 */
.L_x_5444:
        /* <DEDUP_REMOVED lines=40> */
.L_x_5457:
[----:B------:R-:W-:Y:S01]  /*3180*/  IMAD R68, R23, 0x8, R2 ;  /* 0x0000000817447824 */ /* 0x000fe200078e0202 */
[----:B------:R-:W-:Y:S01]  /*3190*/  SHF.L.U32 R73, R186, 0x1f, RZ ;  /* 0x0000001fba497819 */ /* 0x000fe200000006ff */
[----:B------:R-:W-:Y:S03]  /*31a0*/  BSSY B1, `(.L_x_5458) ;  /* 0x0000003000017945 */ /* 0x000fe60003800000 */
[----:B------:R-:W0:Y:S02]  /*31b0*/  SYNCS.PHASECHK.TRANS64.TRYWAIT P5, [R68+URZ+0x38890], R73 ;  /* 0x03889049440075a7 */ /* 0x000e2400080a017f */
[----:B0-----:R-:W-:Y:S05]  /*31c0*/  @!P5 BRA `(.L_x_5459) ;  /* 0x000001dc0030d947 */ /* 0x001fea0003800000 */
.L_x_5757:
[----:B------:R-:W-:Y:S05]  /*31d0*/  BSYNC B1 ;  /* 0x0000000000017941 */ /* 0x000fea0003800000 */
.L_x_5458:
        /* <DEDUP_REMOVED lines=19> */
[----:B------:R-:W-:Y:S01]  /*3310*/  SHF.R.S32.HI R12, RZ, 0x4, R13 ;  /* 0x00000004ff0c7819 */ /* 0x000fe2000001140d */
[----:B------:R-:W-:-:S03]  /*3320*/  IMAD.IADD R13, R66, 0x1, R27 ;  /* 0x00000001420d7824 */ /* 0x000fc600078e021b */
[----:B------:R-:W-:Y:S01]  /*3330*/  LEA.HI.SX32 R12, R47, R12, 0x1d ;  /* 0x0000000c2f0c7211 */ /* 0x000fe200078feaff */
[----:B------:R-:W-:-:S04]  /*3340*/  IMAD R13, R13, 0x2, R2 ;  /* 0x000000020d0d7824 */ /* 0x000fc800078e0202 */
[----:B------:R-:W-:-:S05]  /*3350*/  IMAD.SHL.U32 R79, R12, 0x8, RZ ;  /* 0x000000080c4f7824 */ /* 0x000fca00078e00ff */
[----:B------:R-:W-:-:S04]  /*3360*/  LOP3.LUT R12, R53, 0x38, R79, 0xf8, !PT ;  /* 0x00000038350c7812 */ /* 0x000fc800078ef84f */
[----:B------:R-:W-:-:S05]  /*3370*/  LOP3.LUT R12, R12, R57, RZ, 0x3c, !PT ;  /* 0x000000390c0c7212 */ /* 0x000fca00078e3cff */
[----:B------:R-:W-:-:S04]  /*3380*/  IMAD R12, R215, 0x200, R12 ;  /* 0x00000200d70c7824 */ /* 0x000fc800078e020c */
[----:B------:R-:W-:Y:S02]  /*3390*/  IMAD.IADD R27, R27, 0x1, R12 ;  /* 0x000000011b1b7824 */ /* 0x000fe400078e020c */
[----:B------:R-:W1:Y:S02]  /*33a0*/  LDS.128 R12, [R13+0x22400] ;  /* 0x022400000d0c7984 */ /* 0x000e640000000c00 */
[----:B------:R-:W-:-:S06]  /*33b0*/  IMAD R27, R27, 0x2, R2 ;  /* 0x000000021b1b7824 */ /* 0x000fcc00078e0202 */
        /* <DEDUP_REMOVED lines=93> */
.L_x_5461:
[----:B------:R-:W-:Y:S05]  /*3990*/  BSYNC B1 ;  /* 0x0000000000017941 */ /* 0x000fea0003800000 */
.L_x_5460:
        /* <DEDUP_REMOVED lines=10> */
.L_x_5443:
[----:B------:R-:W-:-:S13]  /*3a40*/  ISETP.NE.AND P3, PT, R187, 0x3, PT ;  /* 0x00000003bb00780c */ /* 0x000fda0003f65270 */
[----:B------:R-:W-:Y:S05]  /*3a50*/  @!P3 BRA `(.L_x_5462) ;  /* 0x000000000004b947 */ /* 0x000fea0003800000 */
[----:B------:R-:W-:Y:S01]  /*3a60*/  BPT.TRAP 0x1 ;  /* 0x000000040000795c */ /* 0x000fe20000300000 */
.L_x_5462:
        /* <DEDUP_REMOVED lines=8> */
.L_x_5758:
[----:B------:R-:W-:Y:S05]  /*3af0*/  BSYNC B1 ;  /* 0x0000000000017941 */ /* 0x000fea0003800000 */
.L_x_5463:
        /* <DEDUP_REMOVED lines=12> */
.L_x_5450:
[----:B------:R-:W-:Y:S05]  /*3bc0*/  BSYNC B0 ;  /* 0x0000000000007941 */ /* 0x000fea0003800000 */
.L_x_5442:
        /* <DEDUP_REMOVED lines=17> */
.L_x_5466:
[----:B------:R-:W-:Y:S05]  /*3ce0*/  BSYNC B0 ;  /* 0x0000000000007941 */ /* 0x000fea0003800000 */
.L_x_5465:
[----:B------:R-:W5:Y:S01]  /*3cf0*/  SYNCS.PHASECHK.TRANS64.TRYWAIT P5, [R68+URZ+0x388b0], R73 ;  /* 0x0388b049440075a7 */ /* 0x000f6200080a017f */
[----:B------:R-:W-:Y:S01]  /*3d00*/  BSSY B0, `(.L_x_5467) ;  /* 0x0000003000007945 */ /* 0x000fe20003800000 */
[----:B------:R-:W-:-:S03]  /*3d10*/  ISETP.GE.AND P3, PT, R22, R71, PT ;  /* 0x000000471600720c */ /* 0x000fc60003f66270 */
[----:B-----5:R-:W-:Y:S10]  /*3d20*/  @!P5 BRA `(.L_x_5468) ;  /* 0x000001d00080d947 */ /* 0x020ff40003800000 */
.L_x_5759:
[----:B------:R-:W-:Y:S05]  /*3d30*/  BSYNC B0 ;  /* 0x0000000000007941 */ /* 0x000fea0003800000 */
.L_x_5467:
        /* <DEDUP_REMOVED lines=82> */
.L_x_5470:
[----:B------:R-:W-:Y:S05]  /*4260*/  BSYNC B0 ;  /* 0x0000000000007941 */ /* 0x000fea0003800000 */
.L_x_5469:
        /* <DEDUP_REMOVED lines=17> */
.L_x_5437:
[----:B------:R-:W2:Y:S01]  /*4380*/  LDL R4, [R1+0x4] ;  /* 0x0000040001047983 */ /* 0x000ea20000100800 */
[----:B------:R-:W-:Y:S01]  /*4390*/  BSSY B0, `(.L_x_5472) ;  /* 0x0000005000007945 */ /* 0x000fe20003800000 */
[----:B--2---:R-:W-:-:S03]  /*43a0*/  ISETP.NE.AND P0, PT, R4, 0x1, PT ;  /* 0x000000010400780c */ /* 0x004fc60003f05270 */
[----:B------:R-:W-:Y:S10]  /*43b0*/  @P3 BRA `(.L_x_5473) ;  /* 0x0000000000083947 */ /* 0x000ff40003800000 */
[----:B------:R-:W0:Y:S02]  /*43c0*/  FENCE.VIEW.ASYNC.G ;  /* 0x00000000000073c6 */ /* 0x000e240000000100 */
[----:B0-----:R-:W-:Y:S06]  /*43d0*/  BAR.ARV 0xc, 0x180 ;  /* 0x0306000000007b1d */ /* 0x001fec0000002000 */
.L_x_5473:
[----:B------:R-:W-:Y:S05]  /*43e0*/  BSYNC B0 ;  /* 0x0000000000007941 */ /* 0x000fea0003800000 */
.L_x_5472:
        /* <DEDUP_REMOVED lines=26> */
[----:B0-----:R-:W-:Y:S01]  /*4590*/  ISETP.NE.AND P0, PT, R0, 0x1, PT ;  /* 0x000000010000780c */ /* 0x001fe20003f05270 */
[----:B------:R-:W-:Y:S01]  /*45a0*/  VIADD R0, R195, 0x3f ;  /* 0x0000003fc3007836 */ /* 0x000fe20000000000 */
        /* <DEDUP_REMOVED lines=18> */
[----:B---3--:R-:W-:Y:S01]  /*46d0*/  CS2R R76, SRZ ;  /* 0x00000000004c7805 */ /* 0x008fe2000001ff00 */
[----:B------:R-:W1:Y:S01]  /*46e0*/  @P0 LDC R4, c[0x0][0x450] ;  /* 0x00011400ff040b82 */ /* 0x000e620000000800 */
[----:B------:R-:W-:-:S02]  /*46f0*/  CS2R R74, SRZ ;  /* 0x00000000004a7805 */ /* 0x000fc4000001ff00 */
[----:B------:R-:W-:Y:S01]  /*4700*/  CS2R R152, SRZ ;  /* 0x0000000000987805 */ /* 0x000fe2000001ff00 */
        /* <DEDUP_REMOVED lines=10> */
[----:B----4-:R-:W-:Y:S02]  /*47b0*/  CS2R R50, SRZ ;  /* 0x0000000000327805 */ /* 0x010fe4000001ff00 */
[----:B------:R-:W-:-:S02]  /*47c0*/  CS2R R162, SRZ ;  /* 0x0000000000a27805 */ /* 0x000fc4000001ff00 */
[----:B------:R-:W-:Y:S01]  /*47d0*/  CS2R R46, SRZ ;  /* 0x00000000002e7805 */ /* 0x000fe2000001ff00 */
[----:B0-----:R-:W-:Y:S01]  /*47e0*/  @P0 IMAD.HI.U32 R3, R0, R3, RZ ;  /* 0x0000000300030227 */ /* 0x001fe200078e00ff */
[----:B------:R-:W-:Y:S02]  /*47f0*/  CS2R R164, SRZ ;  /* 0x0000000000a47805 */ /* 0x000fe4000001ff00 */
[----:B------:R-:W-:Y:S02]  /*4800*/  CS2R R166, SRZ ;  /* 0x0000000000a67805 */ /* 0x000fe4000001ff00 */
[----:B------:R-:W-:Y:S01]  /*4810*/  CS2R R38, SRZ ;  /* 0x0000000000267805 */ /* 0x000fe2000001ff00 */
[----:B------:R-:W-:Y:S01]  /*4820*/  IMAD.MOV.U32 R169, RZ, RZ, RZ ;  /* 0x000000ffffa97224 */ /* 0x000fe200078e00ff */
[----:B------:R-:W-:Y:S01]  /*4830*/  CS2R R26, SRZ ;  /* 0x00000000001a7805 */ /* 0x000fe2000001ff00 */
[----:B------:R-:W-:Y:S01]  /*4840*/  IMAD.MOV.U32 R170, RZ, RZ, RZ ;  /* 0x000000ffffaa7224 */ /* 0x000fe200078e00ff */
[----:B------:R-:W-:-:S02]  /*4850*/  CS2R R28, SRZ ;  /* 0x00000000001c7805 */ /* 0x000fc4000001ff00 */
[----:B-1----:R-:W-:Y:S01]  /*4860*/  @P0 SHF.R.U32.HI R0, RZ, R4, R3 ;  /* 0x00000004ff000219 */ /* 0x002fe20000011603 */
[----:B------:R-:W-:Y:S01]  /*4870*/  IMAD.MOV.U32 R4, RZ, RZ, RZ ;  /* 0x000000ffff047224 */ /* 0x000fe200078e00ff */
[----:B------:R-:W-:Y:S01]  /*4880*/  PLOP3.LUT P0, PT, PT, PT, PT, 0x80, 0x0 ;  /* 0x000000000000781c */ /* 0x000fe20003f0f070 */
[----:B------:R-:W-:Y:S01]  /*4890*/  IMAD.MOV.U32 R31, RZ, RZ, RZ ;  /* 0x000000ffff1f7224 */ /* 0x000fe200078e00ff */
[----:B------:R-:W-:Y:S01]  /*48a0*/  CS2R R24, SRZ ;  /* 0x0000000000187805 */ /* 0x000fe2000001ff00 */
[----:B------:R-:W-:Y:S01]  /*48b0*/  IMAD.IADD R0, R43, 0x1, R0 ;  /* 0x000000012b007824 */ /* 0x000fe200078e0200 */
[----:B------:R-:W-:-:S04]  /*48c0*/  CS2R R42, SRZ ;  /* 0x00000000002a7805 */ /* 0x000fc8000001ff00 */
[----:B------:R-:W-:-:S04]  /*48d0*/  SHF.R.S32.HI R3, RZ, 0x1f, R0 ;  /* 0x0000001fff037819 */ /* 0x000fc80000011400 */
[----:B------:R-:W-:-:S04]  /*48e0*/  LEA.HI R3, R3, R0, RZ, 0x6 ;  /* 0x0000000003037211 */ /* 0x000fc800078f30ff */
[----:B------:R-:W-:Y:S01]  /*48f0*/  SHF.R.S32.HI R0, RZ, 0x6, R3 ;  /* 0x00000006ff007819 */ /* 0x000fe20000011403 */
[----:B------:R-:W-:-:S03]  /*4900*/  IMAD.MOV.U32 R3, RZ, RZ, RZ ;  /* 0x000000ffff037224 */ /* 0x000fc600078e00ff */
[----:B------:R-:W-:-:S04]  /*4910*/  VIMNMX R0, R197, R0, PT ;  /* 0x00000000c5007248 */ /* 0x000fc80003fe0100 */
[----:B------:R-:W-:-:S13]  /*4920*/  ISETP.GE.AND P1, PT, R0, 0x1, PT ;  /* 0x000000010000780c */ /* 0x000fda0003f26270 */
        /* <DEDUP_REMOVED lines=72> */
.L_x_5479:
[----:B------:R-:W-:Y:S01]  /*4db0*/  BAR.SYNC.DEFER_BLOCKING 0xe, 0x100 ;  /* 0x0384000000007b1d */ /* 0x000fe20000010000 */
[----:B01----:R-:W-:Y:S01]  /*4dc0*/  IMAD R3, R18, 0x40, R190 ;  /* 0x0000004012037824 */ /* 0x003fe200078e02be */
[----:B------:R-:W-:Y:S01]  /*4dd0*/  R2UR UR4, R8 ;  /* 0x00000000080472ca */ /* 0x000fe200000e0000 */
[----:B------:R-:W-:Y:S01]  /*4de0*/  VIADD R18, R18, 0x1 ;  /* 0x0000000112127836 */ /* 0x000fe20000000000 */
[----:B------:R-:W-:Y:S01]  /*4df0*/  R2UR UR5, R9 ;  /* 0x00000000090572ca */ /* 0x000fe200000e0000 */
[----:B------:R-:W-:Y:S01]  /*4e00*/  IMAD R3, R3, 0x4, R2 ;  /* 0x0000000403037824 */ /* 0x000fe200078e0202 */
[----:B------:R-:W-:Y:S01]  /*4e10*/  ISETP.GT.AND P1, PT, R0, RZ, PT ;  /* 0x000000ff0000720c */ /* 0x000fe20003f24270 */
        /* <DEDUP_REMOVED lines=176> */
.L_x_5478:
[----:B------:R-:W-:Y:S05]  /*5920*/  BSYNC B0 ;  /* 0x0000000000007941 */ /* 0x000fea0003800000 */
.L_x_5477:
[----:B------:R-:W-:Y:S01]  /*5930*/  BAR.SYNC.DEFER_BLOCKING 0xe, 0x100 ;  /* 0x0384000000007b1d */ /* 0x000fe20000010000 */
[C---:B01----:R-:W-:Y:S01]  /*5940*/  IMAD R3, R18.reuse, 0x40, R190 ;  /* 0x0000004012037824 */ /* 0x043fe200078e02be */
        /* <DEDUP_REMOVED lines=8> */
[----:B------:R-:W0:Y:S04]  /*59d0*/  LDS R0, [R3+0x38420] ;  /* 0x0384200003007984 */ /* 0x000e280000000800 */
[----:B------:R0:W1:Y:S02]  /*59e0*/  LDS R2, [R3+0x38400] ;  /* 0x0384000003027984 */ /* 0x0000640000000800 */
[-C--:B0-----:R-:W-:Y:S01]  /*59f0*/  FMUL.FTZ R3, R27, R0.reuse ;  /* 0x000000001b037220 */ /* 0x081fe20000410000 */
        /* <DEDUP_REMOVED lines=129> */
.L_x_5475:
        /* <DEDUP_REMOVED lines=112> */
.L_x_5481:
[----:B------:R-:W-:Y:S05]  /*6910*/  BSYNC B6 ;  /* 0x0000000000067941 */ /* 0x000fea0003800000 */
.L_x_5480:
        /* <DEDUP_REMOVED lines=12> */
.L_x_5485:
[----:B-1----:R1:W2:Y:S02]  /*69e0*/  SYNCS.PHASECHK.TRANS64.TRYWAIT P0, [R2+URZ+0x38800], R3 ;  /* 0x03880003020075a7 */ /* 0x0022a4000800017f */
[----:B--2---:R-:W-:Y:S05]  /*69f0*/  @!P0 NANOSLEEP.SYNCS 0x989680 ;  /* 0x009896800000895d */ /* 0x004fea0003900000 */
[----:B------:R-:W2:Y:S02]  /*6a00*/  @!P0 SYNCS.PHASECHK.TRANS64 P0, [R2+URZ+0x38800], R3 ;  /* 0x03880003020085a7 */ /* 0x000ea4000800007f */
[----:B--2---:R-:W-:Y:S05]  /*6a10*/  @!P0 BRA `(.L_x_5485) ;  /* 0xfffffffc00f08947 */ /* 0x004fea000383ffff */
.L_x_5484:
[----:B------:R-:W-:Y:S05]  /*6a20*/  BSYNC B0 ;  /* 0x0000000000007941 */ /* 0x000fea0003800000 */
.L_x_5483:
[----:B------:R-:W-:Y:S05]  /*6a30*/  BRA `(.L_x_5486) ;  /* 0x0000002c007c7947 */ /* 0x000fea0003800000 */
.L_x_5482:
        /* <DEDUP_REMOVED lines=31> */
.L_x_5488:
[----:B------:R-:W-:Y:S05]  /*6c30*/  BSYNC B6 ;  /* 0x0000000000067941 */ /* 0x000fea0003800000 */
.L_x_5487:
        /* <DEDUP_REMOVED lines=39> */
.L_x_5765:
        /* <DEDUP_REMOVED lines=30> */
.L_x_5493:
[----:B------:R-:W-:Y:S05]  /*7090*/  BSYNC B1 ;  /* 0x0000000000017941 */ /* 0x000fea0003800000 */
.L_x_5492:
        /* <DEDUP_REMOVED lines=16> */
[----:B------:R-:W-:Y:S06]  /*71a0*/  BRA.DIV UR4, `(.L_x_5494) ;  /* 0x0000019e04e47947 */ /* 0x000fec000b800000 */
[----:B------:R1:W2:Y:S04]  /*71b0*/  SHFL.IDX PT, R3, R6, 0x1, 0x1c1f ;  /* 0x003c1f0006037f89 */ /* 0x0002a800000e0000 */
[----:B------:R1:W3:Y:S04]  /*71c0*/  SHFL.IDX PT, R0, R4, 0x1, 0x1c1f ;  /* 0x003c1f0004007f89 */ /* 0x0002e800000e0000 */
[----:B------:R1:W0:Y:S04]  /*71d0*/  SHFL.IDX PT, R5, R8, 0x1, 0x1c1f ;  /* 0x003c1f0008057f89 */ /* 0x00022800000e0000 */
[----:B----4-:R1:W4:Y:S02]  /*71e0*/  SHFL.IDX PT, R14, R7, 0x1, 0x1c1f ;  /* 0x003c1f00070e7f89 */ /* 0x01032400000e0000 */
.L_x_5771:
        /* <DEDUP_REMOVED lines=34> */
.L_x_5496:
[----:B------:R-:W-:Y:S05]  /*7410*/  BSYNC B1 ;  /* 0x0000000000017941 */ /* 0x000fea0003800000 */
.L_x_5495:
[----:B------:R-:W1:Y:S01]  /*7420*/  SYNCS.PHASECHK.TRANS64.TRYWAIT P0, [R2+URZ+0x38800], R21 ;  /* 0x03880015020075a7 */ /* 0x000e62000800017f */
[----:B------:R-:W-:Y:S01]  /*7430*/  LOP3.LUT R37, R37, 0x1c0, RZ, 0xc0, !PT ;  /* 0x000001c025257812 */ /* 0x000fe200078ec0ff */
[----:B--2--5:R-:W-:Y:S01]  /*7440*/  IMAD.MOV.U32 R3, RZ, RZ, R28 ;  /* 0x000000ffff037224 */ /* 0x024fe200078e001c */
[----:B------:R-:W-:Y:S01]  /*7450*/  VIADDMNMX R39, R36, -R195, 0x40, PT ;  /* 0x0000004024277446 */ /* 0x000fe200038009c3 */
[----:B0-----:R-:W-:Y:S01]  /*7460*/  IMAD.MOV.U32 R4, RZ, RZ, R8 ;  /* 0x000000ffff047224 */ /* 0x001fe200078e0008 */
[----:B---3--:R-:W-:Y:S01]  /*7470*/  LOP3.LUT R0, R37, 0x18, R16, 0xf8, !PT ;  /* 0x0000001825007812 */ /* 0x008fe200078ef810 */
[----:B------:R-:W-:Y:S01]  /*7480*/  IMAD.MOV.U32 R5, RZ, RZ, R9 ;  /* 0x000000ffff057224 */ /* 0x000fe200078e0009 */
[----:B------:R-:W-:Y:S01]  /*7490*/  SHF.R.U32.HI R37, RZ, 0x3, R37 ;  /* 0x00000003ff257819 */ /* 0x000fe20000011625 */
[----:B------:R-:W-:Y:S01]  /*74a0*/  IMAD.MOV.U32 R6, RZ, RZ, R12 ;  /* 0x000000ffff067224 */ /* 0x000fe200078e000c */
[----:B------:R-:W-:Y:S01]  /*74b0*/  PRMT R45, R45, 0x5410, R3 ;  /* 0x000054102d2d7816 */ /* 0x000fe20000000003 */
[----:B------:R-:W-:Y:S01]  /*74c0*/  IMAD.MOV.U32 R3, RZ, RZ, R29 ;  /* 0x000000ffff037224 */ /* 0x000fe200078e001d */
[----:B------:R-:W-:Y:S01]  /*74d0*/  LOP3.LUT R0, R0, R37, RZ, 0x3c, !PT ;  /* 0x0000002500007212 */ /* 0x000fe200078e3cff */
[----:B------:R-:W-:Y:S01]  /*74e0*/  BSSY B1, `(.L_x_5497) ;  /* 0x0000011000017945 */ /* 0x000fe20003800000 */
        /* <DEDUP_REMOVED lines=8> */
[----:B------:R-:W-:Y:S01]  /*7570*/  PRMT R43, R6, 0x7610, R43 ;  /* 0x00007610062b7816 */ /* 0x000fe2000000002b */
[----:B------:R-:W-:Y:S01]  /*7580*/  IMAD.MOV.U32 R5, RZ, RZ, R11 ;  /* 0x000000ffff057224 */ /* 0x000fe200078e000b */
[----:B------:R-:W-:Y:S01]  /*7590*/  PRMT R47, R47, 0x5410, R0 ;  /* 0x000054102f2f7816 */ /* 0x000fe20000000000 */
[C---:B------:R-:W-:Y:S01]  /*75a0*/  VIADD R4, R3.reuse, 0x20400 ;  /* 0x0002040003047836 */ /* 0x040fe20000000000 */
[----:B------:R-:W-:Y:S01]  /*75b0*/  LOP3.LUT P2, RZ, R188, 0x4, RZ, 0xc0, !PT ;  /* 0x00000004bcff7812 */ /* 0x000fe2000784c0ff */
[----:B------:R-:W-:Y:S01]  /*75c0*/  VIADD R0, R3, 0x20440 ;  /* 0x0002044003007836 */ /* 0x000fe20000000000 */
[----:B------:R-:W-:Y:S01]  /*75d0*/  ISETP.GE.AND P1, PT, R22, R39, PT ;  /* 0x000000271600720c */ /* 0x000fe20003f26270 */
[----:B-1----:R-:W-:-:S12]  /*75e0*/  @!P0 BRA `(.L_x_5498) ;  /* 0x0000019c00448947 */ /* 0x002fd80003800000 */
.L_x_5772:
[----:B------:R-:W-:Y:S05]  /*75f0*/  BSYNC B1 ;  /* 0x0000000000017941 */ /* 0x000fea0003800000 */
.L_x_5497:
        /* <DEDUP_REMOVED lines=17> */
[C---:B------:R-:W-:Y:S01]  /*7710*/  IMAD.U32 R36, R35.reuse, 0x10000, RZ ;  /* 0x0001000023247824 */ /* 0x040fe200078e00ff */
[----:B------:R-:W-:Y:S01]  /*7720*/  PRMT R34, R38, 0x5432, R34 ;  /* 0x0000543226227816 */ /* 0x000fe20000000022 */
[C---:B------:R-:W-:Y:S01]  /*7730*/  IMAD.U32 R33, R32.reuse, 0x10000, RZ ;  /* 0x0001000020217824 */ /* 0x040fe200078e00ff */
[----:B------:R-:W-:Y:S02]  /*7740*/  LOP3.LUT R35, R35, 0xffff0000, RZ, 0xc0, !PT ;  /* 0xffff000023237812 */ /* 0x000fe400078ec0ff */
[----:B------:R-:W-:Y:S02]  /*7750*/  LOP3.LUT R32, R32, 0xffff0000, RZ, 0xc0, !PT ;  /* 0xffff000020207812 */ /* 0x000fe400078ec0ff */
[C---:B-1----:R-:W-:Y:S01]  /*7760*/  LOP3.LUT R15, R6.reuse, 0xffff0000, RZ, 0xc0, !PT ;  /* 0xffff0000060f7812 */ /* 0x042fe200078ec0ff */
[----:B------:R-:W-:Y:S01]  /*7770*/  IMAD.U32 R14, R6, 0x10000, RZ ;  /* 0x00010000060e7824 */ /* 0x000fe200078e00ff */
[C---:B------:R-:W-:Y:S01]  /*7780*/  LOP3.LUT R30, R7.reuse, 0xffff0000, RZ, 0xc0, !PT ;  /* 0xffff0000071e7812 */ /* 0x040fe200078ec0ff */
[----:B0-----:R-:W-:-:S02]  /*7790*/  IMAD.U32 R21, R7, 0x10000, RZ ;  /* 0x0001000007157824 */ /* 0x001fc400078e00ff */
[CC--:B------:R-:W-:Y:S01]  /*77a0*/  FMUL.FTZ R37, R15.reuse, R36.reuse ;  /* 0x000000240f257220 */ /* 0x0c0fe20000410000 */
[----:B------:R-:W-:Y:S01]  /*77b0*/  FMUL.FTZ R15, R15, R33 ;  /* 0x000000210f0f7220 */ /* 0x000fe20000410000 */
[----:B------:R-:W-:Y:S02]  /*77c0*/  IMAD.U32 R6, R4, 0x10000, RZ ;  /* 0x0001000004067824 */ /* 0x000fe400078e00ff */
[----:B------:R-:W-:Y:S01]  /*77d0*/  FMUL.FTZ R38, R30, R35 ;  /* 0x000000231e267220 */ /* 0x000fe20000410000 */
[C---:B------:R-:W-:Y:S01]  /*77e0*/  FFMA.FTZ R37, R14.reuse, R33, -R37 ;  /* 0x000000210e257223 */ /* 0x040fe20000010825 */
[C---:B------:R-:W-:Y:S02]  /*77f0*/  IMAD.U32 R7, R5.reuse, 0x10000, RZ ;  /* 0x0001000005077824 */ /* 0x040fe400078e00ff */
[----:B------:R-:W-:Y:S01]  /*7800*/  FFMA.FTZ R36, R14, R36, R15 ;  /* 0x000000240e247223 */ /* 0x000fe2000001000f */
[----:B------:R-:W-:Y:S01]  /*7810*/  IMAD.U32 R33, R34, 0x10000, RZ ;  /* 0x0001000022217824 */ /* 0x000fe200078e00ff */
[----:B------:R-:W-:Y:S01]  /*7820*/  LOP3.LUT R4, R4, 0xffff0000, RZ, 0xc0, !PT ;  /* 0xffff000004047812 */ /* 0x000fe200078ec0ff */
[-C--:B------:R-:W-:Y:S01]  /*7830*/  FMUL.FTZ R30, R30, R32.reuse ;  /* 0x000000201e1e7220 */ /* 0x080fe20000410000 */
[----:B------:R-:W-:Y:S01]  /*7840*/  LOP3.LUT R5, R5, 0xffff0000, RZ, 0xc0, !PT ;  /* 0xffff000005057812 */ /* 0x000fe200078ec0ff */
[----:B------:R-:W-:Y:S01]  /*7850*/  IMAD.U32 R15, R31, 0x10000, RZ ;  /* 0x000100001f0f7824 */ /* 0x000fe200078e00ff */
[----:B------:R-:W-:Y:S01]  /*7860*/  LOP3.LUT R34, R34, 0xffff0000, RZ, 0xc0, !PT ;  /* 0xffff000022227812 */ /* 0x000fe200078ec0ff */
[----:B------:R-:W-:Y:S01]  /*7870*/  FFMA.FTZ R38, R21, R32, -R38 ;  /* 0x0000002015267223 */ /* 0x000fe20000010826 */
[----:B------:R-:W-:Y:S01]  /*7880*/  LOP3.LUT R14, R31, 0xffff0000, RZ, 0xc0, !PT ;  /* 0xffff00001f0e7812 */ /* 0x000fe200078ec0ff */
        /* <DEDUP_REMOVED lines=14> */
.L_x_5502:
[----:B------:R-:W-:Y:S05]  /*7970*/  BSYNC B2 ;  /* 0x0000000000027941 */ /* 0x000fea0003800000 */
.L_x_5501:
[----:B------:R-:W-:Y:S05]  /*7980*/  @P1 BRA `(.L_x_5500) ;  /* 0x0000000000b81947 */ /* 0x000fea0003800000 */
[----:B-1----:R-:W1:Y:S01]  /*7990*/  LDS.128 R4, [R0] ;  /* 0x0000000000047984 */ /* 0x002e620000000c00 */
[----:B----4-:R-:W-:Y:S02]  /*79a0*/  SHF.R.U64 R14, R26, 0x10, R27 ;  /* 0x000000101a0e7819 */ /* 0x010fe4000000121b */
        /* <DEDUP_REMOVED lines=12> */
[----:B------:R-:W-:Y:S01]  /*7a70*/  IMAD.U32 R14, R6, 0x10000, RZ ;  /* 0x00010000060e7824 */ /* 0x000fe200078e00ff */
[C---:B------:R-:W-:Y:S01]  /*7a80*/  LOP3.LUT R24, R7.reuse, 0xffff0000, RZ, 0xc0, !PT ;  /* 0xffff000007187812 */ /* 0x040fe200078ec0ff */
[----:B0-----:R-:W-:Y:S02]  /*7a90*/  IMAD.U32 R21, R7, 0x10000, RZ ;  /* 0x0001000007157824 */ /* 0x001fe400078e00ff */
[C---:B------:R-:W-:Y:S01]  /*7aa0*/  FMUL.FTZ R33, R15.reuse, R32 ;  /* 0x000000200f217220 */ /* 0x040fe20000410000 */
[----:B------:R-:W-:Y:S01]  /*7ab0*/  FMUL.FTZ R15, R15, R27 ;  /* 0x0000001b0f0f7220 */ /* 0x000fe20000410000 */
[----:B------:R-:W-:-:S02]  /*7ac0*/  IMAD.U32 R6, R4, 0x10000, RZ ;  /* 0x0001000004067824 */ /* 0x000fc400078e00ff */
        /* <DEDUP_REMOVED lines=26> */
.L_x_5500:
[----:B------:R-:W-:Y:S05]  /*7c70*/  BSYNC B1 ;  /* 0x0000000000017941 */ /* 0x000fea0003800000 */
.L_x_5499:
[----:B-12---:R-:W-:-:S05]  /*7c80*/  VIADD R4, R22, 0x20 ;  /* 0x0000002016047836 */ /* 0x006fca0000000000 */
[----:B------:R-:W-:-:S13]  /*7c90*/  ISETP.GE.AND P0, PT, R4, R39, PT ;  /* 0x000000270400720c */ /* 0x000fda0003f06270 */
        /* <DEDUP_REMOVED lines=11> */
[----:B0-----:R-:W-:Y:S02]  /*7d50*/  SHF.R.U64 R21, R12, 0x10, R13 ;  /* 0x000000100c157819 */ /* 0x001fe4000000120d */
        /* <DEDUP_REMOVED lines=16> */
[----:B------:R-:W-:Y:S01]  /*7e60*/  FMUL.FTZ R25, R15, R24 ;  /* 0x000000180f197220 */ /* 0x000fe20000410000 */
[----:B------:R-:W-:Y:S02]  /*7e70*/  IMAD.U32 R7, R5, 0x10000, RZ ;  /* 0x0001000005077824 */ /* 0x000fe400078e00ff */
[----:B------:R-:W-:Y:S01]  /*7e80*/  FFMA.FTZ R28, R12, R28, R13 ;  /* 0x0000001c0c1c7223 */ /* 0x000fe2000001000d */
[----:B------:R-:W-:Y:S01]  /*7e90*/  IMAD.U32 R15, R26, 0x10000, RZ ;  /* 0x000100001a0f7824 */ /* 0x000fe200078e00ff */
[----:B------:R-:W-:Y:S01]  /*7ea0*/  LOP3.LUT R4, R4, 0xffff0000, RZ, 0xc0, !PT ;  /* 0xffff000004047812 */ /* 0x000fe200078ec0ff */
[----:B------:R-:W-:Y:S01]  /*7eb0*/  IMAD.U32 R13, R21, 0x10000, RZ ;  /* 0x00010000150d7824 */ /* 0x000fe200078e00ff */
[----:B------:R-:W-:Y:S01]  /*7ec0*/  LOP3.LUT R5, R5, 0xffff0000, RZ, 0xc0, !PT ;  /* 0xffff000005057812 */ /* 0x000fe200078ec0ff */
[----:B------:R-:W-:Y:S01]  /*7ed0*/  FFMA.FTZ R31, R14, R24, -R31 ;  /* 0x000000180e1f7223 */ /* 0x000fe2000001081f */
[----:B------:R-:W-:Y:S01]  /*7ee0*/  LOP3.LUT R26, R26, 0xffff0000, RZ, 0xc0, !PT ;  /* 0xffff00001a1a7812 */ /* 0x000fe200078ec0ff */
[----:B------:R-:W-:Y:S01]  /*7ef0*/  FFMA.FTZ R30, R14, R27, R25 ;  /* 0x0000001b0e1e7223 */ /* 0x000fe20000010019 */
[----:B------:R-:W-:Y:S01]  /*7f00*/  LOP3.LUT R12, R21, 0xffff0000, RZ, 0xc0, !PT ;  /* 0xffff0000150c7812 */ /* 0x000fe200078ec0ff */
[C---:B------:R-:W-:Y:S01]  /*7f10*/  FMUL.FTZ R21, R4.reuse, R15 ;  /* 0x0000000f04157220 */ /* 0x040fe20000410000 */
[----:B------:R-:W-:Y:S01]  /*7f20*/  FMUL.FTZ R14, R4, R13 ;  /* 0x0000000d040e7220 */ /* 0x000fe20000410000 */
[----:B------:R-:W-:-:S02]  /*7f30*/  FMUL.FTZ R24, R5, R26 ;  /* 0x0000001a05187220 */ /* 0x000fc40000410000 */
[-C--:B------:R-:W-:Y:S01]  /*7f40*/  FMUL.FTZ R25, R5, R12.reuse ;  /* 0x0000000c05197220 */ /* 0x080fe20000410000 */
[C---:B------:R-:W-:Y:S01]  /*7f50*/  FFMA.FTZ R4, R6.reuse, R13, -R21 ;  /* 0x0000000d06047223 */ /* 0x040fe20000010815 */
[----:B------:R-:W-:Y:S01]  /*7f60*/  FFMA.FTZ R15, R6, R15, R14 ;  /* 0x0000000f060f7223 */ /* 0x000fe2000001000e */
[C---:B------:R-:W-:Y:S01]  /*7f70*/  FFMA.FTZ R5, R7.reuse, R12, -R24 ;  /* 0x0000000c07057223 */ /* 0x040fe20000010818 */
[----:B------:R-:W-:Y:S01]  /*7f80*/  FFMA.FTZ R26, R7, R26, R25 ;  /* 0x0000001a071a7223 */ /* 0x000fe20000010019 */
[----:B------:R-:W-:Y:S02]  /*7f90*/  F2FP.BF16.F32.PACK_AB R6, R28, R29 ;  /* 0x0000001d1c06723e */ /* 0x000fe400000010ff */
[----:B------:R-:W-:Y:S02]  /*7fa0*/  F2FP.BF16.F32.PACK_AB R7, R30, R31 ;  /* 0x0000001f1e07723e */ /* 0x000fe400000010ff */
[----:B------:R-:W-:Y:S02]  /*7fb0*/  F2FP.BF16.F32.PACK_AB R4, R15, R4 ;  /* 0x000000040f04723e */ /* 0x000fe400000010ff */
[----:B------:R-:W-:-:S05]  /*7fc0*/  F2FP.BF16.F32.PACK_AB R5, R26, R5 ;  /* 0x000000051a05723e */ /* 0x000fca00000010ff */
[----:B------:R1:W-:Y:S02]  /*7fd0*/  STS.128 [R3+0x21400], R4 ;  /* 0x0214000403007388 */ /* 0x0003e40000000c00 */
.L_x_5505:
[----:B------:R-:W-:Y:S05]  /*7fe0*/  BSYNC B1 ;  /* 0x0000000000017941 */ /* 0x000fea0003800000 */
.L_x_5504:
[----:B------:R-:W-:Y:S05]  /*7ff0*/  @P1 BRA `(.L_x_5503) ;  /* 0x0000001400e81947 */ /* 0x000fea0003800000 */
[----:B-1----:R-:W1:Y:S01]  /*8000*/  LDS.128 R4, [R0+0x1000] ;  /* 0x0010000000047984 */ /* 0x002e620000000c00 */
[----:B------:R-:W-:Y:S02]  /*8010*/  SHF.R.U32.HI R15, RZ, 0x10, R9 ;  /* 0x00000010ff0f7819 */ /* 0x000fe40000011609 */
[----:B------:R-:W-:Y:S02]  /*8020*/  SHF.R.U32.HI R12, RZ, 0x10, R11 ;  /* 0x00000010ff0c7819 */ /* 0x000fe4000001160b */
[----:B------:R-:W-:Y:S02]  /*8030*/  PRMT R15, R42, 0x5410, R15 ;  /* 0x000054102a0f7816 */ /* 0x000fe4000000000f */
[----:B------:R-:W-:Y:S02]  /*8040*/  PRMT R12, R48, 0x5432, R12 ;  /* 0x00005432300c7816 */ /* 0x000fe4000000000c */
[----:B----4-:R-:W-:Y:S01]  /*8050*/  SHF.R.U64 R14, R8, 0x10, R9 ;  /* 0x00000010080e7819 */ /* 0x010fe20000001209 */
[C---:B0-----:R-:W-:Y:S01]  /*8060*/  IMAD.U32 R21, R15.reuse, 0x10000, RZ ;  /* 0x000100000f157824 */ /* 0x041fe200078e00ff */
        /* <DEDUP_REMOVED lines=40> */
.L_x_5490:
        /* <DEDUP_REMOVED lines=36> */
.L_x_5778:
        /* <DEDUP_REMOVED lines=16> */
.L_x_5508:
[----:B------:R-:W-:Y:S05]  /*8630*/  BSYNC B1 ;  /* 0x0000000000017941 */ /* 0x000fea0003800000 */
.L_x_5507:
[----:B-----5:R-:W-:Y:S01]  /*8640*/  IMAD.MOV.U32 R0, RZ, RZ, R28 ;  /* 0x000000ffff007224 */ /* 0x020fe200078e001c */
[----:B------:R-:W-:Y:S01]  /*8650*/  UMOV UR4, 0xffffffff ;  /* 0xffffffff00047882 */ /* 0x000fe20000000000 */
[----:B------:R-:W-:Y:S02]  /*8660*/  IMAD.MOV.U32 R4, RZ, RZ, R30 ;  /* 0x000000ffff047224 */ /* 0x000fe400078e001e */
[----:B------:R-:W-:Y:S02]  /*8670*/  IMAD.MOV.U32 R5, RZ, RZ, R31 ;  /* 0x000000ffff057224 */ /* 0x000fe400078e001f */
[----:B------:R-:W-:Y:S01]  /*8680*/  IMAD.MOV.U32 R3, RZ, RZ, R29 ;  /* 0x000000ffff037224 */ /* 0x000fe200078e001d */
[----:B------:R-:W-:Y:S01]  /*8690*/  PRMT R21, R0, 0x5410, R4 ;  /* 0x0000541000157816 */ /* 0x000fe20000000004 */
[----:B------:R-:W-:Y:S01]  /*86a0*/  IMAD.MOV.U32 R4, RZ, RZ, R26 ;  /* 0x000000ffff047224 */ /* 0x000fe200078e001a */
[----:B------:R-:W-:Y:S01]  /*86b0*/  PRMT R44, R5, 0x7610, R44 ;  /* 0x00007610052c7816 */ /* 0x000fe2000000002c */
[----:B------:R-:W-:Y:S01]  /*86c0*/  IMAD.MOV.U32 R5, RZ, RZ, R27 ;  /* 0x000000ffff057224 */ /* 0x000fe200078e001b */
[----:B------:R-:W-:Y:S01]  /*86d0*/  PRMT R40, R3, 0x7610, R40 ;  /* 0x0000761003287816 */ /* 0x000fe20000000028 */
[----:B------:R-:W-:-:S02]  /*86e0*/  IMAD.MOV.U32 R0, RZ, RZ, R24 ;  /* 0x000000ffff007224 */ /* 0x000fc400078e0018 */
[----:B------:R-:W-:Y:S01]  /*86f0*/  IMAD.MOV.U32 R3, RZ, RZ, R25 ;  /* 0x000000ffff037224 */ /* 0x000fe200078e0019 */
[----:B------:R-:W-:Y:S02]  /*8700*/  PRMT R45, R4, 0x5410, R5 ;  /* 0x00005410042d7816 */ /* 0x000fe40000000005 */
[----:B------:R-:W-:Y:S02]  /*8710*/  CS2R R4, SRZ ;  /* 0x0000000000047805 */ /* 0x000fe4000001ff00 */
[----:B------:R-:W-:Y:S02]  /*8720*/  PRMT R40, R40, 0x5410, R0 ;  /* 0x0000541028287816 */ /* 0x000fe40000000000 */
[----:B------:R-:W-:Y:S01]  /*8730*/  PRMT R44, R44, 0x5410, R3 ;  /* 0x000054102c2c7816 */ /* 0x000fe20000000003 */
[----:B------:R-:W-:Y:S06]  /*8740*/  BRA.DIV UR4, `(.L_x_5509) ;  /* 0x0000018e04787947 */ /* 0x000fec000b800000 */
[----:B------:R-:W1:Y:S04]  /*8750*/  SHFL.IDX PT, R3, R8, 0x1, 0x1c1f ;  /* 0x003c1f0008037f89 */ /* 0x000e6800000e0000 */
[----:B------:R-:W2:Y:S04]  /*8760*/  SHFL.IDX PT, R0, R6, 0x1, 0x1c1f ;  /* 0x003c1f0006007f89 */ /* 0x000ea800000e0000 */
[----:B------:R-:W3:Y:S04]  /*8770*/  SHFL.IDX PT, R7, R7, 0x1, 0x1c1f ;  /* 0x003c1f0007077f89 */ /* 0x000ee800000e0000 */
[----:B0---4-:R0:W4:Y:S01]  /*8780*/  SHFL.IDX PT, R14, R9, 0x1, 0x1c1f ;  /* 0x003c1f00090e7f89 */ /* 0x01112200000e0000 */
[----:B-1----:R-:W-:-:S02]  /*8790*/  IMAD.MOV.U32 R13, RZ, RZ, R3 ;  /* 0x000000ffff0d7224 */ /* 0x002fc400078e0003 */
[----:B0-2---:R-:W-:-:S07]  /*87a0*/  IMAD.MOV.U32 R12, RZ, RZ, R0 ;  /* 0x000000ffff0c7224 */ /* 0x005fce00078e0000 */
.L_x_5784:
        /* <DEDUP_REMOVED lines=23> */
.L_x_5511:
[----:B------:R-:W-:Y:S05]  /*8920*/  BSYNC B1 ;  /* 0x0000000000017941 */ /* 0x000fea0003800000 */
.L_x_5510:
[----:B------:R-:W2:Y:S01]  /*8930*/  SYNCS.PHASECHK.TRANS64.TRYWAIT P1, [R2+URZ+0x38800], R3 ;  /* 0x03880003020075a7 */ /* 0x000ea2000802017f */
[----:B-1----:R-:W-:Y:S01]  /*8940*/  VIADDMNMX R13, R32, -R195, 0x40, PT ;  /* 0x00000040200d7446 */ /* 0x002fe200038009c3 */
[----:B-----5:R-:W-:Y:S01]  /*8950*/  IMAD.MOV.U32 R0, RZ, RZ, R4 ;  /* 0x000000ffff007224 */ /* 0x020fe200078e0004 */
[----:B0-----:R-:W-:Y:S01]  /*8960*/  ISETP.GE.AND P0, PT, R16, R49, PT ;  /* 0x000000311000720c */ /* 0x001fe20003f06270 */
[----:B------:R-:W-:Y:S01]  /*8970*/  IMAD.MOV.U32 R12, RZ, RZ, R5 ;  /* 0x000000ffff0c7224 */ /* 0x000fe200078e0005 */
[----:B------:R-:W-:Y:S01]  /*8980*/  BSSY B1, `(.L_x_5512) ;  /* 0x0000011000017945 */ /* 0x000fe20003800000 */
[C---:B----4-:R-:W-:Y:S01]  /*8990*/  VIADD R14, R22.reuse, 0x20 ;  /* 0x00000020160e7836 */ /* 0x050fe20000000000 */
        /* <DEDUP_REMOVED lines=14> */
[----:B--2---:R-:W-:Y:S06]  /*8a80*/  @!P1 BRA `(.L_x_5513) ;  /* 0x0000018c00209947 */ /* 0x004fec0003800000 */
.L_x_5785:
[----:B------:R-:W-:Y:S05]  /*8a90*/  BSYNC B1 ;  /* 0x0000000000017941 */ /* 0x000fea0003800000 */
.L_x_5512:
[----:B------:R-:W-:Y:S04]  /*8aa0*/  BSSY B1, `(.L_x_5514) ;  /* 0x000006a000017945 */ /* 0x000fe80003800000 */
[----:B------:R-:W-:Y:S05]  /*8ab0*/  @P2 BRA `(.L_x_5515) ;  /* 0x0000000400a02947 */ /* 0x000fea0003800000 */
[----:B------:R-:W-:Y:S01]  /*8ac0*/  IMAD.SHL.U32 R0, R188, 0x40, RZ ;  /* 0x00000040bc007824 */ /* 0x000fe200078e00ff */
[----:B------:R-:W-:Y:S01]  /*8ad0*/  SHF.R.U64 R39, R28, 0x10, R29 ;  /* 0x000000101c277819 */ /* 0x000fe2000000121d */
[----:B0-----:R-:W-:Y:S01]  /*8ae0*/  IMAD.IADD R3, R16, 0x1, R49 ;  /* 0x0000000110037824 */ /* 0x001fe200078e0231 */
[--C-:B------:R-:W-:Y:S02]  /*8af0*/  SHF.R.U64 R42, R30, 0x10, R31.reuse ;  /* 0x000000101e2a7819 */ /* 0x100fe4000000121f */
[----:B------:R-:W-:Y:S02]  /*8b00*/  LOP3.LUT R12, R0, 0x1c0, RZ, 0xc0, !PT ;  /* 0x000001c0000c7812 */ /* 0x000fe400078ec0ff */
[----:B------:R-:W-:Y:S02]  /*8b10*/  SHF.R.U32.HI R43, RZ, 0x10, R31 ;  /* 0x00000010ff2b7819 */ /* 0x000fe4000001161f */
[----:B------:R-:W-:Y:S02]  /*8b20*/  LOP3.LUT R0, R12, 0x38, R16, 0xf8, !PT ;  /* 0x000000380c007812 */ /* 0x000fe400078ef810 */
[----:B------:R-:W-:-:S02]  /*8b30*/  SHF.R.U32.HI R13, RZ, 0x3, R12 ;  /* 0x00000003ff0d7819 */ /* 0x000fc4000001160c */
[----:B------:R-:W-:Y:S02]  /*8b40*/  LOP3.LUT R12, R12, 0x38, R3, 0xf8, !PT ;  /* 0x000000380c0c7812 */ /* 0x000fe400078ef803 */
[-C--:B------:R-:W-:Y:S02]  /*8b50*/  LOP3.LUT R0, R0, R13.reuse, RZ, 0x3c, !PT ;  /* 0x0000000d00007212 */ /* 0x080fe400078e3cff */
[----:B------:R-:W-:Y:S02]  /*8b60*/  LOP3.LUT R12, R12, R13, RZ, 0x3c, !PT ;  /* 0x0000000d0c0c7212 */ /* 0x000fe400078e3cff */
[----:B------:R-:W-:Y:S01]  /*8b70*/  SHF.R.U32.HI R41, RZ, 0x10, R29 ;  /* 0x00000010ff297819 */ /* 0x000fe2000001161d */
[----:B------:R-:W-:Y:S01]  /*8b80*/  IMAD R3, R215, 0x200, R0 ;  /* 0x00000200d7037824 */ /* 0x000fe200078e0200 */
[----:B------:R-:W-:Y:S02]  /*8b90*/  SHF.R.U64 R0, R24, 0x10, R25 ;  /* 0x0000001018007819 */ /* 0x000fe40000001219 */
[----:B------:R-:W-:Y:S01]  /*8ba0*/  PRMT R39, R21, 0x5410, R39 ;  /* 0x0000541015277816 */ /* 0x000fe20000000027 */
[----:B------:R-:W-:Y:S01]  /*8bb0*/  IMAD R47, R3, 0x2, R2 ;  /* 0x00000002032f7824 */ /* 0x000fe200078e0202 */
[----:B------:R-:W-:Y:S01]  /*8bc0*/  PRMT R31, R40, 0x5432, R0 ;  /* 0x00005432281f7816 */ /* 0x000fe20000000000 */
[----:B------:R-:W-:Y:S01]  /*8bd0*/  IMAD R3, R215, 0x200, R12 ;  /* 0x00000200d7037824 */ /* 0x000fe200078e020c */
[----:B------:R-:W-:-:S02]  /*8be0*/  SHF.R.U32.HI R36, RZ, 0x10, R25 ;  /* 0x00000010ff247819 */ /* 0x000fc40000011619 */
[----:B------:R-:W0:Y:S01]  /*8bf0*/  LDS.128 R12, [R47+0x20400] ;  /* 0x020400002f0c7984 */ /* 0x000e220000000c00 */
[----:B------:R-:W-:Y:S01]  /*8c00*/  IMAD R48, R3, 0x2, R2 ;  /* 0x0000000203307824 */ /* 0x000fe200078e0202 */
[--C-:B------:R-:W-:Y:S02]  /*8c10*/  SHF.R.U64 R37, R26, 0x10, R27.reuse ;  /* 0x000000101a257819 */ /* 0x100fe4000000121b */
[----:B------:R-:W-:Y:S02]  /*8c20*/  SHF.R.U32.HI R38, RZ, 0x10, R27 ;  /* 0x00000010ff267819 */ /* 0x000fe4000001161b */
[----:B------:R-:W1:Y:S01]  /*8c30*/  LDS.128 R32, [R48+0x20400] ;  /* 0x0204000030207984 */ /* 0x000e620000000c00 */
[----:B------:R-:W-:Y:S01]  /*8c40*/  PRMT R41, R40, 0x5410, R41 ;  /* 0x0000541028297816 */ /* 0x000fe20000000029 */
[----:B------:R-:W-:Y:S01]  /*8c50*/  IMAD.U32 R40, R39, 0x10000, RZ ;  /* 0x0001000027287824 */ /* 0x000fe200078e00ff */
[C---:B------:R-:W-:Y:S02]  /*8c60*/  PRMT R37, R45.reuse, 0x5410, R37 ;  /* 0x000054102d257816 */ /* 0x040fe40000000025 */
[----:B------:R-:W-:-:S02]  /*8c70*/  PRMT R38, R45, 0x5432, R38 ;  /* 0x000054322d267816 */ /* 0x000fc40000000026 */
[----:B------:R-:W-:Y:S02]  /*8c80*/  LOP3.LUT R39, R39, 0xffff0000, RZ, 0xc0, !PT ;  /* 0xffff000027277812 */ /* 0x000fe400078ec0ff */
[C---:B------:R-:W-:Y:S02]  /*8c90*/  PRMT R36, R44.reuse, 0x5432, R36 ;  /* 0x000054322c247816 */ /* 0x040fe40000000024 */
        /* <DEDUP_REMOVED lines=12> */
[----:B------:R-:W-:Y:S01]  /*8d60*/  IMAD.U32 R33, R31, 0x10000, RZ ;  /* 0x000100001f217824 */ /* 0x000fe200078e00ff */
[C---:B------:R-:W-:Y:S01]  /*8d70*/  LOP3.LUT R29, R34.reuse, 0xffff0000, RZ, 0xc0, !PT ;  /* 0xffff0000221d7812 */ /* 0x040fe200078ec0ff */
[----:B------:R-:W-:Y:S01]  /*8d80*/  IMAD.U32 R28, R34, 0x10000, RZ ;  /* 0x00010000221c7824 */ /* 0x000fe200078e00ff */
[C---:B------:R-:W-:Y:S01]  /*8d90*/  LOP3.LUT R34, R35.reuse, 0xffff0000, RZ, 0xc0, !PT ;  /* 0xffff000023227812 */ /* 0x040fe200078ec0ff */
[----:B------:R-:W-:-:S02]  /*8da0*/  IMAD.U32 R30, R35, 0x10000, RZ ;  /* 0x00010000231e7824 */ /* 0x000fc400078e00ff */
[CC--:B------:R-:W-:Y:S01]  /*8db0*/  FMUL.FTZ R45, R25.reuse, R40.reuse ;  /* 0x00000028192d7220 */ /* 0x0c0fe20000410000 */
[----:B------:R-:W-:Y:S01]  /*8dc0*/  FMUL.FTZ R35, R25, R33 ;  /* 0x0000002119237220 */ /* 0x000fe20000410000 */
[----:B------:R-:W-:Y:S01]  /*8dd0*/  LOP3.LUT R31, R31, 0xffff0000, RZ, 0xc0, !PT ;  /* 0xffff00001f1f7812 */ /* 0x000fe200078ec0ff */
[----:B------:R-:W-:Y:S01]  /*8de0*/  FMUL.FTZ R44, R26, R39 ;  /* 0x000000271a2c7220 */ /* 0x000fe20000410000 */
[C---:B------:R-:W-:Y:S01]  /*8df0*/  FFMA.FTZ R45, R0.reuse, R33, -R45 ;  /* 0x00000021002d7223 */ /* 0x040fe2000001082d */
[----:B------:R-:W-:Y:S01]  /*8e00*/  FFMA.FTZ R35, R0, R40, R35 ;  /* 0x0000002800237223 */ /* 0x000fe20000010023 */
[----:B------:R-:W-:Y:S02]  /*8e10*/  IMAD.U32 R25, R41, 0x10000, RZ ;  /* 0x0001000029197824 */ /* 0x000fe400078e00ff */
[-C--:B------:R-:W-:Y:S01]  /*8e20*/  FMUL.FTZ R26, R26, R31.reuse ;  /* 0x0000001f1a1a7220 */ /* 0x080fe20000410000 */
[C---:B------:R-:W-:Y:S02]  /*8e30*/  IMAD.U32 R0, R36.reuse, 0x10000, RZ ;  /* 0x0001000024007824 */ /* 0x040fe400078e00ff */
[----:B------:R-:W-:Y:S01]  /*8e40*/  FFMA.FTZ R44, R3, R31, -R44 ;  /* 0x0000001f032c7223 */ /* 0x000fe2000001082c */
[----:B------:R-:W-:Y:S01]  /*8e50*/  LOP3.LUT R41, R41, 0xffff0000, RZ, 0xc0, !PT ;  /* 0xffff000029297812 */ /* 0x000fe200078ec0ff */
[C---:B------:R-:W-:Y:S01]  /*8e60*/  FMUL.FTZ R31, R27.reuse, R25 ;  /* 0x000000191b1f7220 */ /* 0x040fe20000410000 */
[-C--:B------:R-:W-:Y:S01]  /*8e70*/  FMUL.FTZ R40, R27, R0.reuse ;  /* 0x000000001b287220 */ /* 0x080fe20000410000 */
[----:B------:R-:W-:Y:S01]  /*8e80*/  LOP3.LUT R36, R36, 0xffff0000, RZ, 0xc0, !PT ;  /* 0xffff000024247812 */ /* 0x000fe200078ec0ff */
[----:B------:R-:W-:Y:S01]  /*8e90*/  FFMA.FTZ R26, R3, R39, R26 ;  /* 0x00000027031a7223 */ /* 0x000fe2000001001a */
[C---:B------:R-:W-:Y:S01]  /*8ea0*/  FFMA.FTZ R31, R12.reuse, R0, -R31 ;  /* 0x000000000c1f7223 */ /* 0x040fe2000001081f */
[----:B------:R-:W-:Y:S01]  /*8eb0*/  FFMA.FTZ R40, R12, R25, R40 ;  /* 0x000000190c287223 */ /* 0x000fe20000010028 */
[----:B------:R-:W-:Y:S01]  /*8ec0*/  FMUL.FTZ R46, R32, R41 ;  /* 0x00000029202e7220 */ /* 0x000fe20000410000 */
[----:B------:R-:W-:-:S02]  /*8ed0*/  IMAD.U32 R0, R37, 0x10000, RZ ;  /* 0x0001000025007824 */ /* 0x000fc400078e00ff */
[-C--:B------:R-:W-:Y:S01]  /*8ee0*/  FMUL.FTZ R32, R32, R36.reuse ;  /* 0x0000002420207220 */ /* 0x080fe20000410000 */
[----:B------:R-:W-:Y:S02]  /*8ef0*/  IMAD.U32 R12, R42, 0x10000, RZ ;  /* 0x000100002a0c7824 */ /* 0x000fe400078e00ff */
[----:B------:R-:W-:Y:S01]  /*8f00*/  FFMA.FTZ R46, R13, R36, -R46 ;  /* 0x000000240d2e7223 */ /* 0x000fe2000001082e */
[----:B------:R-:W-:Y:S02]  /*8f10*/  IMAD.U32 R25, R43, 0x10000, RZ ;  /* 0x000100002b197824 */ /* 0x000fe400078e00ff */
[C---:B------:R-:W-:Y:S01]  /*8f20*/  FMUL.FTZ R27, R28.reuse, R0 ;  /* 0x000000001c1b7220 */ /* 0x040fe20000410000 */
[----:B------:R-:W-:Y:S01]  /*8f30*/  FMUL.FTZ R36, R28, R12 ;  /* 0x0000000c1c247220 */ /* 0x000fe20000410000 */
[----:B------:R-:W-:Y:S01]  /*8f40*/  FFMA.FTZ R41, R13, R41, R32 ;  /* 0x000000290d297223 */ /* 0x000fe20000010020 */
[----:B------:R-:W-:Y:S02]  /*8f50*/  IMAD.U32 R24, R15, 0x10000, RZ ;  /* 0x000100000f187824 */ /* 0x000fe400078e00ff */
[----:B------:R-:W-:Y:S01]  /*8f60*/  FMUL.FTZ R13, R30, R25 ;  /* 0x000000191e0d7220 */ /* 0x000fe20000410000 */
[----:B------:R-:W-:Y:S01]  /*8f70*/  IMAD.U32 R3, R38, 0x10000, RZ ;  /* 0x0001000026037824 */ /* 0x000fe200078e00ff */
[----:B------:R-:W-:Y:S01]  /*8f80*/  LOP3.LUT R42, R42, 0xffff0000, RZ, 0xc0, !PT ;  /* 0xffff00002a2a7812 */ /* 0x000fe200078ec0ff */
[----:B------:R-:W-:Y:S01]  /*8f90*/  FFMA.FTZ R36, R21, R0, -R36 ;  /* 0x0000000015247223 */ /* 0x000fe20000010824 */
[----:B------:R-:W-:Y:S01]  /*8fa0*/  LOP3.LUT R37, R37, 0xffff0000, RZ, 0xc0, !PT ;  /* 0xffff000025257812 */ /* 0x000fe200078ec0ff */
[----:B------:R-:W-:Y:S01]  /*8fb0*/  FFMA.FTZ R27, R21, R12, R27 ;  /* 0x0000000c151b7223 */ /* 0x000fe2000001001b */
[----:B------:R-:W-:Y:S01]  /*8fc0*/  LOP3.LUT R43, R43, 0xffff0000, RZ, 0xc0, !PT ;  /* 0xffff00002b2b7812 */ /* 0x000fe200078ec0ff */
[-C--:B------:R-:W-:Y:S01]  /*8fd0*/  FMUL.FTZ R21, R30, R3.reuse ;  /* 0x000000031e157220 */ /* 0x080fe20000410000 */
[----:B------:R-:W-:Y:S01]  /*8fe0*/  LOP3.LUT R38, R38, 0xffff0000, RZ, 0xc0, !PT ;  /* 0xffff000026267812 */ /* 0x000fe200078ec0ff */
[----:B------:R-:W-:Y:S01]  /*8ff0*/  FFMA.FTZ R0, R24, R3, -R13 ;  /* 0x0000000318007223 */ /* 0x000fe2000001080d */
[----:B------:R-:W-:Y:S01]  /*9000*/  FMUL.FTZ R3, R29, R42 ;  /* 0x0000002a1d037220 */ /* 0x000fe20000410000 */
[----:B------:R-:W-:Y:S01]  /*9010*/  LOP3.LUT R15, R15, 0xffff0000, RZ, 0xc0, !PT ;  /* 0xffff00000f0f7812 */ /* 0x000fe200078ec0ff */
[----:B------:R-:W-:Y:S01]  /*9020*/  FMUL.FTZ R29, R29, R37 ;  /* 0x000000251d1d7220 */ /* 0x000fe20000410000 */
[C---:B------:R-:W-:Y:S01]  /*9030*/  FMUL.FTZ R12, R34.reuse, R43 ;  /* 0x0000002b220c7220 */ /* 0x040fe20000410000 */
[----:B------:R-:W-:Y:S01]  /*9040*/  FMUL.FTZ R34, R34, R38 ;  /* 0x0000002622227220 */ /* 0x000fe20000410000 */
[C---:B------:R-:W-:Y:S01]  /*9050*/  FFMA.FTZ R3, R14.reuse, R37, -R3 ;  /* 0x000000250e037223 */ /* 0x040fe20000010803 */
[----:B------:R-:W-:Y:S01]  /*9060*/  FFMA.FTZ R42, R14, R42, R29 ;  /* 0x0000002a0e2a7223 */ /* 0x000fe2000001001d */
        /* <DEDUP_REMOVED lines=9> */
[----:B------:R-:W-:-:S02]  /*9100*/  F2FP.BF16.F32.PACK_AB R25, R41, R40 ;  /* 0x000000282919723e */ /* 0x000fc400000010ff */
[----:B------:R-:W-:Y:S01]  /*9110*/  F2FP.BF16.F32.PACK_AB R27, R34, R21 ;  /* 0x00000015221b723e */ /* 0x000fe200000010ff */
[----:B------:R1:W-:Y:S04]  /*9120*/  STS.128 [R47+0x20400], R12 ;  /* 0x0204000c2f007388 */ /* 0x0003e80000000c00 */
[----:B------:R1:W-:Y:S02]  /*9130*/  STS.128 [R48+0x20400], R24 ;  /* 0x0204001830007388 */ /* 0x0003e40000000c00 */
.L_x_5515:
[----:B------:R-:W-:Y:S05]  /*9140*/  BSYNC B1 ;  /* 0x0000000000017941 */ /* 0x000fea0003800000 */
.L_x_5514:
[----:B------:R-:W-:Y:S01]  /*9150*/  PRMT R21, R54, 0x5410, R55 ;  /* 0x0000541036157816 */ /* 0x000fe20000000037 */
[----:B------:R-:W-:Y:S06]  /*9160*/  @P0 BRA `(.L_x_5503) ;  /* 0x00000004008c0947 */ /* 0x000fec0003800000 */
[----:B0-----:R-:W2:Y:S01]  /*9170*/  LDL R3, [R1+0x8] ;  /* 0x0000080001037983 */ /* 0x001ea20000100800 */
[----:B------:R-:W-:Y:S01]  /*9180*/  IMAD.IADD R0, R16, 0x1, R49 ;  /* 0x0000000110007824 */ /* 0x000fe200078e0231 */
[----:B-1----:R-:W-:-:S04]  /*9190*/  SHF.R.U32.HI R12, RZ, 0x3, R237 ;  /* 0x00000003ff0c7819 */ /* 0x002fc800000116ed */
[----:B------:R-:W-:-:S04]  /*91a0*/  LOP3.LUT R0, R237, 0x38, R0, 0xf8, !PT ;  /* 0x00000038ed007812 */ /* 0x000fc800078ef800 */
[----:B------:R-:W-:Y:S02]  /*91b0*/  LOP3.LUT R0, R0, R12, RZ, 0x3c, !PT ;  /* 0x0000000c00007212 */ /* 0x000fe400078e3cff */
[----:B------:R-:W0:Y:S01]  /*91c0*/  LDS.128 R12, [R236+0x20400] ;  /* 0x02040000ec0c7984 */ /* 0x000e220000000c00 */
[----:B------:R-:W-:Y:S02]  /*91d0*/  SHF.R.U64 R28, R8, 0x10, R9 ;  /* 0x00000010081c7819 */ /* 0x000fe40000001209 */
[--C-:B------:R-:W-:Y:S02]  /*91e0*/  SHF.R.U64 R33, R4, 0x10, R5.reuse ;  /* 0x0000001004217819 */ /* 0x100fe40000001205 */
[----:B------:R-:W-:Y:S02]  /*91f0*/  SHF.R.U32.HI R35, RZ, 0x10, R5 ;  /* 0x00000010ff237819 */ /* 0x000fe40000011605 */
[----:B------:R-:W-:Y:S02]  /*9200*/  PRMT R28, R51, 0x5432, R28 ;  /* 0x00005432331c7816 */ /* 0x000fe4000000001c */
[----:B------:R-:W-:-:S02]  /*9210*/  PRMT R33, R50, 0x5410, R33 ;  /* 0x0000541032217816 */ /* 0x000fc40000000021 */
[----:B------:R-:W-:Y:S02]  /*9220*/  SHF.R.U32.HI R29, RZ, 0x10, R9 ;  /* 0x00000010ff1d7819 */ /* 0x000fe40000011609 */
[--C-:B------:R-:W-:Y:S02]  /*9230*/  SHF.R.U64 R31, R10, 0x10, R11.reuse ;  /* 0x000000100a1f7819 */ /* 0x100fe4000000120b */
[----:B------:R-:W-:Y:S01]  /*9240*/  SHF.R.U32.HI R32, RZ, 0x10, R11 ;  /* 0x00000010ff207819 */ /* 0x000fe2000001160b */
[----:B------:R-:W-:Y:S01]  /*9250*/  IMAD.U32 R34, R33, 0x10000, RZ ;  /* 0x0001000021227824 */ /* 0x000fe200078e00ff */
[--C-:B------:R-:W-:Y:S02]  /*9260*/  SHF.R.U64 R37, R6, 0x10, R7.reuse ;  /* 0x0000001006257819 */ /* 0x100fe40000001207 */
[----:B------:R-:W-:Y:S02]  /*9270*/  SHF.R.U32.HI R38, RZ, 0x10, R7 ;  /* 0x00000010ff267819 */ /* 0x000fe40000011607 */
[----:B------:R-:W-:-:S02]  /*9280*/  PRMT R35, R51, 0x5410, R35 ;  /* 0x0000541033237816 */ /* 0x000fc40000000023 */
[----:B------:R-:W-:Y:S02]  /*9290*/  PRMT R29, R53, 0x5410, R29 ;  /* 0x00005410351d7816 */ /* 0x000fe4000000001d */
[C---:B------:R-:W-:Y:S02]  /*92a0*/  PRMT R31, R21.reuse, 0x5410, R31 ;  /* 0x00005410151f7816 */ /* 0x040fe4000000001f */
[----:B------:R-:W-:Y:S01]  /*92b0*/  PRMT R32, R21, 0x5432, R32 ;  /* 0x0000543215207816 */ /* 0x000fe20000000020 */
[----:B------:R-:W-:Y:S01]  /*92c0*/  IMAD.U32 R36, R35, 0x10000, RZ ;  /* 0x0001000023247824 */ /* 0x000fe200078e00ff */
[----:B------:R-:W-:Y:S01]  /*92d0*/  PRMT R38, R50, 0x5432, R38 ;  /* 0x0000543232267816 */ /* 0x000fe20000000026 */
[----:B------:R-:W-:Y:S01]  /*92e0*/  IMAD.U32 R30, R29, 0x10000, RZ ;  /* 0x000100001d1e7824 */ /* 0x000fe200078e00ff */
[----:B0-----:R-:W-:Y:S01]  /*92f0*/  LOP3.LUT R4, R12, 0xffff0000, RZ, 0xc0, !PT ;  /* 0xffff00000c047812 */ /* 0x001fe200078ec0ff */
[C---:B------:R-:W-:Y:S01]  /*9300*/  IMAD.U32 R6, R14.reuse, 0x10000, RZ ;  /* 0x000100000e067824 */ /* 0x040fe200078e00ff */
[----:B------:R-:W-:Y:S01]  /*9310*/  LOP3.LUT R7, R14, 0xffff0000, RZ, 0xc0, !PT ;  /* 0xffff00000e077812 */ /* 0x000fe200078ec0ff */
[----:B------:R-:W-:Y:S01]  /*9320*/  IMAD.U32 R5, R13, 0x10000, RZ ;  /* 0x000100000d057824 */ /* 0x000fe200078e00ff */
[C---:B------:R-:W-:Y:S01]  /*9330*/  LOP3.LUT R14, R15.reuse, 0xffff0000, RZ, 0xc0, !PT ;  /* 0xffff00000f0e7812 */ /* 0x040fe200078ec0ff */
[----:B------:R-:W-:Y:S01]  /*9340*/  IMAD.U32 R8, R15, 0x10000, RZ ;  /* 0x000100000f087824 */ /* 0x000fe200078e00ff */
[----:B------:R-:W-:-:S02]  /*9350*/  LOP3.LUT R33, R33, 0xffff0000, RZ, 0xc0, !PT ;  /* 0xffff000021217812 */ /* 0x000fc400078ec0ff */
[----:B------:R-:W-:Y:S02]  /*9360*/  PRMT R37, R52, 0x5410, R37 ;  /* 0x0000541034257816 */ /* 0x000fe40000000025 */
[----:B------:R-:W-:Y:S02]  /*9370*/  LOP3.LUT R35, R35, 0xffff0000, RZ, 0xc0, !PT ;  /* 0xffff000023237812 */ /* 0x000fe400078ec0ff */
[----:B------:R-:W-:Y:S01]  /*9380*/  LOP3.LUT R29, R29, 0xffff0000, RZ, 0xc0, !PT ;  /* 0xffff00001d1d7812 */ /* 0x000fe200078ec0ff */
[----:B--2---:R-:W-:-:S04]  /*9390*/  IMAD.IADD R3, R3, 0x1, R0 ;  /* 0x0000000103037824 */ /* 0x004fc800078e0200 */
[----:B------:R-:W-:-:S05]  /*93a0*/  IMAD R3, R3, 0x2, R2 ;  /* 0x0000000203037824 */ /* 0x000fca00078e0202 */
[----:B------:R-:W0:Y:S01]  /*93b0*/  LDS.128 R24, [R3+0x20400] ;  /* 0x0204000003187984 */ /* 0x000e220000000c00 */
[----:B------:R-:W-:Y:S01]  /*93c0*/  IMAD.U32 R0, R12, 0x10000, RZ ;  /* 0x000100000c007824 */ /* 0x000fe200078e00ff */
[----:B------:R-:W-:Y:S01]  /*93d0*/  LOP3.LUT R12, R13, 0xffff0000, RZ, 0xc0, !PT ;  /* 0xffff00000d0c7812 */ /* 0x000fe200078ec0ff */
[C---:B0-----:R-:W-:Y:S01]  /*93e0*/  IMAD.U32 R9, R24.reuse, 0x10000, RZ ;  /* 0x0001000018097824 */ /* 0x041fe200078e00ff */
        /* <DEDUP_REMOVED lines=8> */
[C---:B------:R-:W-:Y:S01]  /*9470*/  FMUL.FTZ R39, R9.reuse, R34 ;  /* 0x0000002209277220 */ /* 0x040fe20000410000 */
[-C--:B------:R-:W-:Y:S01]  /*9480*/  FMUL.FTZ R27, R9, R25.reuse ;  /* 0x00000019091b7220 */ /* 0x080fe20000410000 */
[C---:B------:R-:W-:Y:S02]  /*9490*/  FMUL.FTZ R40, R11.reuse, R36 ;  /* 0x000000240b287220 */ /* 0x040fe40000410000 */
[C---:B------:R-:W-:Y:S01]  /*94a0*/  FFMA.FTZ R39, R0.reuse, R25, -R39 ;  /* 0x0000001900277223 */ /* 0x040fe20000010827 */
[----:B------:R-:W-:Y:S01]  /*94b0*/  FFMA.FTZ R27, R0, R34, R27 ;  /* 0x00000022001b7223 */ /* 0x000fe2000001001b */
[----:B------:R-:W-:Y:S02]  /*94c0*/  IMAD.U32 R0, R32, 0x10000, RZ ;  /* 0x0001000020007824 */ /* 0x000fe400078e00ff */
[-C--:B------:R-:W-:Y:S01]  /*94d0*/  FMUL.FTZ R34, R11, R30.reuse ;  /* 0x0000001e0b227220 */ /* 0x080fe20000410000 */
[----:B------:R-:W-:Y:S02]  /*94e0*/  IMAD.U32 R9, R38, 0x10000, RZ ;  /* 0x0001000026097824 */ /* 0x000fe400078e00ff */
[----:B------:R-:W-:Y:S01]  /*94f0*/  FFMA.FTZ R40, R5, R30, -R40 ;  /* 0x0000001e05287223 */ /* 0x000fe20000010828 */
[----:B------:R-:W-:Y:S01]  /*9500*/  FMUL.FTZ R30, R21, R0 ;  /* 0x00000000151e7220 */ /* 0x000fe20000410000 */
[----:B------:R-:W-:Y:S01]  /*9510*/  FFMA.FTZ R34, R5, R36, R34 ;  /* 0x0000002405227223 */ /* 0x000fe20000010022 */
[-C--:B------:R-:W-:Y:S01]  /*9520*/  FMUL.FTZ R11, R21, R9.reuse ;  /* 0x00000009150b7220 */ /* 0x080fe20000410000 */
[----:B------:R-:W-:Y:S01]  /*9530*/  LOP3.LUT R5, R28, 0xffff0000, RZ, 0xc0, !PT ;  /* 0xffff00001c057812 */ /* 0x000fe200078ec0ff */
[----:B------:R-:W-:Y:S01]  /*9540*/  FFMA.FTZ R30, R8, R9, R30 ;  /* 0x00000009081e7223 */ /* 0x000fe2000001001e */
[----:B------:R-:W-:Y:S01]  /*9550*/  FMUL.FTZ R9, R10, R33 ;  /* 0x000000210a097220 */ /* 0x000fe20000410000 */
[----:B------:R-:W-:Y:S01]  /*9560*/  FFMA.FTZ R21, R8, R0, -R11 ;  /* 0x0000000008157223 */ /* 0x000fe2000001080b */
[----:B------:R-:W-:-:S02]  /*9570*/  IMAD.U32 R8, R37, 0x10000, RZ ;  /* 0x0001000025087824 */ /* 0x000fc400078e00ff */
[-C--:B------:R-:W-:Y:S01]  /*9580*/  FMUL.FTZ R11, R10, R5.reuse ;  /* 0x000000050a0b7220 */ /* 0x080fe20000410000 */
[----:B------:R-:W-:Y:S01]  /*9590*/  FFMA.FTZ R10, R4, R5, -R9 ;  /* 0x00000005040a7223 */ /* 0x000fe20000010809 */
[----:B------:R-:W-:Y:S02]  /*95a0*/  IMAD.U32 R0, R31, 0x10000, RZ ;  /* 0x000100001f007824 */ /* 0x000fe400078e00ff */
[C---:B------:R-:W-:Y:S01]  /*95b0*/  FMUL.FTZ R9, R13.reuse, R8 ;  /* 0x000000080d097220 */ /* 0x040fe20000410000 */
[C---:B------:R-:W-:Y:S01]  /*95c0*/  FMUL.FTZ R5, R24.reuse, R35 ;  /* 0x0000002318057220 */ /* 0x040fe20000410000 */
[----:B------:R-:W-:Y:S01]  /*95d0*/  FMUL.FTZ R28, R24, R29 ;  /* 0x0000001d181c7220 */ /* 0x000fe20000410000 */
[----:B------:R-:W-:Y:S01]  /*95e0*/  FFMA.FTZ R24, R4, R33, R11 ;  /* 0x0000002104187223 */ /* 0x000fe2000001000b */
[-C--:B------:R-:W-:Y:S01]  /*95f0*/  FMUL.FTZ R13, R13, R0.reuse ;  /* 0x000000000d0d7220 */ /* 0x080fe20000410000 */
[----:B------:R-:W-:Y:S01]  /*9600*/  FFMA.FTZ R11, R6, R0, -R9 ;  /* 0x00000000060b7223 */ /* 0x000fe20000010809 */
[----:B------:R-:W-:Y:S01]  /*9610*/  LOP3.LUT R4, R37, 0xffff0000, RZ, 0xc0, !PT ;  /* 0xffff000025047812 */ /* 0x000fe200078ec0ff */
[----:B------:R-:W-:Y:S01]  /*9620*/  FFMA.FTZ R29, R12, R29, -R5 ;  /* 0x0000001d0c1d7223 */ /* 0x000fe20000010805 */
[----:B------:R-:W-:-:S02]  /*9630*/  LOP3.LUT R0, R31, 0xffff0000, RZ, 0xc0, !PT ;  /* 0xffff00001f007812 */ /* 0x000fc400078ec0ff */
[----:B------:R-:W-:Y:S02]  /*9640*/  LOP3.LUT R9, R38, 0xffff0000, RZ, 0xc0, !PT ;  /* 0xffff000026097812 */ /* 0x000fe400078ec0ff */
[----:B------:R-:W-:Y:S01]  /*9650*/  LOP3.LUT R5, R32, 0xffff0000, RZ, 0xc0, !PT ;  /* 0xffff000020057812 */ /* 0x000fe200078ec0ff */
[----:B------:R-:W-:Y:S01]  /*9660*/  FFMA.FTZ R13, R6, R8, R13 ;  /* 0x00000008060d7223 */ /* 0x000fe2000001000d */
        /* <DEDUP_REMOVED lines=19> */
.L_x_5503:
[----:B------:R-:W-:Y:S05]  /*97a0*/  BSYNC B0 ;  /* 0x0000000000007941 */ /* 0x000fea0003800000 */
.L_x_5489:
        /* <DEDUP_REMOVED lines=8> */
.L_x_5486:
[----:B------:R-:W-:-:S13]  /*9830*/  ISETP.NE.AND P0, PT, R187, 0x3, PT ;  /* 0x00000003bb00780c */ /* 0x000fda0003f05270 */
[----:B------:R-:W-:Y:S05]  /*9840*/  @!P0 BRA `(.L_x_5516) ;  /* 0x0000000000048947 */ /* 0x000fea0003800000 */
[----:B------:R-:W-:Y:S01]  /*9850*/  BPT.TRAP 0x1 ;  /* 0x000000040000795c */ /* 0x000fe20000300000 */
.L_x_5516:
[----:B------:R-:W-:Y:S01]  /*9860*/  IMAD R169, R18, 0x8, R2 ;  /* 0x0000000812a97824 */ /* 0x000fe200078e0202 */
[----:B------:R-:W-:-:S04]  /*9870*/  SHF.L.U32 R56, R19, 0x1f, RZ ;  /* 0x0000001f13387819 */ /* 0x000fc800000006ff */
[----:B------:R0:W0:Y:S01]  /*9880*/  SYNCS.PHASECHK.TRANS64.TRYWAIT P1, [R169+URZ+0x38830], R56 ;  /* 0x03883038a90075a7 */ /* 0x000022000802017f */
[----:B------:R-:W-:Y:S05]  /*9890*/  @!P0 BRA `(.L_x_5517) ;  /* 0x0000000000048947 */ /* 0x000fea0003800000 */
[----:B------:R-:W-:Y:S01]  /*98a0*/  BPT.TRAP 0x1 ;  /* 0x000000040000795c */ /* 0x000fe20000300000 */
.L_x_5517:
[C---:B--2---:R-:W-:Y:S02]  /*98b0*/  VIADD R0, R2.reuse, 0x22400 ;  /* 0x0002240002007836 */ /* 0x044fe40000000000 */
[----:B01-3--:R-:W-:-:S03]  /*98c0*/  VIADD R3, R2, 0x20400 ;  /* 0x0002040002037836 */ /* 0x00bfc60000000000 */
[----:B------:R-:W-:Y:S02]  /*98d0*/  SHF.R.U32.HI R0, RZ, 0x4, R0 ;  /* 0x00000004ff007819 */ /* 0x000fe40000011600 */
[----:B------:R-:W-:Y:S02]  /*98e0*/  SHF.R.U32.HI R3, RZ, 0x4, R3 ;  /* 0x00000004ff037819 */ /* 0x000fe40000011603 */
[----:B------:R-:W-:Y:S02]  /*98f0*/  LOP3.LUT R0, R0, 0x3fff, RZ, 0xc0, !PT ;  /* 0x00003fff00007812 */ /* 0x000fe400078ec0ff */
[----:B------:R-:W-:Y:S02]  /*9900*/  LOP3.LUT R3, R3, 0x3fff, RZ, 0xc0, !PT ;  /* 0x00003fff03037812 */ /* 0x000fe400078ec0ff */
[----:B----4-:R-:W-:Y:S01]  /*9910*/  LOP3.LUT R14, R0, 0x10000, RZ, 0xfc, !PT ;  /* 0x00010000000e7812 */ /* 0x010fe200078efcff */
[----:B------:R-:W-:Y:S06]  /*9920*/  @P1 BRA `(.L_x_5518) ;  /* 0x0000000000081947 */ /* 0x000fec0003800000 */
[----:B------:R-:W0:Y:S02]  /*9930*/  SYNCS.PHASECHK.TRANS64.TRYWAIT P1, [R169+URZ+0x38830], R56 ;  /* 0x03883038a90075a7 */ /* 0x000e24000802017f */
[----:B0-----:R-:W-:Y:S05]  /*9940*/  @!P1 BRA `(.L_x_5519) ;  /* 0x0000017c00849947 */ /* 0x001fea0003800000 */
.L_x_5518:
        /* <DEDUP_REMOVED lines=13> */
[----:B------:R-:W-:Y:S01]  /*9a20*/  SHF.L.U32 R3, R20, 0x1f, RZ ;  /* 0x0000001f14037819 */ /* 0x000fe200000006ff */
[----:B------:R-:W-:Y:S01]  /*9a30*/  IMAD.MOV.U32 R9, RZ, RZ, 0x40000040 ;  /* 0x40000040ff097424 */ /* 0x000fe200078e00ff */
[----:B------:R-:W-:Y:S01]  /*9a40*/  BSSY B0, `(.L_x_5520) ;  /* 0x0000022000007945 */ /* 0x000fe20003800000 */
[----:B------:R-:W-:-:S02]  /*9a50*/  VIADD R10, R4, 0x4 ;  /* 0x00000004040a7836 */ /* 0x000fc40000000000 */
[----:B------:R-:W-:Y:S02]  /*9a60*/  IMAD.MOV.U32 R11, RZ, RZ, 0x40000040 ;  /* 0x40000040ff0b7424 */ /* 0x000fe400078e00ff */
[----:B------:R-:W-:-:S04]  /*9a70*/  IMAD.MOV.U32 R7, RZ, RZ, 0x40000040 ;  /* 0x40000040ff077424 */ /* 0x000fc800078e00ff */
[----:B------:R-:W-:Y:S01]  /*9a80*/  HGMMA.64x64x16.F32.BF16 R24, gdesc[UR4], RZ, !UPT, gsb0 ;  /* 0x00e00000041879f0 */ /* 0x000fe2000c0018ff */
        /* <DEDUP_REMOVED lines=27> */
[----:B------:R-:W1:Y:S02]  /*9c40*/  SYNCS.PHASECHK.TRANS64.TRYWAIT P1, [R2+URZ+0x38810], R3 ;  /* 0x03881003020075a7 */ /* 0x000e64000802017f */
[----:B-1----:R-:W-:Y:S05]  /*9c50*/  @!P1 BRA `(.L_x_5521) ;  /* 0x0000017800d49947 */ /* 0x002fea0003800000 */
.L_x_5786:
[----:B------:R-:W-:Y:S05]  /*9c60*/  BSYNC B0 ;  /* 0x0000000000007941 */ /* 0x000fea0003800000 */
.L_x_5520:
[----:B------:R-:W-:Y:S05]  /*9c70*/  @!P0 BRA `(.L_x_5522) ;  /* 0x0000000000048947 */ /* 0x000fea0003800000 */
[----:B------:R-:W-:Y:S01]  /*9c80*/  BPT.TRAP 0x1 ;  /* 0x000000040000795c */ /* 0x000fe20000300000 */
.L_x_5522:
[----:B------:R2:W3:Y:S01]  /*9c90*/  SYNCS.PHASECHK.TRANS64.TRYWAIT P2, [R169+URZ+0x38850], R56 ;  /* 0x03885038a90075a7 */ /* 0x0004e2000804017f */
[----:B------:R-:W-:Y:S05]  /*9ca0*/  @!P0 BRA `(.L_x_5523) ;  /* 0x0000000000048947 */ /* 0x000fea0003800000 */
[----:B------:R-:W-:Y:S01]  /*9cb0*/  BPT.TRAP 0x1 ;  /* 0x000000040000795c */ /* 0x000fe20000300000 */
.L_x_5523:
[----:B------:R-:W1:Y:S01]  /*9cc0*/  S2R R0, SR_TID.X ;  /* 0x0000000000007919 */ /* 0x000e620000002100 */
[----:B------:R-:W-:Y:S01]  /*9cd0*/  BSSY B0, `(.L_x_5524) ;  /* 0x0000009000007945 */ /* 0x000fe20003800000 */
[----:B-1----:R-:W-:Y:S01]  /*9ce0*/  LOP3.LUT R3, R0, 0x7f, RZ, 0xc0, !PT ;  /* 0x0000007f00037812 */ /* 0x002fe200078ec0ff */
[----:B------:R-:W-:-:S03]  /*9cf0*/  VIADD R0, R2, 0x400 ;  /* 0x0000040002007836 */ /* 0x000fc60000000000 */
[----:B------:R-:W-:Y:S02]  /*9d00*/  ISETP.NE.AND P1, PT, R3, RZ, PT ;  /* 0x000000ff0300720c */ /* 0x000fe40003f25270 */
[----:B------:R-:W-:-:S04]  /*9d10*/  SHF.R.U32.HI R0, RZ, 0x4, R0 ;  /* 0x00000004ff007819 */ /* 0x000fc80000011600 */
[----:B------:R-:W-:Y:S01]  /*9d20*/  LOP3.LUT R0, R0, 0x3fff, RZ, 0xc0, !PT ;  /* 0x00003fff00007812 */ /* 0x000fe200078ec0ff */
[----:B---3--:R-:W-:Y:S06]  /*9d30*/  @P2 BRA `(.L_x_5525) ;  /* 0x0000000000082947 */ /* 0x008fec0003800000 */
[----:B------:R-:W1:Y:S02]  /*9d40*/  SYNCS.PHASECHK.TRANS64.TRYWAIT P2, [R169+URZ+0x38850], R56 ;  /* 0x03885038a90075a7 */ /* 0x000e64000804017f */
[----:B-1----:R-:W-:Y:S05]  /*9d50*/  @!P2 BRA `(.L_x_5526) ;  /* 0x0000017800a8a947 */ /* 0x002fea0003800000 */
.L_x_5525:
[----:B------:R-:W-:Y:S05]  /*9d60*/  BSYNC B0 ;  /* 0x0000000000007941 */ /* 0x000fea0003800000 */
.L_x_5524:
[----:B------:R-:W-:Y:S05]  /*9d70*/  WARPSYNC.ALL ;  /* 0x0000000000007948 */ /* 0x000fea0003800000 */
[----:B------:R-:W-:Y:S01]  /*9d80*/  LOP3.LUT R15, R0, 0x10000, RZ, 0xfc, !PT ;  /* 0x00010000000f7812 */ /* 0x000fe200078efcff */
[----:B------:R-:W-:Y:S01]  /*9d90*/  VIADD R0, R2, 0x26400 ;  /* 0x0002640002007836 */ /* 0x000fe20000000000 */
[----:B------:R-:W-:-:S03]  /*9da0*/  WARPGROUP.ARRIVE ;  /* 0x00000000000079c5 */ /* 0x000fc60000000000 */
[----:B------:R-:W-:-:S03]  /*9db0*/  IMAD R20, R18, 0x1000, R15 ;  /* 0x0000100012147824 */ /* 0x000fc600078e020f */
[----:B------:R-:W3:Y:S01]  /*9dc0*/  S2R R3, SR_TID.X ;  /* 0x0000000000037919 */ /* 0x000ee20000002100 */
[----:B------:R-:W-:Y:S01]  /*9dd0*/  IMAD.MOV.U32 R21, RZ, RZ, 0x40000040 ;  /* 0x40000040ff157424 */ /* 0x000fe200078e00ff */
[----:B------:R-:W-:Y:S01]  /*9de0*/  SHF.R.U32.HI R0, RZ, 0x4, R0 ;  /* 0x00000004ff007819 */ /* 0x000fe20000011600 */
[----:B------:R-:W-:Y:S01]  /*9df0*/  IMAD.MOV.U32 R7, RZ, RZ, 0x40000040 ;  /* 0x40000040ff077424 */ /* 0x000fe200078e00ff */
[C---:B------:R-:W-:Y:S01]  /*9e00*/  R2UR UR6, R20.reuse ;  /* 0x00000000140672ca */ /* 0x040fe200000e0000 */
[----:B012---:R-:W-:Y:S01]  /*9e10*/  VIADD R56, R20, 0x2 ;  /* 0x0000000214387836 */ /* 0x007fe20000000000 */
        /* <DEDUP_REMOVED lines=10> */
[----:B------:R-:W-:Y:S01]  /*9ec0*/  ULDC UR36, c[0x0][0xa80] ;  /* 0x0002a00000247ab9 */ /* 0x000fe20000000800 */
[----:B------:R-:W-:Y:S01]  /*9ed0*/  IMAD.MOV.U32 R67, RZ, RZ, 0x40000040 ;  /* 0x40000040ff437424 */ /* 0x000fe200078e00ff */
[----:B------:R-:W-:Y:S01]  /*9ee0*/  ULDC UR37, c[0x0][0xa80] ;  /* 0x0002a00000257ab9 */ /* 0x000fe20000000800 */
[----:B------:R-:W-:Y:S01]  /*9ef0*/  IMAD.MOV.U32 R65, RZ, RZ, 0x40000040 ;  /* 0x40000040ff417424 */ /* 0x000fe200078e00ff */
[----:B------:R-:W-:Y:S07]  /*9f00*/  BSSY B0, `(.L_x_5527) ;  /* 0x000061f000007945 */ /* 0x000fee0003800000 */
        /* <DEDUP_REMOVED lines=9> */
[----:B---3--:R-:W-:-:S05]  /*9fa0*/  SHF.R.U32.HI R3, RZ, 0x7, R3 ;  /* 0x00000007ff037819 */ /* 0x008fca0000011603 */
        /* <DEDUP_REMOVED lines=182> */
[----:B------:R-:W-:-:S02]  /*ab10*/  IMAD.MOV.U32 R3, RZ, RZ, 0x28 ;  /* 0x00000028ff037424 */ /* 0x000fc400078e00ff */
        /* <DEDUP_REMOVED lines=14> */
[CC--:B------:R-:W-:Y:S02]  /*ac00*/  IADD3 R58, R3.reuse, R21.reuse, R6 ;  /* 0x00000015033a7210 */ /* 0x0c0fe40007ffe006 */
[----:B------:R-:W-:Y:S01]  /*ac10*/  IADD3 R56, R3, R21, R20 ;  /* 0x0000001503387210 */ /* 0x000fe20007ffe014 */
        /* <DEDUP_REMOVED lines=11> */
[----:B------:R-:W-:Y:S01]  /*acd0*/  VIADD R59, R20, 0xa00 ;  /* 0x00000a00143b7836 */ /* 0x000fe20000000000 */
[----:B------:R-:W-:Y:S02]  /*ace0*/  R2UR UR6, R56 ;  /* 0x00000000380672ca */ /* 0x000fe400000e0000 */
[----:B------:R-:W-:Y:S01]  /*acf0*/  R2UR UR7, R57 ;  /* 0x00000000390772ca */ /* 0x000fe200000e0000 */
[----:B------:R-:W-:Y:S02]  /*ad00*/  VIADD R57, R6, 0xa00 ;  /* 0x00000a0006397836 */ /* 0x000fe40000000000 */
[----:B------:R-:W-:-:S02]  /*ad10*/  IMAD.IADD R66, R0, 0x1, R59 ;  /* 0x0000000100427824 */ /* 0x000fc400078e023b */
[----:B------:R-:W-:Y:S02]  /*ad20*/  IMAD.IADD R64, R0, 0x1, R57 ;  /* 0x0000000100407824 */ /* 0x000fe400078e0239 */
[C---:B------:R-:W-:Y:S02]  /*ad30*/  IMAD.IADD R58, R62.reuse, 0x1, R59 ;  /* 0x000000013e3a7824 */ /* 0x040fe400078e023b */
[----:B------:R-:W-:Y:S01]  /*ad40*/  IMAD.IADD R56, R62, 0x1, R57 ;  /* 0x000000013e387824 */ /* 0x000fe200078e0239 */
        /* <DEDUP_REMOVED lines=11> */
[----:B------:R-:W-:-:S02]  /*ae00*/  IMAD.MOV.U32 R59, RZ, RZ, 0x40000040 ;  /* 0x40000040ff3b7424 */ /* 0x000fc400078e00ff */
[----:B------:R-:W-:Y:S01]  /*ae10*/  IMAD.MOV.U32 R57, RZ, RZ, 0x40000040 ;  /* 0x40000040ff397424 */ /* 0x000fe200078e00ff */
        /* <DEDUP_REMOVED lines=71> */
[----:B------:R-:W-:Y:S01]  /*b290*/  VIADD R3, R6, 0xe00 ;  /* 0x00000e0006037836 */ /* 0x000fe20000000000 */
[----:B------:R-:W-:-:S02]  /*b2a0*/  WARPGROUP.DEPBAR.LE gsb0, 0x0 ;  /* 0x00008000000079c5 */ /* 0x000fc40000010000 */
[----:B------:R-:W-:-:S06]  /*b2b0*/  WARPGROUP.ARRIVE ;  /* 0x00000000000079c5 */ /* 0x000fcc0000000000 */
[----:B------:R-:W-:Y:S01]  /*b2c0*/  HGMMA.64x64x16.F32.BF16 R24, gdesc[UR4], R24, gsb0 ;  /* 0x00e00000041879f0 */ /* 0x000fe20008001818 */
[----:B------:R-:W-:Y:S02]  /*b2d0*/  R2UR UR4, R58 ;  /* 0x000000003a0472ca */ /* 0x000fe400000e0000 */
[----:B------:R-:W-:Y:S01]  /*b2e0*/  R2UR UR5, R59 ;  /* 0x000000003b0572ca */ /* 0x000fe200000e0000 */
[----:B------:R-:W-:Y:S01]  /*b2f0*/  VIADD R59, R20, 0xe00 ;  /* 0x00000e00143b7836 */ /* 0x000fe20000000000 */
[----:B------:R-:W-:Y:S01]  /*b300*/  R2UR UR6, R56 ;  /* 0x00000000380672ca */ /* 0x000fe200000e0000 */
[C---:B------:R-:W-:Y:S01]  /*b310*/  IMAD.IADD R56, R0.reuse, 0x1, R3 ;  /* 0x0000000100387824 */ /* 0x040fe200078e0203 */
[----:B------:R-:W-:Y:S01]  /*b320*/  R2UR UR7, R57 ;  /* 0x00000000390772ca */ /* 0x000fe200000e0000 */
[----:B------:R-:W-:Y:S02]  /*b330*/  IMAD.IADD R64, R0, 0x1, R59 ;  /* 0x0000000100407824 */ /* 0x000fe400078e023b */
[----:B------:R-:W-:-:S02]  /*b340*/  IMAD.MOV.U32 R57, RZ, RZ, 0x40000040 ;  /* 0x40000040ff397424 */ /* 0x000fc400078e00ff */
        /* <DEDUP_REMOVED lines=12> */
[----:B------:R-:W-:Y:S01]  /*b410*/  IMAD.MOV.U32 R59, RZ, RZ, 0x40000040 ;  /* 0x40000040ff3b7424 */ /* 0x000fe200078e00ff */
        /* <DEDUP_REMOVED lines=23> */
[----:B------:R-:W-:Y:S01]  /*b590*/  LOP3.LUT R21, R0, 0x6, RZ, 0xc0, !PT ;  /* 0x0000000600157812 */ /* 0x000fe200078ec0ff */
[----:B------:R-:W-:-:S03]  /*b5a0*/  IMAD.IADD R0, R216, 0x1, R195 ;  /* 0x00000001d8007824 */ /* 0x000fc600078e02c3 */
[CC--:B------:R-:W-:Y:S02]  /*b5b0*/  IADD3 R58, R21.reuse, R3.reuse, R6 ;  /* 0x00000003153a7210 */ /* 0x0c0fe40007ffe006 */
[----:B------:R-:W-:Y:S01]  /*b5c0*/  IADD3 R20, R21, R3, R20 ;  /* 0x0000000315147210 */ /* 0x000fe20007ffe014 */
[----:B------:R-:W-:Y:S01]  /*b5d0*/  IMAD.MOV.U32 R21, RZ, RZ, 0x40000040 ;  /* 0x40000040ff157424 */ /* 0x000fe200078e00ff */
[----:B0-----:R-:W-:-:S13]  /*b5e0*/  ISETP.NE.AND P2, PT, R57, 0x1, PT ;  /* 0x000000013900780c */ /* 0x001fda0003f45270 */
[----:B------:R-:W0:Y:S08]  /*b5f0*/  @P2 LDC R3, c[0x0][0x44c] ;  /* 0x00011300ff032b82 */ /* 0x000e300000000800 */
[----:B------:R-:W1:Y:S01]  /*b600*/  @P2 LDC R200, c[0x0][0x44c] ;  /* 0x00011300ffc82b82 */ /* 0x000e620000000800 */
[----:B0-----:R-:W-:Y:S01]  /*b610*/  @P2 IMAD.HI.U32 R3, R0, R3, RZ ;  /* 0x0000000300032227 */ /* 0x001fe200078e00ff */
[----:B------:R-:W-:-:S02]  /*b620*/  WARPGROUP.DEPBAR.LE gsb0, 0x0 ;  /* 0x00008000000079c5 */ /* 0x000fc40000010000 */
[----:B------:R-:W-:-:S06]  /*b630*/  WARPGROUP.ARRIVE ;  /* 0x00000000000079c5 */ /* 0x000fcc0000000000 */
[----:B------:R-:W-:Y:S01]  /*b640*/  HGMMA.64x64x16.F32.BF16 R24, gdesc[UR4], R24, gsb0 ;  /* 0x00e00000041879f0 */ /* 0x000fe20008001818 */
[----:B------:R-:W-:Y:S02]  /*b650*/  R2UR UR4, R58 ;  /* 0x000000003a0472ca */ /* 0x000fe400000e0000 */
[----:B------:R-:W-:Y:S02]  /*b660*/  R2UR UR5, R59 ;  /* 0x000000003b0572ca */ /* 0x000fe400000e0000 */
[----:B------:R-:W-:Y:S02]  /*b670*/  R2UR UR6, R20 ;  /* 0x00000000140672ca */ /* 0x000fe400000e0000 */
[----:B------:R-:W-:Y:S01]  /*b680*/  R2UR UR7, R21 ;  /* 0x00000000150772ca */ /* 0x000fe200000e0000 */
[----:B------:R-:W0:Y:S02]  /*b690*/  @P2 LDC R20, c[0x0][0x450] ;  /* 0x00011400ff142b82 */ /* 0x000e240000000800 */
[----:B0-----:R-:W-:Y:S01]  /*b6a0*/  @P2 SHF.R.U32.HI R0, RZ, R20, R3 ;  /* 0x00000014ff002219 */ /* 0x001fe20000011603 */
[----:B------:R-:W-:-:S02]  /*b6b0*/  IMAD R20, R197, -0x40, R56 ;  /* 0xffffffc0c5147824 */ /* 0x000fc400078e0238 */
[----:B------:R-:W-:Y:S02]  /*b6c0*/  VIADD R197, R197, 0xfffffffe ;  /* 0xfffffffec5c57836 */ /* 0x000fe40000000000 */
[----:B------:R-:W0:Y:S01]  /*b6d0*/  SHFL.IDX PT, R21, R0, RZ, 0x1c1f ;  /* 0x001c1fff00157589 */ /* 0x000e2200000e0000 */
[----:B------:R-:W-:Y:S02]  /*b6e0*/  IADD3 R3, R203, 0x1, R20 ;  /* 0x00000001cb037810 */ /* 0x000fe40007ffe014 */
[----:B------:R-:W-:Y:S01]  /*b6f0*/  IADD3 R20, -R189, R20, R203 ;  /* 0x00000014bd147210 */ /* 0x000fe20007ffe1cb */
[----:B------:R-:W2:Y:S01]  /*b700*/  SHFL.IDX PT, R0, R0, 0x1, 0x1c1f ;  /* 0x003c1f0000007f89 */ /* 0x000ea200000e0000 */
[----:B------:R-:W-:-:S04]  /*b710*/  IADD3 R3, -R194, R3, -R189 ;  /* 0x00000003c2037210 */ /* 0x000fc80007ffe9bd */
[----:B0-----:R-:W-:-:S04]  /*b720*/  VIADDMNMX R21, R21, R3, R20, PT ;  /* 0x0000000315157246 */ /* 0x001fc80003800114 */
[C---:B------:R-:W-:Y:S02]  /*b730*/  ISETP.GT.AND P3, PT, R21.reuse, RZ, PT ;  /* 0x000000ff1500720c */ /* 0x040fe40003f64270 */
[C---:B------:R-:W-:Y:S02]  /*b740*/  ISETP.GT.AND P4, PT, R21.reuse, 0x1, PT ;  /* 0x000000011500780c */ /* 0x040fe40003f84270 */
[----:B------:R-:W-:Y:S02]  /*b750*/  ISETP.GT.AND P5, PT, R21, 0x8, PT ;  /* 0x000000081500780c */ /* 0x000fe40003fa4270 */
[----:B--2---:R-:W-:Y:S01]  /*b760*/  VIADDMNMX R20, R0, R3, R20, PT ;  /* 0x0000000300147246 */ /* 0x004fe20003800114 */
[----:B------:R-:W-:Y:S02]  /*b770*/  WARPGROUP.DEPBAR.LE gsb0, 0x0 ;  /* 0x00008000000079c5 */ /* 0x000fe40000010000 */
[----:B------:R-:W-:-:S06]  /*b780*/  WARPGROUP.ARRIVE ;  /* 0x00000000000079c5 */ /* 0x000fcc0000000000 */
[----:B------:R-:W-:Y:S01]  /*b790*/  HGMMA.64x64x16.F32.BF16 R24, gdesc[UR4], R24, gsb0 ;  /* 0x00e00000041879f0 */ /* 0x000fe20008001818 */
[----:B------:R-:W-:Y:S02]  /*b7a0*/  ULDC UR4, c[0x0][0xa80] ;  /* 0x0002a00000047ab9 */ /* 0x000fe40000000800 */
        /* <DEDUP_REMOVED lines=44> */
[----:B------:R-:W-:Y:S02]  /*ba70*/  ISETP.GT.AND P3, PT, R20, RZ, PT ;  /* 0x000000ff1400720c */ /* 0x000fe40003f64270 */
        /* <DEDUP_REMOVED lines=10> */
[----:B------:R-:W-:Y:S02]  /*bb20*/  FMNMX.FTZ R3, R30, R3, !PT ;  /* 0x000000031e037209 */ /* 0x000fe40007810000 */
[----:B------:R-:W-:Y:S02]  /*bb30*/  FSEL R34, R34, -INF , P4 ;  /* 0xff80000022227808 */ /* 0x000fe40002000000 */
[C---:B------:R-:W-:Y:S02]  /*bb40*/  ISETP.GT.AND P4, PT, R20.reuse, 0x18, PT ;  /* 0x000000181400780c */ /* 0x040fe40003f84270 */
[----:B------:R-:W-:Y:S02]  /*bb50*/  ISETP.GT.AND P5, PT, R20, 0x21, PT ;  /* 0x000000211400780c */ /* 0x000fe40003fa4270 */
[----:B------:R-:W-:-:S02]  /*bb60*/  FSEL R38, R38, -INF , P4 ;  /* 0xff80000026267808 */ /* 0x000fc40002000000 */
[C---:B------:R-:W-:Y:S02]  /*bb70*/  ISETP.GT.AND P4, PT, R20.reuse, 0x20, PT ;  /* 0x000000201400780c */ /* 0x040fe40003f84270 */
[----:B0-----:R-:W-:Y:S02]  /*bb80*/  FMNMX.FTZ R21, R57, R70, !PT ;  /* 0x0000004639157209 */ /* 0x001fe40007810000 */
[----:B------:R-:W-:Y:S02]  /*bb90*/  FSEL R70, R31, -INF , P3 ;  /* 0xff8000001f467808 */ /* 0x000fe40001800000 */
[----:B------:R-:W-:Y:S01]  /*bba0*/  ISETP.GT.AND P3, PT, R20, 0x11, PT ;  /* 0x000000111400780c */ /* 0x000fe20003f64270 */
[----:B------:R-:W0:Y:S01]  /*bbb0*/  SHFL.BFLY PT, R74, R21, 0x1, 0x1f ;  /* 0x0c201f00154a7f89 */ /* 0x000e2200000e0000 */
[----:B------:R-:W-:Y:S02]  /*bbc0*/  FMNMX.FTZ R3, R70, R3, !PT ;  /* 0x0000000346037209 */ /* 0x000fe40007810000 */
[----:B------:R-:W-:-:S02]  /*bbd0*/  FSEL R72, R35, -INF , P3 ;  /* 0xff80000023487808 */ /* 0x000fc40001800000 */
[----:B------:R-:W-:Y:S02]  /*bbe0*/  FMNMX.FTZ R3, R34, R3, !PT ;  /* 0x0000000322037209 */ /* 0x000fe40007810000 */
[----:B------:R-:W-:Y:S02]  /*bbf0*/  ISETP.GT.AND P3, PT, R20, 0x19, PT ;  /* 0x000000191400780c */ /* 0x000fe40003f64270 */
[----:B------:R-:W-:Y:S02]  /*bc00*/  FMNMX.FTZ R3, R72, R3, !PT ;  /* 0x0000000348037209 */ /* 0x000fe40007810000 */
[----:B------:R-:W-:Y:S02]  /*bc10*/  FSEL R42, R42, -INF , P4 ;  /* 0xff8000002a2a7808 */ /* 0x000fe40002000000 */
[----:B------:R-:W-:Y:S02]  /*bc20*/  ISETP.GT.AND P4, PT, R20, 0x28, PT ;  /* 0x000000281400780c */ /* 0x000fe40003f84270 */
[----:B------:R-:W-:-:S02]  /*bc30*/  FSEL R76, R43, -INF , P5 ;  /* 0xff8000002b4c7808 */ /* 0x000fc40002800000 */
[----:B------:R-:W-:Y:S02]  /*bc40*/  FSEL R46, R46, -INF , P4 ;  /* 0xff8000002e2e7808 */ /* 0x000fe40002000000 */
[----:B------:R-:W-:-:S04]  /*bc50*/  ISETP.GT.AND P4, PT, R20, 0x30, PT ;  /* 0x000000301400780c */ /* 0x000fc80003f84270 */
[----:B------:R-:W-:Y:S02]  /*bc60*/  FSEL R50, R50, -INF , P4 ;  /* 0xff80000032327808 */ /* 0x000fe40002000000 */
[----:B0-----:R-:W-:Y:S02]  /*bc70*/  FMNMX.FTZ R0, R21, R74, !PT ;  /* 0x0000004a15007209 */ /* 0x001fe40007810000 */
[----:B------:R-:W-:Y:S02]  /*bc80*/  FSEL R74, R39, -INF , P3 ;  /* 0xff800000274a7808 */ /* 0x000fe40001800000 */
[----:B------:R-:W-:Y:S01]  /*bc90*/  FMNMX.FTZ R21, R38, R3, !PT ;  /* 0x0000000326157209 */ /* 0x000fe20007810000 */
[----:B------:R-:W-:Y:S01]  /*bca0*/  IMAD.U32 R3, RZ, RZ, UR4 ;  /* 0x00000004ff037e24 */ /* 0x000fe2000f8e00ff */
[----:B------:R-:W-:Y:S02]  /*bcb0*/  ISETP.GT.AND P3, PT, R20, 0x29, PT ;  /* 0x000000291400780c */ /* 0x000fe40003f64270 */
[----:B------:R-:W-:Y:S01]  /*bcc0*/  FMNMX.FTZ R21, R74, R21, !PT ;  /* 0x000000154a157209 */ /* 0x000fe20007810000 */
[C---:B------:R-:W-:Y:S01]  /*bcd0*/  FMUL.FTZ R29, R0.reuse, R3 ;  /* 0x00000003001d7220 */ /* 0x040fe20000410000 */
[----:B------:R-:W-:-:S02]  /*bce0*/  FSETP.NEU.FTZ.AND P5, PT, R0, -INF , PT ;  /* 0xff8000000000780b */ /* 0x000fc40003fbd000 */
[----:B------:R-:W-:Y:S02]  /*bcf0*/  FMNMX.FTZ R21, R42, R21, !PT ;  /* 0x000000152a157209 */ /* 0x000fe40007810000 */
[----:B------:R-:W-:Y:S02]  /*bd00*/  FSEL R78, R47, -INF , P3 ;  /* 0xff8000002f4e7808 */ /* 0x000fe40001800000 */
[----:B------:R-:W-:Y:S02]  /*bd10*/  FMNMX.FTZ R21, R76, R21, !PT ;  /* 0x000000154c157209 */ /* 0x000fe40007810000 */
[----:B------:R-:W-:Y:S02]  /*bd20*/  FSEL R29, R29, RZ, P5 ;  /* 0x000000ff1d1d7208 */ /* 0x000fe40002800000 */
[----:B------:R-:W-:Y:S02]  /*bd30*/  FMNMX.FTZ R21, R46, R21, !PT ;  /* 0x000000152e157209 */ /* 0x000fe40007810000 */
[----:B------:R-:W-:Y:S01]  /*bd40*/  ISETP.GT.AND P3, PT, R20, 0x31, PT ;  /* 0x000000311400780c */ /* 0x000fe20003f64270 */
[--C-:B------:R-:W-:Y:S01]  /*bd50*/  FFMA.FTZ R31, R24, R3, -R29.reuse ;  /* 0x00000003181f7223 */ /* 0x100fe2000001081d */
[----:B------:R-:W-:Y:S01]  /*bd60*/  FMNMX.FTZ R21, R78, R21, !PT ;  /* 0x000000154e157209 */ /* 0x000fe20007810000 */
[-CC-:B------:R-:W-:Y:S01]  /*bd70*/  FFMA.FTZ R25, R25, R3.reuse, -R29.reuse ;  /* 0x0000000319197223 */ /* 0x180fe2000001081d */
[----:B------:R-:W-:Y:S01]  /*bd80*/  ISETP.GT.AND P4, PT, R20, 0x38, PT ;  /* 0x000000381400780c */ /* 0x000fe20003f84270 */
[--C-:B------:R-:W-:Y:S01]  /*bd90*/  FFMA.FTZ R28, R28, R3, -R29.reuse ;  /* 0x000000031c1c7223 */ /* 0x100fe2000001081d */
[----:B------:R-:W-:Y:S01]  /*bda0*/  FSEL R24, R51, -INF , P3 ;  /* 0xff80000033187808 */ /* 0x000fe20001800000 */
[----:B------:R-:W-:Y:S01]  /*bdb0*/  MUFU.EX2 R31, R31 ;  /* 0x0000001f001f7308 */ /* 0x000fe20000000800 */
[----:B------:R-:W-:Y:S01]  /*bdc0*/  FMNMX.FTZ R21, R50, R21, !PT ;  /* 0x0000001532157209 */ /* 0x000fe20007810000 */
[-CC-:B------:R-:W-:Y:S01]  /*bdd0*/  FFMA.FTZ R56, R56, R3.reuse, -R29.reuse ;  /* 0x0000000338387223 */ /* 0x180fe2000001081d */
[----:B------:R-:W-:Y:S01]  /*bde0*/  ISETP.GT.AND P3, PT, R20, 0x39, PT ;  /* 0x000000391400780c */ /* 0x000fe20003f64270 */
[-CC-:B------:R-:W-:Y:S01]  /*bdf0*/  FFMA.FTZ R32, R32, R3.reuse, -R29.reuse ;  /* 0x0000000320207223 */ /* 0x180fe2000001081d */
[----:B------:R-:W-:Y:S01]  /*be00*/  FSEL R54, R54, -INF , P4 ;  /* 0xff80000036367808 */ /* 0x000fe20002000000 */
[--C-:B------:R-:W-:Y:S01]  /*be10*/  FFMA.FTZ R58, R58, R3, -R29.reuse ;  /* 0x000000033a3a7223 */ /* 0x100fe2000001081d */
[----:B------:R-:W-:Y:S01]  /*be20*/  FMNMX.FTZ R21, R24, R21, !PT ;  /* 0x0000001518157209 */ /* 0x000fe20007810000 */
[----:B------:R-:W0:Y:S01]  /*be30*/  MUFU.EX2 R152, R25 ;  /* 0x0000001900987308 */ /* 0x000e220000000800 */
[----:B------:R-:W-:Y:S01]  /*be40*/  FSEL R80, R55, -INF , P3 ;  /* 0xff80000037507808 */ /* 0x000fe20001800000 */
        /* <DEDUP_REMOVED lines=8> */
[-CC-:B------:R-:W-:Y:S01]  /*bed0*/  FFMA.FTZ R176, R64, R3.reuse, -R29.reuse ;  /* 0x0000000340b07223 */ /* 0x180fe2000001081d */
[-CC-:B------:R-:W-:Y:S01]  /*bee0*/  FFMA.FTZ R177, R48, R3.reuse, -R29.reuse ;  /* 0x0000000330b17223 */ /* 0x180fe2000001081d */
[----:B------:R-:W2:Y:S01]  /*bef0*/  SHFL.BFLY PT, R20, R21, 0x2, 0x1f ;  /* 0x0c401f0015147f89 */ /* 0x000ea200000e0000 */
[-CC-:B------:R-:W-:Y:S01]  /*bf00*/  FFMA.FTZ R171, R66, R3.reuse, -R29.reuse ;  /* 0x0000000342ab7223 */ /* 0x180fe2000001081d */
[-CC-:B------:R-:W-:Y:S01]  /*bf10*/  FFMA.FTZ R172, R52, R3.reuse, -R29.reuse ;  /* 0x0000000334ac7223 */ /* 0x180fe2000001081d */
[----:B------:R-:W-:Y:S01]  /*bf20*/  FFMA.FTZ R173, R68, R3, -R29 ;  /* 0x0000000344ad7223 */ /* 0x000fe2000001081d */
[----:B------:R-:W3:Y:S01]  /*bf30*/  MUFU.EX2 R33, R56 ;  /* 0x0000003800217308 */ /* 0x000ee20000000800 */
[----:B0-----:R-:W-:Y:S01]  /*bf40*/  FADD.FTZ R25, R31, R152 ;  /* 0x000000981f197221 */ /* 0x001fe20000010000 */
[----:B------:R-:W-:-:S06]  /*bf50*/  F2FP.BF16.F32.PACK_AB R152, R152, R31 ;  /* 0x0000001f9898723e */ /* 0x000fcc00000010ff */
[----:B------:R-:W-:Y:S08]  /*bf60*/  MUFU.EX2 R32, R32 ;  /* 0x0000002000207308 */ /* 0x000ff00000000800 */
[----:B------:R-:W0:Y:S01]  /*bf70*/  MUFU.EX2 R35, R58 ;  /* 0x0000003a00237308 */ /* 0x000e220000000800 */
[----:B---3--:R-:W-:Y:S02]  /*bf80*/  F2FP.BF16.F32.PACK_AB R154, R33, R28 ;  /* 0x0000001c219a723e */ /* 0x008fe400000010ff */
[----:B--2---:R-:W-:-:S05]  /*bf90*/  FMNMX.FTZ R20, R21, R20, !PT ;  /* 0x0000001415147209 */ /* 0x004fca0007810000 */
[----:B------:R-:W-:Y:S01]  /*bfa0*/  MUFU.EX2 R36, R36 ;  /* 0x0000002400247308 */ /* 0x000fe20000000800 */
[----:B------:R-:W2:Y:S07]  /*bfb0*/  SHFL.BFLY PT, R21, R20, 0x1, 0x1f ;  /* 0x0c201f0014157f89 */ /* 0x000eae00000e0000 */
[----:B------:R-:W3:Y:S01]  /*bfc0*/  MUFU.EX2 R37, R60 ;  /* 0x0000003c00257308 */ /* 0x000ee20000000800 */
[----:B0-----:R-:W-:-:S07]  /*bfd0*/  F2FP.BF16.F32.PACK_AB R156, R35, R32 ;  /* 0x00000020239c723e */ /* 0x001fce00000010ff */
[----:B------:R-:W-:Y:S08]  /*bfe0*/  MUFU.EX2 R40, R40 ;  /* 0x0000002800287308 */ /* 0x000ff00000000800 */
[----:B------:R-:W0:Y:S01]  /*bff0*/  MUFU.EX2 R181, R181 ;  /* 0x000000b500b57308 */ /* 0x000e220000000800 */
[----:B--2---:R-:W-:Y:S02]  /*c000*/  FMNMX.FTZ R168, R20, R21, !PT ;  /* 0x0000001514a87209 */ /* 0x004fe40007810000 */
[----:B---3--:R-:W-:-:S02]  /*c010*/  F2FP.BF16.F32.PACK_AB R158, R37, R36 ;  /* 0x00000024259e723e */ /* 0x008fc400000010ff */
[C---:B------:R-:W-:Y:S01]  /*c020*/  FSETP.NEU.FTZ.AND P3, PT, R168.reuse, -INF , PT ;  /* 0xff800000a800780b */ /* 0x040fe20003f7d000 */
[-C--:B------:R-:W-:Y:S02]  /*c030*/  FMUL.FTZ R20, R168, R3.reuse ;  /* 0x00000003a8147220 */ /* 0x080fe40000410000 */
[----:B------:R-:W-:Y:S03]  /*c040*/  MUFU.EX2 R182, R182 ;  /* 0x000000b600b67308 */ /* 0x000fe60000000800 */
[----:B------:R-:W-:Y:S01]  /*c050*/  FSEL R21, R20, RZ, P3 ;  /* 0x000000ff14157208 */ /* 0x000fe20001800000 */
[C---:B------:R-:W-:Y:S02]  /*c060*/  @!P1 VIADD R20, R169.reuse, 0x38840 ;  /* 0x00038840a9149836 */ /* 0x040fe40000000000 */
[----:B------:R-:W-:Y:S02]  /*c070*/  @!P1 VIADD R169, R169, 0x38860 ;  /* 0x00038860a9a99836 */ /* 0x000fe40000000000 */
        /* <DEDUP_REMOVED lines=8> */
[----:B------:R-:W-:Y:S01]  /*c100*/  FFMA.FTZ R183, R42, R3, -R21 ;  /* 0x000000032ab77223 */ /* 0x000fe20000010815 */
[----:B------:R-:W-:Y:S01]  /*c110*/  @!P1 PRMT R20, RZ, 0x654, R20 ;  /* 0x00000654ff149816 */ /* 0x000fe20000000014 */
[----:B------:R-:W-:Y:S01]  /*c120*/  FADD.FTZ R42, R28, R25 ;  /* 0x000000191c2a7221 */ /* 0x000fe20000010000 */
[----:B------:R-:W-:-:S02]  /*c130*/  IMAD.MOV.U32 R25, RZ, RZ, 0x40000040 ;  /* 0x40000040ff197424 */ /* 0x000fc400078e00ff */
[-CC-:B------:R-:W-:Y:S01]  /*c140*/  FFMA.FTZ R74, R74, R3.reuse, -R21.reuse ;  /* 0x000000034a4a7223 */ /* 0x180fe20000010815 */
[-CC-:B------:R-:W-:Y:S01]  /*c150*/  FFMA.FTZ R198, R76, R3.reuse, -R21.reuse ;  /* 0x000000034cc67223 */ /* 0x180fe20000010815 */
[----:B------:R-:W2:Y:S01]  /*c160*/  MUFU.EX2 R27, R27 ;  /* 0x0000001b001b7308 */ /* 0x000ea20000000800 */
[-CC-:B------:R-:W-:Y:S01]  /*c170*/  FFMA.FTZ R178, R46, R3.reuse, -R21.reuse ;  /* 0x000000032eb27223 */ /* 0x180fe20000010815 */
[-CC-:B------:R-:W-:Y:S01]  /*c180*/  FFMA.FTZ R179, R78, R3.reuse, -R21.reuse ;  /* 0x000000034eb37223 */ /* 0x180fe20000010815 */
[-CC-:B------:R-:W-:Y:S01]  /*c190*/  FFMA.FTZ R180, R50, R3.reuse, -R21.reuse ;  /* 0x0000000332b47223 */ /* 0x180fe20000010815 */
[----:B------:R3:W-:Y:S01]  /*c1a0*/  @!P1 SYNCS.ARRIVE.TRANS64.RED.A1T0 RZ, [R20+URZ], RZ ;  /* 0x000000ff14ff99a7 */ /* 0x0007e2000810043f */
[-CC-:B------:R-:W-:Y:S01]  /*c1b0*/  FFMA.FTZ R174, R24, R3.reuse, -R21.reuse ;  /* 0x0000000318ae7223 */ /* 0x180fe20000010815 */
[-CC-:B------:R-:W-:Y:S01]  /*c1c0*/  FFMA.FTZ R175, R54, R3.reuse, -R21.reuse ;  /* 0x0000000336af7223 */ /* 0x180fe20000010815 */
[----:B------:R-:W-:Y:S01]  /*c1d0*/  FFMA.FTZ R170, R80, R3, -R21 ;  /* 0x0000000350aa7223 */ /* 0x000fe20000010815 */
[----:B------:R-:W4:Y:S01]  /*c1e0*/  MUFU.EX2 R30, R30 ;  /* 0x0000001e001e7308 */ /* 0x000f220000000800 */
[----:B------:R-:W-:Y:S01]  /*c1f0*/  IMAD.MOV.U32 R21, RZ, RZ, 0x40000040 ;  /* 0x40000040ff157424 */ /* 0x000fe200078e00ff */
[----:B------:R-:W-:Y:S01]  /*c200*/  R2UR UR11, R25 ;  /* 0x00000000190b72ca */ /* 0x000fe200000e0000 */
[----:B---3--:R-:W-:Y:S01]  /*c210*/  IMAD R20, R18, 0x1000, R191 ;  /* 0x0000100012147824 */ /* 0x008fe200078e02bf */
[----:B0-----:R-:W-:-:S02]  /*c220*/  F2FP.BF16.F32.PACK_AB R160, R181, R40 ;  /* 0x00000028b5a0723e */ /* 0x001fc400000010ff */
[----:B------:R-:W-:Y:S02]  /*c230*/  R2UR UR7, R21 ;  /* 0x00000000150772ca */ /* 0x000fe400000e0000 */
[----:B------:R-:W0:Y:S01]  /*c240*/  MUFU.EX2 R155, R70 ;  /* 0x00000046009b7308 */ /* 0x000e220000000800 */
[----:B--2---:R-:W-:Y:S01]  /*c250*/  FADD.FTZ R29, R26, R27 ;  /* 0x0000001b1a1d7221 */ /* 0x004fe20000010000 */
[C---:B------:R-:W-:Y:S02]  /*c260*/  VIADD R24, R20.reuse, 0x80 ;  /* 0x0000008014187836 */ /* 0x040fe40000000000 */
[----:B------:R-:W-:Y:S01]  /*c270*/  FADD.FTZ R21, R33, R42 ;  /* 0x0000002a21157221 */ /* 0x000fe20000010000 */
[----:B------:R-:W-:Y:S02]  /*c280*/  F2FP.BF16.F32.PACK_AB R153, R27, R26 ;  /* 0x0000001a1b99723e */ /* 0x000fe400000010ff */
[----:B------:R-:W-:Y:S01]  /*c290*/  R2UR UR6, R20 ;  /* 0x00000000140672ca */ /* 0x000fe200000e0000 */
[----:B------:R-:W2:Y:S01]  /*c2a0*/  MUFU.EX2 R34, R34 ;  /* 0x0000002200227308 */ /* 0x000ea20000000800 */
[----:B----4-:R-:W-:Y:S01]  /*c2b0*/  FADD.FTZ R44, R30, R29 ;  /* 0x0000001d1e2c7221 */ /* 0x010fe20000010000 */
[----:B------:R-:W-:Y:S01]  /*c2c0*/  R2UR UR10, R24 ;  /* 0x00000000180a72ca */ /* 0x000fe200000e0000 */
[----:B------:R-:W-:Y:S01]  /*c2d0*/  FADD.FTZ R24, R32, R21 ;  /* 0x0000001520187221 */ /* 0x000fe20000010000 */
[----:B------:R-:W-:-:S03]  /*c2e0*/  @!P1 PRMT R169, RZ, 0x654, R169 ;  /* 0x00000654ffa99816 */ /* 0x000fc600000000a9 */
[----:B------:R-:W-:Y:S01]  /*c2f0*/  FADD.FTZ R21, R35, R24 ;  /* 0x0000001823157221 */ /* 0x000fe20000010000 */
[----:B------:R-:W3:Y:S01]  /*c300*/  MUFU.EX2 R157, R72 ;  /* 0x00000048009d7308 */ /* 0x000ee20000000800 */
[C---:B0-----:R-:W-:Y:S01]  /*c310*/  FADD.FTZ R25, R155.reuse, R44 ;  /* 0x0000002c9b197221 */ /* 0x041fe20000010000 */
[----:B------:R-:W-:Y:S01]  /*c320*/  F2FP.BF16.F32.PACK_AB R155, R155, R30 ;  /* 0x0000001e9b9b723e */ /* 0x000fe200000010ff */
[----:B------:R-:W-:Y:S01]  /*c330*/  BAR.SYNC.DEFER_BLOCKING 0xf, 0x100 ;  /* 0x03c4000000007b1d */ /* 0x000fe20000010000 */
[----:B------:R-:W-:-:S04]  /*c340*/  FADD.FTZ R24, R36, R21 ;  /* 0x0000001524187221 */ /* 0x000fc80000010000 */
[----:B------:R-:W-:Y:S01]  /*c350*/  FADD.FTZ R199, R37, R24 ;  /* 0x0000001825c77221 */ /* 0x000fe20000010000 */
[----:B------:R-:W0:Y:S01]  /*c360*/  MUFU.EX2 R38, R38 ;  /* 0x0000002600267308 */ /* 0x000e220000000800 */
[----:B--2---:R-:W-:Y:S02]  /*c370*/  FADD.FTZ R28, R34, R25 ;  /* 0x00000019221c7221 */ /* 0x004fe40000010000 */
[----:B------:R-:W-:-:S04]  /*c380*/  FADD.FTZ R199, R40, R199 ;  /* 0x000000c728c77221 */ /* 0x000fc80000010000 */
[----:B------:R-:W-:Y:S01]  /*c390*/  FADD.FTZ R199, R181, R199 ;  /* 0x000000c7b5c77221 */ /* 0x000fe20000010000 */
[----:B------:R-:W2:Y:S01]  /*c3a0*/  MUFU.EX2 R159, R74 ;  /* 0x0000004a009f7308 */ /* 0x000ea20000000800 */
[C---:B---3--:R-:W-:Y:S01]  /*c3b0*/  FADD.FTZ R25, R157.reuse, R28 ;  /* 0x0000001c9d197221 */ /* 0x048fe20000010000 */
[----:B------:R-:W-:-:S06]  /*c3c0*/  F2FP.BF16.F32.PACK_AB R157, R157, R34 ;  /* 0x000000229d9d723e */ /* 0x000fcc00000010ff */
[----:B------:R-:W3:Y:S01]  /*c3d0*/  MUFU.EX2 R176, R176 ;  /* 0x000000b000b07308 */ /* 0x000ee20000000800 */
[----:B0-----:R-:W-:Y:S01]  /*c3e0*/  FADD.FTZ R26, R38, R25 ;  /* 0x00000019261a7221 */ /* 0x001fe20000010000 */
[----:B------:R1:W-:Y:S06]  /*c3f0*/  STSM.16.M88.4 [R210+0x36400], R152 ;  /* 0x03640098d2007844 */ /* 0x0003ec0000000200 */
[----:B------:R-:W0:Y:S01]  /*c400*/  MUFU.EX2 R183, R183 ;  /* 0x000000b700b77308 */ /* 0x000e220000000800 */
[C---:B--2---:R-:W-:Y:S01]  /*c410*/  FADD.FTZ R21, R159.reuse, R26 ;  /* 0x0000001a9f157221 */ /* 0x044fe20000010000 */
[----:B------:R-:W-:-:S05]  /*c420*/  F2FP.BF16.F32.PACK_AB R159, R159, R38 ;  /* 0x000000269f9f723e */ /* 0x000fca00000010ff */
[----:B------:R2:W-:Y:S01]  /*c430*/  STSM.16.M88.4 [R211], R156 ;  /* 0x0000009cd3007844 */ /* 0x0005e20000000200 */
[----:B------:R-:W4:Y:S01]  /*c440*/  MUFU.EX2 R198, R198 ;  /* 0x000000c600c67308 */ /* 0x000f220000000800 */
[----:B---3--:R-:W-:Y:S01]  /*c450*/  F2FP.BF16.F32.PACK_AB R162, R176, R182 ;  /* 0x000000b6b0a2723e */ /* 0x008fe200000010ff */
[----:B------:R-:W-:-:S04]  /*c460*/  FADD.FTZ R182, R182, R199 ;  /* 0x000000c7b6b67221 */ /* 0x000fc80000010000 */
[----:B------:R-:W-:Y:S02]  /*c470*/  FADD.FTZ R182, R176, R182 ;  /* 0x000000b6b0b67221 */ /* 0x000fe40000010000 */
[----:B------:R-:W3:Y:S01]  /*c480*/  MUFU.EX2 R178, R178 ;  /* 0x000000b200b27308 */ /* 0x000ee20000000800 */
[----:B0-----:R-:W-:-:S07]  /*c490*/  FADD.FTZ R21, R183, R21 ;  /* 0x00000015b7157221 */ /* 0x001fce0000010000 */
[----:B------:R-:W0:Y:S01]  /*c4a0*/  MUFU.EX2 R179, R179 ;  /* 0x000000b300b37308 */ /* 0x000e220000000800 */
[C---:B----4-:R-:W-:Y:S01]  /*c4b0*/  F2FP.BF16.F32.PACK_AB R161, R198.reuse, R183 ;  /* 0x000000b7c6a1723e */ /* 0x050fe200000010ff */
[----:B------:R-:W-:Y:S02]  /*c4c0*/  FADD.FTZ R198, R198, R21 ;  /* 0x00000015c6c67221 */ /* 0x000fe40000010000 */
[----:B------:R-:W4:Y:S04]  /*c4d0*/  @P2 LDC R21, c[0x0][0x450] ;  /* 0x00011400ff152b82 */ /* 0x000f280000000800 */
[----:B------:R-:W5:Y:S01]  /*c4e0*/  MUFU.EX2 R177, R177 ;  /* 0x000000b100b17308 */ /* 0x000f620000000800 */
[----:B---3--:R-:W-:-:S07]  /*c4f0*/  FADD.FTZ R198, R178, R198 ;  /* 0x000000c6b2c67221 */ /* 0x008fce0000010000 */
[----:B------:R-:W3:Y:S01]  /*c500*/  MUFU.EX2 R171, R171 ;  /* 0x000000ab00ab7308 */ /* 0x000ee20000000800 */
[C---:B0-----:R-:W-:Y:S01]  /*c510*/  F2FP.BF16.F32.PACK_AB R163, R179.reuse, R178 ;  /* 0x000000b2b3a3723e */ /* 0x041fe200000010ff */
[----:B------:R-:W-:-:S04]  /*c520*/  FADD.FTZ R179, R179, R198 ;  /* 0x000000c6b3b37221 */ /* 0x000fc80000010000 */
[----:B------:R2:W-:Y:S02]  /*c530*/  STSM.16.M88.4 [R214], R160 ;  /* 0x000000a0d6007844 */ /* 0x0005e40000000200 */
[----:B------:R-:W-:Y:S01]  /*c540*/  MUFU.EX2 R172, R172 ;  /* 0x000000ac00ac7308 */ /* 0x000fe20000000800 */
[----:B-----5:R-:W-:-:S07]  /*c550*/  FADD.FTZ R182, R177, R182 ;  /* 0x000000b6b1b67221 */ /* 0x020fce0000010000 */
[----:B------:R-:W0:Y:S01]  /*c560*/  MUFU.EX2 R173, R173 ;  /* 0x000000ad00ad7308 */ /* 0x000e220000000800 */
[C---:B---3--:R-:W-:Y:S01]  /*c570*/  F2FP.BF16.F32.PACK_AB R164, R171.reuse, R177 ;  /* 0x000000b1aba4723e */ /* 0x048fe200000010ff */
[----:B------:R-:W-:-:S06]  /*c580*/  FADD.FTZ R171, R171, R182 ;  /* 0x000000b6abab7221 */ /* 0x000fcc0000010000 */
[----:B------:R-:W3:Y:S08]  /*c590*/  MUFU.EX2 R180, R180 ;  /* 0x000000b400b47308 */ /* 0x000ef00000000800 */
[----:B------:R-:W5:Y:S01]  /*c5a0*/  MUFU.EX2 R174, R174 ;  /* 0x000000ae00ae7308 */ /* 0x000f620000000800 */
[----:B0-----:R-:W-:-:S07]  /*c5b0*/  F2FP.BF16.F32.PACK_AB R166, R173, R172 ;  /* 0x000000acada6723e */ /* 0x001fce00000010ff */
[----:B------:R-:W-:Y:S01]  /*c5c0*/  MUFU.EX2 R175, R175 ;  /* 0x000000af00af7308 */ /* 0x000fe20000000800 */
[----:B---3--:R-:W-:-:S07]  /*c5d0*/  FADD.FTZ R179, R180, R179 ;  /* 0x000000b3b4b37221 */ /* 0x008fce0000010000 */
[----:B------:R-:W0:Y:S01]  /*c5e0*/  MUFU.EX2 R170, R170 ;  /* 0x000000aa00aa7308 */ /* 0x000e220000000800 */
[C---:B-----5:R-:W-:Y:S01]  /*c5f0*/  F2FP.BF16.F32.PACK_AB R165, R174.reuse, R180 ;  /* 0x000000b4aea5723e */ /* 0x060fe200000010ff */
[----:B------:R-:W-:Y:S01]  /*c600*/  FADD.FTZ R174, R174, R179 ;  /* 0x000000b3aeae7221 */ /* 0x000fe20000010000 */
[----:B0-----:R-:W-:-:S05]  /*c610*/  F2FP.BF16.F32.PACK_AB R167, R170, R175 ;  /* 0x000000afaaa7723e */ /* 0x001fca00000010ff */
[----:B------:R2:W-:Y:S01]  /*c620*/  STSM.16.M88.4 [R213], R164 ;  /* 0x000000a4d5007844 */ /* 0x0005e20000000200 */
[----:B------:R-:W-:-:S06]  /*c630*/  WARPGROUP.ARRIVE ;  /* 0x00000000000079c5 */ /* 0x000fcc0000000000 */
[----:B------:R-:W-:Y:S03]  /*c640*/  HGMMA.64x256x16.F32.BF16 R24, R152, gdesc[UR4].tnspB, RZ, !UPT, gsb0 ;  /* 0x43e0000498187df0 */ /* 0x000fe6000c0018ff */
[----:B------:R-:W-:Y:S02]  /*c650*/  WARPGROUP.DEPBAR.LE gsb0, 0x0 ;  /* 0x00008000000079c5 */ /* 0x000fe40000010000 */
[----:B------:R-:W-:Y:S01]  /*c660*/  WARPGROUP.ARRIVE ;  /* 0x00000000000079c5 */ /* 0x000fe20000000000 */
[----:B-1----:R-:W-:-:S04]  /*c670*/  @P2 IMAD.HI.U32 R152, R195, R200, RZ ;  /* 0x000000c8c3982227 */ /* 0x002fc800078e00ff */
[----:B------:R-:W-:-:S15]  /*c680*/  IMAD.MOV.U32 R154, RZ, RZ, R195 ;  /* 0x000000ffff9a7224 */ /* 0x000fde00078e00c3 */
[----:B------:R-:W-:-:S03]  /*c690*/  NOP ;  /* 0x0000000000007918 */ /* 0x000fc60000000000 */
[----:B------:R-:W-:Y:S01]  /*c6a0*/  HGMMA.64x256x16.F32.BF16 R24, R156, gdesc[UR8].tnspB, R24, gsb0 ;  /* 0x43e000089c187df0 */ /* 0x000fe20008001818 */
[----:B----4-:R-:W-:Y:S01]  /*c6b0*/  @P2 SHF.R.U32.HI R154, RZ, R21, R152 ;  /* 0x00000015ff9a2219 */ /* 0x010fe20000011698 */
[C---:B------:R-:W-:Y:S02]  /*c6c0*/  VIADD R152, R20.reuse, 0x100 ;  /* 0x0000010014987836 */ /* 0x040fe40000000000 */
[----:B------:R-:W-:Y:S02]  /*c6d0*/  IMAD.MOV.U32 R153, RZ, RZ, 0x40000040 ;  /* 0x40000040ff997424 */ /* 0x000fe400078e00ff */
[----:B------:R-:W-:Y:S01]  /*c6e0*/  VIADD R20, R20, 0x180 ;  /* 0x0000018014147836 */ /* 0x000fe20000000000 */
[----:B------:R-:W-:Y:S01]  /*c6f0*/  R2UR UR6, R152 ;  /* 0x00000000980672ca */ /* 0x000fe200000e0000 */
[----:B------:R-:W-:Y:S01]  /*c700*/  IMAD.MOV.U32 R21, RZ, RZ, 0x40000040 ;  /* 0x40000040ff157424 */ /* 0x000fe200078e00ff */
[----:B------:R-:W-:Y:S01]  /*c710*/  R2UR UR7, R153 ;  /* 0x00000000990772ca */ /* 0x000fe200000e0000 */
[----:B------:R-:W-:-:S02]  /*c720*/  WARPGROUP.DEPBAR.LE gsb0, 0x0 ;  /* 0x00008000000079c5 */ /* 0x000fc40000010000 */
[----:B------:R-:W-:-:S15]  /*c730*/  WARPGROUP.ARRIVE ;  /* 0x00000000000079c5 */ /* 0x000fde0000000000 */
[----:B------:R-:W-:-:S01]  /*c740*/  NOP ;  /* 0x0000000000007918 */ /* 0x000fc20000000000 */
[----:B------:R-:W-:Y:S01]  /*c750*/  HGMMA.64x256x16.F32.BF16 R24, R160, gdesc[UR4].tnspB, R24, gsb0 ;  /* 0x43e00004a0187df0 */ /* 0x000fe20008001818 */
[----:B------:R-:W-:Y:S02]  /*c760*/  R2UR UR6, R20 ;  /* 0x00000000140672ca */ /* 0x000fe400000e0000 */
[----:B------:R-:W-:Y:S02]  /*c770*/  R2UR UR7, R21 ;  /* 0x00000000150772ca */ /* 0x000fe400000e0000 */
[----:B------:R-:W-:-:S04]  /*c780*/  IADD3 R20, R154, R203, -R194 ;  /* 0x000000cb9a147210 */ /* 0x000fc80007ffe8c2 */
[----:B------:R-:W-:-:S04]  /*c790*/  SHF.R.S32.HI R21, RZ, 0x1f, R20 ;  /* 0x0000001fff157819 */ /* 0x000fc80000011414 */
[----:B------:R-:W-:Y:S01]  /*c7a0*/  LEA.HI R21, R21, R20, RZ, 0x6 ;  /* 0x0000001415157211 */ /* 0x000fe200078f30ff */
[----:B------:R-:W-:-:S03]  /*c7b0*/  FADD.FTZ R20, R172, R171 ;  /* 0x000000abac147221 */ /* 0x000fc60000010000 */
[----:B------:R-:W-:Y:S01]  /*c7c0*/  SHF.R.S32.HI R21, RZ, 0x6, R21 ;  /* 0x00000006ff157819 */ /* 0x000fe20000011415 */
[----:B------:R-:W-:-:S03]  /*c7d0*/  FADD.FTZ R20, R173, R20 ;  /* 0x00000014ad147221 */ /* 0x000fc60000010000 */
[----:B------:R-:W-:Y:S01]  /*c7e0*/  VIMNMX R212, RZ, R21, !PT ;  /* 0x00000015ffd47248 */ /* 0x000fe20007fe0100 */
[----:B------:R-:W-:-:S03]  /*c7f0*/  FADD.FTZ R21, R175, R174 ;  /* 0x000000aeaf157221 */ /* 0x000fc60000010000 */
[----:B------:R-:W-:Y:S01]  /*c800*/  ISETP.GE.AND P3, PT, R197, R212, PT ;  /* 0x000000d4c500720c */ /* 0x000fe20003f66270 */
[----:B------:R-:W-:Y:S01]  /*c810*/  FADD.FTZ R21, R170, R21 ;  /* 0x00000015aa157221 */ /* 0x000fe20000010000 */
        /* <DEDUP_REMOVED lines=17> */
[----:B------:R-:W-:Y:S02]  /*c930*/  IMAD.MOV.U32 R198, RZ, RZ, R197 ;  /* 0x000000ffffc67224 */ /* 0x000fe400078e00c5 */
[----:B------:R-:W-:-:S07]  /*c940*/  IMAD.MOV.U32 R200, RZ, RZ, R18 ;  /* 0x000000ffffc87224 */ /* 0x000fce00078e0012 */
.L_x_5539:
[----:B------:R-:W-:-:S05]  /*c950*/  VIADD R18, R200, 0x1 ;  /* 0x00000001c8127836 */ /* 0x000fca0000000000 */
[----:B------:R-:W-:-:S04]  /*c960*/  ISETP.NE.AND P3, PT, R18, 0x2, PT ;  /* 0x000000021200780c */ /* 0x000fc80003f65270 */
[----:B------:R-:W-:Y:S02]  /*c970*/  SEL R0, RZ, 0x1, P3 ;  /* 0x00000001ff007807 */ /* 0x000fe40001800000 */
[----:B------:R-:W-:Y:S02]  /*c980*/  SEL R18, R18, RZ, P3 ;  /* 0x000000ff12127207 */ /* 0x000fe40001800000 */
[----:B------:R-:W-:Y:S01]  /*c990*/  LOP3.LUT R19, R19, R0, RZ, 0x3c, !PT ;  /* 0x0000000013137212 */ /* 0x000fe200078e3cff */
[----:B------:R-:W-:Y:S06]  /*c9a0*/  @!P0 BRA `(.L_x_5529) ;  /* 0x0000000000048947 */ /* 0x000fec0003800000 */
[----:B------:R-:W-:Y:S01]  /*c9b0*/  BPT.TRAP 0x1 ;  /* 0x000000040000795c */ /* 0x000fe20000300000 */
.L_x_5529:
[----:B------:R-:W-:Y:S01]  /*c9c0*/  IMAD R197, R18, 0x8, R2 ;  /* 0x0000000812c57824 */ /* 0x000fe200078e0202 */
[----:B------:R-:W-:-:S04]  /*c9d0*/  SHF.L.U32 R0, R19, 0x1f, RZ ;  /* 0x0000001f13007819 */ /* 0x000fc800000006ff */
[----:B------:R0:W1:Y:S01]  /*c9e0*/  SYNCS.PHASECHK.TRANS64.TRYWAIT P3, [R197+URZ+0x38830], R0 ;  /* 0x03883000c50075a7 */ /* 0x000062000806017f */
[----:B------:R-:W-:Y:S05]  /*c9f0*/  @!P0 BRA `(.L_x_5530) ;  /* 0x0000000000048947 */ /* 0x000fea0003800000 */
[----:B------:R-:W-:Y:S01]  /*ca00*/  BPT.TRAP 0x1 ;  /* 0x000000040000795c */ /* 0x000fe20000300000 */
.L_x_5530:
[----:B------:R-:W-:Y:S01]  /*ca10*/  BSSY B2, `(.L_x_5531) ;  /* 0x0000006000027945 */ /* 0x000fe20003800000 */
[----:B--2---:R-:W-:Y:S02]  /*ca20*/  IMAD R156, R18, 0x200, R14 ;  /* 0x00000200129c7824 */ /* 0x004fe400078e020e */
[----:B------:R-:W-:Y:S01]  /*ca30*/  IMAD.MOV.U32 R157, RZ, RZ, 0x40000040 ;  /* 0x40000040ff9d7424 */ /* 0x000fe200078e00ff */
[----:B-1----:R-:W-:Y:S06]  /*ca40*/  @P3 BRA `(.L_x_5532) ;  /* 0x0000000000083947 */ /* 0x002fec0003800000 */
[----:B------:R-:W1:Y:S02]  /*ca50*/  SYNCS.PHASECHK.TRANS64.TRYWAIT P3, [R197+URZ+0x38830], R0 ;  /* 0x03883000c50075a7 */ /* 0x000e64000806017f */
[----:B-1----:R-:W-:Y:S05]  /*ca60*/  @!P3 BRA `(.L_x_5533) ;  /* 0x0000014c0078b947 */ /* 0x002fea0003800000 */
.L_x_5532:
[----:B------:R-:W-:Y:S05]  /*ca70*/  BSYNC B2 ;  /* 0x0000000000027941 */ /* 0x000fea0003800000 */
.L_x_5531:
        /* <DEDUP_REMOVED lines=36> */
.L_x_5534:
[----:B------:R2:W3:Y:S01]  /*ccc0*/  SYNCS.PHASECHK.TRANS64.TRYWAIT P3, [R197+URZ+0x38850], R0 ;  /* 0x03885000c50075a7 */ /* 0x0004e2000806017f */
[----:B------:R-:W-:Y:S05]  /*ccd0*/  @!P0 BRA `(.L_x_5535) ;  /* 0x0000000000048947 */ /* 0x000fea0003800000 */
[----:B------:R-:W-:Y:S01]  /*cce0*/  BPT.TRAP 0x1 ;  /* 0x000000040000795c */ /* 0x000fe20000300000 */
.L_x_5535:
[----:B------:R-:W-:Y:S04]  /*ccf0*/  BSSY B2, `(.L_x_5536) ;  /* 0x0000004000027945 */ /* 0x000fe80003800000 */
[----:B---3--:R-:W-:Y:S05]  /*cd00*/  @P3 BRA `(.L_x_5537) ;  /* 0x0000000000083947 */ /* 0x008fea0003800000 */
[----:B------:R-:W3:Y:S02]  /*cd10*/  SYNCS.PHASECHK.TRANS64.TRYWAIT P3, [R197+URZ+0x38850], R0 ;  /* 0x03885000c50075a7 */ /* 0x000ee4000806017f */
[----:B---3--:R-:W-:Y:S05]  /*cd20*/  @!P3 BRA `(.L_x_5538) ;  /* 0x0000014800dcb947 */ /* 0x008fea0003800000 */
.L_x_5537:
[----:B------:R-:W-:Y:S05]  /*cd30*/  BSYNC B2 ;  /* 0x0000000000027941 */ /* 0x000fea0003800000 */
.L_x_5536:
        /* <DEDUP_REMOVED lines=346> */
[----:B------:R-:W0:Y:S02]  /*e2e0*/  @P2 LDC R0, c[0x0][0x44c] ;  /* 0x00011300ff002b82 */ /* 0x000e240000000800 */
        /* <DEDUP_REMOVED lines=10> */
[----:B------:R-:W-:Y:S02]  /*e390*/  IMAD.MOV.U32 R207, RZ, RZ, 0x40000040 ;  /* 0x40000040ffcf7424 */ /* 0x000fe400078e00ff */
[----:B------:R-:W-:Y:S01]  /*e3a0*/  IMAD.IADD R208, R3, 0x1, R208 ;  /* 0x0000000103d07824 */ /* 0x000fe200078e02d0 */
[----:B------:R-:W-:Y:S01]  /*e3b0*/  R2UR UR6, R206 ;  /* 0x00000000ce0672ca */ /* 0x000fe200000e0000 */
[----:B------:R-:W-:Y:S01]  /*e3c0*/  IMAD.IADD R206, R205, 0x1, R3 ;  /* 0x00000001cdce7824 */ /* 0x000fe200078e0203 */
[----:B------:R-:W-:Y:S01]  /*e3d0*/  R2UR UR7, R207 ;  /* 0x00000000cf0772ca */ /* 0x000fe200000e0000 */
[----:B------:R-:W-:Y:S01]  /*e3e0*/  IMAD.MOV.U32 R207, RZ, RZ, 0x40000040 ;  /* 0x40000040ffcf7424 */ /* 0x000fe200078e00ff */
[----:B------:R-:W1:Y:S01]  /*e3f0*/  @P2 LDC R3, c[0x0][0x450] ;  /* 0x00011400ff032b82 */ /* 0x000e620000000800 */
[----:B------:R-:W-:-:S04]  /*e400*/  IMAD.IADD R202, R216, 0x1, R195 ;  /* 0x00000001d8ca7824 */ /* 0x000fc800078e02c3 */
[----:B0-----:R-:W-:-:S04]  /*e410*/  @P2 IMAD.HI.U32 R205, R202, R0, RZ ;  /* 0x00000000cacd2227 */ /* 0x001fc800078e00ff */
[----:B------:R-:W-:Y:S01]  /*e420*/  IMAD.MOV.U32 R0, RZ, RZ, R202 ;  /* 0x000000ffff007224 */ /* 0x000fe200078e00ca */
[----:B-1----:R-:W-:Y:S01]  /*e430*/  @P2 SHF.R.U32.HI R0, RZ, R3, R205 ;  /* 0x00000003ff002219 */ /* 0x002fe200000116cd */
[----:B------:R-:W-:Y:S02]  /*e440*/  IMAD.MOV.U32 R205, RZ, RZ, 0x40000040 ;  /* 0x40000040ffcd7424 */ /* 0x000fe400078e00ff */
[----:B------:R-:W-:-:S04]  /*e450*/  IMAD.MOV.U32 R3, RZ, RZ, -0x40 ;  /* 0xffffffc0ff037424 */ /* 0x000fc800078e00ff */
[----:B------:R-:W-:-:S05]  /*e460*/  IMAD R3, R198, R3, 0x1 ;  /* 0x00000001c6037424 */ /* 0x000fca00078e0203 */
[----:B------:R-:W-:-:S05]  /*e470*/  IADD3 R3, R203, R3, -R189 ;  /* 0x00000003cb037210 */ /* 0x000fca0007ffe8bd */
[----:B------:R-:W-:Y:S01]  /*e480*/  IMAD.IADD R3, R3, 0x1, -R194 ;  /* 0x0000000103037824 */ /* 0x000fe200078e0ac2 */
[----:B------:R-:W-:Y:S02]  /*e490*/  WARPGROUP.DEPBAR.LE gsb0, 0x0 ;  /* 0x00008000000079c5 */ /* 0x000fe40000010000 */
[----:B------:R-:W-:-:S06]  /*e4a0*/  WARPGROUP.ARRIVE ;  /* 0x00000000000079c5 */ /* 0x000fcc0000000000 */
[----:B------:R-:W-:Y:S01]  /*e4b0*/  HGMMA.64x64x16.F32.BF16 R152, gdesc[UR4], R152, gsb0 ;  /* 0x00e00000049879f0 */ /* 0x000fe20008001898 */
[----:B------:R-:W-:Y:S01]  /*e4c0*/  R2UR UR4, R206 ;  /* 0x00000000ce0472ca */ /* 0x000fe200000e0000 */
[----:B------:R-:W-:Y:S01]  /*e4d0*/  IMAD.MOV.U32 R206, RZ, RZ, 0x40 ;  /* 0x00000040ffce7424 */ /* 0x000fe200078e00ff */
[----:B------:R-:W-:Y:S01]  /*e4e0*/  R2UR UR5, R207 ;  /* 0x00000000cf0572ca */ /* 0x000fe200000e0000 */
[----:B------:R-:W-:Y:S01]  /*e4f0*/  IMAD.MOV.U32 R207, RZ, RZ, 0x1000 ;  /* 0x00001000ffcf7424 */ /* 0x000fe200078e00ff */
[----:B------:R-:W-:Y:S02]  /*e500*/  R2UR UR6, R208 ;  /* 0x00000000d00672ca */ /* 0x000fe400000e0000 */
[----:B------:R-:W-:Y:S02]  /*e510*/  R2UR UR7, R209 ;  /* 0x00000000d10772ca */ /* 0x000fe400000e0000 */
[----:B------:R-:W-:Y:S02]  /*e520*/  SEL R206, R206, 0x3e, P3 ;  /* 0x0000003ecece7807 */ /* 0x000fe40001800000 */
[----:B------:R-:W-:-:S02]  /*e530*/  SEL R207, R207, 0xf80, P3 ;  /* 0x00000f80cfcf7807 */ /* 0x000fc40001800000 */
[----:B------:R-:W-:Y:S02]  /*e540*/  LOP3.LUT R206, R206, 0x6, RZ, 0xc0, !PT ;  /* 0x00000006cece7812 */ /* 0x000fe400078ec0ff */
        /* <DEDUP_REMOVED lines=8> */
[----:B------:R-:W-:Y:S02]  /*e5d0*/  R2UR UR5, R207 ;  /* 0x00000000cf0572ca */ /* 0x000fe400000e0000 */
[----:B------:R-:W-:Y:S02]  /*e5e0*/  R2UR UR6, R204 ;  /* 0x00000000cc0672ca */ /* 0x000fe400000e0000 */
[----:B------:R-:W-:Y:S02]  /*e5f0*/  R2UR UR7, R205 ;  /* 0x00000000cd0772ca */ /* 0x000fe400000e0000 */
[----:B------:R-:W0:Y:S02]  /*e600*/  SHFL.IDX PT, R205, R0, RZ, 0x1c1f ;  /* 0x001c1fff00cd7589 */ /* 0x000e2400000e0000 */
[----:B0-----:R-:W-:-:S05]  /*e610*/  IMAD.IADD R205, R3, 0x1, R205 ;  /* 0x0000000103cd7824 */ /* 0x001fca00078e02cd */
[C---:B------:R-:W-:Y:S02]  /*e620*/  ISETP.GT.AND P3, PT, R205.reuse, RZ, PT ;  /* 0x000000ffcd00720c */ /* 0x040fe40003f64270 */
[C---:B------:R-:W-:Y:S02]  /*e630*/  ISETP.GT.AND P4, PT, R205.reuse, 0x1, PT ;  /* 0x00000001cd00780c */ /* 0x040fe40003f84270 */
[C---:B------:R-:W-:Y:S02]  /*e640*/  ISETP.GT.AND P6, PT, R205.reuse, 0x28, PT ;  /* 0x00000028cd00780c */ /* 0x040fe40003fc4270 */
        /* <DEDUP_REMOVED lines=32> */
[----:B------:R-:W-:-:S02]  /*e850*/  FSEL R202, R172, -INF , P6 ;  /* 0xff800000acca7808 */ /* 0x000fc40003000000 */
[----:B------:R-:W-:Y:S02]  /*e860*/  FMNMX.FTZ R172, R169, R204, !PT ;  /* 0x000000cca9ac7209 */ /* 0x000fe40007810000 */
[----:B------:R-:W-:Y:S02]  /*e870*/  ISETP.GT.AND P3, PT, R205, 0x30, PT ;  /* 0x00000030cd00780c */ /* 0x000fe40003f64270 */
[----:B------:R-:W-:Y:S02]  /*e880*/  FSEL R204, R173, -INF , P5 ;  /* 0xff800000adcc7808 */ /* 0x000fe40002800000 */
[----:B------:R-:W-:Y:S01]  /*e890*/  FMNMX.FTZ R172, R202, R172, !PT ;  /* 0x000000accaac7209 */ /* 0x000fe20007810000 */
[----:B------:R-:W0:Y:S01]  /*e8a0*/  SHFL.IDX PT, R173, R0, 0x1, 0x1c1f ;  /* 0x003c1f0000ad7f89 */ /* 0x000e2200000e0000 */
        /* <DEDUP_REMOVED lines=10> */
[----:B------:R-:W-:Y:S01]  /*e950*/  FMNMX.FTZ R172, R180, R172, !PT ;  /* 0x000000acb4ac7209 */ /* 0x000fe20007810000 */
[----:B0-----:R-:W-:-:S03]  /*e960*/  IMAD.IADD R3, R3, 0x1, R173 ;  /* 0x0000000103037824 */ /* 0x001fc600078e02ad */
[----:B------:R-:W-:Y:S01]  /*e970*/  FMNMX.FTZ R205, R181, R172, !PT ;  /* 0x000000acb5cd7209 */ /* 0x000fe20007810000 */
[----:B------:R-:W-:Y:S02]  /*e980*/  IMAD.MOV.U32 R173, RZ, RZ, 0x40000040 ;  /* 0x40000040ffad7424 */ /* 0x000fe400078e00ff */
[----:B------:R-:W-:Y:S01]  /*e990*/  IMAD R172, R18, 0x1000, R191 ;  /* 0x0000100012ac7824 */ /* 0x000fe200078e02bf */
[C---:B------:R-:W-:Y:S01]  /*e9a0*/  ISETP.GT.AND P4, PT, R3.reuse, RZ, PT ;  /* 0x000000ff0300720c */ /* 0x040fe20003f84270 */
[----:B------:R-:W0:Y:S01]  /*e9b0*/  SHFL.BFLY PT, R0, R205, 0x2, 0x1f ;  /* 0x0c401f00cd007f89 */ /* 0x000e2200000e0000 */
[C---:B------:R-:W-:Y:S02]  /*e9c0*/  ISETP.GT.AND P5, PT, R3.reuse, 0x1, PT ;  /* 0x000000010300780c */ /* 0x040fe40003fa4270 */
[----:B------:R-:W-:Y:S02]  /*e9d0*/  FSEL R154, R154, -INF , P4 ;  /* 0xff8000009a9a7808 */ /* 0x000fe40002000000 */
[----:B------:R-:W-:-:S02]  /*e9e0*/  ISETP.GT.AND P4, PT, R3, 0x10, PT ;  /* 0x000000100300780c */ /* 0x000fc40003f84270 */
[C---:B------:R-:W-:Y:S02]  /*e9f0*/  ISETP.GT.AND P6, PT, R3.reuse, 0x8, PT ;  /* 0x000000080300780c */ /* 0x040fe40003fc4270 */
[----:B------:R-:W-:Y:S02]  /*ea00*/  FSEL R162, R162, -INF , P4 ;  /* 0xff800000a2a27808 */ /* 0x000fe40002000000 */
[----:B------:R-:W-:Y:S02]  /*ea10*/  ISETP.GT.AND P4, PT, R3, 0x20, PT ;  /* 0x000000200300780c */ /* 0x000fe40003f84270 */
[----:B------:R-:W-:Y:S02]  /*ea20*/  FSEL R155, R155, -INF , P5 ;  /* 0xff8000009b9b7808 */ /* 0x000fe40002800000 */
[----:B------:R-:W-:Y:S02]  /*ea30*/  FMNMX.FTZ R206, R154, R201, !PT ;  /* 0x000000c99ace7209 */ /* 0x000fe40007810000 */
[----:B------:R-:W-:-:S02]  /*ea40*/  ISETP.GT.AND P3, PT, R3, 0x9, PT ;  /* 0x000000090300780c */ /* 0x000fc40003f64270 */
[----:B------:R-:W-:Y:S02]  /*ea50*/  FSEL R158, R158, -INF , P6 ;  /* 0xff8000009e9e7808 */ /* 0x000fe40003000000 */
[----:B------:R-:W-:Y:S02]  /*ea60*/  FSEL R159, R159, -INF , P3 ;  /* 0xff8000009f9f7808 */ /* 0x000fe40001800000 */
[----:B------:R-:W-:Y:S02]  /*ea70*/  ISETP.GT.AND P5, PT, R3, 0x11, PT ;  /* 0x000000110300780c */ /* 0x000fe40003fa4270 */
[----:B0-----:R-:W-:Y:S02]  /*ea80*/  FMNMX.FTZ R0, R205, R0, !PT ;  /* 0x00000000cd007209 */ /* 0x001fe40007810000 */
        /* <DEDUP_REMOVED lines=14> */
[----:B------:R-:W-:Y:S02]  /*eb70*/  ISETP.GT.AND P6, PT, R3, 0x28, PT ;  /* 0x000000280300780c */ /* 0x000fe40003fc4270 */
[----:B------:R-:W-:Y:S02]  /*eb80*/  FSEL R206, R171, -INF , P5 ;  /* 0xff800000abce7808 */ /* 0x000fe40002800000 */
[----:B------:R-:W-:Y:S02]  /*eb90*/  FMNMX.FTZ R170, R205, R170, !PT ;  /* 0x000000aacdaa7209 */ /* 0x000fe40007810000 */
[----:B------:R-:W-:Y:S02]  /*eba0*/  R2UR UR7, R173 ;  /* 0x00000000ad0772ca */ /* 0x000fe400000e0000 */
        /* <DEDUP_REMOVED lines=13> */
[----:B------:R-:W-:Y:S01]  /*ec80*/  ISETP.GT.AND P3, PT, R3, 0x39, PT ;  /* 0x000000390300780c */ /* 0x000fe20003f64270 */
[----:B------:R-:W-:Y:S01]  /*ec90*/  IMAD.U32 R3, RZ, RZ, UR37 ;  /* 0x00000025ff037e24 */ /* 0x000fe2000f8e00ff */
[----:B------:R-:W-:-:S02]  /*eca0*/  FSEL R226, R182, -INF , P6 ;  /* 0xff800000b6e27808 */ /* 0x000fc40003000000 */
[----:B------:R-:W-:Y:S02]  /*ecb0*/  FMNMX.FTZ R170, R179, R170, !PT ;  /* 0x000000aab3aa7209 */ /* 0x000fe40007810000 */
[----:B------:R-:W-:Y:S02]  /*ecc0*/  FSEL R183, R183, -INF , P3 ;  /* 0xff800000b7b77808 */ /* 0x000fe40001800000 */
[----:B------:R-:W-:Y:S02]  /*ecd0*/  FMNMX.FTZ R170, R226, R170, !PT ;  /* 0x000000aae2aa7209 */ /* 0x000fe40007810000 */
[----:B0-----:R-:W-:Y:S02]  /*ece0*/  FMNMX.FTZ R0, R0, R173, !PT ;  /* 0x000000ad00007209 */ /* 0x001fe40007810000 */
[----:B------:R-:W-:Y:S02]  /*ecf0*/  FMNMX.FTZ R173, R183, R170, !PT ;  /* 0x000000aab7ad7209 */ /* 0x000fe40007810000 */
[C---:B------:R-:W-:Y:S01]  /*ed00*/  FSETP.NEU.FTZ.AND P4, PT, R0.reuse, -INF , PT ;  /* 0xff8000000000780b */ /* 0x040fe20003f9d000 */
[----:B------:R-:W-:Y:S01]  /*ed10*/  FMUL.FTZ R178, R0, R3 ;  /* 0x0000000300b27220 */ /* 0x000fe20000410000 */
[----:B------:R-:W-:Y:S01]  /*ed20*/  R2UR UR6, R172 ;  /* 0x00000000ac0672ca */ /* 0x000fe200000e0000 */
[----:B------:R-:W0:Y:S03]  /*ed30*/  SHFL.BFLY PT, R174, R173, 0x2, 0x1f ;  /* 0x0c401f00adae7f89 */ /* 0x000e2600000e0000 */
        /* <DEDUP_REMOVED lines=15> */
[----:B0-----:R-:W-:Y:S01]  /*ee30*/  FMNMX.FTZ R168, R173, R174, !PT ;  /* 0x000000aeada87209 */ /* 0x001fe20007810000 */
[-CC-:B------:R-:W-:Y:S01]  /*ee40*/  FFMA.FTZ R173, R202, R3.reuse, -R178.reuse ;  /* 0x00000003caad7223 */ /* 0x180fe200000108b2 */
[-CC-:B------:R-:W-:Y:S01]  /*ee50*/  FFMA.FTZ R174, R204, R3.reuse, -R178.reuse ;  /* 0x00000003ccae7223 */ /* 0x180fe200000108b2 */
[----:B------:R-:W-:-:S02]  /*ee60*/  FFMA.FTZ R178, R181, R3, -R178 ;  /* 0x00000003b5b27223 */ /* 0x000fc400000108b2 */
[----:B------:R-:W0:Y:S02]  /*ee70*/  SHFL.BFLY PT, R164, R168, 0x1, 0x1f ;  /* 0x0c201f00a8a47f89 */ /* 0x000e2400000e0000 */
[----:B------:R-:W-:Y:S08]  /*ee80*/  MUFU.EX2 R152, R152 ;  /* 0x0000009800987308 */ /* 0x000ff00000000800 */
[----:B------:R-:W-:Y:S08]  /*ee90*/  MUFU.EX2 R153, R153 ;  /* 0x0000009900997308 */ /* 0x000ff00000000800 */
[----:B------:R-:W-:Y:S01]  /*eea0*/  MUFU.EX2 R156, R156 ;  /* 0x0000009c009c7308 */ /* 0x000fe20000000800 */
[----:B0-----:R-:W-:-:S07]  /*eeb0*/  FMNMX.FTZ R168, R168, R164, !PT ;  /* 0x000000a4a8a87209 */ /* 0x001fce0007810000 */
[----:B------:R-:W-:Y:S01]  /*eec0*/  MUFU.EX2 R157, R157 ;  /* 0x0000009d009d7308 */ /* 0x000fe20000000800 */
[C---:B------:R-:W-:Y:S01]  /*eed0*/  FSETP.NEU.FTZ.AND P3, PT, R168.reuse, -INF , PT ;  /* 0xff800000a800780b */ /* 0x040fe20003f7d000 */
[----:B------:R-:W-:-:S06]  /*eee0*/  FMUL.FTZ R164, R168, R3 ;  /* 0x00000003a8a47220 */ /* 0x000fcc0000410000 */
[----:B------:R-:W-:Y:S01]  /*eef0*/  MUFU.EX2 R161, R161 ;  /* 0x000000a100a17308 */ /* 0x000fe20000000800 */
[----:B------:R-:W-:-:S05]  /*ef00*/  FSEL R164, R164, RZ, P3 ;  /* 0x000000ffa4a47208 */ /* 0x000fca0001800000 */
[-CC-:B------:R-:W-:Y:S01]  /*ef10*/  FFMA.FTZ R165, R155, R3.reuse, -R164.reuse ;  /* 0x000000039ba57223 */ /* 0x180fe200000108a4 */
[-CC-:B------:R-:W-:Y:S01]  /*ef20*/  FFMA.FTZ R155, R158, R3.reuse, -R164.reuse ;  /* 0x000000039e9b7223 */ /* 0x180fe200000108a4 */
[-CC-:B------:R-:W-:Y:S01]  /*ef30*/  FFMA.FTZ R158, R162, R3.reuse, -R164.reuse ;  /* 0x00000003a29e7223 */ /* 0x180fe200000108a4 */
[-CC-:B------:R-:W-:Y:S01]  /*ef40*/  FFMA.FTZ R162, R163, R3.reuse, -R164.reuse ;  /* 0x00000003a3a27223 */ /* 0x180fe200000108a4 */
[----:B------:R-:W-:Y:S01]  /*ef50*/  FSEL R163, R0, RZ, P4 ;  /* 0x000000ff00a37208 */ /* 0x000fe20002000000 */
[-CC-:B------:R-:W-:Y:S01]  /*ef60*/  FFMA.FTZ R180, R166, R3.reuse, -R164.reuse ;  /* 0x00000003a6b47223 */ /* 0x180fe200000108a4 */
[----:B------:R-:W-:Y:S01]  /*ef70*/  FSEL R166, R168, RZ, P3 ;  /* 0x000000ffa8a67208 */ /* 0x000fe20001800000 */
[-C--:B------:R-:W-:Y:S01]  /*ef80*/  FFMA.FTZ R181, R167, R3.reuse, -R164 ;  /* 0x00000003a7b57223 */ /* 0x080fe200000108a4 */
[----:B------:R-:W-:Y:S02]  /*ef90*/  IMAD.MOV R167, RZ, RZ, -R196 ;  /* 0x000000ffffa77224 */ /* 0x000fe400078e0ac4 */
[----:B------:R-:W-:Y:S01]  /*efa0*/  FADD.FTZ R163, -R163, R199 ;  /* 0x000000c7a3a37221 */ /* 0x000fe20000010100 */
[-CC-:B------:R-:W-:Y:S01]  /*efb0*/  FFMA.FTZ R154, R154, R3.reuse, -R164.reuse ;  /* 0x000000039a9a7223 */ /* 0x180fe200000108a4 */
[----:B------:R-:W-:Y:S01]  /*efc0*/  FADD.FTZ R166, -R166, R201 ;  /* 0x000000c9a6a67221 */ /* 0x000fe20000010100 */
[----:B------:R-:W-:Y:S01]  /*efd0*/  MUFU.EX2 R165, R165 ;  /* 0x000000a500a57308 */ /* 0x000fe20000000800 */
[----:B------:R-:W-:Y:S01]  /*efe0*/  FMUL.FTZ R163, R163, R3 ;  /* 0x00000003a3a37220 */ /* 0x000fe20000410000 */
[----:B------:R-:W-:Y:S01]  /*eff0*/  ISETP.NE.AND P3, PT, R189, R167, PT ;  /* 0x000000a7bd00720c */ /* 0x000fe20003f65270 */
[-C--:B------:R-:W-:Y:S01]  /*f000*/  FMUL.FTZ R166, R166, R3.reuse ;  /* 0x00000003a6a67220 */ /* 0x080fe20000410000 */
[----:B------:R-:W-:Y:S01]  /*f010*/  FFMA.FTZ R159, R159, R3, -R164 ;  /* 0x000000039f9f7223 */ /* 0x000fe200000108a4 */
[----:B------:R-:W-:-:S02]  /*f020*/  @!P1 VIADD R167, R197, 0x38840 ;  /* 0x00038840c5a79836 */ /* 0x000fc40000000000 */
[-CC-:B------:R-:W-:Y:S01]  /*f030*/  FFMA.FTZ R205, R205, R3.reuse, -R164.reuse ;  /* 0x00000003cdcd7223 */ /* 0x180fe200000108a4 */
[-CC-:B------:R-:W-:Y:S01]  /*f040*/  FFMA.FTZ R201, R206, R3.reuse, -R164.reuse ;  /* 0x00000003cec97223 */ /* 0x180fe200000108a4 */
[----:B------:R-:W0:Y:S01]  /*f050*/  MUFU.EX2 R163, R163 ;  /* 0x000000a300a37308 */ /* 0x000e220000000800 */
[-CC-:B------:R-:W-:Y:S01]  /*f060*/  FFMA.FTZ R204, R226, R3.reuse, -R164.reuse ;  /* 0x00000003e2cc7223 */ /* 0x180fe200000108a4 */
[----:B------:R-:W-:Y:S01]  /*f070*/  @!P1 PRMT R167, RZ, 0x654, R167 ;  /* 0x00000654ffa79816 */ /* 0x000fe200000000a7 */
[-CC-:B------:R-:W-:Y:S01]  /*f080*/  FFMA.FTZ R208, R208, R3.reuse, -R164.reuse ;  /* 0x00000003d0d07223 */ /* 0x180fe200000108a4 */
[-C--:B------:R-:W-:Y:S01]  /*f090*/  FFMA.FTZ R209, R209, R3.reuse, -R164 ;  /* 0x00000003d1d17223 */ /* 0x080fe200000108a4 */
[----:B------:R-:W-:Y:S01]  /*f0a0*/  @!P1 VIADD R197, R197, 0x38860 ;  /* 0x00038860c5c59836 */ /* 0x000fe20000000000 */
[----:B------:R1:W-:Y:S01]  /*f0b0*/  @!P1 SYNCS.ARRIVE.TRANS64.RED.A1T0 RZ, [R167+URZ], RZ ;  /* 0x000000ffa7ff99a7 */ /* 0x0003e2000810043f */
[----:B------:R-:W-:Y:S01]  /*f0c0*/  @!P3 IMAD R202, R200, 0x40, R190 ;  /* 0x00000040c8cab824 */ /* 0x000fe200078e02be */
[----:B------:R-:W2:Y:S01]  /*f0d0*/  MUFU.EX2 R166, R166 ;  /* 0x000000a600a67308 */ /* 0x000ea20000000800 */
[----:B------:R-:W-:Y:S01]  /*f0e0*/  FFMA.FTZ R200, R207, R3, -R164 ;  /* 0x00000003cfc87223 */ /* 0x000fe200000108a4 */
[----:B------:R-:W-:Y:S01]  /*f0f0*/  @!P1 PRMT R197, RZ, 0x654, R197 ;  /* 0x00000654ffc59816 */ /* 0x000fe200000000c5 */
[----:B------:R-:W-:-:S02]  /*f100*/  @!P3 IMAD R202, R202, 0x4, R2 ;  /* 0x00000004cacab824 */ /* 0x000fc400078e0202 */
[----:B-1----:R-:W-:-:S03]  /*f110*/  FFMA.FTZ R167, R179, R3, -R164 ;  /* 0x00000003b3a77223 */ /* 0x002fc600000108a4 */
[----:B------:R-:W1:Y:S01]  /*f120*/  MUFU.EX2 R154, R154 ;  /* 0x0000009a009a7308 */ /* 0x000e620000000800 */
[----:B0-----:R-:W-:Y:S01]  /*f130*/  FFMA.FTZ R20, R163, R20, R152 ;  /* 0x00000014a3147223 */ /* 0x001fe20000010098 */
[----:B------:R-:W-:Y:S01]  /*f140*/  @!P3 STS [R202+0x38400], R163 ;  /* 0x038400a3ca00b388 */ /* 0x000fe20000000800 */
[C---:B------:R-:W-:Y:S01]  /*f150*/  F2FP.BF16.F32.PACK_AB R152, R153.reuse, R152 ;  /* 0x000000989998723e */ /* 0x040fe200000010ff */
[-C--:B------:R-:W-:Y:S01]  /*f160*/  FMUL.FTZ R24, R24, R163.reuse ;  /* 0x000000a318187220 */ /* 0x080fe20000410000 */
[----:B------:R-:W-:Y:S01]  /*f170*/  FADD.FTZ R20, R153, R20 ;  /* 0x0000001499147221 */ /* 0x000fe20000010000 */
[-C--:B------:R-:W-:Y:S01]  /*f180*/  FMUL.FTZ R25, R25, R163.reuse ;  /* 0x000000a319197220 */ /* 0x080fe20000410000 */
[-C--:B------:R-:W-:Y:S01]  /*f190*/  FMUL.FTZ R28, R28, R163.reuse ;  /* 0x000000a31c1c7220 */ /* 0x080fe20000410000 */
[----:B------:R-:W0:Y:S01]  /*f1a0*/  MUFU.EX2 R155, R155 ;  /* 0x0000009b009b7308 */ /* 0x000e220000000800 */
[----:B--2---:R2:W-:Y:S01]  /*f1b0*/  @!P3 STS [R202+0x38420], R166 ;  /* 0x038420a6ca00b388 */ /* 0x0045e20000000800 */
        /* <DEDUP_REMOVED lines=8> */
[----:B------:R-:W-:Y:S01]  /*f240*/  F2FP.BF16.F32.PACK_AB R153, R165, R154 ;  /* 0x0000009aa599723e */ /* 0x000fe200000010ff */
[----:B------:R-:W-:Y:S01]  /*f250*/  FADD.FTZ R20, R157, R20 ;  /* 0x000000149d147221 */ /* 0x000fe20000010000 */
[----:B------:R-:W-:Y:S01]  /*f260*/  F2FP.BF16.F32.PACK_AB R154, R182, R156 ;  /* 0x0000009cb69a723e */ /* 0x000fe200000010ff */
[----:B------:R-:W-:Y:S01]  /*f270*/  FADD.FTZ R21, R165, R21 ;  /* 0x00000015a5157221 */ /* 0x000fe20000010000 */
[C---:B------:R-:W-:Y:S01]  /*f280*/  F2FP.BF16.F32.PACK_AB R156, R161.reuse, R157 ;  /* 0x0000009da19c723e */ /* 0x040fe200000010ff */
[----:B------:R-:W-:Y:S01]  /*f290*/  FADD.FTZ R206, R161, R20 ;  /* 0x00000014a1ce7221 */ /* 0x000fe20000010000 */
        /* <DEDUP_REMOVED lines=9> */
[----:B-1----:R-:W-:Y:S01]  /*f330*/  FFMA.FTZ R205, R183, R3, -R164 ;  /* 0x00000003b7cd7223 */ /* 0x002fe200000108a4 */
[C---:B---3--:R-:W-:Y:S01]  /*f340*/  FADD.FTZ R21, R159.reuse, R21 ;  /* 0x000000159f157221 */ /* 0x048fe20000010000 */
        /* <DEDUP_REMOVED lines=14> */
[----:B0-----:R-:W-:Y:S01]  /*f430*/  FADD.FTZ R21, R158, R21 ;  /* 0x000000159e157221 */ /* 0x001fe20000010000 */
        /* <DEDUP_REMOVED lines=9> */
[C---:B-1----:R-:W-:Y:S01]  /*f4d0*/  F2FP.BF16.F32.PACK_AB R157, R162.reuse, R158 ;  /* 0x0000009ea29d723e */ /* 0x042fe200000010ff */
[----:B--2---:R-:W-:Y:S01]  /*f4e0*/  FADD.FTZ R202, R162, R21 ;  /* 0x00000015a2ca7221 */ /* 0x004fe20000010000 */
        /* <DEDUP_REMOVED lines=38> */
[----:B0-----:R-:W-:Y:S01]  /*f750*/  FADD.FTZ R206, R160, R206 ;  /* 0x000000cea0ce7221 */ /* 0x001fe20000010000 */
[----:B---3--:R-:W-:Y:S01]  /*f760*/  F2FP.BF16.F32.PACK_AB R158, R170, R160 ;  /* 0x000000a0aa9e723e */ /* 0x008fe200000010ff */
[----:B------:R-:W-:Y:S01]  /*f770*/  FMUL.FTZ R26, R26, R166 ;  /* 0x000000a61a1a7220 */ /* 0x000fe20000410000 */
[----:B-1----:R-:W-:Y:S01]  /*f780*/  F2FP.BF16.F32.PACK_AB R159, R181, R180 ;  /* 0x000000b4b59f723e */ /* 0x002fe200000010ff */
        /* <DEDUP_REMOVED lines=72> */
[----:B--2---:R-:W-:Y:S01]  /*fc10*/  F2FP.BF16.F32.PACK_AB R160, R169, R171 ;  /* 0x000000aba9a0723e */ /* 0x004fe200000010ff */
[----:B------:R2:W-:Y:S01]  /*fc20*/  STSM.16.M88.4 [R210+0x36400], R152 ;  /* 0x03640098d2007844 */ /* 0x0005e20000000200 */
[----:B0-----:R-:W-:Y:S01]  /*fc30*/  F2FP.BF16.F32.PACK_AB R161, R201, R199 ;  /* 0x000000c7c9a1723e */ /* 0x001fe200000010ff */
[----:B------:R-:W0:Y:S01]  /*fc40*/  MUFU.EX2 R182, R167 ;  /* 0x000000a700b67308 */ /* 0x000e220000000800 */
[----:B------:R-:W-:Y:S01]  /*fc50*/  F2FP.BF16.F32.PACK_AB R162, R174, R173 ;  /* 0x000000adaea2723e */ /* 0x000fe200000010ff */
[----:B------:R2:W-:Y:S01]  /*fc60*/  STSM.16.M88.4 [R211], R156 ;  /* 0x0000009cd3007844 */ /* 0x0005e20000000200 */
[----:B-1----:R-:W-:Y:S01]  /*fc70*/  F2FP.BF16.F32.PACK_AB R163, R179, R200 ;  /* 0x000000c8b3a3723e */ /* 0x002fe200000010ff */
[----:B------:R-:W-:Y:S01]  /*fc80*/  VIADD R20, R172, 0x80 ;  /* 0x00000080ac147836 */ /* 0x000fe20000000000 */
[----:B---3--:R-:W-:Y:S01]  /*fc90*/  F2FP.BF16.F32.PACK_AB R164, R176, R175 ;  /* 0x000000afb0a4723e */ /* 0x008fe200000010ff */
[----:B------:R-:W-:Y:S01]  /*fca0*/  IMAD.MOV.U32 R21, RZ, RZ, 0x40000040 ;  /* 0x40000040ff157424 */ /* 0x000fe200078e00ff */
[----:B----4-:R-:W-:Y:S01]  /*fcb0*/  F2FP.BF16.F32.PACK_AB R166, R178, R177 ;  /* 0x000000b1b2a6723e */ /* 0x010fe200000010ff */
[----:B------:R-:W-:Y:S01]  /*fcc0*/  MUFU.EX2 R204, R204 ;  /* 0x000000cc00cc7308 */ /* 0x000fe20000000800 */
[----:B------:R2:W-:Y:S01]  /*fcd0*/  STSM.16.M88.4 [R214], R160 ;  /* 0x000000a0d6007844 */ /* 0x0005e20000000200 */
[----:B------:R-:W-:Y:S01]  /*fce0*/  FADD.FTZ R202, R180, R202 ;  /* 0x000000cab4ca7221 */ /* 0x000fe20000010000 */
[----:B------:R-:W-:Y:S01]  /*fcf0*/  FADD.FTZ R206, R170, R206 ;  /* 0x000000ceaace7221 */ /* 0x000fe20000010000 */
[----:B------:R-:W-:-:S02]  /*fd00*/  ISETP.GT.AND P3, PT, R198, R212, PT ;  /* 0x000000d4c600720c */ /* 0x000fc40003f64270 */
[----:B------:R-:W-:Y:S01]  /*fd10*/  FADD.FTZ R202, R181, R202 ;  /* 0x000000cab5ca7221 */ /* 0x000fe20000010000 */
[----:B------:R-:W-:Y:S01]  /*fd20*/  FADD.FTZ R206, R171, R206 ;  /* 0x000000ceabce7221 */ /* 0x000fe20000010000 */
[----:B------:R-:W1:Y:S01]  /*fd30*/  MUFU.EX2 R205, R205 ;  /* 0x000000cd00cd7308 */ /* 0x000e620000000800 */
[----:B0-----:R-:W-:Y:S01]  /*fd40*/  F2FP.BF16.F32.PACK_AB R165, R182, R183 ;  /* 0x000000b7b6a5723e */ /* 0x001fe200000010ff */
[----:B------:R-:W-:Y:S01]  /*fd50*/  FADD.FTZ R202, R199, R202 ;  /* 0x000000cac7ca7221 */ /* 0x000fe20000010000 */
        /* <DEDUP_REMOVED lines=8> */
[----:B------:R-:W-:Y:S01]  /*fde0*/  FADD.FTZ R175, R175, R174 ;  /* 0x000000aeafaf7221 */ /* 0x000fe20000010000 */
[----:B-1----:R-:W-:Y:S02]  /*fdf0*/  F2FP.BF16.F32.PACK_AB R167, R205, R204 ;  /* 0x000000cccda7723e */ /* 0x002fe400000010ff */
[----:B------:R-:W-:Y:S01]  /*fe00*/  FADD.FTZ R183, R183, R200 ;  /* 0x000000c8b7b77221 */ /* 0x000fe20000010000 */
[----:B------:R-:W-:Y:S01]  /*fe10*/  FADD.FTZ R176, R176, R175 ;  /* 0x000000afb0b07221 */ /* 0x000fe20000010000 */
[----:B------:R-:W-:Y:S01]  /*fe20*/  IMAD.MOV.U32 R200, RZ, RZ, R18 ;  /* 0x000000ffffc87224 */ /* 0x000fe200078e0012 */
[----:B------:R2:W-:Y:S01]  /*fe30*/  STSM.16.M88.4 [R213], R164 ;  /* 0x000000a4d5007844 */ /* 0x0005e20000000200 */
[----:B------:R-:W-:Y:S01]  /*fe40*/  WARPGROUP.ARRIVE ;  /* 0x00000000000079c5 */ /* 0x000fe20000000000 */
[----:B------:R-:W-:Y:S01]  /*fe50*/  FADD.FTZ R183, R182, R183 ;  /* 0x000000b7b6b77221 */ /* 0x000fe20000010000 */
[----:B------:R-:W-:-:S03]  /*fe60*/  FADD.FTZ R177, R177, R176 ;  /* 0x000000b0b1b17221 */ /* 0x000fc60000010000 */
[----:B------:R-:W-:Y:S01]  /*fe70*/  FADD.FTZ R204, R204, R183 ;  /* 0x000000b7cccc7221 */ /* 0x000fe20000010000 */
        /* <DEDUP_REMOVED lines=18> */
[----:B------:R-:W-:Y:S01]  /*ffa0*/  FADD.FTZ R20, R178, R177 ;  /* 0x000000b1b2147221 */ /* 0x000fe20000010000 */
[----:B------:R-:W-:Y:S01]  /*ffb0*/  R2UR UR7, R21 ;  /* 0x00000000150772ca */ /* 0x000fe200000e0000 */
[----:B------:R-:W-:Y:S01]  /*ffc0*/  FADD.FTZ R21, R205, R204 ;  /* 0x000000cccd157221 */ /* 0x000fe20000010000 */
        /* <DEDUP_REMOVED lines=14> */
[----:B0-----:R-:W-:-:S04]  /*100b0*/  VIADD R197, R198, 0xffffffff ;  /* 0xffffffffc6c57836 */ /* 0x001fc80000000000 */
[----:B------:R-:W-:Y:S01]  /*100c0*/  IMAD.MOV.U32 R198, RZ, RZ, R197 ;  /* 0x000000ffffc67224 */ /* 0x000fe200078e00c5 */
[----:B--2---:R-:W-:Y:S06]  /*100d0*/  @P3 BRA `(.L_x_5539) ;  /* 0xffffffc8001c3947 */ /* 0x004fec000383ffff */
[----:B------:R-:W-:Y:S05]  /*100e0*/  BSYNC B1 ;  /* 0x0000000000017941 */ /* 0x000fea0003800000 */
.L_x_5528:
[----:B------:R-:W-:Y:S05]  /*100f0*/  BSYNC B0 ;  /* 0x0000000000007941 */ /* 0x000fea0003800000 */
.L_x_5527:
[----:B------:R-:W-:Y:S01]  /*10100*/  ISETP.GE.AND P2, PT, R197, RZ, PT ;  /* 0x000000ffc500720c */ /* 0x000fe20003f46270 */
[----:B------:R-:W-:-:S12]  /*10110*/  BSSY B0, `(.L_x_5540) ;  /* 0x0000329000007945 */ /* 0x000fd80003800000 */
[----:B------:R-:W-:Y:S05]  /*10120*/  @!P2 BRA `(.L_x_5541) ;  /* 0x00000030009ca947 */ /* 0x000fea0003800000 */
[----:B------:R-:W-:Y:S02]  /*10130*/  IMAD.MOV.U32 R202, RZ, RZ, R168 ;  /* 0x000000ffffca7224 */ /* 0x000fe400078e00a8 */
[----:B------:R-:W-:Y:S02]  /*10140*/  IMAD.MOV.U32 R200, RZ, RZ, R0 ;  /* 0x000000ffffc87224 */ /* 0x000fe400078e0000 */
[----:B------:R-:W-:-:S07]  /*10150*/  IMAD.MOV.U32 R201, RZ, RZ, R18 ;  /* 0x000000ffffc97224 */ /* 0x000fce00078e0012 */
.L_x_5552:
[----:B------:R-:W-:-:S05]  /*10160*/  VIADD R18, R201, 0x1 ;  /* 0x00000001c9127836 */ /* 0x000fca0000000000 */
[----:B------:R-:W-:-:S04]  /*10170*/  ISETP.NE.AND P2, PT, R18, 0x2, PT ;  /* 0x000000021200780c */ /* 0x000fc80003f45270 */
[----:B------:R-:W-:Y:S02]  /*10180*/  SEL R0, RZ, 0x1, P2 ;  /* 0x00000001ff007807 */ /* 0x000fe40001000000 */
[----:B------:R-:W-:Y:S02]  /*10190*/  SEL R18, R18, RZ, P2 ;  /* 0x000000ff12127207 */ /* 0x000fe40001000000 */
[----:B------:R-:W-:Y:S01]  /*101a0*/  LOP3.LUT R19, R19, R0, RZ, 0x3c, !PT ;  /* 0x0000000013137212 */ /* 0x000fe200078e3cff */
[----:B0-----:R-:W-:Y:S06]  /*101b0*/  @!P0 BRA `(.L_x_5542) ;  /* 0x0000000000048947 */ /* 0x001fec0003800000 */
[----:B------:R-:W-:Y:S01]  /*101c0*/  BPT.TRAP 0x1 ;  /* 0x000000040000795c */ /* 0x000fe20000300000 */
.L_x_5542:
[----:B------:R-:W-:Y:S01]  /*101d0*/  IMAD R194, R18, 0x8, R2 ;  /* 0x0000000812c27824 */ /* 0x000fe200078e0202 */
[----:B------:R-:W-:-:S04]  /*101e0*/  SHF.L.U32 R0, R19, 0x1f, RZ ;  /* 0x0000001f13007819 */ /* 0x000fc800000006ff */
[----:B------:R0:W1:Y:S01]  /*101f0*/  SYNCS.PHASECHK.TRANS64.TRYWAIT P2, [R194+URZ+0x38830], R0 ;  /* 0x03883000c20075a7 */ /* 0x000062000804017f */
[----:B------:R-:W-:Y:S05]  /*10200*/  @!P0 BRA `(.L_x_5543) ;  /* 0x0000000000048947 */ /* 0x000fea0003800000 */
[----:B------:R-:W-:Y:S01]  /*10210*/  BPT.TRAP 0x1 ;  /* 0x000000040000795c */ /* 0x000fe20000300000 */
.L_x_5543:
[----:B------:R-:W-:Y:S01]  /*10220*/  BSSY B1, `(.L_x_5544) ;  /* 0x0000006000017945 */ /* 0x000fe20003800000 */
[----:B--2---:R-:W-:Y:S02]  /*10230*/  IMAD R156, R18, 0x200, R14 ;  /* 0x00000200129c7824 */ /* 0x004fe400078e020e */
[----:B------:R-:W-:Y:S01]  /*10240*/  IMAD.MOV.U32 R157, RZ, RZ, 0x40000040 ;  /* 0x40000040ff9d7424 */ /* 0x000fe200078e00ff */
[----:B-1----:R-:W-:Y:S06]  /*10250*/  @P2 BRA `(.L_x_5545) ;  /* 0x0000000000082947 */ /* 0x002fec0003800000 */
[----:B------:R-:W1:Y:S02]  /*10260*/  SYNCS.PHASECHK.TRANS64.TRYWAIT P2, [R194+URZ+0x38830], R0 ;  /* 0x03883000c20075a7 */ /* 0x000e64000804017f */
[----:B-1----:R-:W-:Y:S05]  /*10270*/  @!P2 BRA `(.L_x_5546) ;  /* 0x00000114009ca947 */ /* 0x002fea0003800000 */
.L_x_5545:
[----:B------:R-:W-:Y:S05]  /*10280*/  BSYNC B1 ;  /* 0x0000000000017941 */ /* 0x000fea0003800000 */
.L_x_5544:
        /* <DEDUP_REMOVED lines=36> */
.L_x_5547:
[----:B------:R2:W3:Y:S01]  /*104d0*/  SYNCS.PHASECHK.TRANS64.TRYWAIT P2, [R194+URZ+0x38850], R0 ;  /* 0x03885000c20075a7 */ /* 0x0004e2000804017f */
[----:B------:R-:W-:Y:S05]  /*104e0*/  @!P0 BRA `(.L_x_5548) ;  /* 0x0000000000048947 */ /* 0x000fea0003800000 */
[----:B------:R-:W-:Y:S01]  /*104f0*/  BPT.TRAP 0x1 ;  /* 0x000000040000795c */ /* 0x000fe20000300000 */
.L_x_5548:
[----:B------:R-:W-:Y:S04]  /*10500*/  BSSY B1, `(.L_x_5549) ;  /* 0x0000004000017945 */ /* 0x000fe80003800000 */
[----:B---3--:R-:W-:Y:S05]  /*10510*/  @P2 BRA `(.L_x_5550) ;  /* 0x0000000000082947 */ /* 0x008fea0003800000 */
[----:B------:R-:W3:Y:S02]  /*10520*/  SYNCS.PHASECHK.TRANS64.TRYWAIT P2, [R194+URZ+0x38850], R0 ;  /* 0x03885000c20075a7 */ /* 0x000ee4000804017f */
[----:B---3--:R-:W-:Y:S05]  /*10530*/  @!P2 BRA `(.L_x_5551) ;  /* 0x000001140000a947 */ /* 0x008fea0003800000 */
.L_x_5550:
[----:B------:R-:W-:Y:S05]  /*10540*/  BSYNC B1 ;  /* 0x0000000000017941 */ /* 0x000fea0003800000 */
.L_x_5549:
        /* <DEDUP_REMOVED lines=197> */
[C---:B------:R-:W-:Y:S02]  /*111a0*/  SEL R198, R3.reuse, 0x2, P2 ;  /* 0x0000000203c67807 */ /* 0x040fe40001000000 */
[----:B------:R-:W-:-:S03]  /*111b0*/  SEL R3, R3, 0x6, !P2 ;  /* 0x0000000603037807 */ /* 0x000fc60005000000 */
[----:B------:R-:W-:Y:S01]  /*111c0*/  IMAD.IADD R206, R203, 0x1, R198 ;  /* 0x00000001cbce7824 */ /* 0x000fe200078e02c6 */
        /* <DEDUP_REMOVED lines=115> */
[----:B------:R-:W-:Y:S01]  /*11900*/  IMAD.MOV.U32 R199, RZ, RZ, 0x40000040 ;  /* 0x40000040ffc77424 */ /* 0x000fe200078e00ff */
        /* <DEDUP_REMOVED lines=29> */
[----:B------:R-:W-:Y:S02]  /*11ae0*/  IMAD.MOV.U32 R207, RZ, RZ, 0x40000040 ;  /* 0x40000040ffcf7424 */ /* 0x000fe400078e00ff */
[----:B------:R-:W-:Y:S01]  /*11af0*/  IMAD.MOV.U32 R0, RZ, RZ, 0x1000 ;  /* 0x00001000ff007424 */ /* 0x000fe200078e00ff */
[----:B------:R-:W-:Y:S01]  /*11b00*/  R2UR UR4, R206 ;  /* 0x00000000ce0472ca */ /* 0x000fe200000e0000 */
[----:B------:R-:W-:Y:S01]  /*11b10*/  IMAD.IADD R206, R205, 0x1, R198 ;  /* 0x00000001cdce7824 */ /* 0x000fe200078e02c6 */
[----:B------:R-:W-:Y:S01]  /*11b20*/  R2UR UR5, R207 ;  /* 0x00000000cf0572ca */ /* 0x000fe200000e0000 */
[----:B------:R-:W-:Y:S01]  /*11b30*/  IMAD.MOV.U32 R207, RZ, RZ, 0x40000040 ;  /* 0x40000040ffcf7424 */ /* 0x000fe200078e00ff */
[----:B------:R-:W-:Y:S01]  /*11b40*/  SEL R0, R0, 0xf80, P2 ;  /* 0x00000f8000007807 */ /* 0x000fe20001000000 */
[----:B------:R-:W-:-:S03]  /*11b50*/  IMAD.IADD R198, R198, 0x1, R203 ;  /* 0x00000001c6c67824 */ /* 0x000fc600078e02cb */
        /* <DEDUP_REMOVED lines=74> */
[----:B------:R-:W-:Y:S01]  /*12000*/  SHFL.BFLY PT, R207, R206, 0x2, 0x1f ;  /* 0x0c401f00cecf7f89 */ /* 0x000fe200000e0000 */
[----:B0-----:R-:W-:-:S05]  /*12010*/  FMNMX.FTZ R0, R0, R3, !PT ;  /* 0x0000000300007209 */ /* 0x001fca0007810000 */
[----:B------:R-:W0:Y:S02]  /*12020*/  SHFL.BFLY PT, R3, R0, 0x1, 0x1f ;  /* 0x0c201f0000037f89 */ /* 0x000e2400000e0000 */
[----:B0-----:R-:W-:Y:S01]  /*12030*/  FMNMX.FTZ R0, R0, R3, !PT ;  /* 0x0000000300007209 */ /* 0x001fe20007810000 */
[----:B------:R-:W-:-:S04]  /*12040*/  IMAD.U32 R3, RZ, RZ, UR36 ;  /* 0x00000024ff037e24 */ /* 0x000fc8000f8e00ff */
[C---:B------:R-:W-:Y:S01]  /*12050*/  FADD.FTZ R200, -R0.reuse, R200 ;  /* 0x000000c800c87221 */ /* 0x040fe20000010100 */
[----:B------:R-:W-:-:S03]  /*12060*/  FMUL.FTZ R204, R0, R3 ;  /* 0x0000000300cc7220 */ /* 0x000fc60000410000 */
[-C--:B------:R-:W-:Y:S01]  /*12070*/  FMUL.FTZ R200, R200, R3.reuse ;  /* 0x00000003c8c87220 */ /* 0x080fe20000410000 */
[-CC-:B------:R-:W-:Y:S01]  /*12080*/  FFMA.FTZ R205, R156, R3.reuse, -R204.reuse ;  /* 0x000000039ccd7223 */ /* 0x180fe200000108cc */
[-CC-:B------:R-:W-:Y:S01]  /*12090*/  FFMA.FTZ R156, R160, R3.reuse, -R204.reuse ;  /* 0x00000003a09c7223 */ /* 0x180fe200000108cc */
[-CC-:B------:R-:W-:Y:S01]  /*120a0*/  FFMA.FTZ R160, R164, R3.reuse, -R204.reuse ;  /* 0x00000003a4a07223 */ /* 0x180fe200000108cc */
[----:B------:R0:W1:Y:S01]  /*120b0*/  MUFU.EX2 R203, R200 ;  /* 0x000000c800cb7308 */ /* 0x0000620000000800 */
[-CC-:B------:R-:W-:Y:S01]  /*120c0*/  FFMA.FTZ R152, R152, R3.reuse, -R204.reuse ;  /* 0x0000000398987223 */ /* 0x180fe200000108cc */
[-CC-:B------:R-:W-:Y:S01]  /*120d0*/  FFMA.FTZ R153, R153, R3.reuse, -R204.reuse ;  /* 0x0000000399997223 */ /* 0x180fe200000108cc */
[-CC-:B------:R-:W-:Y:S01]  /*120e0*/  FFMA.FTZ R157, R157, R3.reuse, -R204.reuse ;  /* 0x000000039d9d7223 */ /* 0x180fe200000108cc */
[-CC-:B------:R-:W-:Y:S01]  /*120f0*/  FFMA.FTZ R199, R165, R3.reuse, -R204.reuse ;  /* 0x00000003a5c77223 */ /* 0x180fe200000108cc */
[-CC-:B------:R-:W-:Y:S01]  /*12100*/  FFMA.FTZ R161, R161, R3.reuse, -R204.reuse ;  /* 0x00000003a1a17223 */ /* 0x180fe200000108cc */
[-CC-:B------:R-:W-:Y:S01]  /*12110*/  FFMA.FTZ R169, R169, R3.reuse, -R204.reuse ;  /* 0x00000003a9a97223 */ /* 0x180fe200000108cc */
[-CC-:B------:R-:W-:Y:S01]  /*12120*/  FFMA.FTZ R172, R172, R3.reuse, -R204.reuse ;  /* 0x00000003acac7223 */ /* 0x180fe200000108cc */
[----:B------:R-:W2:Y:S01]  /*12130*/  MUFU.EX2 R152, R152 ;  /* 0x0000009800987308 */ /* 0x000ea20000000800 */
[--C-:B0-----:R-:W-:Y:S01]  /*12140*/  FFMA.FTZ R200, R168, R3, -R204.reuse ;  /* 0x00000003a8c87223 */ /* 0x101fe200000108cc */
[----:B------:R-:W-:Y:S01]  /*12150*/  FMNMX.FTZ R168, R206, R207, !PT ;  /* 0x000000cfcea87209 */ /* 0x000fe20007810000 */
[-CC-:B------:R-:W-:Y:S01]  /*12160*/  FFMA.FTZ R173, R173, R3.reuse, -R204.reuse ;  /* 0x00000003adad7223 */ /* 0x180fe200000108cc */
[-CC-:B------:R-:W-:Y:S01]  /*12170*/  FFMA.FTZ R176, R176, R3.reuse, -R204.reuse ;  /* 0x00000003b0b07223 */ /* 0x180fe200000108cc */
[-CC-:B------:R-:W-:Y:S01]  /*12180*/  FFMA.FTZ R177, R177, R3.reuse, -R204.reuse ;  /* 0x00000003b1b17223 */ /* 0x180fe200000108cc */
[-CC-:B------:R-:W-:Y:S01]  /*12190*/  FFMA.FTZ R180, R180, R3.reuse, -R204.reuse ;  /* 0x00000003b4b47223 */ /* 0x180fe200000108cc */
[----:B------:R-:W0:Y:S01]  /*121a0*/  SHFL.BFLY PT, R164, R168, 0x1, 0x1f ;  /* 0x0c201f00a8a47f89 */ /* 0x000e2200000e0000 */
[----:B------:R-:W3:Y:S01]  /*121b0*/  MUFU.EX2 R153, R153 ;  /* 0x0000009900997308 */ /* 0x000ee20000000800 */
[----:B------:R-:W-:Y:S01]  /*121c0*/  FFMA.FTZ R181, R181, R3, -R204 ;  /* 0x00000003b5b57223 */ /* 0x000fe200000108cc */
[-C--:B-1----:R-:W-:Y:S01]  /*121d0*/  FMUL.FTZ R24, R24, R203.reuse ;  /* 0x000000cb18187220 */ /* 0x082fe20000410000 */
[-C--:B------:R-:W-:Y:S01]  /*121e0*/  FMUL.FTZ R25, R25, R203.reuse ;  /* 0x000000cb19197220 */ /* 0x080fe20000410000 */
[-C--:B------:R-:W-:Y:S01]  /*121f0*/  FMUL.FTZ R28, R28, R203.reuse ;  /* 0x000000cb1c1c7220 */ /* 0x080fe20000410000 */
[-C--:B------:R-:W-:Y:S01]  /*12200*/  FMUL.FTZ R29, R29, R203.reuse ;  /* 0x000000cb1d1d7220 */ /* 0x080fe20000410000 */
[-C--:B------:R-:W-:Y:S01]  /*12210*/  FMUL.FTZ R32, R32, R203.reuse ;  /* 0x000000cb20207220 */ /* 0x080fe20000410000 */
[-C--:B------:R-:W-:Y:S01]  /*12220*/  FMUL.FTZ R33, R33, R203.reuse ;  /* 0x000000cb21217220 */ /* 0x080fe20000410000 */
[----:B------:R-:W1:Y:S01]  /*12230*/  MUFU.EX2 R205, R205 ;  /* 0x000000cd00cd7308 */ /* 0x000e620000000800 */
[----:B--2---:R-:W-:Y:S01]  /*12240*/  FFMA.FTZ R20, R203, R20, R152 ;  /* 0x00000014cb147223 */ /* 0x004fe20000010098 */
        /* <DEDUP_REMOVED lines=9> */
[-C--:B------:R-:W-:Y:S01]  /*122e0*/  FMUL.FTZ R48, R48, R203.reuse ;  /* 0x000000cb30307220 */ /* 0x080fe20000410000 */
[-C--:B------:R-:W-:Y:S01]  /*122f0*/  FMUL.FTZ R49, R49, R203.reuse ;  /* 0x000000cb31317220 */ /* 0x080fe20000410000 */
[-C--:B------:R-:W-:Y:S01]  /*12300*/  FMUL.FTZ R52, R52, R203.reuse ;  /* 0x000000cb34347220 */ /* 0x080fe20000410000 */
[-C--:B------:R-:W-:Y:S01]  /*12310*/  FMUL.FTZ R53, R53, R203.reuse ;  /* 0x000000cb35357220 */ /* 0x080fe20000410000 */
[----:B0-----:R-:W-:Y:S01]  /*12320*/  FMNMX.FTZ R168, R168, R164, !PT ;  /* 0x000000a4a8a87209 */ /* 0x001fe20007810000 */
[----:B------:R-:W0:Y:S01]  /*12330*/  MUFU.EX2 R156, R156 ;  /* 0x0000009c009c7308 */ /* 0x000e220000000800 */
[----:B-1----:R-:W-:Y:S01]  /*12340*/  FADD.FTZ R20, R205, R20 ;  /* 0x00000014cd147221 */ /* 0x002fe20000010000 */
[-C--:B------:R-:W-:Y:S01]  /*12350*/  FMUL.FTZ R56, R56, R203.reuse ;  /* 0x000000cb38387220 */ /* 0x080fe20000410000 */
[----:B------:R-:W-:Y:S01]  /*12360*/  FMUL.FTZ R57, R57, R203 ;  /* 0x000000cb39397220 */ /* 0x000fe20000410000 */
[C---:B------:R-:W-:Y:S01]  /*12370*/  FMUL.FTZ R206, R168.reuse, R3 ;  /* 0x00000003a8ce7220 */ /* 0x040fe20000410000 */
[----:B------:R-:W-:Y:S01]  /*12380*/  FADD.FTZ R164, -R168, R202 ;  /* 0x000000caa8a47221 */ /* 0x000fe20000010100 */
[-C--:B------:R-:W-:Y:S01]  /*12390*/  FMUL.FTZ R60, R60, R203.reuse ;  /* 0x000000cb3c3c7220 */ /* 0x080fe20000410000 */
[----:B------:R-:W-:Y:S01]  /*123a0*/  FMUL.FTZ R61, R61, R203 ;  /* 0x000000cb3d3d7220 */ /* 0x000fe20000410000 */
[-CC-:B------:R-:W-:Y:S01]  /*123b0*/  FFMA.FTZ R207, R155, R3.reuse, -R206.reuse ;  /* 0x000000039bcf7223 */ /* 0x180fe200000108ce */
[-CC-:B------:R-:W-:Y:S01]  /*123c0*/  FFMA.FTZ R155, R158, R3.reuse, -R206.reuse ;  /* 0x000000039e9b7223 */ /* 0x180fe200000108ce */
[----:B------:R-:W-:Y:S01]  /*123d0*/  FFMA.FTZ R158, R162, R3, -R206 ;  /* 0x00000003a29e7223 */ /* 0x000fe200000108ce */
[----:B------:R-:W-:-:S02]  /*123e0*/  IMAD.MOV R162, RZ, RZ, -R196 ;  /* 0x000000ffffa27224 */ /* 0x000fc400078e0ac4 */
[-C--:B------:R-:W-:Y:S01]  /*123f0*/  FMUL.FTZ R164, R164, R3.reuse ;  /* 0x00000003a4a47220 */ /* 0x080fe20000410000 */
[-CC-:B------:R-:W-:Y:S01]  /*12400*/  FFMA.FTZ R154, R154, R3.reuse, -R206.reuse ;  /* 0x000000039a9a7223 */ /* 0x180fe200000108ce */
[----:B------:R-:W-:Y:S01]  /*12410*/  MUFU.EX2 R207, R207 ;  /* 0x000000cf00cf7308 */ /* 0x000fe20000000800 */
[-CC-:B------:R-:W-:Y:S01]  /*12420*/  FFMA.FTZ R165, R159, R3.reuse, -R206.reuse ;  /* 0x000000039fa57223 */ /* 0x180fe200000108ce */
[----:B------:R-:W-:Y:S01]  /*12430*/  ISETP.NE.AND P2, PT, R189, R162, PT ;  /* 0x000000a2bd00720c */ /* 0x000fe20003f45270 */
[-CC-:B------:R-:W-:Y:S01]  /*12440*/  FFMA.FTZ R159, R163, R3.reuse, -R206.reuse ;  /* 0x00000003a39f7223 */ /* 0x180fe200000108ce */
[----:B------:R-:W-:Y:S02]  /*12450*/  @!P1 VIADD R162, R194, 0x38840 ;  /* 0x00038840c2a29836 */ /* 0x000fe40000000000 */
[-CC-:B------:R-:W-:Y:S01]  /*12460*/  FFMA.FTZ R202, R166, R3.reuse, -R206.reuse ;  /* 0x00000003a6ca7223 */ /* 0x180fe200000108ce */
[-CC-:B------:R-:W-:Y:S01]  /*12470*/  FFMA.FTZ R204, R167, R3.reuse, -R206.reuse ;  /* 0x00000003a7cc7223 */ /* 0x180fe200000108ce */
[-C--:B------:R-:W-:Y:S01]  /*12480*/  FFMA.FTZ R170, R170, R3.reuse, -R206 ;  /* 0x00000003aaaa7223 */ /* 0x080fe200000108ce */
[----:B------:R-:W1:Y:S01]  /*12490*/  MUFU.EX2 R164, R164 ;  /* 0x000000a400a47308 */ /* 0x000e620000000800 */
[----:B------:R-:W-:Y:S01]  /*124a0*/  @!P1 PRMT R162, RZ, 0x654, R162 ;  /* 0x00000654ffa29816 */ /* 0x000fe200000000a2 */
[-CC-:B------:R-:W-:Y:S01]  /*124b0*/  FFMA.FTZ R171, R171, R3.reuse, -R206.reuse ;  /* 0x00000003abab7223 */ /* 0x180fe200000108ce */
[-CC-:B------:R-:W-:Y:S01]  /*124c0*/  FFMA.FTZ R174, R174, R3.reuse, -R206.reuse ;  /* 0x00000003aeae7223 */ /* 0x180fe200000108ce */
[-CC-:B------:R-:W-:Y:S01]  /*124d0*/  FFMA.FTZ R175, R175, R3.reuse, -R206.reuse ;  /* 0x00000003afaf7223 */ /* 0x180fe200000108ce */
[----:B------:R3:W-:Y:S01]  /*124e0*/  @!P1 SYNCS.ARRIVE.TRANS64.RED.A1T0 RZ, [R162+URZ], RZ ;  /* 0x000000ffa2ff99a7 */ /* 0x0007e2000810043f */
[-C--:B------:R-:W-:Y:S01]  /*124f0*/  FFMA.FTZ R178, R178, R3.reuse, -R206 ;  /* 0x00000003b2b27223 */ /* 0x080fe200000108ce */
[----:B------:R-:W-:Y:S01]  /*12500*/  @!P2 IMAD R163, R201, 0x40, R190 ;  /* 0x00000040c9a3a824 */ /* 0x000fe200078e02be */
[----:B------:R-:W4:Y:S01]  /*12510*/  MUFU.EX2 R154, R154 ;  /* 0x0000009a009a7308 */ /* 0x000f220000000800 */
[-CC-:B------:R-:W-:Y:S01]  /*12520*/  FFMA.FTZ R179, R179, R3.reuse, -R206.reuse ;  /* 0x00000003b3b37223 */ /* 0x180fe200000108ce */
[----:B------:R-:W-:Y:S01]  /*12530*/  FFMA.FTZ R201, R183, R3, -R206 ;  /* 0x00000003b7c97223 */ /* 0x000fe200000108ce */
[----:B------:R-:W-:-:S02]  /*12540*/  @!P2 IMAD R163, R163, 0x4, R2 ;  /* 0x00000004a3a3a824 */ /* 0x000fc400078e0202 */
[----:B--2---:R-:W-:Y:S01]  /*12550*/  FADD.FTZ R20, R157, R20 ;  /* 0x000000149d147221 */ /* 0x004fe20000010000 */
[----:B---3--:R-:W-:Y:S01]  /*12560*/  FFMA.FTZ R162, R182, R3, -R206 ;  /* 0x00000003b6a27223 */ /* 0x008fe200000108ce */
[-C--:B------:R-:W-:Y:S01]  /*12570*/  FMUL.FTZ R64, R64, R203.reuse ;  /* 0x000000cb40407220 */ /* 0x080fe20000410000 */
[-C--:B------:R-:W-:Y:S01]  /*12580*/  FMUL.FTZ R65, R65, R203.reuse ;  /* 0x000000cb41417220 */ /* 0x080fe20000410000 */
[----:B------:R-:W2:Y:S01]  /*12590*/  MUFU.EX2 R155, R155 ;  /* 0x0000009b009b7308 */ /* 0x000ea20000000800 */
[----:B------:R3:W-:Y:S01]  /*125a0*/  @!P2 STS [R163+0x38400], R203 ;  /* 0x038400cba300a388 */ /* 0x0007e20000000800 */
[----:B0-----:R-:W-:Y:S01]  /*125b0*/  FADD.FTZ R20, R156, R20 ;  /* 0x000000149c147221 */ /* 0x001fe20000010000 */
[-C--:B------:R-:W-:Y:S01]  /*125c0*/  FMUL.FTZ R68, R68, R203.reuse ;  /* 0x000000cb44447220 */ /* 0x080fe20000410000 */
[-C--:B------:R-:W-:Y:S01]  /*125d0*/  FMUL.FTZ R69, R69, R203.reuse ;  /* 0x000000cb45457220 */ /* 0x080fe20000410000 */
[----:B-1----:R0:W-:Y:S01]  /*125e0*/  @!P2 STS [R163+0x38420], R164 ;  /* 0x038420a4a300a388 */ /* 0x0021e20000000800 */
[-C--:B------:R-:W-:Y:S01]  /*125f0*/  FMUL.FTZ R72, R72, R203.reuse ;  /* 0x000000cb48487220 */ /* 0x080fe20000410000 */
[----:B------:R-:W-:Y:S01]  /*12600*/  FMUL.FTZ R73, R73, R203 ;  /* 0x000000cb49497220 */ /* 0x000fe20000410000 */
[----:B------:R-:W1:Y:S01]  /*12610*/  MUFU.EX2 R165, R165 ;  /* 0x000000a500a57308 */ /* 0x000e620000000800 */
[----:B----4-:R-:W-:Y:S01]  /*12620*/  FFMA.FTZ R21, R164, R21, R154 ;  /* 0x00000015a4157223 */ /* 0x010fe2000001009a */
[----:B------:R-:W-:Y:S01]  /*12630*/  F2FP.BF16.F32.PACK_AB R153, R207, R154 ;  /* 0x0000009acf99723e */ /* 0x000fe200000010ff */
[----:B------:R-:W-:Y:S01]  /*12640*/  FMUL.FTZ R76, R76, R203 ;  /* 0x000000cb4c4c7220 */ /* 0x000fe20000410000 */
[----:B------:R-:W-:Y:S01]  /*12650*/  F2FP.BF16.F32.PACK_AB R154, R157, R205 ;  /* 0x000000cd9d9a723e */ /* 0x000fe200000010ff */
[----:B------:R-:W-:Y:S01]  /*12660*/  FADD.FTZ R21, R207, R21 ;  /* 0x00000015cf157221 */ /* 0x000fe20000010000 */
        /* <DEDUP_REMOVED lines=36> */
[C---:B-1----:R-:W-:Y:S01]  /*128b0*/  FADD.FTZ R182, R159.reuse, R21 ;  /* 0x000000159fb67221 */ /* 0x042fe20000010000 */
        /* <DEDUP_REMOVED lines=15> */
[----:B------:R-:W-:Y:S01]  /*129b0*/  F2FP.BF16.F32.PACK_AB R156, R161, R156 ;  /* 0x0000009ca19c723e */ /* 0x000fe200000010ff */
[----:B---3--:R-:W-:Y:S01]  /*129c0*/  FADD.FTZ R203, R160, R20 ;  /* 0x00000014a0cb7221 */ /* 0x008fe20000010000 */
        /* <DEDUP_REMOVED lines=75> */
[----:B--2---:R-:W-:Y:S01]  /*12e80*/  F2FP.BF16.F32.PACK_AB R160, R169, R200 ;  /* 0x000000c8a9a0723e */ /* 0x004fe200000010ff */
[----:B------:R2:W-:Y:S01]  /*12e90*/  STSM.16.M88.4 [R210+0x36400], R152 ;  /* 0x03640098d2007844 */ /* 0x0005e20000000200 */
[----:B------:R-:W3:Y:S01]  /*12ea0*/  MUFU.EX2 R177, R177 ;  /* 0x000000b100b17308 */ /* 0x000ee20000000800 */
[----:B-1----:R-:W-:Y:S01]  /*12eb0*/  F2FP.BF16.F32.PACK_AB R161, R171, R170 ;  /* 0x000000aaaba1723e */ /* 0x002fe200000010ff */
[----:B------:R-:W-:Y:S01]  /*12ec0*/  VIADD R20, R198, 0x80 ;  /* 0x00000080c6147836 */ /* 0x000fe20000000000 */
[----:B0-----:R-:W-:Y:S01]  /*12ed0*/  F2FP.BF16.F32.PACK_AB R163, R175, R174 ;  /* 0x000000aeafa3723e */ /* 0x001fe200000010ff */
[----:B------:R0:W-:Y:S01]  /*12ee0*/  STSM.16.M88.4 [R211], R156 ;  /* 0x0000009cd3007844 */ /* 0x0001e20000000200 */
[----:B------:R-:W-:-:S02]  /*12ef0*/  IMAD.MOV.U32 R21, RZ, RZ, 0x40000040 ;  /* 0x40000040ff157424 */ /* 0x000fc400078e00ff */
[----:B------:R-:W-:Y:S01]  /*12f00*/  FADD.FTZ R203, R199, R203 ;  /* 0x000000cbc7cb7221 */ /* 0x000fe20000010000 */
[----:B------:R-:W-:Y:S01]  /*12f10*/  ISETP.GT.AND P2, PT, R197, RZ, PT ;  /* 0x000000ffc500720c */ /* 0x000fe20003f44270 */
[----:B------:R-:W-:Y:S01]  /*12f20*/  MUFU.EX2 R180, R180 ;  /* 0x000000b400b47308 */ /* 0x000fe20000000800 */
[----:B------:R-:W-:Y:S02]  /*12f30*/  @!P1 VIADD R194, R194, 0x38860 ;  /* 0x00038860c2c29836 */ /* 0x000fe40000000000 */
[----:B------:R-:W-:-:S04]  /*12f40*/  FADD.FTZ R200, R200, R203 ;  /* 0x000000cbc8c87221 */ /* 0x000fc80000010000 */
[----:B------:R-:W-:Y:S01]  /*12f50*/  FADD.FTZ R169, R169, R200 ;  /* 0x000000c8a9a97221 */ /* 0x000fe20000010000 */
[----:B------:R-:W-:Y:S01]  /*12f60*/  @!P1 PRMT R194, RZ, 0x654, R194 ;  /* 0x00000654ffc29816 */ /* 0x000fe200000000c2 */
[----:B------:R-:W1:Y:S01]  /*12f70*/  MUFU.EX2 R181, R181 ;  /* 0x000000b500b57308 */ /* 0x000e620000000800 */
[----:B---3--:R-:W-:Y:S01]  /*12f80*/  F2FP.BF16.F32.PACK_AB R164, R177, R176 ;  /* 0x000000b0b1a4723e */ /* 0x008fe200000010ff */
[----:B------:R-:W-:-:S06]  /*12f90*/  IMAD.MOV.U32 R200, RZ, RZ, R0 ;  /* 0x000000ffffc87224 */ /* 0x000fcc00078e0000 */
[----:B------:R-:W-:Y:S08]  /*12fa0*/  MUFU.EX2 R178, R178 ;  /* 0x000000b200b27308 */ /* 0x000ff00000000800 */
[----:B------:R-:W3:Y:S01]  /*12fb0*/  MUFU.EX2 R179, R179 ;  /* 0x000000b300b37308 */ /* 0x000ee20000000800 */
[----:B-1----:R-:W-:-:S07]  /*12fc0*/  F2FP.BF16.F32.PACK_AB R166, R181, R180 ;  /* 0x000000b4b5a6723e */ /* 0x002fce00000010ff */
[----:B------:R1:W-:Y:S08]  /*12fd0*/  MUFU.EX2 R183, R162 ;  /* 0x000000a200b77308 */ /* 0x0003f00000000800 */
[----:B------:R-:W4:Y:S01]  /*12fe0*/  MUFU.EX2 R201, R201 ;  /* 0x000000c900c97308 */ /* 0x000f220000000800 */
[----:B-1----:R-:W-:Y:S01]  /*12ff0*/  F2FP.BF16.F32.PACK_AB R162, R173, R172 ;  /* 0x000000acada2723e */ /* 0x002fe200000010ff */
[----:B------:R-:W-:Y:S01]  /*13000*/  FADD.FTZ R172, R172, R169 ;  /* 0x000000a9acac7221 */ /* 0x000fe20000010000 */
[----:B---3--:R-:W-:-:S03]  /*13010*/  F2FP.BF16.F32.PACK_AB R165, R179, R178 ;  /* 0x000000b2b3a5723e */ /* 0x008fc600000010ff */
[----:B------:R0:W-:Y:S01]  /*13020*/  STSM.16.M88.4 [R214], R160 ;  /* 0x000000a0d6007844 */ /* 0x0001e20000000200 */
[----:B------:R-:W-:-:S04]  /*13030*/  FADD.FTZ R173, R173, R172 ;  /* 0x000000acadad7221 */ /* 0x000fc80000010000 */
[----:B------:R-:W-:-:S04]  /*13040*/  FADD.FTZ R176, R176, R173 ;  /* 0x000000adb0b07221 */ /* 0x000fc80000010000 */
[----:B------:R-:W-:Y:S01]  /*13050*/  FADD.FTZ R177, R177, R176 ;  /* 0x000000b0b1b17221 */ /* 0x000fe20000010000 */
[----:B----4-:R-:W-:-:S05]  /*13060*/  F2FP.BF16.F32.PACK_AB R167, R201, R183 ;  /* 0x000000b7c9a7723e */ /* 0x010fca00000010ff */
[----:B------:R0:W-:Y:S01]  /*13070*/  STSM.16.M88.4 [R213], R164 ;  /* 0x000000a4d5007844 */ /* 0x0001e20000000200 */
[----:B------:R-:W-:-:S06]  /*13080*/  WARPGROUP.ARRIVE ;  /* 0x00000000000079c5 */ /* 0x000fcc0000000000 */
[----:B------:R-:W-:Y:S01]  /*13090*/  HGMMA.64x256x16.F32.BF16 R24, R152, gdesc[UR4].tnspB, R24, gsb0 ;  /* 0x43e0000498187df0 */ /* 0x000fe20008001818 */
[----:B------:R-:W-:Y:S01]  /*130a0*/  R2UR UR6, R20 ;  /* 0x00000000140672ca */ /* 0x000fe200000e0000 */
[----:B------:R-:W-:Y:S01]  /*130b0*/  VIADD R20, R198, 0x100 ;  /* 0x00000100c6147836 */ /* 0x000fe20000000000 */
[----:B------:R-:W-:Y:S01]  /*130c0*/  R2UR UR7, R21 ;  /* 0x00000000150772ca */ /* 0x000fe200000e0000 */
[----:B------:R-:W-:Y:S01]  /*130d0*/  IMAD.MOV.U32 R21, RZ, RZ, 0x40000040 ;  /* 0x40000040ff157424 */ /* 0x000fe200078e00ff */
[----:B------:R-:W-:Y:S02]  /*130e0*/  WARPGROUP.DEPBAR.LE gsb0, 0x0 ;  /* 0x00008000000079c5 */ /* 0x000fe40000010000 */
[----:B------:R-:W-:Y:S01]  /*130f0*/  WARPGROUP.ARRIVE ;  /* 0x00000000000079c5 */ /* 0x000fe20000000000 */
[----:B--2---:R-:W-:-:S04]  /*13100*/  VIADD R152, R197, 0xffffffff ;  /* 0xffffffffc5987836 */ /* 0x004fc80000000000 */
[----:B------:R-:W-:-:S15]  /*13110*/  IMAD.MOV.U32 R197, RZ, RZ, R152 ;  /* 0x000000ffffc57224 */ /* 0x000fde00078e0098 */
[----:B------:R-:W-:-:S01]  /*13120*/  NOP ;  /* 0x0000000000007918 */ /* 0x000fc20000000000 */
        /* <DEDUP_REMOVED lines=13> */
[----:B------:R-:W-:Y:S02]  /*13200*/  IMAD.MOV.U32 R202, RZ, RZ, R168 ;  /* 0x000000ffffca7224 */ /* 0x000fe400078e00a8 */
[----:B------:R-:W-:Y:S01]  /*13210*/  FADD.FTZ R20, R181, R20 ;  /* 0x00000014b5147221 */ /* 0x000fe20000010000 */
[----:B------:R-:W-:-:S04]  /*13220*/  FADD.FTZ R21, R204, R21 ;  /* 0x00000015cc157221 */ /* 0x000fc80000010000 */
[----:B------:R-:W-:-:S04]  /*13230*/  FADD.FTZ R170, R170, R21 ;  /* 0x00000015aaaa7221 */ /* 0x000fc80000010000 */
[----:B------:R-:W-:-:S04]  /*13240*/  FADD.FTZ R171, R171, R170 ;  /* 0x000000aaabab7221 */ /* 0x000fc80000010000 */
[----:B------:R-:W-:-:S04]  /*13250*/  FADD.FTZ R174, R174, R171 ;  /* 0x000000abaeae7221 */ /* 0x000fc80000010000 */
[----:B------:R-:W-:-:S04]  /*13260*/  FADD.FTZ R175, R175, R174 ;  /* 0x000000aeafaf7221 */ /* 0x000fc80000010000 */
[----:B------:R-:W-:-:S04]  /*13270*/  FADD.FTZ R178, R178, R175 ;  /* 0x000000afb2b27221 */ /* 0x000fc80000010000 */
[----:B------:R-:W-:-:S04]  /*13280*/  FADD.FTZ R178, R179, R178 ;  /* 0x000000b2b3b27221 */ /* 0x000fc80000010000 */
[----:B------:R-:W-:-:S04]  /*13290*/  FADD.FTZ R178, R183, R178 ;  /* 0x000000b2b7b27221 */ /* 0x000fc80000010000 */
[----:B------:R-:W-:Y:S01]  /*132a0*/  FADD.FTZ R21, R201, R178 ;  /* 0x000000b2c9157221 */ /* 0x000fe20000010000 */
[----:B------:R-:W-:Y:S01]  /*132b0*/  IMAD.MOV.U32 R201, RZ, RZ, R18 ;  /* 0x000000ffffc97224 */ /* 0x000fe200078e0012 */
        /* <DEDUP_REMOVED lines=14> */
.L_x_5541:
[----:B------:R-:W-:Y:S05]  /*133a0*/  BSYNC B0 ;  /* 0x0000000000007941 */ /* 0x000fea0003800000 */
.L_x_5540:
[----:B------:R-:W1:Y:S01]  /*133b0*/  SHFL.BFLY PT, R5, R20, 0x2, 0x1f ;  /* 0x0c401f0014057f89 */ /* 0x000e6200000e0000 */
[----:B------:R-:W-:Y:S02]  /*133c0*/  VIADD R171, R18, 0x1 ;  /* 0x0000000112ab7836 */ /* 0x000fe40000000000 */
[----:B------:R-:W-:Y:S01]  /*133d0*/  VIADD R227, R227, 0x1 ;  /* 0x00000001e3e37836 */ /* 0x000fe20000000000 */
[----:B------:R-:W3:Y:S01]  /*133e0*/  SHFL.BFLY PT, R6, R21, 0x2, 0x1f ;  /* 0x0c401f0015067f89 */ /* 0x000ee200000e0000 */
[----:B------:R-:W-:Y:S08]  /*133f0*/  BAR.ARV 0x8, 0x100 ;  /* 0x0204000000007b1d */ /* 0x000ff00000002000 */
[----:B------:R-:W-:Y:S01]  /*13400*/  BAR.SYNC.DEFER_BLOCKING 0xf, 0x100 ;  /* 0x03c4000000007b1d */ /* 0x000fe20000010000 */
[----:B------:R-:W-:-:S04]  /*13410*/  ISETP.NE.AND P1, PT, R171, 0x2, PT ;  /* 0x00000002ab00780c */ /* 0x000fc80003f25270 */
[----:B------:R-:W-:Y:S01]  /*13420*/  SEL R8, RZ, 0x1, P1 ;  /* 0x00000001ff087807 */ /* 0x000fe20000800000 */
[----:B-1----:R-:W-:-:S03]  /*13430*/  FADD.FTZ R5, R5, R20 ;  /* 0x0000001405057221 */ /* 0x002fc60000010000 */
[----:B------:R-:W-:Y:S01]  /*13440*/  LOP3.LUT R19, R19, R8, RZ, 0x3c, !PT ;  /* 0x0000000813137212 */ /* 0x000fe200078e3cff */
[----:B------:R-:W-:Y:S02]  /*13450*/  IMAD.MOV.U32 R20, RZ, RZ, -0x800000 ;  /* 0xff800000ff147424 */ /* 0x000fe400078e00ff */
[----:B---3--:R-:W-:Y:S01]  /*13460*/  FADD.FTZ R7, R6, R21 ;  /* 0x0000001506077221 */ /* 0x008fe20000010000 */
[----:B------:R-:W1:Y:S01]  /*13470*/  SHFL.BFLY PT, R4, R5, 0x1, 0x1f ;  /* 0x0c201f0005047f89 */ /* 0x000e6200000e0000 */
[----:B------:R-:W-:-:S03]  /*13480*/  IMAD.MOV.U32 R21, RZ, RZ, -0x800000 ;  /* 0xff800000ff157424 */ /* 0x000fc600078e00ff */
[----:B------:R-:W3:Y:S01]  /*13490*/  SHFL.BFLY PT, R6, R7, 0x1, 0x1f ;  /* 0x0c201f0007067f89 */ /* 0x000ee200000e0000 */
[----:B-1----:R-:W-:Y:S01]  /*134a0*/  FADD.FTZ R9, R5, R4 ;  /* 0x0000000405097221 */ /* 0x002fe20000010000 */
[----:B------:R-:W-:Y:S02]  /*134b0*/  IMAD.MOV.U32 R5, RZ, RZ, RZ ;  /* 0x000000ffff057224 */ /* 0x000fe400078e00ff */
[----:B---3--:R-:W-:Y:S02]  /*134c0*/  FADD.FTZ R4, R7, R6 ;  /* 0x0000000607047221 */ /* 0x008fe40000010000 */
[----:B------:R-:W-:Y:S01]  /*134d0*/  FSETP.NE.FTZ.AND P2, PT, R9, RZ, PT ;  /* 0x000000ff0900720b */ /* 0x000fe20003f55000 */
[----:B------:R-:W-:Y:S02]  /*134e0*/  IMAD.MOV R6, RZ, RZ, -R196 ;  /* 0x000000ffff067224 */ /* 0x000fe400078e0ac4 */
[----:B------:R-:W-:-:S03]  /*134f0*/  FSETP.NE.FTZ.AND P3, PT, R4, RZ, PT ;  /* 0x000000ff0400720b */ /* 0x000fc60003f75000 */
[----:B------:R-:W-:Y:S01]  /*13500*/  ISETP.NE.AND P0, PT, R189, R6, PT ;  /* 0x00000006bd00720c */ /* 0x000fe20003f05270 */
[----:B------:R-:W-:-:S06]  /*13510*/  IMAD.MOV.U32 R6, RZ, RZ, RZ ;  /* 0x000000ffff067224 */ /* 0x000fcc00078e00ff */
[----:B------:R-:W0:Y:S06]  /*13520*/  @P2 MUFU.RCP R6, R9 ;  /* 0x0000000900062308 */ /* 0x000e2c0000001000 */
[----:B------:R-:W-:Y:S02]  /*13530*/  @!P0 IMAD R7, R18, 0x40, R190 ;  /* 0x0000004012078824 */ /* 0x000fe400078e02be */
[----:B------:R-:W-:Y:S01]  /*13540*/  @P2 FMUL.FTZ R18, R3, 0.69314718246459960938 ;  /* 0x3f31721803122820 */ /* 0x000fe20000410000 */
[----:B------:R-:W1:Y:S01]  /*13550*/  @P3 MUFU.RCP R5, R4 ;  /* 0x0000000400053308 */ /* 0x000e620000001000 */
[----:B------:R-:W-:-:S07]  /*13560*/  @!P0 IMAD R7, R7, 0x4, R2 ;  /* 0x0000000407078824 */ /* 0x000fce00078e0202 */
[----:B------:R-:W3:Y:S01]  /*13570*/  @P2 MUFU.LG2 R2, R9 ;  /* 0x0000000900022308 */ /* 0x000ee20000000c00 */
[-C--:B0-2---:R-:W-:Y:S01]  /*13580*/  FMUL.FTZ R167, R33, R6.reuse ;  /* 0x0000000621a77220 */ /* 0x085fe20000410000 */
[----:B------:R0:W-:Y:S01]  /*13590*/  @!P0 STS [R7+0x38400], R6 ;  /* 0x0384000607008388 */ /* 0x0001e20000000800 */
[-C--:B------:R-:W-:Y:S01]  /*135a0*/  FMUL.FTZ R24, R24, R6.reuse ;  /* 0x0000000618187220 */ /* 0x080fe20000410000 */
[-C--:B------:R-:W-:Y:S01]  /*135b0*/  FMUL.FTZ R25, R25, R6.reuse ;  /* 0x0000000619197220 */ /* 0x080fe20000410000 */
[-C--:B------:R-:W-:Y:S01]  /*135c0*/  FMUL.FTZ R28, R28, R6.reuse ;  /* 0x000000061c1c7220 */ /* 0x080fe20000410000 */
[-C--:B------:R-:W-:Y:S01]  /*135d0*/  FMUL.FTZ R29, R29, R6.reuse ;  /* 0x000000061d1d7220 */ /* 0x080fe20000410000 */
[-C--:B------:R-:W-:Y:S01]  /*135e0*/  FMUL.FTZ R170, R32, R6.reuse ;  /* 0x0000000620aa7220 */ /* 0x080fe20000410000 */
[----:B------:R-:W2:Y:S01]  /*135f0*/  @P3 MUFU.LG2 R33, R4 ;  /* 0x0000000400213308 */ /* 0x000ea20000000c00 */
        /* <DEDUP_REMOVED lines=59> */
[-C--:B0-----:R-:W-:Y:S01]  /*139b0*/  FMUL.FTZ R6, R35, R5.reuse ;  /* 0x0000000523067220 */ /* 0x081fe20000410000 */
[----:B---3--:R-:W-:Y:S01]  /*139c0*/  @P2 FMUL.FTZ R35, R2, 0.69314718246459960938 ;  /* 0x3f31721802232820 */ /* 0x008fe20000410000 */
[----:B------:R-:W-:Y:S01]  /*139d0*/  @P3 FMUL.FTZ R32, R3, 0.69314718246459960938 ;  /* 0x3f31721803203820 */ /* 0x000fe20000410000 */
[----:B--2---:R-:W-:Y:S01]  /*139e0*/  @P3 FMUL.FTZ R33, R33, 0.69314718246459960938 ;  /* 0x3f31721821213820 */ /* 0x004fe20000410000 */
[-C--:B------:R-:W-:Y:S01]  /*139f0*/  FMUL.FTZ R3, R27, R5.reuse ;  /* 0x000000051b037220 */ /* 0x080fe20000410000 */
[-C--:B-1----:R-:W-:Y:S01]  /*13a00*/  FMUL.FTZ R7, R54, R5.reuse ;  /* 0x0000000536077220 */ /* 0x082fe20000410000 */
        /* <DEDUP_REMOVED lines=66> */
.L_x_5476:
[----:B------:R-:W-:Y:S05]  /*13e30*/  BSYNC B7 ;  /* 0x0000000000077941 */ /* 0x000fea0003800000 */
.L_x_5474:
        /* <DEDUP_REMOVED lines=9> */
[----:B------:R-:W2:Y:S01]  /*13ed0*/  LDL R0, [R1+0xc] ;  /* 0x00000c0001007983 */ /* 0x000ea20000100800 */
[----:B------:R-:W-:Y:S01]  /*13ee0*/  F2FP.BF16.F32.PACK_AB R24, R25, R24 ;  /* 0x000000181918723e */ /* 0x000fe200000010ff */
[----:B------:R-:W-:Y:S01]  /*13ef0*/  ULDC.64 UR4, c[0x0][0xd00] ;  /* 0x0003400000047ab9 */ /* 0x000fe20000000a00 */
[----:B------:R-:W-:Y:S01]  /*13f00*/  F2FP.BF16.F32.PACK_AB R25, R3, R26 ;  /* 0x0000001a0319723e */ /* 0x000fe200000010ff */
[----:B------:R-:W3:Y:S01]  /*13f10*/  S2R R5, SR_SWINHI ;  /* 0x0000000000057919 */ /* 0x000ee20000002f00 */
        /* <DEDUP_REMOVED lines=16> */
[----:B------:R-:W-:Y:S02]  /*14020*/  MOV R36, R2 ;  /* 0x0000000200247202 */ /* 0x000fe40000000f00 */
[----:B---3--:R-:W-:Y:S02]  /*14030*/  MOV R37, R5 ;  /* 0x0000000500257202 */ /* 0x008fe40000000f00 */
        /* <DEDUP_REMOVED lines=25> */
[----:B------:R-:W-:Y:S01]  /*141d0*/  BAR.SYNC.DEFER_BLOCKING 0x1, 0x100 ;  /* 0x0044000000007b1d */ /* 0x000fe20000010000 */
[----:B--2---:R-:W-:-:S03]  /*141e0*/  IMAD.WIDE R40, R0, 0x2, R36 ;  /* 0x0000000200287825 */ /* 0x004fc600078e0224 */
[C---:B------:R-:W-:Y:S02]  /*141f0*/  LOP3.LUT R45, R40.reuse, 0x380, RZ, 0xc0, !PT ;  /* 0x00000380282d7812 */ /* 0x040fe400078ec0ff */
[C---:B------:R-:W-:Y:S02]  /*14200*/  IADD3 R0, P1, R40.reuse, 0x20, RZ ;  /* 0x0000002028007810 */ /* 0x040fe40007f3e0ff */
[----:B------:R-:W-:Y:S02]  /*14210*/  SHF.R.U64 R45, R45, 0x3, RZ ;  /* 0x000000032d2d7819 */ /* 0x000fe400000012ff */
[----:B------:R-:W-:Y:S02]  /*14220*/  IADD3 R3, P0, R40, 0x40, RZ ;  /* 0x0000004028037810 */ /* 0x000fe40007f1e0ff */
[----:B------:R-:W-:Y:S01]  /*14230*/  LOP3.LUT R44, R45, R40, RZ, 0x3c, !PT ;  /* 0x000000282d2c7212 */ /* 0x000fe200078e3cff */
[----:B------:R-:W-:Y:S01]  /*14240*/  IMAD.MOV.U32 R45, RZ, RZ, R41 ;  /* 0x000000ffff2d7224 */ /* 0x000fe200078e0029 */
[----:B------:R-:W-:-:S02]  /*14250*/  LOP3.LUT R171, R0, 0x380, RZ, 0xc0, !PT ;  /* 0x0000038000ab7812 */ /* 0x000fc400078ec0ff */
[C---:B------:R-:W-:Y:S02]  /*14260*/  IADD3 R5, P5, R40.reuse, 0x2040, RZ ;  /* 0x0000204028057810 */ /* 0x040fe40007fbe0ff */
[----:B------:R-:W-:Y:S02]  /*14270*/  MOV R44, R44 ;  /* 0x0000002c002c7202 */ /* 0x000fe40000000f00 */
[----:B------:R-:W-:Y:S01]  /*14280*/  SHF.R.U64 R171, R171, 0x3, RZ ;  /* 0x00000003abab7819 */ /* 0x000fe200000012ff */
[--C-:B------:R-:W-:Y:S01]  /*14290*/  IMAD.X R53, RZ, RZ, R41.reuse, P5 ;  /* 0x000000ffff357224 */ /* 0x100fe200028e0629 */
[C---:B------:R-:W-:Y:S01]  /*142a0*/  IADD3 R48, P6, R40.reuse, 0x2020, RZ ;  /* 0x0000202028307810 */ /* 0x040fe20007fde0ff */
[----:B------:R2:W-:Y:S01]  /*142b0*/  STSM.16.M88.4 [R44], R24 ;  /* 0x000000182c007844 */ /* 0x0005e20000000200 */
[C---:B-----5:R-:W-:Y:S02]  /*142c0*/  IADD3 R30, P3, R40.reuse, 0x2000, RZ ;  /* 0x00002000281e7810 */ /* 0x060fe40007f7e0ff */
[C---:B------:R-:W-:Y:S01]  /*142d0*/  IADD3 R28, P4, R40.reuse, 0x60, RZ ;  /* 0x00000060281c7810 */ /* 0x040fe20007f9e0ff */
[--C-:B------:R-:W-:Y:S01]  /*142e0*/  IMAD.X R49, RZ, RZ, R41.reuse, P6 ;  /* 0x000000ffff317224 */ /* 0x100fe200030e0629 */
[----:B------:R-:W-:Y:S01]  /*142f0*/  IADD3 R56, P2, R40, 0x2060, RZ ;  /* 0x0000206028387810 */ /* 0x000fe20007f5e0ff */
[--C-:B------:R-:W-:Y:S01]  /*14300*/  IMAD.X R31, RZ, RZ, R41.reuse, P3 ;  /* 0x000000ffff1f7224 */ /* 0x100fe200018e0629 */
[----:B------:R-:W-:Y:S01]  /*14310*/  LOP3.LUT R173, R28, 0x380, RZ, 0xc0, !PT ;  /* 0x000003801cad7812 */ /* 0x000fe200078ec0ff */
[--C-:B------:R-:W-:Y:S01]  /*14320*/  IMAD.X R29, RZ, RZ, R41.reuse, P4 ;  /* 0x000000ffff1d7224 */ /* 0x100fe200020e0629 */
[----:B------:R-:W-:Y:S01]  /*14330*/  IADD3 R68, P4, R40, 0x4040, RZ ;  /* 0x0000404028447810 */ /* 0x000fe20007f9e0ff */
[----:B------:R-:W-:Y:S01]  /*14340*/  IMAD.X R57, RZ, RZ, R41, P2 ;  /* 0x000000ffff397224 */ /* 0x000fe200010e0629 */
[----:B------:R-:W-:-:S02]  /*14350*/  SHF.R.U64 R173, R173, 0x3, RZ ;  /* 0x00000003adad7819 */ /* 0x000fc400000012ff */
[----:B------:R-:W-:Y:S01]  /*14360*/  IADD3 R70, P2, R40, 0x6040, RZ ;  /* 0x0000604028467810 */ /* 0x000fe20007f5e0ff */
[--C-:B------:R-:W-:Y:S01]  /*14370*/  IMAD.X R69, RZ, RZ, R41.reuse, P4 ;  /* 0x000000ffff457224 */ /* 0x100fe200020e0629 */
[----:B------:R-:W-:Y:S01]  /*14380*/  LOP3.LUT R28, R173, R28, RZ, 0x3c, !PT ;  /* 0x0000001cad1c7212 */ /* 0x000fe200078e3cff */
[--C-:B--2---:R-:W-:Y:S01]  /*14390*/  IMAD.X R27, RZ, RZ, R41.reuse, P0 ;  /* 0x000000ffff1b7224 */ /* 0x104fe200000e0629 */
[----:B------:R-:W-:Y:S01]  /*143a0*/  LOP3.LUT R26, R3, 0x380, RZ, 0xc0, !PT ;  /* 0x00000380031a7812 */ /* 0x000fe200078ec0ff */
[--C-:B------:R-:W-:Y:S01]  /*143b0*/  IMAD.X R25, RZ, RZ, R41.reuse, P1 ;  /* 0x000000ffff197224 */ /* 0x100fe200008e0629 */
[----:B------:R-:W-:Y:S01]  /*143c0*/  LOP3.LUT R24, R171, R0, RZ, 0x3c, !PT ;  /* 0x00000000ab187212 */ /* 0x000fe200078e3cff */
[----:B------:R-:W-:Y:S01]  /*143d0*/  IMAD.X R45, RZ, RZ, R41, P2 ;  /* 0x000000ffff2d7224 */ /* 0x000fe200010e0629 */
[----:B------:R-:W-:Y:S02]  /*143e0*/  SHF.R.U64 R26, R26, 0x3, RZ ;  /* 0x000000031a1a7819 */ /* 0x000fe400000012ff */
[----:B------:R-:W-:-:S02]  /*143f0*/  LOP3.LUT R0, R5, 0x380, RZ, 0xc0, !PT ;  /* 0x0000038005007812 */ /* 0x000fc400078ec0ff */
[----:B------:R-:W-:Y:S02]  /*14400*/  LOP3.LUT R26, R26, R3, RZ, 0x3c, !PT ;  /* 0x000000031a1a7212 */ /* 0x000fe400078e3cff */
[----:B------:R-:W-:Y:S02]  /*14410*/  LOP3.LUT R171, R48, 0x380, RZ, 0xc0, !PT ;  /* 0x0000038030ab7812 */ /* 0x000fe400078ec0ff */
[----:B------:R-:W-:Y:S02]  /*14420*/  LOP3.LUT R3, R30, 0x380, RZ, 0xc0, !PT ;  /* 0x000003801e037812 */ /* 0x000fe400078ec0ff */
[----:B------:R-:W-:Y:S02]  /*14430*/  SHF.R.U64 R0, R0, 0x3, RZ ;  /* 0x0000000300007819 */ /* 0x000fe400000012ff */
[----:B------:R-:W-:Y:S02]  /*14440*/  IADD3 R64, P0, R40, 0x4020, RZ ;  /* 0x0000402028407810 */ /* 0x000fe40007f1e0ff */
[----:B------:R-:W-:-:S02]  /*14450*/  SHF.R.U64 R171, R171, 0x3, RZ ;  /* 0x00000003abab7819 */ /* 0x000fc400000012ff */
[----:B------:R-:W-:Y:S01]  /*14460*/  SHF.R.U64 R3, R3, 0x3, RZ ;  /* 0x0000000303037819 */ /* 0x000fe200000012ff */
[--C-:B------:R-:W-:Y:S01]  /*14470*/  IMAD.X R65, RZ, RZ, R41.reuse, P0 ;  /* 0x000000ffff417224 */ /* 0x100fe200000e0629 */
[----:B------:R-:W-:Y:S02]  /*14480*/  IADD3 R60, P1, R40, 0x4000, RZ ;  /* 0x00004000283c7810 */ /* 0x000fe40007f3e0ff */
[----:B------:R-:W-:Y:S02]  /*14490*/  LOP3.LUT R52, R0, R5, RZ, 0x3c, !PT ;  /* 0x0000000500347212 */ /* 0x000fe400078e3cff */
[----:B------:R-:W-:Y:S01]  /*144a0*/  LOP3.LUT R48, R171, R48, RZ, 0x3c, !PT ;  /* 0x00000030ab307212 */ /* 0x000fe200078e3cff */
[----:B------:R-:W-:Y:S01]  /*144b0*/  IMAD.X R61, RZ, RZ, R41, P1 ;  /* 0x000000ffff3d7224 */ /* 0x000fe200008e0629 */
[----:B------:R-:W-:Y:S02]  /*144c0*/  LOP3.LUT R5, R64, 0x380, RZ, 0xc0, !PT ;  /* 0x0000038040057812 */ /* 0x000fe400078ec0ff */
[----:B------:R-:W-:-:S02]  /*144d0*/  LOP3.LUT R30, R3, R30, RZ, 0x3c, !PT ;  /* 0x0000001e031e7212 */ /* 0x000fc400078e3cff */
[----:B------:R-:W-:Y:S02]  /*144e0*/  LOP3.LUT R171, R68, 0x380, RZ, 0xc0, !PT ;  /* 0x0000038044ab7812 */ /* 0x000fe400078ec0ff */
[----:B------:R-:W-:Y:S02]  /*144f0*/  LOP3.LUT R3, R60, 0x380, RZ, 0xc0, !PT ;  /* 0x000003803c037812 */ /* 0x000fe400078ec0ff */
[----:B------:R-:W-:Y:S02]  /*14500*/  SHF.R.U64 R5, R5, 0x3, RZ ;  /* 0x0000000305057819 */ /* 0x000fe400000012ff */
[----:B------:R-:W-:Y:S02]  /*14510*/  IADD3 R44, P5, R40, 0x6020, RZ ;  /* 0x00006020282c7810 */ /* 0x000fe40007fbe0ff */
[----:B------:R-:W-:Y:S02]  /*14520*/  LOP3.LUT R173, R56, 0x380, RZ, 0xc0, !PT ;  /* 0x0000038038ad7812 */ /* 0x000fe400078ec0ff */
[----:B------:R-:W-:Y:S01]  /*14530*/  SHF.R.U64 R171, R171, 0x3, RZ ;  /* 0x00000003abab7819 */ /* 0x000fe200000012ff */
[----:B------:R-:W-:Y:S01]  /*14540*/  IMAD.X R119, RZ, RZ, R41, P5 ;  /* 0x000000ffff777224 */ /* 0x000fe200028e0629 */
[----:B------:R-:W-:-:S02]  /*14550*/  SHF.R.U64 R3, R3, 0x3, RZ ;  /* 0x0000000303037819 */ /* 0x000fc400000012ff */
[----:B-1----:R-:W-:Y:S02]  /*14560*/  IADD3 R32, P6, R40, 0x6000, RZ ;  /* 0x0000600028207810 */ /* 0x002fe40007fde0ff */
[----:B------:R-:W-:Y:S02]  /*14570*/  LOP3.LUT R64, R5, R64, RZ, 0x3c, !PT ;  /* 0x0000004005407212 */ /* 0x000fe400078e3cff */
[----:B------:R-:W-:Y:S01]  /*14580*/  SHF.R.U64 R173, R173, 0x3, RZ ;  /* 0x00000003adad7819 */ /* 0x000fe200000012ff */
[----:B------:R-:W-:Y:S01]  /*14590*/  IMAD.X R115, RZ, RZ, R41, P6 ;  /* 0x000000ffff737224 */ /* 0x000fe200030e0629 */
[----:B------:R-:W-:Y:S02]  /*145a0*/  LOP3.LUT R68, R171, R68, RZ, 0x3c, !PT ;  /* 0x00000044ab447212 */ /* 0x000fe400078e3cff */
[----:B------:R-:W-:Y:S02]  /*145b0*/  LOP3.LUT R5, R44, 0x380, RZ, 0xc0, !PT ;  /* 0x000003802c057812 */ /* 0x000fe400078ec0ff */
[----:B------:R-:W-:-:S02]  /*145c0*/  IADD3 R72, P3, R40, 0x4060, RZ ;  /* 0x0000406028487810 */ /* 0x000fc40007f7e0ff */
[----:B------:R-:W-:Y:S02]  /*145d0*/  LOP3.LUT R60, R3, R60, RZ, 0x3c, !PT ;  /* 0x0000003c033c7212 */ /* 0x000fe400078e3cff */
[----:B------:R-:W-:Y:S01]  /*145e0*/  LOP3.LUT R171, R70, 0x380, RZ, 0xc0, !PT ;  /* 0x0000038046ab7812 */ /* 0x000fe200078ec0ff */
[----:B------:R-:W-:Y:S01]  /*145f0*/  IMAD.X R73, RZ, RZ, R41, P3 ;  /* 0x000000ffff497224 */ /* 0x000fe200018e0629 */
[----:B------:R-:W-:Y:S02]  /*14600*/  LOP3.LUT R3, R32, 0x380, RZ, 0xc0, !PT ;  /* 0x0000038020037812 */ /* 0x000fe400078ec0ff */
[----:B------:R-:W-:Y:S02]  /*14610*/  LOP3.LUT R56, R173, R56, RZ, 0x3c, !PT ;  /* 0x00000038ad387212 */ /* 0x000fe400078e3cff */
[----:B------:R-:W-:Y:S02]  /*14620*/  SHF.R.U64 R5, R5, 0x3, RZ ;  /* 0x0000000305057819 */ /* 0x000fe400000012ff */
[----:B------:R-:W-:-:S02]  /*14630*/  LOP3.LUT R173, R72, 0x380, RZ, 0xc0, !PT ;  /* 0x0000038048ad7812 */ /* 0x000fc400078ec0ff */
[----:B------:R-:W-:Y:S02]  /*14640*/  SHF.R.U64 R171, R171, 0x3, RZ ;  /* 0x00000003abab7819 */ /* 0x000fe400000012ff */
[----:B------:R-:W-:Y:S02]  /*14650*/  SHF.R.U64 R3, R3, 0x3, RZ ;  /* 0x0000000303037819 */ /* 0x000fe400000012ff */
[----:B------:R-:W-:Y:S02]  /*14660*/  LOP3.LUT R118, R5, R44, RZ, 0x3c, !PT ;  /* 0x0000002c05767212 */ /* 0x000fe400078e3cff */
[----:B------:R-:W-:Y:S02]  /*14670*/  SHF.R.U64 R173, R173, 0x3, RZ ;  /* 0x00000003adad7819 */ /* 0x000fe400000012ff */
[----:B------:R-:W-:Y:S02]  /*14680*/  LOP3.LUT R44, R171, R70, RZ, 0x3c, !PT ;  /* 0x00000046ab2c7212 */ /* 0x000fe400078e3cff */
[----:B------:R-:W-:-:S02]  /*14690*/  IADD3 R40, P1, R40, 0x6060, RZ ;  /* 0x0000606028287810 */ /* 0x000fc40007f3e0ff */
[----:B------:R-:W-:Y:S02]  /*146a0*/  LOP3.LUT R114, R3, R32, RZ, 0x3c, !PT ;  /* 0x0000002003727212 */ /* 0x000fe400078e3cff */
[----:B------:R-:W-:Y:S01]  /*146b0*/  MOV R70, R24 ;  /* 0x0000001800467202 */ /* 0x000fe20000000f00 */
[----:B------:R-:W-:Y:S01]  /*146c0*/  IMAD.X R41, RZ, RZ, R41, P1 ;  /* 0x000000ffff297224 */ /* 0x000fe200008e0629 */
[----:B------:R-:W-:Y:S02]  /*146d0*/  MOV R168, R26 ;  /* 0x0000001a00a87202 */ /* 0x000fe40000000f00 */
[----:B------:R-:W-:Y:S02]  /*146e0*/  MOV R3, R28 ;  /* 0x0000001c00037202 */ /* 0x000fe40000000f00 */
[----:B------:R-:W-:Y:S02]  /*146f0*/  MOV R32, R30 ;  /* 0x0000001e00207202 */ /* 0x000fe40000000f00 */
[----:B------:R-:W-:-:S02]  /*14700*/  F2FP.BF16.F32.PACK_AB R24, R167, R170 ;  /* 0x000000aaa718723e */ /* 0x000fc400000010ff */
        /* <DEDUP_REMOVED lines=8> */
[----:B------:R-:W-:Y:S02]  /*14790*/  LOP3.LUT R72, R173, R72, RZ, 0x3c, !PT ;  /* 0x00000048ad487212 */ /* 0x000fe400078e3cff */
[----:B------:R-:W-:Y:S01]  /*147a0*/  LOP3.LUT R173, R40, 0x380, RZ, 0xc0, !PT ;  /* 0x0000038028ad7812 */ /* 0x000fe200078ec0ff */
[----:B------:R2:W-:Y:S01]  /*147b0*/  STSM.16.M88.4 [R168], R28 ;  /* 0x0000001ca8007844 */ /* 0x0005e20000000200 */
[----:B------:R-:W-:Y:S02]  /*147c0*/  F2FP.BF16.F32.PACK_AB R4, R159, R162 ;  /* 0x000000a29f04723e */ /* 0x000fe400000010ff */
[----:B------:R-:W-:Y:S02]  /*147d0*/  F2FP.BF16.F32.PACK_AB R5, R51, R50 ;  /* 0x000000323305723e */ /* 0x000fe400000010ff */
[----:B------:R-:W-:-:S02]  /*147e0*/  F2FP.BF16.F32.PACK_AB R6, R157, R160 ;  /* 0x000000a09d06723e */ /* 0x000fc400000010ff */
[----:B------:R-:W-:Y:S02]  /*147f0*/  MOV R48, R48 ;  /* 0x0000003000307202 */ /* 0x000fe40000000f00 */
[----:B------:R-:W-:Y:S01]  /*14800*/  MOV R52, R52 ;  /* 0x0000003400347202 */ /* 0x000fe20000000f00 */
[----:B------:R-:W-:Y:S01]  /*14810*/  STSM.16.M88.4 [R3], R4 ;  /* 0x0000000403007844 */ /* 0x000fe20000000200 */
[----:B-1----:R-:W-:Y:S02]  /*14820*/  F2FP.BF16.F32.PACK_AB R24, R152, R153 ;  /* 0x000000999818723e */ /* 0x002fe400000010ff */
[----:B------:R-:W-:Y:S01]  /*14830*/  F2FP.BF16.F32.PACK_AB R25, R75, R74 ;  /* 0x0000004a4b19723e */ /* 0x000fe200000010ff */
[----:B------:R1:W-:Y:S01]  /*14840*/  STSM.16.M88.4 [R32], R8 ;  /* 0x0000000820007844 */ /* 0x0003e20000000200 */
[----:B------:R-:W-:Y:S02]  /*14850*/  F2FP.BF16.F32.PACK_AB R26, R77, R76 ;  /* 0x0000004c4d1a723e */ /* 0x000fe400000010ff */
[----:B------:R-:W-:Y:S01]  /*14860*/  F2FP.BF16.F32.PACK_AB R27, R79, R78 ;  /* 0x0000004e4f1b723e */ /* 0x000fe200000010ff */
[----:B------:R-:W-:Y:S01]  /*14870*/  STSM.16.M88.4 [R48], R12 ;  /* 0x0000000c30007844 */ /* 0x000fe20000000200 */
[----:B------:R-:W-:-:S02]  /*14880*/  SHF.R.U64 R173, R173, 0x3, RZ ;  /* 0x00000003adad7819 */ /* 0x000fc400000012ff */
[----:B------:R-:W-:Y:S01]  /*14890*/  MOV R56, R56 ;  /* 0x0000003800387202 */ /* 0x000fe20000000f00 */
[----:B------:R-:W-:Y:S01]  /*148a0*/  STSM.16.M88.4 [R52], R24 ;  /* 0x0000001834007844 */ /* 0x000fe20000000200 */
[----:B--2---:R-:W-:Y:S02]  /*148b0*/  F2FP.BF16.F32.PACK_AB R28, R81, R80 ;  /* 0x00000050511c723e */ /* 0x004fe400000010ff */
[----:B------:R-:W-:Y:S02]  /*148c0*/  F2FP.BF16.F32.PACK_AB R29, R83, R82 ;  /* 0x00000052531d723e */ /* 0x000fe400000010ff */
[----:B------:R-:W-:Y:S02]  /*148d0*/  F2FP.BF16.F32.PACK_AB R30, R85, R84 ;  /* 0x00000054551e723e */ /* 0x000fe400000010ff */
[----:B------:R-:W-:Y:S01]  /*148e0*/  F2FP.BF16.F32.PACK_AB R31, R87, R86 ;  /* 0x00000056571f723e */ /* 0x000fe200000010ff */
[----:B-1----:R-:W-:Y:S01]  /*148f0*/  IMAD.MOV.U32 R32, RZ, RZ, RZ ;  /* 0x000000ffff207224 */ /* 0x002fe200078e00ff */
[----:B------:R-:W-:-:S02]  /*14900*/  MOV R60, R60 ;  /* 0x0000003c003c7202 */ /* 0x000fc40000000f00 */
[----:B------:R-:W-:Y:S01]  /*14910*/  MOV R64, R64 ;  /* 0x0000004000407202 */ /* 0x000fe20000000f00 */
[----:B------:R-:W-:Y:S01]  /*14920*/  STSM.16.M88.4 [R56], R28 ;  /* 0x0000001c38007844 */ /* 0x000fe20000000200 */
[----:B------:R-:W-:Y:S02]  /*14930*/  MOV R68, R68 ;  /* 0x0000004400447202 */ /* 0x000fe40000000f00 */
[----:B------:R-:W-:Y:S01]  /*14940*/  MOV R0, R114 ;  /* 0x0000007200007202 */ /* 0x000fe20000000f00 */
[----:B------:R-:W-:Y:S01]  /*14950*/  STSM.16.M88.4 [R60], R88 ;  /* 0x000000583c007844 */ /* 0x000fe20000000200 */
[----:B------:R-:W-:Y:S02]  /*14960*/  LOP3.LUT R40, R173, R40, RZ, 0x3c, !PT ;  /* 0x00000028ad287212 */ /* 0x000fe400078e3cff */
[----:B------:R-:W-:Y:S01]  /*14970*/  MOV R72, R72 ;  /* 0x0000004800487202 */ /* 0x000fe20000000f00 */
[----:B------:R-:W-:Y:S01]  /*14980*/  STSM.16.M88.4 [R64], R96 ;  /* 0x0000006040007844 */ /* 0x000fe20000000200 */
[----:B------:R-:W-:-:S02]  /*14990*/  F2FP.BF16.F32.PACK_AB R114, R117, R116 ;  /* 0x000000747572723e */ /* 0x000fc400000010ff */
[----:B------:R-:W-:Y:S01]  /*149a0*/  F2FP.BF16.F32.PACK_AB R115, R66, R62 ;  /* 0x0000003e4273723e */ /* 0x000fe200000010ff */
[----:B------:R-:W-:Y:S01]  /*149b0*/  STSM.16.M88.4 [R68], R104 ;  /* 0x0000006844007844 */ /* 0x000fe20000000200 */
[----:B------:R-:W-:Y:S02]  /*149c0*/  ISETP.NE.U32.AND P0, PT, RZ, UR4, PT ;  /* 0x00000004ff007c0c */ /* 0x000fe4000bf05070 */
[----:B------:R-:W-:Y:S01]  /*149d0*/  IADD3 R6, P1, R218, UR4, RZ ;  /* 0x00000004da067c10 */ /* 0x000fe2000ff3e0ff */
[----:B------:R-:W-:Y:S01]  /*149e0*/  STSM.16.M88.4 [R72], R112 ;  /* 0x0000007048007844 */ /* 0x000fe20000000200 */
[----:B------:R-:W-:Y:S02]  /*149f0*/  MOV R118, R118 ;  /* 0x0000007600767202 */ /* 0x000fe40000000f00 */
[----:B------:R-:W-:Y:S01]  /*14a00*/  MOV R44, R44 ;  /* 0x0000002c002c7202 */ /* 0x000fe20000000f00 */
[----:B------:R1:W-:Y:S01]  /*14a10*/  STSM.16.M88.4 [R0], R120 ;  /* 0x0000007800007844 */ /* 0x0003e20000000200 */
[----:B------:R-:W-:-:S02]  /*14a20*/  MOV R40, R40 ;  /* 0x0000002800287202 */ /* 0x000fc40000000f00 */
[----:B------:R-:W-:Y:S01]  /*14a30*/  ISETP.NE.AND.EX P0, PT, RZ, UR5, PT, P0 ;  /* 0x00000005ff007c0c */ /* 0x000fe2000bf05300 */
[----:B------:R-:W-:Y:S01]  /*14a40*/  STSM.16.M88.4 [R118], R128 ;  /* 0x0000008076007844 */ /* 0x000fe20000000200 */
[----:B------:R-:W-:Y:S01]  /*14a50*/  IADD3.X R7, R219, UR5, RZ, P1, !PT ;  /* 0x00000005db077c10 */ /* 0x000fe20008ffe4ff */
[----:B------:R-:W-:Y:S02]  /*14a60*/  ULDC.64 UR4, c[0x0][0xd08] ;  /* 0x0003420000047ab9 */ /* 0x000fe40000000a00 */
[----:B------:R-:W-:Y:S01]  /*14a70*/  STSM.16.M88.4 [R44], R136 ;  /* 0x000000882c007844 */ /* 0x000fe20000000200 */
[----:B------:R-:W-:-:S03]  /*14a80*/  ISETP.NE.U32.AND P6, PT, RZ, UR4, PT ;  /* 0x00000004ff007c0c */ /* 0x000fc6000bfc5070 */
[----:B------:R2:W-:Y:S01]  /*14a90*/  STSM.16.M88.4 [R40], R144 ;  /* 0x0000009028007844 */ /* 0x0005e20000000200 */
[----:B------:R-:W-:Y:S01]  /*14aa0*/  BAR.SYNC.DEFER_BLOCKING 0x1, 0x100 ;  /* 0x0044000000007b1d */ /* 0x000fe20000010000 */
        /* <DEDUP_REMOVED lines=59> */
.L_x_5555:
        /* <DEDUP_REMOVED lines=89> */
.L_x_5556:
        /* <DEDUP_REMOVED lines=65> */
[----:B------:R-:W-:Y:S01]  /*15800*/  IMAD.IADD R195, R229, 0x1, R195 ;  /* 0x00000001e5c37824 */ /* 0x000fe200078e02c3 */
        /* <DEDUP_REMOVED lines=25> */
[----:B-1----:R1:W-:Y:S01]  /*159a0*/  SYNCS.ARRIVE.TRANS64.RED.A1T0 RZ, [R0+URZ], RZ ;  /* 0x000000ff00ff79a7 */ /* 0x0023e2000810043f */
[----:B------:R-:W-:Y:S02]  /*159b0*/  SHF.R.S32.HI R92, RZ, 0x1f, R232 ;  /* 0x0000001fff5c7819 */ /* 0x000fe400000114e8 */
[----:B------:R-:W-:Y:S01]  /*159c0*/  LOP3.LUT R32, R3, 0x20, R32, 0xe2, !PT ;  /* 0x0000002003207812 */ /* 0x000fe200078ee220 */
[----:B------:R1:W2:Y:S01]  /*159d0*/  SHFL.IDX PT, R80, R89, RZ, 0x181f ;  /* 0x00181fff59507589 */ /* 0x0002a200000e0000 */
[----:B------:R-:W-:-:S02]  /*159e0*/  SEL R3, RZ, 0x40, P0 ;  /* 0x00000040ff037807 */ /* 0x000fc40000000000 */
[----:B------:R-:W-:Y:S02]  /*159f0*/  ISETP.GE.AND P0, PT, R232, R88, PT ;  /* 0x00000058e800720c */ /* 0x000fe40003f06270 */
[----:B------:R-:W-:Y:S02]  /*15a00*/  LEA.HI.X R90, R20, UR5, R21, 0x1, P2 ;  /* 0x00000005145a7c11 */ /* 0x000fe400090f0c15 */
[----:B------:R-:W-:Y:S02]  /*15a10*/  LOP3.LUT R3, R32, R3, RZ, 0xfc, !PT ;  /* 0x0000000320037212 */ /* 0x000fe400078efcff */
[----:B------:R-:W-:Y:S01]  /*15a20*/  SEL R32, RZ, 0x80, P0 ;  /* 0x00000080ff207807 */ /* 0x000fe20000000000 */
[----:B------:R1:W3:Y:S01]  /*15a30*/  SHFL.IDX PT, R81, R90, RZ, 0x181f ;  /* 0x00181fff5a517589 */ /* 0x0002e200000e0000 */
[----:B------:R-:W-:Y:S02]  /*15a40*/  SHF.R.S32.HI R93, RZ, 0x1f, R233 ;  /* 0x0000001fff5d7819 */ /* 0x000fe400000114e9 */
[----:B------:R-:W-:-:S02]  /*15a50*/  LOP3.LUT R32, R3, R32, RZ, 0xfc, !PT ;  /* 0x0000002003207212 */ /* 0x000fc400078efcff */
[----:B------:R-:W-:Y:S02]  /*15a60*/  SHF.R.S32.HI R94, RZ, 0x1f, R221 ;  /* 0x0000001fff5e7819 */ /* 0x000fe400000114dd */
[----:B------:R-:W-:Y:S02]  /*15a70*/  SHF.R.S32.HI R95, RZ, 0x1f, R222 ;  /* 0x0000001fff5f7819 */ /* 0x000fe400000114de */
[----:B------:R-:W-:Y:S02]  /*15a80*/  SHF.R.S32.HI R96, RZ, 0x1f, R223 ;  /* 0x0000001fff607819 */ /* 0x000fe400000114df */
[----:B------:R-:W-:Y:S02]  /*15a90*/  SHF.R.S32.HI R97, RZ, 0x1f, R224 ;  /* 0x0000001fff617819 */ /* 0x000fe400000114e0 */
[----:B------:R-:W-:Y:S01]  /*15aa0*/  SHF.R.S32.HI R98, RZ, 0x1f, R225 ;  /* 0x0000001fff627819 */ /* 0x000fe200000114e1 */
[----:B-12---:R-:W-:Y:S06]  /*15ab0*/  @P1 BRA `(.L_x_5558) ;  /* 0x00000000007c1947 */ /* 0x006fec0003800000 */
[-C--:B------:R-:W-:Y:S02]  /*15ac0*/  ISETP.GE.AND P1, PT, R225, R88.reuse, PT ;  /* 0x00000058e100720c */ /* 0x080fe40003f26270 */
[-C--:B------:R-:W-:Y:S02]  /*15ad0*/  ISETP.GE.AND P0, PT, R193, R88.reuse, PT ;  /* 0x00000058c100720c */ /* 0x080fe40003f06270 */
[-C--:B------:R-:W-:Y:S02]  /*15ae0*/  ISETP.GE.AND P5, PT, R224, R88.reuse, PT ;  /* 0x00000058e000720c */ /* 0x080fe40003fa6270 */
[----:B------:R-:W-:-:S07]  /*15af0*/  ISETP.GE.AND P3, PT, R223, R88, PT ;  /* 0x00000058df00720c */ /* 0x000fce0003f66270 */
[----:B------:R-:W-:Y:S02]  /*15b00*/  @!P1 LEA R82, P2, R225, R80, 0x1 ;  /* 0x00000050e1529211 */ /* 0x000fe400078408ff */
        /* <DEDUP_REMOVED lines=26> */
.L_x_5558:
[----:B------:R-:W-:Y:S05]  /*15cb0*/  BSYNC B1 ;  /* 0x0000000000017941 */ /* 0x000fea0003800000 */
.L_x_5557:
[----:B------:R-:W-:Y:S01]  /*15cc0*/  VIADD R0, R195, 0x20 ;  /* 0x00000020c3007836 */ /* 0x000fe20000000000 */
[----:B----45:R1:W2:Y:S04]  /*15cd0*/  SHFL.IDX PT, R7, R90, 0x1, 0x181f ;  /* 0x00381f005a077f89 */ /* 0x0302a800000e0000 */
[----:B------:R-:W-:Y:S01]  /*15ce0*/  ISETP.GE.AND P0, PT, R0, R91, PT ;  /* 0x0000005b0000720c */ /* 0x000fe20003f06270 */
[----:B------:R1:W4:-:S12]  /*15cf0*/  SHFL.IDX PT, R6, R89, 0x1, 0x181f ;  /* 0x00381f0059067f89 */ /* 0x00031800000e0000 */
[----:B-1----:R-:W-:Y:S05]  /*15d00*/  @P0 BRA `(.L_x_5559) ;  /* 0x0000000c00f80947 */ /* 0x002fea0003800000 */
[-C--:B------:R-:W-:Y:S02]  /*15d10*/  ISETP.GE.AND P5, PT, R225, R88.reuse, PT ;  /* 0x00000058e100720c */ /* 0x080fe40003fa6270 */
[-C--:B------:R-:W-:Y:S02]  /*15d20*/  ISETP.GE.AND P6, PT, R193, R88.reuse, PT ;  /* 0x00000058c100720c */ /* 0x080fe40003fc6270 */
[-C--:B------:R-:W-:Y:S02]  /*15d30*/  ISETP.GE.AND P3, PT, R224, R88.reuse, PT ;  /* 0x00000058e000720c */ /* 0x080fe40003f66270 */
[-C--:B------:R-:W-:Y:S02]  /*15d40*/  ISETP.GE.AND P2, PT, R223, R88.reuse, PT ;  /* 0x00000058df00720c */ /* 0x080fe40003f46270 */
[-C--:B------:R-:W-:Y:S02]  /*15d50*/  ISETP.GE.AND P1, PT, R222, R88.reuse, PT ;  /* 0x00000058de00720c */ /* 0x080fe40003f26270 */
[----:B------:R-:W-:-:S03]  /*15d60*/  ISETP.GE.AND P0, PT, R221, R88, PT ;  /* 0x00000058dd00720c */ /* 0x000fc60003f06270 */
[-C--:B----4-:R-:W-:Y:S02]  /*15d70*/  @!P5 LEA R12, P4, R225, R6.reuse, 0x1 ;  /* 0x00000006e10cd211 */ /* 0x090fe400078808ff */
[----:B--2---:R-:W-:Y:S02]  /*15d80*/  @!P6 IMAD.WIDE R4, R193, 0x2, R6 ;  /* 0x00000002c104e825 */ /* 0x004fe400078e0206 */
        /* <DEDUP_REMOVED lines=14> */
[----:B-1----:R-:W-:-:S03]  /*15e70*/  @P4 LEA R4, P5, R233, R6, 0x1 ;  /* 0x00000006e9044211 */ /* 0x002fc600078a08ff */
        /* <DEDUP_REMOVED lines=10> */
.L_x_5554:
        /* <DEDUP_REMOVED lines=21> */
[----:B------:R-:W2:Y:S04]  /*16070*/  LDG.E R7, desc[UR40][R4.64] ;  /* 0x0000002804077981 */ /* 0x000ea8000c1e1900 */
[----:B-----5:R-:W2:Y:S02]  /*16080*/  LDG.E R0, desc[UR40][R4.64+0x4] ;  /* 0x0000042804007981 */ /* 0x020ea4000c1e1900 */
[----:B--2---:R-:W-:-:S07]  /*16090*/  IMAD.IADD R0, R0, 0x1, -R7 ;  /* 0x0000000100007824 */ /* 0x004fce00078e0a07 */
.L_x_5560:
        /* <DEDUP_REMOVED lines=8> */
[----:B----4-:R-:W-:Y:S01]  /*16120*/  IMAD R4, R0, R14, RZ ;  /* 0x0000000e00047224 */ /* 0x010fe200078e02ff */
[----:B--2---:R-:W-:-:S04]  /*16130*/  IADD3 R11, R195, -0x80, R5 ;  /* 0xffffff80c30b7810 */ /* 0x004fc80007ffe005 */
        /* <DEDUP_REMOVED lines=35> */
.L_x_5562:
[----:B------:R-:W-:Y:S05]  /*16370*/  BSYNC B1 ;  /* 0x0000000000017941 */ /* 0x000fea0003800000 */
.L_x_5561:
[----:B---3--:R-:W-:Y:S01]  /*16380*/  ISETP.NE.AND P0, PT, R21, 0x1, PT ;  /* 0x000000011500780c */ /* 0x008fe20003f05270 */
[----:B------:R-:W3:Y:S01]  /*16390*/  LDC R24, c[0x0][0xbc8] ;  /* 0x0002f200ff187b82 */ /* 0x000ee20000000800 */
[----:B------:R-:W-:Y:S01]  /*163a0*/  ULDC.64 UR4, c[0x0][0xba0] ;  /* 0x0002e80000047ab9 */ /* 0x000fe20000000a00 */
[----:B------:R-:W-:Y:S01]  /*163b0*/  IMAD R27, R0, R21, RZ ;  /* 0x00000015001b7224 */ /* 0x000fe200078e02ff */
[----:B------:R-:W-:Y:S01]  /*163c0*/  BSSY B1, `(.L_x_5563) ;  /* 0x000006e000017945 */ /* 0x000fe20003800000 */
[----:B--2---:R-:W-:Y:S01]  /*163d0*/  IMAD R6, R10, UR4, RZ ;  /* 0x000000040a067c24 */ /* 0x004fe2000f8e02ff */
[----:B------:R-:W-:Y:S01]  /*163e0*/  SHF.R.S32.HI R28, RZ, 0x1f, R232 ;  /* 0x0000001fff1c7819 */ /* 0x000fe200000114e8 */
[C---:B----4-:R-:W-:Y:S01]  /*163f0*/  IMAD.WIDE.U32 R4, R3.reuse, UR4, RZ ;  /* 0x0000000403047c25 */ /* 0x050fe2000f8e00ff */
[----:B------:R-:W-:Y:S02]  /*16400*/  SHF.R.S32.HI R29, RZ, 0x1f, R233 ;  /* 0x0000001fff1d7819 */ /* 0x000fe400000114e9 */
[----:B------:R-:W-:Y:S01]  /*16410*/  SHF.R.S32.HI R30, RZ, 0x1f, R221 ;  /* 0x0000001fff1e7819 */ /* 0x000fe200000114dd */
[----:B------:R-:W-:Y:S01]  /*16420*/  IMAD R3, R3, UR5, R6 ;  /* 0x0000000503037c24 */ /* 0x000fe2000f8e0206 */
[----:B------:R-:W-:Y:S01]  /*16430*/  ULDC.64 UR4, c[0x0][0xbe8] ;  /* 0x0002fa0000047ab9 */ /* 0x000fe20000000a00 */
[----:B------:R-:W2:Y:S01]  /*16440*/  @P0 LDC R7, c[0x0][0xcec] ;  /* 0x00033b00ff070b82 */ /* 0x000ea20000000800 */
[----:B------:R-:W-:Y:S01]  /*16450*/  IMAD R6, R12, UR4, RZ ;  /* 0x000000040c067c24 */ /* 0x000fe2000f8e02ff */
[----:B------:R-:W-:Y:S01]  /*16460*/  SHF.R.S32.HI R31, RZ, 0x1f, R222 ;  /* 0x0000001fff1f7819 */ /* 0x000fe200000114de */
[----:B------:R-:W-:Y:S01]  /*16470*/  IMAD.IADD R5, R5, 0x1, R3 ;  /* 0x0000000105057824 */ /* 0x000fe200078e0203 */
[----:B-1----:R-:W-:Y:S01]  /*16480*/  SHF.R.S32.HI R32, RZ, 0x1f, R223 ;  /* 0x0000001fff207819 */ /* 0x002fe200000114df */
[C---:B------:R-:W-:Y:S01]  /*16490*/  IMAD R3, R217.reuse, UR5, R6 ;  /* 0x00000005d9037c24 */ /* 0x040fe2000f8e0206 */
[----:B------:R-:W-:Y:S01]  /*164a0*/  SHF.R.S32.HI R36, RZ, 0x1f, R224 ;  /* 0x0000001fff247819 */ /* 0x000fe200000114e0 */
[----:B------:R-:W-:Y:S01]  /*164b0*/  IMAD.WIDE.U32 R4, R217, UR4, R4 ;  /* 0x00000004d9047c25 */ /* 0x000fe2000f8e0004 */
[----:B------:R-:W1:Y:S01]  /*164c0*/  @P0 LDC R9, c[0x0][0xcf0] ;  /* 0x00033c00ff090b82 */ /* 0x000e620000000800 */
[----:B------:R-:W-:Y:S01]  /*164d0*/  ULDC.64 UR4, c[0x0][0xbf0] ;  /* 0x0002fc0000047ab9 */ /* 0x000fe20000000a00 */
[----:B------:R-:W-:Y:S01]  /*164e0*/  SHF.R.S32.HI R37, RZ, 0x1f, R225 ;  /* 0x0000001fff257819 */ /* 0x000fe200000114e1 */
[----:B------:R-:W-:Y:S01]  /*164f0*/  IMAD R6, R228, 0x20, R229 ;  /* 0x00000020e4067824 */ /* 0x000fe200078e02e5 */
[-C--:B---3--:R-:W-:Y:S01]  /*16500*/  ISETP.GE.AND P1, PT, R225, R24.reuse, PT ;  /* 0x00000018e100720c */ /* 0x088fe20003f26270 */
[----:B------:R-:W-:Y:S01]  /*16510*/  IMAD.IADD R5, R5, 0x1, R3 ;  /* 0x0000000105057824 */ /* 0x000fe200078e0203 */
[-C--:B------:R-:W-:Y:S01]  /*16520*/  ISETP.GE.AND P2, PT, R193, R24.reuse, PT ;  /* 0x00000018c100720c */ /* 0x080fe20003f46270 */
[----:B------:R-:W-:Y:S01]  /*16530*/  IMAD R3, R230, UR4, RZ ;  /* 0x00000004e6037c24 */ /* 0x000fe2000f8e02ff */
[----:B------:R-:W-:Y:S01]  /*16540*/  SEL R10, RZ, 0xffffffff, P1 ;  /* 0xffffffffff0a7807 */ /* 0x000fe20000800000 */
[----:B------:R-:W-:Y:S01]  /*16550*/  IMAD.IADD R8, R195, 0x1, R6 ;  /* 0x00000001c3087824 */ /* 0x000fe200078e0206 */
[----:B------:R-:W-:Y:S01]  /*16560*/  ISETP.GE.AND P1, PT, R223, R24, PT ;  /* 0x00000018df00720c */ /* 0x000fe20003f26270 */
[----:B------:R-:W-:-:S02]  /*16570*/  IMAD R3, R13, UR5, R3 ;  /* 0x000000050d037c24 */ /* 0x000fc4000f8e0203 */
[----:B------:R-:W-:Y:S01]  /*16580*/  IMAD.WIDE.U32 R4, R13, UR4, R4 ;  /* 0x000000040d047c25 */ /* 0x000fe2000f8e0004 */
[----:B------:R-:W-:Y:S01]  /*16590*/  SEL R11, RZ, 0xffffffff, P1 ;  /* 0xffffffffff0b7807 */ /* 0x000fe20000800000 */
[----:B------:R-:W-:Y:S02]  /*165a0*/  ULDC.64 UR4, c[0x0][0xbe0] ;  /* 0x0002f80000047ab9 */ /* 0x000fe40000000a00 */
[----:B--2---:R-:W-:Y:S01]  /*165b0*/  @P0 IMAD.HI.U32 R6, R8, R7, RZ ;  /* 0x0000000708060227 */ /* 0x004fe200078e00ff */
[----:B------:R-:W-:Y:S02]  /*165c0*/  SEL R7, RZ, 0x1, P2 ;  /* 0x00000001ff077807 */ /* 0x000fe40001000000 */
[----:B------:R-:W-:Y:S01]  /*165d0*/  ISETP.GE.AND P2, PT, R224, R24, PT ;  /* 0x00000018e000720c */ /* 0x000fe20003f46270 */
[----:B------:R-:W-:Y:S02]  /*165e0*/  IMAD.SHL.U32 R10, R10, 0x2, RZ ;  /* 0x000000020a0a7824 */ /* 0x000fe400078e00ff */
[----:B------:R-:W-:-:S02]  /*165f0*/  IMAD.IADD R5, R5, 0x1, R3 ;  /* 0x0000000105057824 */ /* 0x000fc400078e0203 */
[----:B------:R-:W-:Y:S01]  /*16600*/  IMAD.MOV.U32 R3, RZ, RZ, R8 ;  /* 0x000000ffff037224 */ /* 0x000fe200078e0008 */
[----:B-1----:R-:W-:Y:S01]  /*16610*/  @P0 SHF.R.U32.HI R3, RZ, R9, R6 ;  /* 0x00000009ff030219 */ /* 0x002fe20000011606 */
[----:B------:R-:W-:Y:S01]  /*16620*/  IMAD.SHL.U32 R11, R11, 0x8, RZ ;  /* 0x000000080b0b7824 */ /* 0x000fe200078e00ff */
[----:B------:R-:W-:Y:S01]  /*16630*/  LOP3.LUT R9, R10, 0x2, R7, 0xe2, !PT ;  /* 0x000000020a097812 */ /* 0x000fe200078ee207 */
[----:B------:R-:W-:Y:S01]  /*16640*/  IMAD.IADD R26, R229, 0x1, R195 ;  /* 0x00000001e51a7824 */ /* 0x000fe200078e02c3 */
[----:B------:R-:W-:Y:S01]  /*16650*/  SEL R10, RZ, 0xffffffff, P2 ;  /* 0xffffffffff0a7807 */ /* 0x000fe20001000000 */
[--C-:B------:R-:W-:Y:S01]  /*16660*/  IMAD.MOV R7, RZ, RZ, -R3.reuse ;  /* 0x000000ffff077224 */ /* 0x100fe200078e0a03 */
[----:B------:R-:W-:Y:S01]  /*16670*/  SHF.R.S32.HI R6, RZ, 0x1f, R3 ;  /* 0x0000001fff067819 */ /* 0x000fe20000011403 */
[----:B------:R-:W-:Y:S01]  /*16680*/  IMAD.WIDE.U32 R4, R3, UR4, R4 ;  /* 0x0000000403047c25 */ /* 0x000fe2000f8e0004 */
[-C--:B------:R-:W-:Y:S02]  /*16690*/  ISETP.GE.AND P0, PT, R222, R24.reuse, PT ;  /* 0x00000018de00720c */ /* 0x080fe40003f06270 */
[----:B------:R-:W-:Y:S01]  /*166a0*/  ISETP.GE.AND P2, PT, R232, R24, PT ;  /* 0x00000018e800720c */ /* 0x000fe20003f46270 */
[----:B------:R-:W-:-:S02]  /*166b0*/  IMAD.SHL.U32 R10, R10, 0x4, RZ ;  /* 0x000000040a0a7824 */ /* 0x000fc400078e00ff */
        /* <DEDUP_REMOVED lines=62> */
.L_x_5564:
[----:B------:R-:W-:Y:S05]  /*16aa0*/  BSYNC B1 ;  /* 0x0000000000017941 */ /* 0x000fea0003800000 */
.L_x_5563:
        /* <DEDUP_REMOVED lines=36> */
.L_x_5559:
[----:B------:R-:W-:Y:S05]  /*16cf0*/  BSYNC B0 ;  /* 0x0000000000007941 */ /* 0x000fea0003800000 */
.L_x_5553:
[----:B------:R-:W-:Y:S02]  /*16d00*/  ULDC UR4, c[0x0][0xd3c] ;  /* 0x00034f0000047ab9 */ /* 0x000fe40000000800 */
[----:B------:R-:W-:-:S13]  /*16d10*/  ISETP.GE.AND P0, PT, R35, UR4, PT ;  /* 0x0000000423007c0c */ /* 0x000fda000bf06270 */
[----:B------:R-:W-:Y:S05]  /*16d20*/  @!P0 BRA `(.L_x_5565) ;  /* 0xfffffea400488947 */ /* 0x000fea000383ffff */
[----:B------:R-:W-:Y:S05]  /*16d30*/  BRA `(.L_x_5433) ;  /* 0x000000a000387947 */ /* 0x000fea0003800000 */
.L_x_5431:
        /* <DEDUP_REMOVED lines=18> */
.L_x_5566:
        /* <DEDUP_REMOVED lines=42> */
.L_x_5572:
        /* <DEDUP_REMOVED lines=12> */
.L_x_5571:
[----:B------:R-:W-:Y:S05]  /*171c0*/  BSYNC B0 ;  /* 0x0000000000007941 */ /* 0x000fea0003800000 */
.L_x_5570:
        /* <DEDUP_REMOVED lines=21> */
.L_x_5568:
        /* <DEDUP_REMOVED lines=20> */
.L_x_5573:
[----:B-1----:R-:W-:Y:S01]  /*17460*/  IMAD.MOV R2, RZ, RZ, -R3 ;  /* 0x000000ffff027224 */ /* 0x002fe200078e0a03 */
[----:B--2---:R-:W-:Y:S01]  /*17470*/  IABS R4, R8 ;  /* 0x0000000800047213 */ /* 0x004fe20000000000 */
        /* <DEDUP_REMOVED lines=24> */
[----:B------:R-:W-:Y:S01]  /*17600*/  VIADDMNMX R10, R3, UR5, R10, PT ;  /* 0x00000005030a7c46 */ /* 0x000fe2000b80010a */
[----:B------:R-:W-:Y:S01]  /*17610*/  IMAD.IADD R4, R7, 0x1, R4 ;  /* 0x0000000107047824 */ /* 0x000fe200078e0204 */
[----:B------:R-:W-:Y:S02]  /*17620*/  IABS R8, R7 ;  /* 0x0000000700087213 */ /* 0x000fe40000000000 */
[----:B------:R-:W-:-:S04]  /*17630*/  IABS R6, R10 ;  /* 0x0000000a00067213 */ /* 0x000fc80000000000 */
[----:B------:R-:W1:Y:S08]  /*17640*/  I2F.RP R11, R6 ;  /* 0x00000006000b7306 */ /* 0x000e700000209400 */
[----:B-1----:R-:W1:Y:S02]  /*17650*/  MUFU.RCP R11, R11 ;  /* 0x0000000b000b7308 */ /* 0x002e640000001000 */
[----:B-1----:R-:W-:-:S06]  /*17660*/  VIADD R2, R11, 0xffffffe ;  /* 0x0ffffffe0b027836 */ /* 0x002fcc0000000000 */
[----:B------:R1:W2:Y:S02]  /*17670*/  F2I.FTZ.U32.TRUNC.NTZ R3, R2 ;  /* 0x0000000200037305 */ /* 0x0002a4000021f000 */
[----:B-1----:R-:W-:Y:S02]  /*17680*/  IMAD.MOV.U32 R2, RZ, RZ, RZ ;  /* 0x000000ffff027224 */ /* 0x002fe400078e00ff */
[----:B--2---:R-:W-:-:S04]  /*17690*/  IMAD.MOV R9, RZ, RZ, -R3 ;  /* 0x000000ffff097224 */ /* 0x004fc800078e0a03 */
[----:B------:R-:W-:-:S04]  /*176a0*/  IMAD R9, R9, R6, RZ ;  /* 0x0000000609097224 */ /* 0x000fc800078e02ff */
[----:B------:R-:W-:Y:S01]  /*176b0*/  IMAD.HI.U32 R3, R3, R9, R2 ;  /* 0x0000000903037227 */ /* 0x000fe200078e0002 */
[-C--:B------:R-:W-:Y:S02]  /*176c0*/  IABS R9, R10.reuse ;  /* 0x0000000a00097213 */ /* 0x080fe40000000000 */
[----:B------:R-:W-:-:S03]  /*176d0*/  LOP3.LUT R2, R7, R10, RZ, 0x3c, !PT ;  /* 0x0000000a07027212 */ /* 0x000fc600078e3cff */
[----:B------:R-:W-:Y:S01]  /*176e0*/  IMAD.MOV R9, RZ, RZ, -R9 ;  /* 0x000000ffff097224 */ /* 0x000fe200078e0a09 */
[----:B------:R-:W-:Y:S01]  /*176f0*/  ISETP.GE.AND P2, PT, R2, RZ, PT ;  /* 0x000000ff0200720c */ /* 0x000fe20003f46270 */
[----:B------:R-:W-:-:S04]  /*17700*/  IMAD.HI.U32 R3, R3, R8, RZ ;  /* 0x0000000803037227 */ /* 0x000fc800078e00ff */
        /* <DEDUP_REMOVED lines=14> */
.L_x_5569:
[----:B------:R-:W-:Y:S02]  /*177f0*/  IMAD.MOV.U32 R17, RZ, RZ, RZ ;  /* 0x000000ffff117224 */ /* 0x000fe400078e00ff */
[----:B------:R-:W-:Y:S02]  /*17800*/  IMAD.U32 R16, RZ, RZ, UR6 ;  /* 0x00000006ff107e24 */ /* 0x000fe4000f8e00ff */
[----:B------:R-:W-:-:S07]  /*17810*/  IMAD.MOV.U32 R18, RZ, RZ, RZ ;  /* 0x000000ffff127224 */ /* 0x000fce00078e00ff */
.L_x_5574:
[----:B------:R-:W-:-:S13]  /*17820*/  ISETP.NE.AND P0, PT, R0, RZ, PT ;  /* 0x000000ff0000720c */ /* 0x000fda0003f05270 */
[----:B------:R-:W1:Y:S01]  /*17830*/  @!P0 S2R R3, SR_CgaCtaId ;  /* 0x0000000000038919 */ /* 0x000e620000008800 */
[----:B------:R-:W-:-:S04]  /*17840*/  @!P0 MOV R0, 0x400 ;  /* 0x0000040000008802 */ /* 0x000fc80000000f00 */
[----:B-1----:R-:W-:-:S05]  /*17850*/  @!P0 LEA R0, R3, R0, 0x18 ;  /* 0x0000000003008211 */ /* 0x002fca00078ec0ff */
[----:B------:R2:W-:Y:S01]  /*17860*/  @!P0 STS.128 [R0+0x388d0], R16 ;  /* 0x0388d01000008388 */ /* 0x0005e20000000c00 */
[----:B------:R-:W-:Y:S06]  /*17870*/  BAR.ARV 0x5, 0x180 ;  /* 0x0146000000007b1d */ /* 0x000fec0000002000 */
.L_x_5567:
        /* <DEDUP_REMOVED lines=41> */
.L_x_5745:
        /* <DEDUP_REMOVED lines=26> */
[C---:B------:R-:W-:Y:S01]  /*17cb0*/  IADD3 R6, P5, R8.reuse, UR6, RZ ;  /* 0x0000000608067c10 */ /* 0x040fe2000ffbe0ff */
[----:B------:R-:W-:Y:S01]  /*17cc0*/  IMAD.MOV.U32 R9, RZ, RZ, RZ ;  /* 0x000000ffff097224 */ /* 0x000fe200078e00ff */
        /* <DEDUP_REMOVED lines=38> */
.L_x_5576:
        /* <DEDUP_REMOVED lines=12> */
.L_x_5577:
[----:B------:R-:W-:Y:S05]  /*17ff0*/  @!P0 BRA `(.L_x_5578) ;  /* 0x00000000000c8947 */ /* 0x000fea0003800000 */
[----:B------:R-:W2:Y:S04]  /*18000*/  LDG.E R10, desc[UR40][R6.64] ;  /* 0x00000028060a7981 */ /* 0x000ea8000c1e1900 */
[----:B------:R-:W2:Y:S02]  /*18010*/  LDG.E R6, desc[UR40][R6.64+0x4] ;  /* 0x0000042806067981 */ /* 0x000ea4000c1e1900 */
[----:B--2---:R-:W-:-:S07]  /*18020*/  IMAD.IADD R10, R6, 0x1, -R10 ;  /* 0x00000001060a7824 */ /* 0x004fce00078e0a0a */
.L_x_5578:
[----:B------:R-:W2:Y:S01]  /*18030*/  @P1 LDG.E R2, desc[UR40][R4.64] ;  /* 0x0000002804021981 */ /* 0x000ea2000c1e1900 */
[----:B------:R-:W3:Y:S01]  /*18040*/  LDC R3, c[0x0][0x448] ;  /* 0x00011200ff037b82 */ /* 0x000ee20000000800 */
[----:B-----5:R-:W-:Y:S02]  /*18050*/  IMAD.IADD R0, R10, 0x1, -R0 ;  /* 0x000000010a007824 */ /* 0x020fe400078e0a00 */
[----:B------:R4:W2:Y:S01]  /*18060*/  @P1 LDG.E R4, desc[UR40][R4.64+0x4] ;  /* 0x0000042804041981 */ /* 0x0008a2000c1e1900 */
[----:B---3--:R-:W-:-:S13]  /*18070*/  ISETP.NE.AND P0, PT, R3, 0x1, PT ;  /* 0x000000010300780c */ /* 0x008fda0003f05270 */
[----:B----4-:R-:W3:Y:S01]  /*18080*/  @P0 LDC R5, c[0x0][0x450] ;  /* 0x00011400ff050b82 */ /* 0x010ee20000000800 */
[----:B------:R-:W-:Y:S01]  /*18090*/  BSSY B0, `(.L_x_5579) ;  /* 0x00001d1000007945 */ /* 0x000fe20003800000 */
[----:B--2---:R-:W-:-:S06]  /*180a0*/  @P1 IMAD.IADD R8, R4, 0x1, -R2 ;  /* 0x0000000104081824 */ /* 0x004fcc00078e0a02 */
[----:B------:R-:W2:Y:S01]  /*180b0*/  @P0 LDC R4, c[0x0][0x44c] ;  /* 0x00011300ff040b82 */ /* 0x000ea20000000800 */
[----:B------:R-:W-:-:S04]  /*180c0*/  IMAD.SHL.U32 R2, R17, 0x40, RZ ;  /* 0x0000004011027824 */ /* 0x000fc800078e00ff */
[----:B------:R-:W-:-:S04]  /*180d0*/  VIADD R2, R2, 0x3f ;  /* 0x0000003f02027836 */ /* 0x000fc80000000000 */
[----:B------:R-:W-:Y:S02]  /*180e0*/  IMAD.MOV.U32 R3, RZ, RZ, R2 ;  /* 0x000000ffff037224 */ /* 0x000fe400078e0002 */
[----:B--2---:R-:W-:-:S04]  /*180f0*/  @P0 IMAD.HI.U32 R4, R2, R4, RZ ;  /* 0x0000000402040227 */ /* 0x004fc800078e00ff */
[----:B------:R-:W-:Y:S01]  /*18100*/  IMAD.IADD R2, R0, 0x1, R8 ;  /* 0x0000000100027824 */ /* 0x000fe200078e0208 */
[----:B---3--:R-:W-:-:S03]  /*18110*/  @P0 SHF.R.U32.HI R3, RZ, R5, R4 ;  /* 0x00000005ff030219 */ /* 0x008fc60000011604 */
[C---:B------:R-:W-:Y:S01]  /*18120*/  VIADD R4, R2.reuse, 0x3f ;  /* 0x0000003f02047836 */ /* 0x040fe20000000000 */
[----:B------:R-:W-:-:S05]  /*18130*/  IADD3 R21, R2, 0x40, -R14 ;  /* 0x0000004002157810 */ /* 0x000fca0007ffe80e */
[----:B------:R-:W-:Y:S01]  /*18140*/  IMAD.IADD R2, R21, 0x1, R3 ;  /* 0x0000000115027824 */ /* 0x000fe200078e0203 */
[----:B------:R-:W-:-:S04]  /*18150*/  SHF.R.S32.HI R3, RZ, 0x1f, R4 ;  /* 0x0000001fff037819 */ /* 0x000fc80000011404 */
[----:B------:R-:W-:Y:S02]  /*18160*/  LEA.HI R20, R3, R4, RZ, 0x6 ;  /* 0x0000000403147211 */ /* 0x000fe400078f30ff */
[----:B------:R-:W-:-:S04]  /*18170*/  SHF.R.S32.HI R3, RZ, 0x1f, R2 ;  /* 0x0000001fff037819 */ /* 0x000fc80000011402 */
[----:B------:R-:W-:Y:S02]  /*18180*/  LEA.HI R2, R3, R2, RZ, 0x6 ;  /* 0x0000000203027211 */ /* 0x000fe400078f30ff */
[----:B------:R-:W-:Y:S02]  /*18190*/  SHF.R.S32.HI R20, RZ, 0x6, R20 ;  /* 0x00000006ff147819 */ /* 0x000fe40000011414 */
[----:B------:R-:W-:-:S04]  /*181a0*/  SHF.R.S32.HI R2, RZ, 0x6, R2 ;  /* 0x00000006ff027819 */ /* 0x000fc80000011402 */
[----:B------:R-:W-:Y:S01]  /*181b0*/  VIMNMX R2, R20, R2, PT ;  /* 0x0000000214027248 */ /* 0x000fe20003fe0100 */
[----:B------:R-:W-:-:S04]  /*181c0*/  IMAD.MOV R3, RZ, RZ, -R0 ;  /* 0x000000ffff037224 */ /* 0x000fc800078e0a00 */
[----:B------:R-:W-:-:S05]  /*181d0*/  IMAD R2, R2, 0x40, -R0 ;  /* 0x0000004002027824 */ /* 0x000fca00078e0a00 */
[----:B------:R-:W-:Y:S02]  /*181e0*/  VIMNMX R0, R2, R8, PT ;  /* 0x0000000802007248 */ /* 0x000fe40003fe0100 */
[----:B------:R-:W-:-:S04]  /*181f0*/  VIMNMX R2, RZ, R3, !PT ;  /* 0x00000003ff027248 */ /* 0x000fc80007fe0100 */
[----:B------:R-:W-:Y:S02]  /*18200*/  ISETP.GT.AND P0, PT, R0, R2, PT ;  /* 0x000000020000720c */ /* 0x000fe40003f04270 */
[----:B------:R-:W-:-:S11]  /*18210*/  SHF.R.U32.HI R2, RZ, 0x6, R2 ;  /* 0x00000006ff027819 */ /* 0x000fd60000011602 */
[----:B------:R-:W-:-:S05]  /*18220*/  @P0 VIADD R0, R0, 0x3f ;  /* 0x0000003f00000836 */ /* 0x000fca0000000000 */
[----:B------:R-:W-:Y:S01]  /*18230*/  @P0 SHF.R.S32.HI R3, RZ, 0x1f, R0 ;  /* 0x0000001fff030819 */ /* 0x000fe20000011400 */
[----:B------:R-:W-:-:S03]  /*18240*/  IMAD.MOV.U32 R7, RZ, RZ, R2 ;  /* 0x000000ffff077224 */ /* 0x000fc600078e0002 */
[----:B------:R-:W-:-:S04]  /*18250*/  @P0 LEA.HI R0, R3, R0, RZ, 0x6 ;  /* 0x0000000003000211 */ /* 0x000fc800078f30ff */
[----:B------:R-:W-:-:S04]  /*18260*/  @P0 SHF.R.S32.HI R7, RZ, 0x6, R0 ;  /* 0x00000006ff070819 */ /* 0x000fc80000011400 */
[----:B------:R-:W-:Y:S02]  /*18270*/  ISETP.GT.AND P2, PT, R7, R2, PT ;  /* 0x000000020700720c */ /* 0x000fe40003f44270 */
[----:B------:R-:W-:-:S11]  /*18280*/  PLOP3.LUT P0, PT, PT, PT, PT, 0x80, 0x0 ;  /* 0x000000000000781c */ /* 0x000fd60003f0f070 */
        /* <DEDUP_REMOVED lines=8> */
.L_x_5789:
[----:B--2---:R-:W-:Y:S02]  /*18310*/  ISETP.NE.AND P0, PT, R14, RZ, PT ;  /* 0x000000ff0e00720c */ /* 0x004fe40003f05270 */
[----:B------:R-:W-:-:S11]  /*18320*/  PLOP3.LUT P6, PT, PT, PT, PT, 0x8, 0x0 ;  /* 0x000000000000781c */ /* 0x000fd60003fce170 */
[----:B------:R-:W-:Y:S05]  /*18330*/  @P0 BRA `(.L_x_5582) ;  /* 0x00000000000c0947 */ /* 0x000fea0003800000 */
[----:B------:R-:W-:-:S03]  /*18340*/  UMOV UR4, 0xffffffff ;  /* 0xffffffff00047882 */ /* 0x000fc60000000000 */
[----:B------:R-:W-:Y:S05]  /*18350*/  BRA.DIV UR4, `(.L_x_5583) ;  /* 0x0000009604c07947 */ /* 0x000fea000b800000 */
[----:B------:R-:W-:-:S13]  /*18360*/  ELECT P6, URZ, PT ;  /* 0x00000000003f782f */ /* 0x000fda00038c0000 */
.L_x_5582:
        /* <DEDUP_REMOVED lines=10> */
.L_x_5792:
[----:B------:R-:W-:Y:S05]  /*18410*/  BSYNC B1 ;  /* 0x0000000000017941 */ /* 0x000fea0003800000 */
.L_x_5584:
        /* <DEDUP_REMOVED lines=14> */
.L_x_5793:
[----:B------:R-:W-:Y:S05]  /*18500*/  BSYNC B2 ;  /* 0x0000000000027941 */ /* 0x000fea0003800000 */
.L_x_5588:
        /* <DEDUP_REMOVED lines=9> */
.L_x_5591:
[----:B------:R-:W-:Y:S05]  /*185a0*/  BSYNC B2 ;  /* 0x0000000000027941 */ /* 0x000fea0003800000 */
.L_x_5590:
        /* <DEDUP_REMOVED lines=14> */
.L_x_5592:
        /* <DEDUP_REMOVED lines=13> */
.L_x_5794:
[----:B------:R-:W-:Y:S05]  /*18760*/  BSYNC B2 ;  /* 0x0000000000027941 */ /* 0x000fea0003800000 */
.L_x_5593:
[----:B------:R-:W-:Y:S01]  /*18770*/  BSSY B2, `(.L_x_5595) ;  /* 0x000000b000027945 */ /* 0x000fe20003800000 */
[----:B------:R-:W-:Y:S02]  /*18780*/  IMAD.MOV.U32 R10, RZ, RZ, 0x0 ;  /* 0x00000000ff0a7424 */ /* 0x000fe400078e00ff */
[----:B-1----:R-:W-:Y:S01]  /*18790*/  IMAD.MOV.U32 R11, RZ, RZ, 0x12f00000 ;  /* 0x12f00000ff0b7424 */ /* 0x002fe200078e00ff */
[----:B------:R-:W-:Y:S06]  /*187a0*/  @P1 BRA `(.L_x_5596) ;  /* 0x00000000001c1947 */ /* 0x000fec0003800000 */
[----:B------:R-:W1:Y:S02]  /*187b0*/  S2R R5, SR_TID.X ;  /* 0x0000000000057919 */ /* 0x000e640000002100 */
[----:B-1----:R-:W-:Y:S01]  /*187c0*/  LOP3.LUT R6, R5, 0x1f, RZ, 0xc0, !PT ;  /* 0x0000001f05067812 */ /* 0x002fe200078ec0ff */
[----:B------:R-:W-:-:S03]  /*187d0*/  IMAD.MOV.U32 R5, RZ, RZ, 0x10000 ;  /* 0x00010000ff057424 */ /* 0x000fc600078e00ff */
[----:B------:R-:W-:Y:S01]  /*187e0*/  ISETP.NE.AND P0, PT, R6, RZ, PT ;  /* 0x000000ff0600720c */ /* 0x000fe20003f05270 */
[----:B------:R1:W-:-:S12]  /*187f0*/  SYNCS.ARRIVE.TRANS64 RZ, [R4+URZ+0x388b0], R5 ;  /* 0x0388b00504ff79a7 */ /* 0x0003d8000800003f */
[----:B-1----:R-:W-:Y:S05]  /*18800*/  @!P0 BRA `(.L_x_5596) ;  /* 0x0000000000048947 */ /* 0x002fea0003800000 */
[----:B------:R-:W-:Y:S01]  /*18810*/  BPT.TRAP 0x1 ;  /* 0x000000040000795c */ /* 0x000fe20000300000 */
.L_x_5596:
[----:B------:R-:W-:Y:S05]  /*18820*/  BSYNC B2 ;  /* 0x0000000000027941 */ /* 0x000fea0003800000 */
.L_x_5595:
        /* <DEDUP_REMOVED lines=11> */
.L_x_5597:
        /* <DEDUP_REMOVED lines=15> */
.L_x_5598:
        /* <DEDUP_REMOVED lines=15> */
.L_x_5599:
        /* <DEDUP_REMOVED lines=15> */
.L_x_5600:
        /* <DEDUP_REMOVED lines=15> */
.L_x_5601:
        /* <DEDUP_REMOVED lines=15> */
.L_x_5602:
        /* <DEDUP_REMOVED lines=15> */
.L_x_5603:
        /* <DEDUP_REMOVED lines=15> */
.L_x_5604:
        /* <DEDUP_REMOVED lines=10> */
.L_x_5587:
[----:B------:R-:W-:Y:S05]  /*19010*/  BSYNC B1 ;  /* 0x0000000000017941 */ /* 0x000fea0003800000 */
.L_x_5586:
        /* <DEDUP_REMOVED lines=13> */
.L_x_5624:
[----:B------:R-:W-:Y:S05]  /*190f0*/  YIELD ;  /* 0x0000000000007946 */ /* 0x000fea0003800000 */
[----:B------:R-:W-:Y:S04]  /*19100*/  BSSY B1, `(.L_x_5605) ;  /* 0x00000bd000017945 */ /* 0x000fe80003800000 */
[----:B---3--:R-:W-:Y:S05]  /*19110*/  @!P6 BRA `(.L_x_5606) ;  /* 0x0000000800ece947 */ /* 0x008fea0003800000 */
[----:B------:R-:W3:Y:S04]  /*19120*/  LDL R7, [R1+0x4] ;  /* 0x0000040001077983 */ /* 0x000ee80000100800 */
[----:B--2---:R-:W3:Y:S04]  /*19130*/  LDL R4, [R1+0x10] ;  /* 0x0000100001047983 */ /* 0x004ee80000100800 */
[----:B------:R-:W2:Y:S01]  /*19140*/  LDL R5, [R1+0x20] ;  /* 0x0000200001057983 */ /* 0x000ea20000100800 */
[----:B------:R-:W0:Y:S01]  /*19150*/  S2R R6, SR_TID.X ;  /* 0x0000000000067919 */ /* 0x000e220000002100 */
[----:B------:R-:W-:Y:S01]  /*19160*/  BSSY B2, `(.L_x_5607) ;  /* 0x0000007000027945 */ /* 0x000fe20003800000 */
[----:B0-----:R-:W-:-:S04]  /*19170*/  LOP3.LUT R6, R6, 0x7f, RZ, 0xc0, !PT ;  /* 0x0000007f06067812 */ /* 0x001fc800078ec0ff */
[----:B------:R-:W-:Y:S01]  /*19180*/  ISETP.NE.AND P2, PT, R6, RZ, PT ;  /* 0x000000ff0600720c */ /* 0x000fe20003f45270 */
[----:B---3--:R-:W-:Y:S01]  /*19190*/  IMAD R4, R4, 0x8, R7 ;  /* 0x0000000804047824 */ /* 0x008fe200078e0207 */
[----:B--2---:R-:W-:-:S04]  /*191a0*/  SHF.L.U32 R5, R5, 0x1f, RZ ;  /* 0x0000001f05057819 */ /* 0x004fc800000006ff */
[----:B------:R-:W0:Y:S02]  /*191b0*/  SYNCS.PHASECHK.TRANS64.TRYWAIT P1, [R4+URZ+0x388a0], R5 ;  /* 0x0388a005040075a7 */ /* 0x000e24000802017f */
[----:B0-----:R-:W-:Y:S05]  /*191c0*/  @!P1 BRA `(.L_x_5608) ;  /* 0x0000008800849947 */ /* 0x001fea0003800000 */
.L_x_5795:
[----:B------:R-:W-:Y:S05]  /*191d0*/  BSYNC B2 ;  /* 0x0000000000027941 */ /* 0x000fea0003800000 */
.L_x_5607:
        /* <DEDUP_REMOVED lines=9> */
.L_x_5610:
[----:B------:R-:W-:Y:S05]  /*19270*/  BSYNC B2 ;  /* 0x0000000000027941 */ /* 0x000fea0003800000 */
.L_x_5609:
        /* <DEDUP_REMOVED lines=13> */
.L_x_5611:
        /* <DEDUP_REMOVED lines=13> */
.L_x_5796:
[----:B------:R-:W-:Y:S05]  /*19420*/  BSYNC B2 ;  /* 0x0000000000027941 */ /* 0x000fea0003800000 */
.L_x_5612:
        /* <DEDUP_REMOVED lines=11> */
.L_x_5615:
[----:B------:R-:W-:Y:S05]  /*194e0*/  BSYNC B2 ;  /* 0x0000000000027941 */ /* 0x000fea0003800000 */
.L_x_5614:
        /* <DEDUP_REMOVED lines=11> */
.L_x_5616:
        /* <DEDUP_REMOVED lines=15> */
.L_x_5617:
        /* <DEDUP_REMOVED lines=15> */
.L_x_5618:
        /* <DEDUP_REMOVED lines=15> */
.L_x_5619:
        /* <DEDUP_REMOVED lines=15> */
.L_x_5620:
        /* <DEDUP_REMOVED lines=15> */
.L_x_5621:
        /* <DEDUP_REMOVED lines=15> */
.L_x_5622:
        /* <DEDUP_REMOVED lines=15> */
.L_x_5623:
        /* <DEDUP_REMOVED lines=10> */
.L_x_5606:
[----:B------:R-:W-:Y:S05]  /*19cd0*/  BSYNC B1 ;  /* 0x0000000000017941 */ /* 0x000fea0003800000 */
.L_x_5605:
        /* <DEDUP_REMOVED lines=12> */
.L_x_5580:
[----:B------:R-:W-:Y:S05]  /*19da0*/  BSYNC B0 ;  /* 0x0000000000007941 */ /* 0x000fea0003800000 */
.L_x_5579:
        /* <DEDUP_REMOVED lines=14> */
[----:B--23--:R-:W-:-:S04]  /*19e90*/  VIMNMX R4, R20, R0, PT ;  /* 0x0000000014047248 */ /* 0x00cfc80003fe0100 */
[----:B------:R-:W-:Y:S01]  /*19ea0*/  ISETP.GT.AND P0, PT, R4, RZ, PT ;  /* 0x000000ff0400720c */ /* 0x000fe20003f04270 */
[----:B------:R2:W-:-:S12]  /*19eb0*/  STL [R1+0x34], R4 ;  /* 0x0000340401007387 */ /* 0x0005d80000100800 */
[----:B--2---:R-:W-:Y:S05]  /*19ec0*/  @P0 BRA `(.L_x_5626) ;  /* 0x0000000000440947 */ /* 0x004fea0003800000 */
[----:B------:R-:W2:Y:S02]  /*19ed0*/  S2R R4, SR_TID.X ;  /* 0x0000000000047919 */ /* 0x000ea40000002100 */
        /* <DEDUP_REMOVED lines=16> */
.L_x_5626:
        /* <DEDUP_REMOVED lines=20> */
[----:B0-2---:R-:W-:Y:S05]  /*1a120*/  CALL.ABS.NOINC R2 ;  /* 0x0000000002007343 */ /* 0x005fea0003c00000 */
.L_x_5629:
[----:B------:R-:W-:Y:S05]  /*1a130*/  BSYNC B6 ;  /* 0x0000000000067941 */ /* 0x000fea0003800000 */
.L_x_5628:
        /* <DEDUP_REMOVED lines=13> */
[----:B------:R-:W-:-:S02]  /*1a210*/  IMAD.U32 R7, RZ, RZ, UR9 ;  /* 0x00000009ff077e24 */ /* 0x000fc4000f8e00ff */
[----:B------:R-:W-:Y:S02]  /*1a220*/  IMAD.U32 R10, RZ, RZ, UR4 ;  /* 0x00000004ff0a7e24 */ /* 0x000fe4000f8e00ff */
[----:B-1----:R-:W-:Y:S02]  /*1a230*/  IMAD.U32 R11, RZ, RZ, UR5 ;  /* 0x00000005ff0b7e24 */ /* 0x002fe4000f8e00ff */
[----:B------:R-:W-:Y:S02]  /*1a240*/  IMAD.MOV.U32 R8, RZ, RZ, 0x70 ;  /* 0x00000070ff087424 */ /* 0x000fe400078e00ff */
[----:B------:R-:W-:Y:S02]  /*1a250*/  IMAD.MOV.U32 R12, RZ, RZ, 0x1 ;  /* 0x00000001ff0c7424 */ /* 0x000fe400078e00ff */
[----:B--2---:R-:W-:-:S07]  /*1a260*/  IMAD.MOV.U32 R13, RZ, RZ, RZ ;  /* 0x000000ffff0d7224 */ /* 0x004fce00078e00ff */
[----:B------:R-:W-:-:S07]  /*1a270*/  LEPC R20, `(.L_x_5632) ;  /* 0x000000001014794e */ /* 0x000fce0000000000 */
[----:B0--3--:R-:W-:Y:S05]  /*1a280*/  CALL.ABS.NOINC R2 ;  /* 0x0000000002007343 */ /* 0x009fea0003c00000 */
.L_x_5632:
        /* <DEDUP_REMOVED lines=16> */
.L_x_5631:
[----:B------:R-:W-:Y:S05]  /*1a390*/  BSYNC B6 ;  /* 0x0000000000067941 */ /* 0x000fea0003800000 */
.L_x_5630:
        /* <DEDUP_REMOVED lines=10> */
[----:B----4-:R2:W3:Y:S02]  /*1a440*/  @P0 LDG.E R7, desc[UR40][R2.64] ;  /* 0x0000002802070981 */ /* 0x0104e4000c1e1900 */
        /* <DEDUP_REMOVED lines=14> */
.L_x_5799:
        /* <DEDUP_REMOVED lines=12> */
.L_x_5802:
        /* <DEDUP_REMOVED lines=25> */
.L_x_5636:
[----:B------:R-:W3:Y:S04]  /*1a780*/  LDL R7, [R1+0x4] ;  /* 0x0000040001077983 */ /* 0x000ee80000100800 */
[----:B0-2---:R-:W3:Y:S04]  /*1a790*/  LDL R0, [R1+0xc] ;  /* 0x00000c0001007983 */ /* 0x005ee80000100800 */
[----:B------:R-:W2:Y:S01]  /*1a7a0*/  LDL R2, [R1+0x1c] ;  /* 0x00001c0001027983 */ /* 0x000ea20000100800 */
[----:B---3--:R-:W-:Y:S01]  /*1a7b0*/  IMAD R0, R0, 0x8, R7 ;  /* 0x0000000800007824 */ /* 0x008fe200078e0207 */
[----:B--2---:R-:W-:-:S04]  /*1a7c0*/  SHF.L.U32 R2, R2, 0x1f, RZ ;  /* 0x0000001f02027819 */ /* 0x004fc800000006ff */
[----:B------:R-:W0:Y:S02]  /*1a7d0*/  SYNCS.PHASECHK.TRANS64.TRYWAIT P0, [R0+URZ+0x38840], R2 ;  /* 0x03884002000075a7 */ /* 0x000e24000800017f */
[----:B0-----:R-:W-:Y:S05]  /*1a7e0*/  @!P0 BRA `(.L_x_5637) ;  /* 0x0000007400788947 */ /* 0x001fea0003800000 */
.L_x_5803:
        /* <DEDUP_REMOVED lines=11> */
.L_x_5638:
        /* <DEDUP_REMOVED lines=27> */
.L_x_5634:
[----:B0-----:R-:W3:Y:S04]  /*1aa50*/  LDL R0, [R1+0x4] ;  /* 0x0000040001007983 */ /* 0x001ee80000100800 */
        /* <DEDUP_REMOVED lines=16> */
[----:B0-----:R-:W-:-:S05]  /*1ab60*/  SHF.R.S32.HI R0, RZ, 0x1f, R18 ;  /* 0x0000001fff007819 */ /* 0x001fca0000011412 */
        /* <DEDUP_REMOVED lines=19> */
.L_x_5640:
[----:B------:R-:W-:Y:S05]  /*1aca0*/  BSYNC B6 ;  /* 0x0000000000067941 */ /* 0x000fea0003800000 */
.L_x_5639:
[----:B------:R-:W3:Y:S01]  /*1acb0*/  LDL R4, [R1+0x48] ;  /* 0x0000480001047983 */ /* 0x000ee20000100800 */
[----:B------:R-:W0:Y:S01]  /*1acc0*/  LDC R7, c[0x0][0x448] ;  /* 0x00011200ff077b82 */ /* 0x000e220000000800 */
[----:B------:R-:W-:Y:S01]  /*1acd0*/  ULDC.64 UR4, c[0x0][0x298] ;  /* 0x0000a60000047ab9 */ /* 0x000fe20000000a00 */
[----:B------:R-:W-:Y:S01]  /*1ace0*/  ULDC.64 UR6, c[0x0][0x280] ;  /* 0x0000a00000067ab9 */ /* 0x000fe20000000a00 */
[----:B------:R-:W4:Y:S04]  /*1acf0*/  LDL R10, [R1+0x38] ;  /* 0x00003800010a7983 */ /* 0x000f280000100800 */
[----:B------:R-:W4:Y:S01]  /*1ad00*/  LDL R9, [R1+0x54] ;  /* 0x0000540001097983 */ /* 0x000f220000100800 */
[----:B--2---:R-:W2:Y:S01]  /*1ad10*/  S2R R2, SR_TID.X ;  /* 0x0000000000027919 */ /* 0x004ea20000002100 */
[----:B------:R-:W1:Y:S02]  /*1ad20*/  S2R R0, SR_TID.X ;  /* 0x0000000000007919 */ /* 0x000e640000002100 */
[----:B------:R-:W4:Y:S04]  /*1ad30*/  LDL R8, [R1+0x58] ;  /* 0x0000580001087983 */ /* 0x000f280000100800 */
[----:B------:R-:W4:Y:S01]  /*1ad40*/  LDL R6, [R1+0x3c] ;  /* 0x00003c0001067983 */ /* 0x000f220000100800 */
[----:B0-----:R-:W-:-:S13]  /*1ad50*/  ISETP.NE.AND P0, PT, R7, 0x1, PT ;  /* 0x000000010700780c */ /* 0x001fda0003f05270 */
[----:B------:R-:W0:Y:S01]  /*1ad60*/  @P0 LDC R3, c[0x0][0x450] ;  /* 0x00011400ff030b82 */ /* 0x000e220000000800 */
[----:B--2---:R-:W-:-:S04]  /*1ad70*/  LOP3.LUT R2, R2, 0x7f, RZ, 0xc0, !PT ;  /* 0x0000007f02027812 */ /* 0x004fc800078ec0ff */
[----:B------:R-:W-:Y:S01]  /*1ad80*/  SHF.R.U32.HI R2, RZ, 0x3, R2 ;  /* 0x00000003ff027819 */ /* 0x000fe20000011602 */
[----:B-1----:R-:W-:-:S05]  /*1ad90*/  IMAD.SHL.U32 R0, R0, 0x10, RZ ;  /* 0x0000001000007824 */ /* 0x002fca00078e00ff */
[----:B------:R-:W-:Y:S02]  /*1ada0*/  LOP3.LUT R0, R2, 0x70, R0, 0xf8, !PT ;  /* 0x0000007002007812 */ /* 0x000fe400078ef800 */
[----:B------:R-:W1:Y:S03]  /*1adb0*/  @P0 LDC R2, c[0x0][0x44c] ;  /* 0x00011300ff020b82 */ /* 0x000e660000000800 */
[----:B------:R-:W-:-:S04]  /*1adc0*/  IMAD R5, R17, 0x40, R0 ;  /* 0x0000004011057824 */ /* 0x000fc800078e0200 */
[----:B------:R-:W-:Y:S01]  /*1add0*/  IMAD.MOV.U32 R0, RZ, RZ, R5 ;  /* 0x000000ffff007224 */ /* 0x000fe200078e0005 */
[----:B------:R2:W-:Y:S01]  /*1ade0*/  STL [R1+0x2c], R5 ;  /* 0x00002c0501007387 */ /* 0x0005e20000100800 */
[----:B-1----:R-:W-:-:S05]  /*1adf0*/  @P0 IMAD.HI.U32 R2, R5, R2, RZ ;  /* 0x0000000205020227 */ /* 0x002fca00078e00ff */
[----:B0-----:R-:W-:Y:S01]  /*1ae00*/  @P0 SHF.R.U32.HI R0, RZ, R3, R2 ;  /* 0x00000003ff000219 */ /* 0x001fe20000011602 */
        /* <DEDUP_REMOVED lines=76> */
.L_x_5812:
        /* <DEDUP_REMOVED lines=12> */
.L_x_5642:
        /* <DEDUP_REMOVED lines=38> */
.L_x_5644:
[----:B------:R-:W-:Y:S05]  /*1b5f0*/  BSYNC B6 ;  /* 0x0000000000067941 */ /* 0x000fea0003800000 */
.L_x_5643:
        /* <DEDUP_REMOVED lines=188> */
.L_x_5822:
        /* <DEDUP_REMOVED lines=31> */
.L_x_5647:
[----:B------:R-:W-:Y:S05]  /*1c3b0*/  BSYNC B0 ;  /* 0x0000000000007941 */ /* 0x000fea0003800000 */
.L_x_5646:
[----:B--2---:R2:W5:Y:S01]  /*1c3c0*/  LDL R0, [R1+0x4] ;  /* 0x0000040001007983 */ /* 0x0045620000100800 */
[----:B------:R-:W-:Y:S01]  /*1c3d0*/  PLOP3.LUT P0, PT, PT, PT, PT, 0x80, 0x0 ;  /* 0x000000000000781c */ /* 0x000fe20003f0f070 */
[----:B------:R-:W-:-:S12]  /*1c3e0*/  NOP ;  /* 0x0000000000007918 */ /* 0x000fd80000000000 */
.L_x_5648:
        /* <DEDUP_REMOVED lines=19> */
.L_x_5823:
[----:B------:R-:W-:Y:S05]  /*1c520*/  BSYNC B0 ;  /* 0x0000000000007941 */ /* 0x000fea0003800000 */
.L_x_5649:
        /* <DEDUP_REMOVED lines=16> */
.L_x_5824:
[----:B------:R-:W-:Y:S05]  /*1c630*/  BSYNC B1 ;  /* 0x0000000000017941 */ /* 0x000fea0003800000 */
.L_x_5653:
        /* <DEDUP_REMOVED lines=9> */
.L_x_5656:
[----:B------:R-:W-:Y:S05]  /*1c6d0*/  BSYNC B1 ;  /* 0x0000000000017941 */ /* 0x000fea0003800000 */
.L_x_5655:
        /* <DEDUP_REMOVED lines=14> */
.L_x_5657:
        /* <DEDUP_REMOVED lines=16> */
.L_x_5658:
        /* <DEDUP_REMOVED lines=16> */
.L_x_5659:
        /* <DEDUP_REMOVED lines=16> */
.L_x_5660:
        /* <DEDUP_REMOVED lines=16> */
.L_x_5661:
        /* <DEDUP_REMOVED lines=16> */
.L_x_5662:
        /* <DEDUP_REMOVED lines=16> */
.L_x_5663:
        /* <DEDUP_REMOVED lines=16> */
.L_x_5664:
        /* <DEDUP_REMOVED lines=11> */
.L_x_5652:
[----:B------:R-:W-:Y:S05]  /*1cf70*/  BSYNC B0 ;  /* 0x0000000000007941 */ /* 0x000fea0003800000 */
.L_x_5651:
        /* <DEDUP_REMOVED lines=29> */
[----:B------:R-:W1:Y:S03]  /*1d150*/  LDC R6, c[0x0][0x43c] ;  /* 0x00010f00ff067b82 */ /* 0x000e660000000800 */
[----:B------:R-:W4:Y:S01]  /*1d160*/  LDL R7, [R1+0x14] ;  /* 0x0000140001077983 */ /* 0x000f220000100800 */
[----:B------:R-:W-:Y:S01]  /*1d170*/  IMAD.MOV.U32 R0, RZ, RZ, R4 ;  /* 0x000000ffff007224 */ /* 0x000fe200078e0004 */
[----:B------:R-:W-:Y:S01]  /*1d180*/  ULDC.64 UR6, c[0x0][0x428] ;  /* 0x00010a0000067ab9 */ /* 0x000fe20000000a00 */
[----:B-1----:R-:W-:-:S13]  /*1d190*/  ISETP.NE.AND P0, PT, R6, 0x1, PT ;  /* 0x000000010600780c */ /* 0x002fda0003f05270 */
[----:B------:R-:W1:Y:S02]  /*1d1a0*/  @P0 LDC.64 R2, c[0x0][0x440] ;  /* 0x00011000ff020b82 */ /* 0x000e640000000a00 */
[----:B-1----:R-:W-:-:S05]  /*1d1b0*/  @P0 IMAD.HI.U32 R2, R4, R2, RZ ;  /* 0x0000000204020227 */ /* 0x002fca00078e00ff */
[----:B------:R-:W-:-:S04]  /*1d1c0*/  @P0 SHF.R.U32.HI R0, RZ, R3, R2 ;  /* 0x00000003ff000219 */ /* 0x000fc80000011602 */
[--C-:B------:R-:W-:Y:S01]  /*1d1d0*/  SHF.R.S32.HI R3, RZ, 0x1f, R0.reuse ;  /* 0x0000001fff037819 */ /* 0x100fe20000011400 */
[----:B------:R-:W-:-:S04]  /*1d1e0*/  IMAD.MOV R5, RZ, RZ, -R0 ;  /* 0x000000ffff057224 */ /* 0x000fc800078e0a00 */
[----:B------:R-:W-:Y:S02]  /*1d1f0*/  IMAD R5, R6, R5, R4 ;  /* 0x0000000506057224 */ /* 0x000fe400078e0204 */
[----:B---3--:R-:W-:-:S04]  /*1d200*/  IMAD R2, R10, UR6, RZ ;  /* 0x000000060a027c24 */ /* 0x008fc8000f8e02ff */
[----:B----4-:R-:W-:Y:S02]  /*1d210*/  IMAD R6, R7, UR7, R2 ;  /* 0x0000000707067c24 */ /* 0x010fe4000f8e0202 */
[----:B------:R-:W-:-:S04]  /*1d220*/  IMAD.MOV.U32 R2, RZ, RZ, R0 ;  /* 0x000000ffff027224 */ /* 0x000fc800078e0000 */
[----:B------:R-:W-:-:S04]  /*1d230*/  IMAD.WIDE.U32 R2, R7, UR6, R2 ;  /* 0x0000000607027c25 */ /* 0x000fc8000f8e0002 */
[----:B------:R-:W-:Y:S01]  /*1d240*/  IMAD.IADD R0, R6, 0x1, R3 ;  /* 0x0000000106007824 */ /* 0x000fe200078e0203 */
[----:B------:R-:W-:-:S04]  /*1d250*/  LEA R6, P0, R2, UR4, 0x2 ;  /* 0x0000000402067c11 */ /* 0x000fc8000f8010ff */
[----:B------:R-:W-:-:S05]  /*1d260*/  LEA.HI.X R7, R2, UR5, R0, 0x2, P0 ;  /* 0x0000000502077c11 */ /* 0x000fca00080f1400 */
[----:B------:R-:W3:Y:S04]  /*1d270*/  LDG.E R0, desc[UR40][R6.64] ;  /* 0x0000002806007981 */ /* 0x000ee8000c1e1900 */
[----:B---3--:R1:W-:Y:S02]  /*1d280*/  STL [R1], R0 ;  /* 0x0000000001007387 */ /* 0x0083e40000100800 */
.L_x_5671:
        /* <DEDUP_REMOVED lines=9> */
.L_x_5825:
[----:B------:R-:W-:Y:S05]  /*1d320*/  BSYNC B3 ;  /* 0x0000000000037941 */ /* 0x000fea0003800000 */
.L_x_5672:
        /* <DEDUP_REMOVED lines=9> */
.L_x_5675:
[----:B------:R-:W-:Y:S05]  /*1d3c0*/  BSYNC B3 ;  /* 0x0000000000037941 */ /* 0x000fea0003800000 */
.L_x_5674:
        /* <DEDUP_REMOVED lines=14> */
.L_x_5676:
        /* <DEDUP_REMOVED lines=14> */
.L_x_5826:
[----:B------:R-:W-:Y:S05]  /*1d590*/  BSYNC B3 ;  /* 0x0000000000037941 */ /* 0x000fea0003800000 */
.L_x_5677:
        /* <DEDUP_REMOVED lines=11> */
.L_x_5680:
[----:B------:R-:W-:Y:S05]  /*1d650*/  BSYNC B3 ;  /* 0x0000000000037941 */ /* 0x000fea0003800000 */
.L_x_5679:
        /* <DEDUP_REMOVED lines=11> */
.L_x_5681:
        /* <DEDUP_REMOVED lines=16> */
.L_x_5682:
        /* <DEDUP_REMOVED lines=16> */
.L_x_5683:
        /* <DEDUP_REMOVED lines=16> */
.L_x_5684:
        /* <DEDUP_REMOVED lines=16> */
.L_x_5685:
        /* <DEDUP_REMOVED lines=16> */
.L_x_5686:
        /* <DEDUP_REMOVED lines=16> */
.L_x_5687:
        /* <DEDUP_REMOVED lines=16> */
.L_x_5688:
        /* <DEDUP_REMOVED lines=11> */
.L_x_5670:
[----:B------:R-:W-:Y:S05]  /*1dec0*/  BSYNC B1 ;  /* 0x0000000000017941 */ /* 0x000fea0003800000 */
.L_x_5669:
[----:B------:R-:W3:Y:S02]  /*1ded0*/  LDL.LU R5, [R1+0x34] ;  /* 0x0000340001057983 */ /* 0x000ee40000300800 */
[----:B---3--:R-:W-:-:S07]  /*1dee0*/  VIADD R0, R5, 0xfffffffd ;  /* 0xfffffffd05007836 */ /* 0x008fce0000000000 */
.L_x_5668:
[----:B------:R-:W-:Y:S05]  /*1def0*/  BSYNC B2 ;  /* 0x0000000000027941 */ /* 0x000fea0003800000 */
.L_x_5667:
[----:B------:R-:W-:-:S13]  /*1df00*/  ISETP.NE.AND P0, PT, R4, RZ, PT ;  /* 0x000000ff0400720c */ /* 0x000fda0003f05270 */
[----:B------:R-:W-:Y:S05]  /*1df10*/  @!P0 BRA `(.L_x_5666) ;  /* 0x0000001c00488947 */ /* 0x000fea0003800000 */
.L_x_5729:
        /* <DEDUP_REMOVED lines=37> */
.L_x_5691:
        /* <DEDUP_REMOVED lines=9> */
.L_x_5827:
[----:B------:R-:W-:Y:S05]  /*1e200*/  BSYNC B2 ;  /* 0x0000000000027941 */ /* 0x000fea0003800000 */
.L_x_5692:
        /* <DEDUP_REMOVED lines=9> */
.L_x_5695:
[----:B------:R-:W-:Y:S05]  /*1e2a0*/  BSYNC B2 ;  /* 0x0000000000027941 */ /* 0x000fea0003800000 */
.L_x_5694:
        /* <DEDUP_REMOVED lines=13> */
.L_x_5696:
        /* <DEDUP_REMOVED lines=14> */
.L_x_5828:
[----:B------:R-:W-:Y:S05]  /*1e460*/  BSYNC B2 ;  /* 0x0000000000027941 */ /* 0x000fea0003800000 */
.L_x_5697:
        /* <DEDUP_REMOVED lines=11> */
.L_x_5700:
[----:B------:R-:W-:Y:S05]  /*1e520*/  BSYNC B2 ;  /* 0x0000000000027941 */ /* 0x000fea0003800000 */
.L_x_5699:
        /* <DEDUP_REMOVED lines=10> */
.L_x_5701:
        /* <DEDUP_REMOVED lines=16> */
.L_x_5702:
        /* <DEDUP_REMOVED lines=16> */
.L_x_5703:
        /* <DEDUP_REMOVED lines=16> */
.L_x_5704:
        /* <DEDUP_REMOVED lines=16> */
.L_x_5705:
        /* <DEDUP_REMOVED lines=16> */
.L_x_5706:
        /* <DEDUP_REMOVED lines=16> */
.L_x_5707:
        /* <DEDUP_REMOVED lines=16> */
.L_x_5708:
        /* <DEDUP_REMOVED lines=11> */
.L_x_5690:
[----:B------:R-:W-:Y:S05]  /*1ed80*/  BSYNC B1 ;  /* 0x0000000000017941 */ /* 0x000fea0003800000 */
.L_x_5689:
[----:B------:R-:W3:Y:S01]  /*1ed90*/  LDL R5, [R1+0x8] ;  /* 0x0000080001057983 */ /* 0x000ee20000100800 */
[----:B------:R-:W-:Y:S01]  /*1eda0*/  VIADD R7, R7, 0x1 ;  /* 0x0000000107077836 */ /* 0x000fe20000000000 */
[----:B------:R-:W-:Y:S04]  /*1edb0*/  BSSY B1, `(.L_x_5709) ;  /* 0x00000e5000017945 */ /* 0x000fe80003800000 */
[----:B------:R-:W-:-:S04]  /*1edc0*/  ISETP.NE.AND P0, PT, R7, 0x2, PT ;  /* 0x000000020700780c */ /* 0x000fc80003f05270 */
[----:B------:R-:W-:Y:S02]  /*1edd0*/  SEL R2, RZ, 0x1, P0 ;  /* 0x00000001ff027807 */ /* 0x000fe40000000000 */
[----:B0-----:R-:W-:Y:S02]  /*1ede0*/  SEL R9, R7, RZ, P0 ;  /* 0x000000ff07097207 */ /* 0x001fe40000000000 */
        /* <DEDUP_REMOVED lines=30> */
.L_x_5711:
        /* <DEDUP_REMOVED lines=9> */
.L_x_5829:
[----:B------:R-:W-:Y:S05]  /*1f060*/  BSYNC B2 ;  /* 0x0000000000027941 */ /* 0x000fea0003800000 */
.L_x_5712:
        /* <DEDUP_REMOVED lines=9> */
.L_x_5715:
[----:B------:R-:W-:Y:S05]  /*1f100*/  BSYNC B2 ;  /* 0x0000000000027941 */ /* 0x000fea0003800000 */
.L_x_5714:
        /* <DEDUP_REMOVED lines=14> */
.L_x_5716:
        /* <DEDUP_REMOVED lines=14> */
.L_x_5830:
[----:B------:R-:W-:Y:S05]  /*1f2d0*/  BSYNC B2 ;  /* 0x0000000000027941 */ /* 0x000fea0003800000 */
.L_x_5717:
        /* <DEDUP_REMOVED lines=11> */
.L_x_5720:
[----:B------:R-:W-:Y:S05]  /*1f390*/  BSYNC B2 ;  /* 0x0000000000027941 */ /* 0x000fea0003800000 */
.L_x_5719:
        /* <DEDUP_REMOVED lines=11> */
.L_x_5721:
        /* <DEDUP_REMOVED lines=16> */
.L_x_5722:
        /* <DEDUP_REMOVED lines=16> */
.L_x_5723:
        /* <DEDUP_REMOVED lines=16> */
.L_x_5724:
        /* <DEDUP_REMOVED lines=16> */
.L_x_5725:
        /* <DEDUP_REMOVED lines=16> */
.L_x_5726:
        /* <DEDUP_REMOVED lines=16> */
.L_x_5727:
        /* <DEDUP_REMOVED lines=16> */
.L_x_5728:
        /* <DEDUP_REMOVED lines=11> */
.L_x_5710:
[----:B------:R-:W-:Y:S05]  /*1fc00*/  BSYNC B1 ;  /* 0x0000000000017941 */ /* 0x000fea0003800000 */
.L_x_5709:
[C---:B------:R-:W-:Y:S01]  /*1fc10*/  ISETP.GT.AND P0, PT, R0.reuse, 0x1, PT ;  /* 0x000000010000780c */ /* 0x040fe20003f04270 */
[----:B------:R-:W-:-:S12]  /*1fc20*/  VIADD R0, R0, 0xfffffffe ;  /* 0xfffffffe00007836 */ /* 0x000fd80000000000 */
[----:B------:R-:W-:Y:S05]  /*1fc30*/  @P0 BRA `(.L_x_5729) ;  /* 0xffffffe000b80947 */ /* 0x000fea000383ffff */
.L_x_5666:
[----:B------:R-:W-:Y:S05]  /*1fc40*/  BSYNC B0 ;  /* 0x0000000000007941 */ /* 0x000fea0003800000 */
.L_x_5665:
        /* <DEDUP_REMOVED lines=24> */
.L_x_5731:
[----:B------:R-:W-:Y:S05]  /*1fdd0*/  BSYNC B0 ;  /* 0x0000000000007941 */ /* 0x000fea0003800000 */
.L_x_5730:
[----:B------:R-:W-:-:S05]  /*1fde0*/  SEL R0, R0, RZ, P0 ;  /* 0x000000ff00007207 */ /* 0x000fca0000000000 */
[----:B------:R3:W-:Y:S02]  /*1fdf0*/  STL [R1+0xc], R0 ;  /* 0x00000c0001007387 */ /* 0x0007e40000100800 */
.L_x_5627:
[----:B------:R-:W-:Y:S05]  /*1fe00*/  BSYNC B7 ;  /* 0x0000000000077941 */ /* 0x000fea0003800000 */
.L_x_5625:
        /* <DEDUP_REMOVED lines=13> */
.L_x_5732:
        /* <DEDUP_REMOVED lines=36> */
.L_x_5840:
[----:B------:R-:W-:Y:S02]  /*20120*/  ULDC UR4, c[0x0][0xd38] ;  /* 0x00034e0000047ab9 */ /* 0x000fe40000000800 */
[----:B------:R-:W-:-:S04]  /*20130*/  IMAD.U32 R4, RZ, RZ, UR4 ;  /* 0x00000004ff047e24 */ /* 0x000fc8000f8e00ff */
[----:B---3--:R-:W-:-:S04]  /*20140*/  IMAD R16, R16, R4, RZ ;  /* 0x0000000410107224 */ /* 0x008fc800078e02ff */
[----:B------:R-:W-:-:S05]  /*20150*/  IMAD.IADD R5, R5, 0x1, R16 ;  /* 0x0000000105057824 */ /* 0x000fca00078e0210 */
[----:B------:R-:W-:-:S13]  /*20160*/  ISETP.GT.AND P6, PT, R5, R0, PT ;  /* 0x000000000500720c */ /* 0x000fda0003fc4270 */
[----:B------:R-:W-:Y:S05]  /*20170*/  @P6 BRA `(.L_x_5735) ;  /* 0x00000000009c6947 */ /* 0x000fea0003800000 */
.L_x_5740:
        /* <DEDUP_REMOVED lines=14> */
.L_x_5738:
[----:B------:R-:W-:Y:S05]  /*20260*/  BSYNC B0 ;  /* 0x0000000000007941 */ /* 0x000fea0003800000 */
.L_x_5737:
        /* <DEDUP_REMOVED lines=18> */
.L_x_5848:
[----:B------:R-:W-:Y:S02]  /*20390*/  ULDC UR4, c[0x0][0xd38] ;  /* 0x00034e0000047ab9 */ /* 0x000fe40000000800 */
[----:B------:R-:W-:-:S04]  /*203a0*/  IMAD.U32 R4, RZ, RZ, UR4 ;  /* 0x00000004ff047e24 */ /* 0x000fc8000f8e00ff */
[----:B---3--:R-:W-:-:S04]  /*203b0*/  IMAD R16, R16, R4, RZ ;  /* 0x0000000410107224 */ /* 0x008fc800078e02ff */
[----:B------:R-:W-:-:S05]  /*203c0*/  IMAD.IADD R5, R16, 0x1, R5 ;  /* 0x0000000110057824 */ /* 0x000fca00078e0205 */
[----:B------:R-:W-:-:S13]  /*203d0*/  ISETP.GT.AND P6, PT, R5, R0, PT ;  /* 0x000000000500720c */ /* 0x000fda0003fc4270 */
[----:B------:R-:W-:Y:S05]  /*203e0*/  @!P6 BRA `(.L_x_5740) ;  /* 0xfffffffc0064e947 */ /* 0x000fea000383ffff */
.L_x_5735:
        /* <DEDUP_REMOVED lines=8> */
.L_x_5852:
[----:B------:R-:W-:Y:S01]  /*20470*/  ISETP.NE.AND P0, PT, R5, RZ, PT ;  /* 0x000000ff0500720c */ /* 0x000fe20003f05270 */
[----:B------:R-:W-:-:S12]  /*20480*/  IMAD.MOV.U32 R5, RZ, RZ, RZ ;  /* 0x000000ffff057224 */ /* 0x000fd800078e00ff */
[----:B------:R-:W-:Y:S05]  /*20490*/  @!P0 BRA `(.L_x_5742) ;  /* 0x0000000000148947 */ /* 0x000fea0003800000 */
[----:B------:R-:W-:Y:S01]  /*204a0*/  UMOV UR4, 0xffffffff ;  /* 0xffffffff00047882 */ /* 0x000fe20000000000 */
[----:B------:R-:W-:Y:S02]  /*204b0*/  VIADD R12, R6, 0xffffffff ;  /* 0xffffffff060c7836 */ /* 0x000fe40000000000 */
[----:B------:R-:W-:Y:S05]  /*204c0*/  BRA.DIV UR4, `(.L_x_5743) ;  /* 0x0000003604887947 */ /* 0x000fea000b800000 */
[----:B-1----:R1:W0:Y:S02]  /*204d0*/  SHFL.IDX PT, R2, R2, R12, 0x1f ;  /* 0x00001f0c02027589 */ /* 0x00222400000e0000 */
.L_x_5855:
[----:B0-----:R-:W-:-:S07]  /*204e0*/  IMAD.MOV.U32 R5, RZ, RZ, R2 ;  /* 0x000000ffff057224 */ /* 0x001fce00078e0002 */
.L_x_5742:
[----:B-1-3--:R-:W1:Y:S01]  /*204f0*/  LDC.64 R2, c[0x0][0xd90] ;  /* 0x00036400ff027b82 */ /* 0x00ae620000000a00 */
[----:B------:R-:W-:-:S04]  /*20500*/  IMAD.IADD R19, R6, 0x1, R19 ;  /* 0x0000000106137824 */ /* 0x000fc800078e0213 */
[----:B-1----:R-:W-:-:S05]  /*20510*/  IMAD.WIDE R2, R19, 0x4, R2 ;  /* 0x0000000413027825 */ /* 0x002fca00078e0202 */
[----:B------:R-:W4:Y:S01]  /*20520*/  LDG.E R7, desc[UR40][R2.64] ;  /* 0x0000002802077981 */ /* 0x000f22000c1e1900 */
        /* <DEDUP_REMOVED lines=62> */
.L_x_5736:
[----:B------:R-:W-:Y:S01]  /*20910*/  UMOV UR4, URZ ;  /* 0x0000003f00047c82 */ /* 0x000fe20008000000 */
[----:B------:R-:W-:Y:S01]  /*20920*/  UMOV UR5, URZ ;  /* 0x0000003f00057c82 */ /* 0x000fe20008000000 */
[----:B------:R-:W-:Y:S01]  /*20930*/  ULDC UR6, c[0x0][0xd3c] ;  /* 0x00034f0000067ab9 */ /* 0x000fe20000000800 */
[----:B------:R-:W-:Y:S02]  /*20940*/  IMAD.MOV.U32 R16, RZ, RZ, R0 ;  /* 0x000000ffff107224 */ /* 0x000fe400078e0000 */
[----:B------:R-:W-:Y:S02]  /*20950*/  IMAD.U32 R17, RZ, RZ, UR4 ;  /* 0x00000004ff117e24 */ /* 0x000fe4000f8e00ff */
[----:B------:R-:W-:Y:S02]  /*20960*/  IMAD.U32 R18, RZ, RZ, UR5 ;  /* 0x00000005ff127e24 */ /* 0x000fe4000f8e00ff */
[----:B------:R-:W-:-:S07]  /*20970*/  IMAD.U32 R19, RZ, RZ, UR6 ;  /* 0x00000006ff137e24 */ /* 0x000fce000f8e00ff */
.L_x_5744:
[----:B------:R1:W3:Y:S01]  /*20980*/  LDL R3, [R1+0x4] ;  /* 0x0000040001037983 */ /* 0x0002e20000100800 */
        /* <DEDUP_REMOVED lines=11> */
.L_x_5733:
[----:B------:R-:W-:Y:S02]  /*20a40*/  ULDC UR4, c[0x0][0xd3c] ;  /* 0x00034f0000047ab9 */ /* 0x000fe40000000800 */
[----:B----4-:R-:W-:-:S13]  /*20a50*/  ISETP.GE.AND P0, PT, R19, UR4, PT ;  /* 0x0000000413007c0c */ /* 0x010fda000bf06270 */
[----:B------:R-:W-:Y:S05]  /*20a60*/  @!P0 BRA `(.L_x_5745) ;  /* 0xffffff7000288947 */ /* 0x000fea000383ffff */
[----:B------:R-:W-:Y:S05]  /*20a70*/  BSYNC B8 ;  /* 0x0000000000087941 */ /* 0x000fea0003800000 */
.L_x_5575:
        /* <DEDUP_REMOVED lines=12> */
.L_x_5856:
[----:B------:R-:W-:Y:S05]  /*20b40*/  BSYNC B0 ;  /* 0x0000000000007941 */ /* 0x000fea0003800000 */
.L_x_5746:
[----:B------:R-:W-:-:S03]  /*20b50*/  UMOV UR4, 0xffffffff ;  /* 0xffffffff00047882 */ /* 0x000fc60000000000 */
[----:B------:R-:W-:Y:S05]  /*20b60*/  BRA.DIV UR4, `(.L_x_5748) ;  /* 0x00000032041c7947 */ /* 0x000fea000b800000 */
[----:B------:R-:W1:Y:S02]  /*20b70*/  S2R R2, SR_TID.X ;  /* 0x0000000000027919 */ /* 0x000e640000002100 */
[----:B-1----:R-:W-:-:S04]  /*20b80*/  SHF.R.U32.HI R2, RZ, 0x5, R2 ;  /* 0x00000005ff027819 */ /* 0x002fc80000011602 */
[----:B------:R-:W-:-:S05]  /*20b90*/  LOP3.LUT R2, R2, 0x3, RZ, 0xc0, !PT ;  /* 0x0000000302027812 */ /* 0x000fca00078ec0ff */
[----:B------:R1:W3:Y:S02]  /*20ba0*/  SHFL.IDX PT, R14, R2, RZ, 0x1f ;  /* 0x00001fff020e7589 */ /* 0x0002e400000e0000 */
.L_x_5859:
[----:B---3--:R-:W-:-:S13]  /*20bb0*/  ISETP.NE.AND P0, PT, R14, RZ, PT ;  /* 0x000000ff0e00720c */ /* 0x008fda0003f05270 */
[----:B------:R-:W-:Y:S05]  /*20bc0*/  @P0 BRA `(.L_x_5433) ;  /* 0x0000000000940947 */ /* 0x000fea0003800000 */
[----:B------:R-:W-:-:S03]  /*20bd0*/  UMOV UR4, 0xffffffff ;  /* 0xffffffff00047882 */ /* 0x000fc60000000000 */
[----:B------:R-:W-:Y:S05]  /*20be0*/  BRA.DIV UR4, `(.L_x_5749) ;  /* 0x0000003204307947 */ /* 0x000fea000b800000 */
[----:B------:R-:W-:-:S13]  /*20bf0*/  ELECT P6, URZ, PT ;  /* 0x00000000003f782f */ /* 0x000fda00038c0000 */
.L_x_5862:
[----:B------:R-:W-:Y:S05]  /*20c00*/  @!P6 BRA `(.L_x_5433) ;  /* 0x000000000084e947 */ /* 0x000fea0003800000 */
[----:B-1----:R-:W3:Y:S02]  /*20c10*/  LDL.LU R2, [R1+0x68] ;  /* 0x0000680001027983 */ /* 0x002ee40000300800 */
[----:B---3--:R-:W-:-:S04]  /*20c20*/  LOP3.LUT R2, R2, 0x2, RZ, 0xfc, !PT ;  /* 0x0000000202027812 */ /* 0x008fc800078efcff */
[----:B------:R-:W-:-:S13]  /*20c30*/  ISETP.NE.AND P2, PT, R2, 0x3, PT ;  /* 0x000000030200780c */ /* 0x000fda0003f45270 */
[----:B------:R-:W-:Y:S05]  /*20c40*/  @!P2 BRA `(.L_x_5750) ;  /* 0x000000000004a947 */ /* 0x000fea0003800000 */
[----:B------:R-:W-:Y:S01]  /*20c50*/  BPT.TRAP 0x1 ;  /* 0x000000040000795c */ /* 0x000fe20000300000 */
.L_x_5750:
        /* <DEDUP_REMOVED lines=14> */
.L_x_5863:
[----:B------:R-:W1:Y:S02]  /*20d40*/  SYNCS.PHASECHK.TRANS64.TRYWAIT P0, [R7+URZ], R2 ;  /* 0x00000002070075a7 */ /* 0x000e64000800017f */
[----:B-1----:R-:W-:Y:S05]  /*20d50*/  @!P0 BRA `(.L_x_5752) ;  /* 0x0000003000088947 */ /* 0x002fea0003800000 */
.L_x_5864:
[----:B------:R-:W-:Y:S05]  /*20d60*/  @!P2 BRA `(.L_x_5753) ;  /* 0x000000000004a947 */ /* 0x000fea0003800000 */
[----:B------:R-:W-:Y:S01]  /*20d70*/  BPT.TRAP 0x1 ;  /* 0x000000040000795c */ /* 0x000fe20000300000 */
.L_x_5753:
[----:B------:R-:W3:Y:S01]  /*20d80*/  LDL.LU R4, [R1+0xc] ;  /* 0x00000c0001047983 */ /* 0x000ee20000300800 */
[----:B------:R-:W-:-:S04]  /*20d90*/  VIADD R0, R0, 0x38860 ;  /* 0x0003886000007836 */ /* 0x000fc80000000000 */
[----:B---3--:R-:W-:-:S04]  /*20da0*/  IMAD R4, R4, 0x8, R0 ;  /* 0x0000000804047824 */ /* 0x008fc800078e0200 */
[----:B------:R-:W3:Y:S02]  /*20db0*/  SYNCS.PHASECHK.TRANS64.TRYWAIT P0, [R4+URZ], R5 ;  /* 0x00000005040075a7 */ /* 0x000ee4000800017f */
[----:B---3--:R-:W-:Y:S05]  /*20dc0*/  @!P0 BRA `(.L_x_5754) ;  /* 0x0000003000008947 */ /* 0x008fea0003800000 */
.L_x_5865:
[----:B------:R-:W-:-:S07]  /*20dd0*/  IMAD R3, R3, 0x8, R0 ;  /* 0x0000000803037824 */ /* 0x000fce00078e0200 */
.L_x_5755:
[----:B----4-:R4:W0:Y:S02]  /*20de0*/  SYNCS.PHASECHK.TRANS64.TRYWAIT P0, [R3+URZ], R2 ;  /* 0x00000002030075a7 */ /* 0x010824000800017f */
[----:B0-----:R-:W-:Y:S05]  /*20df0*/  @!P0 NANOSLEEP.SYNCS 0x989680 ;  /* 0x009896800000895d */ /* 0x001fea0003900000 */
[----:B------:R-:W0:Y:S02]  /*20e00*/  @!P0 SYNCS.PHASECHK.TRANS64 P0, [R3+URZ], R2 ;  /* 0x00000002030085a7 */ /* 0x000e24000800007f */
[----:B0-----:R-:W-:Y:S05]  /*20e10*/  @!P0 BRA `(.L_x_5755) ;  /* 0xfffffffc00f08947 */ /* 0x001fea000383ffff */
.L_x_5433:
[----:B------:R-:W-:Y:S05]  /*20e20*/  BSYNC B9 ;  /* 0x0000000000097941 */ /* 0x000fea0003800000 */
.L_x_5430:
[----:B------:R-:W-:Y:S05]  /*20e30*/  EXIT ;  /* 0x000000000000794d */ /* 0x000fea0003800000 */
.L_x_5449:
[----:B0-----:R0:W1:Y:S02]  /*20e40*/  SYNCS.PHASECHK.TRANS64.TRYWAIT P5, [R68+URZ+0x38890], R73 ;  /* 0x03889049440075a7 */ /* 0x00106400080a017f */
[----:B-1----:R-:W-:Y:S05]  /*20e50*/  @!P5 NANOSLEEP.SYNCS 0x989680 ;  /* 0x009896800000d95d */ /* 0x002fea0003900000 */
[----:B------:R-:W1:Y:S02]  /*20e60*/  @!P5 SYNCS.PHASECHK.TRANS64 P5, [R68+URZ+0x38890], R73 ;  /* 0x038890494400d5a7 */ /* 0x000e6400080a007f */
[----:B-1----:R-:W-:Y:S05]  /*20e70*/  @!P5 BRA `(.L_x_5449) ;  /* 0xfffffffc00f0d947 */ /* 0x002fea000383ffff */
[----:B------:R-:W-:Y:S05]  /*20e80*/  BRA `(.L_x_5756) ;  /* 0xfffffe18004c7947 */ /* 0x000fea000383ffff */
.L_x_5459:
[----:B0-----:R0:W1:Y:S02]  /*20e90*/  SYNCS.PHASECHK.TRANS64.TRYWAIT P5, [R68+URZ+0x38890], R73 ;  /* 0x03889049440075a7 */ /* 0x00106400080a017f */
[----:B-1----:R-:W-:Y:S05]  /*20ea0*/  @!P5 NANOSLEEP.SYNCS 0x989680 ;  /* 0x009896800000d95d */ /* 0x002fea0003900000 */
[----:B------:R-:W1:Y:S02]  /*20eb0*/  @!P5 SYNCS.PHASECHK.TRANS64 P5, [R68+URZ+0x38890], R73 ;  /* 0x038890494400d5a7 */ /* 0x000e6400080a007f */
[----:B-1----:R-:W-:Y:S05]  /*20ec0*/  @!P5 BRA `(.L_x_5459) ;  /* 0xfffffffc00f0d947 */ /* 0x002fea000383ffff */
[----:B------:R-:W-:Y:S05]  /*20ed0*/  BRA `(.L_x_5757) ;  /* 0xfffffe2000bc7947 */ /* 0x000fea000383ffff */
.L_x_5464:
[----:B0-----:R0:W1:Y:S02]  /*20ee0*/  SYNCS.PHASECHK.TRANS64.TRYWAIT P5, [R68+URZ+0x38890], R73 ;  /* 0x03889049440075a7 */ /* 0x00106400080a017f */
[----:B-1----:R-:W-:Y:S05]  /*20ef0*/  @!P5 NANOSLEEP.SYNCS 0x989680 ;  /* 0x009896800000d95d */ /* 0x002fea0003900000 */
[----:B------:R-:W1:Y:S02]  /*20f00*/  @!P5 SYNCS.PHASECHK.TRANS64 P5, [R68+URZ+0x38890], R73 ;  /* 0x038890494400d5a7 */ /* 0x000e6400080a007f */
[----:B-1----:R-:W-:Y:S05]  /*20f10*/  @!P5 BRA `(.L_x_5464) ;  /* 0xfffffffc00f0d947 */ /* 0x002fea000383ffff */
[----:B------:R-:W-:Y:S05]  /*20f20*/  BRA `(.L_x_5758) ;  /* 0xfffffe2800f07947 */ /* 0x000fea000383ffff */
.L_x_5468:
[----:B------:R0:W0:Y:S02]  /*20f30*/  SYNCS.PHASECHK.TRANS64.TRYWAIT P5, [R68+URZ+0x388b0], R73 ;  /* 0x0388b049440075a7 */ /* 0x00002400080a017f */
[----:B0-----:R-:W-:Y:S05]  /*20f40*/  @!P5 NANOSLEEP.SYNCS 0x989680 ;  /* 0x009896800000d95d */ /* 0x001fea0003900000 */
[----:B------:R-:W0:Y:S02]  /*20f50*/  @!P5 SYNCS.PHASECHK.TRANS64 P5, [R68+URZ+0x388b0], R73 ;  /* 0x0388b0494400d5a7 */ /* 0x000e2400080a007f */
[----:B0-----:R-:W-:Y:S05]  /*20f60*/  @!P5 BRA `(.L_x_5468) ;  /* 0xfffffffc00f0d947 */ /* 0x001fea000383ffff */
[----:B------:R-:W-:Y:S05]  /*20f70*/  BRA `(.L_x_5759) ;  /* 0xfffffe2c006c7947 */ /* 0x000fea000383ffff */
.L_x_5491:
        /* <DEDUP_REMOVED lines=8> */
.L_x_5761:
[----:B------:R-:W-:Y:S05]  /*21000*/  BSYNC B1 ;  /* 0x0000000000017941 */ /* 0x000fea0003800000 */
.L_x_5760:
        /* <DEDUP_REMOVED lines=8> */
.L_x_5762:
[----:B------:R-:W-:Y:S02]  /*21090*/  IMAD.MOV.U32 R13, RZ, RZ, R8 ;  /* 0x000000ffff0d7224 */ /* 0x000fe400078e0008 */
[----:B------:R-:W-:-:S07]  /*210a0*/  IMAD.MOV.U32 R0, RZ, RZ, R14 ;  /* 0x000000ffff007224 */ /* 0x000fce00078e000e */
[----:B------:R-:W-:Y:S05]  /*210b0*/  WARPSYNC.COLLECTIVE R15, `(.L_x_5763) ;  /* 0x000000000f087348 */ /* 0x000fea0003c00000 */
[----:B------:R0:W1:Y:S02]  /*210c0*/  SHFL.IDX P6, R14, R13, R12, R11 ;  /* 0x0000000c0d0e7389 */ /* 0x00006400000c000b */
[----:B01----:R-:W-:Y:S01]  /*210d0*/  ENDCOLLECTIVE ;  /* 0x000000000000791b */ /* 0x003fe20003800000 */
.L_x_5763:
[----:B------:R-:W-:Y:S02]  /*210e0*/  IMAD.MOV.U32 R13, RZ, RZ, R7 ;  /* 0x000000ffff0d7224 */ /* 0x000fe400078e0007 */
[----:B------:R-:W-:-:S07]  /*210f0*/  IMAD.MOV.U32 R5, RZ, RZ, R14 ;  /* 0x000000ffff057224 */ /* 0x000fce00078e000e */
[----:B------:R-:W-:Y:S05]  /*21100*/  WARPSYNC.COLLECTIVE R15, `(.L_x_5764) ;  /* 0x000000000f087348 */ /* 0x000fea0003c00000 */
[----:B------:R0:W1:Y:S02]  /*21110*/  SHFL.IDX P6, R14, R13, R12, R11 ;  /* 0x0000000c0d0e7389 */ /* 0x00006400000c000b */
[----:B01----:R-:W-:Y:S01]  /*21120*/  ENDCOLLECTIVE ;  /* 0x000000000000791b */ /* 0x003fe20003800000 */
.L_x_5764:
[----:B------:R-:W-:Y:S05]  /*21130*/  BRA `(.L_x_5765) ;  /* 0xfffffe5c005c7947 */ /* 0x000fea000383ffff */
.L_x_5494:
        /* <DEDUP_REMOVED lines=8> */
.L_x_5767:
[----:B------:R-:W-:Y:S05]  /*211c0*/  BSYNC B1 ;  /* 0x0000000000017941 */ /* 0x000fea0003800000 */
.L_x_5766:
        /* <DEDUP_REMOVED lines=8> */
.L_x_5768:
[----:B------:R-:W-:Y:S02]  /*21250*/  IMAD.MOV.U32 R13, RZ, RZ, R8 ;  /* 0x000000ffff0d7224 */ /* 0x000fe400078e0008 */
[----:B------:R-:W-:-:S07]  /*21260*/  IMAD.MOV.U32 R0, RZ, RZ, R14 ;  /* 0x000000ffff007224 */ /* 0x000fce00078e000e */
[----:B------:R-:W-:Y:S05]  /*21270*/  WARPSYNC.COLLECTIVE R15, `(.L_x_5769) ;  /* 0x000000000f087348 */ /* 0x000fea0003c00000 */
[----:B------:R0:W1:Y:S02]  /*21280*/  SHFL.IDX P6, R14, R13, R12, R11 ;  /* 0x0000000c0d0e7389 */ /* 0x00006400000c000b */
[----:B01----:R-:W-:Y:S01]  /*21290*/  ENDCOLLECTIVE ;  /* 0x000000000000791b */ /* 0x003fe20003800000 */
.L_x_5769:
[----:B------:R-:W-:Y:S02]  /*212a0*/  IMAD.MOV.U32 R13, RZ, RZ, R7 ;  /* 0x000000ffff0d7224 */ /* 0x000fe400078e0007 */
[----:B------:R-:W-:-:S07]  /*212b0*/  IMAD.MOV.U32 R5, RZ, RZ, R14 ;  /* 0x000000ffff057224 */ /* 0x000fce00078e000e */
[----:B------:R-:W-:Y:S05]  /*212c0*/  WARPSYNC.COLLECTIVE R15, `(.L_x_5770) ;  /* 0x000000000f087348 */ /* 0x000fea0003c00000 */
[----:B------:R0:W1:Y:S02]  /*212d0*/  SHFL.IDX P6, R14, R13, R12, R11 ;  /* 0x0000000c0d0e7389 */ /* 0x00006400000c000b */
[----:B01----:R-:W-:Y:S01]  /*212e0*/  ENDCOLLECTIVE ;  /* 0x000000000000791b */ /* 0x003fe20003800000 */
.L_x_5770:
[----:B------:R-:W-:Y:S05]  /*212f0*/  BRA `(.L_x_5771) ;  /* 0xfffffe5c00bc7947 */ /* 0x000fea000383ffff */
.L_x_5498:
[----:B0-----:R0:W1:Y:S02]  /*21300*/  SYNCS.PHASECHK.TRANS64.TRYWAIT P0, [R2+URZ+0x38800], R21 ;  /* 0x03880015020075a7 */ /* 0x001064000800017f */
[----:B-1----:R-:W-:Y:S05]  /*21310*/  @!P0 NANOSLEEP.SYNCS 0x989680 ;  /* 0x009896800000895d */ /* 0x002fea0003900000 */
[----:B------:R-:W1:Y:S02]  /*21320*/  @!P0 SYNCS.PHASECHK.TRANS64 P0, [R2+URZ+0x38800], R21 ;  /* 0x03880015020085a7 */ /* 0x000e64000800007f */
[----:B-1----:R-:W-:Y:S05]  /*21330*/  @!P0 BRA `(.L_x_5498) ;  /* 0xfffffffc00f08947 */ /* 0x002fea000383ffff */
[----:B------:R-:W-:Y:S05]  /*21340*/  BRA `(.L_x_5772) ;  /* 0xfffffe6000a87947 */ /* 0x000fea000383ffff */
.L_x_5506:
        /* <DEDUP_REMOVED lines=8> */
.L_x_5774:
[----:B------:R-:W-:Y:S05]  /*213d0*/  BSYNC B1 ;  /* 0x0000000000017941 */ /* 0x000fea0003800000 */
.L_x_5773:
        /* <DEDUP_REMOVED lines=8> */
.L_x_5775:
[----:B------:R-:W-:Y:S02]  /*21460*/  IMAD.MOV.U32 R13, RZ, RZ, R7 ;  /* 0x000000ffff0d7224 */ /* 0x000fe400078e0007 */
[----:B------:R-:W-:-:S07]  /*21470*/  IMAD.MOV.U32 R0, RZ, RZ, R14 ;  /* 0x000000ffff007224 */ /* 0x000fce00078e000e */
[----:B------:R-:W-:Y:S05]  /*21480*/  WARPSYNC.COLLECTIVE R15, `(.L_x_5776) ;  /* 0x000000000f087348 */ /* 0x000fea0003c00000 */
[----:B------:R0:W1:Y:S02]  /*21490*/  SHFL.IDX P6, R14, R13, R12, R11 ;  /* 0x0000000c0d0e7389 */ /* 0x00006400000c000b */
[----:B01----:R-:W-:Y:S01]  /*214a0*/  ENDCOLLECTIVE ;  /* 0x000000000000791b */ /* 0x003fe20003800000 */
.L_x_5776:
[----:B------:R-:W-:Y:S02]  /*214b0*/  IMAD.MOV.U32 R10, RZ, RZ, R0 ;  /* 0x000000ffff0a7224 */ /* 0x000fe400078e0000 */
[----:B------:R-:W-:Y:S02]  /*214c0*/  IMAD.MOV.U32 R13, RZ, RZ, R9 ;  /* 0x000000ffff0d7224 */ /* 0x000fe400078e0009 */
[----:B------:R-:W-:-:S07]  /*214d0*/  IMAD.MOV.U32 R5, RZ, RZ, R14 ;  /* 0x000000ffff057224 */ /* 0x000fce00078e000e */
[----:B------:R-:W-:Y:S05]  /*214e0*/  WARPSYNC.COLLECTIVE R15, `(.L_x_5777) ;  /* 0x000000000f087348 */ /* 0x000fea0003c00000 */
[----:B------:R0:W1:Y:S02]  /*214f0*/  SHFL.IDX P6, R14, R13, R12, R11 ;  /* 0x0000000c0d0e7389 */ /* 0x00006400000c000b */
[----:B01----:R-:W-:Y:S01]  /*21500*/  ENDCOLLECTIVE ;  /* 0x000000000000791b */ /* 0x003fe20003800000 */
.L_x_5777:
[----:B------:R-:W-:Y:S01]  /*21510*/  IMAD.MOV.U32 R11, RZ, RZ, R3 ;  /* 0x000000ffff0b7224 */ /* 0x000fe200078e0003 */
[----:B------:R-:W-:Y:S06]  /*21520*/  BRA `(.L_x_5778) ;  /* 0xfffffe7000007947 */ /* 0x000fec000383ffff */
.L_x_5509:
        /* <DEDUP_REMOVED lines=8> */
.L_x_5780:
[----:B------:R-:W-:Y:S05]  /*215b0*/  BSYNC B1 ;  /* 0x0000000000017941 */ /* 0x000fea0003800000 */
.L_x_5779:
        /* <DEDUP_REMOVED lines=8> */
.L_x_5781:
[----:B------:R-:W-:Y:S02]  /*21640*/  IMAD.MOV.U32 R13, RZ, RZ, R7 ;  /* 0x000000ffff0d7224 */ /* 0x000fe400078e0007 */
[----:B------:R-:W-:-:S07]  /*21650*/  IMAD.MOV.U32 R0, RZ, RZ, R14 ;  /* 0x000000ffff007224 */ /* 0x000fce00078e000e */
[----:B------:R-:W-:Y:S05]  /*21660*/  WARPSYNC.COLLECTIVE R15, `(.L_x_5782) ;  /* 0x000000000f087348 */ /* 0x000fea0003c00000 */
[----:B------:R0:W1:Y:S02]  /*21670*/  SHFL.IDX P6, R14, R13, R12, R11 ;  /* 0x0000000c0d0e7389 */ /* 0x00006400000c000b */
[----:B01----:R-:W-:Y:S01]  /*21680*/  ENDCOLLECTIVE ;  /* 0x000000000000791b */ /* 0x003fe20003800000 */
.L_x_5782:
[----:B------:R-:W-:Y:S02]  /*21690*/  IMAD.MOV.U32 R13, RZ, RZ, R9 ;  /* 0x000000ffff0d7224 */ /* 0x000fe400078e0009 */
[----:B------:R-:W-:-:S07]  /*216a0*/  IMAD.MOV.U32 R7, RZ, RZ, R14 ;  /* 0x000000ffff077224 */ /* 0x000fce00078e000e */
[----:B------:R-:W-:Y:S05]  /*216b0*/  WARPSYNC.COLLECTIVE R15, `(.L_x_5783) ;  /* 0x000000000f087348 */ /* 0x000fea0003c00000 */
[----:B------:R0:W1:Y:S02]  /*216c0*/  SHFL.IDX P6, R14, R13, R12, R11 ;  /* 0x0000000c0d0e7389 */ /* 0x00006400000c000b */
[----:B01----:R-:W-:Y:S01]  /*216d0*/  ENDCOLLECTIVE ;  /* 0x000000000000791b */ /* 0x003fe20003800000 */
.L_x_5783:
[----:B------:R-:W-:Y:S02]  /*216e0*/  IMAD.MOV.U32 R12, RZ, RZ, R0 ;  /* 0x000000ffff0c7224 */ /* 0x000fe400078e0000 */
[----:B------:R-:W-:Y:S01]  /*216f0*/  IMAD.MOV.U32 R13, RZ, RZ, R3 ;  /* 0x000000ffff0d7224 */ /* 0x000fe200078e0003 */
[----:B------:R-:W-:Y:S06]  /*21700*/  BRA `(.L_x_5784) ;  /* 0xfffffe7000287947 */ /* 0x000fec000383ffff */
.L_x_5513:
[----:B0-----:R0:W1:Y:S02]  /*21710*/  SYNCS.PHASECHK.TRANS64.TRYWAIT P1, [R2+URZ+0x38800], R3 ;  /* 0x03880003020075a7 */ /* 0x001064000802017f */
[----:B-1----:R-:W-:Y:S05]  /*21720*/  @!P1 NANOSLEEP.SYNCS 0x989680 ;  /* 0x009896800000995d */ /* 0x002fea0003900000 */
[----:B------:R-:W1:Y:S02]  /*21730*/  @!P1 SYNCS.PHASECHK.TRANS64 P1, [R2+URZ+0x38800], R3 ;  /* 0x03880003020095a7 */ /* 0x000e64000802007f */
[----:B-1----:R-:W-:Y:S05]  /*21740*/  @!P1 BRA `(.L_x_5513) ;  /* 0xfffffffc00f09947 */ /* 0x002fea000383ffff */
[----:B------:R-:W-:Y:S05]  /*21750*/  BRA `(.L_x_5785) ;  /* 0xfffffe7000cc7947 */ /* 0x000fea000383ffff */
.L_x_5519:
[----:B0-----:R0:W1:Y:S02]  /*21760*/  SYNCS.PHASECHK.TRANS64.TRYWAIT P1, [R169+URZ+0x38830], R56 ;  /* 0x03883038a90075a7 */ /* 0x001064000802017f */
[----:B-1----:R-:W-:Y:S05]  /*21770*/  @!P1 NANOSLEEP.SYNCS 0x989680 ;  /* 0x009896800000995d */ /* 0x002fea0003900000 */
[----:B------:R-:W1:Y:S02]  /*21780*/  @!P1 SYNCS.PHASECHK.TRANS64 P1, [R169+URZ+0x38830], R56 ;  /* 0x03883038a90095a7 */ /* 0x000e64000802007f */
[----:B-1----:R-:W-:Y:S05]  /*21790*/  @!P1 BRA `(.L_x_5519) ;  /* 0xfffffffc00f09947 */ /* 0x002fea000383ffff */
[----:B------:R-:W-:Y:S05]  /*217a0*/  BRA `(.L_x_5518) ;  /* 0xfffffe8000687947 */ /* 0x000fea000383ffff */
.L_x_5521:
[----:B-1----:R1:W2:Y:S02]  /*217b0*/  SYNCS.PHASECHK.TRANS64.TRYWAIT P1, [R2+URZ+0x38810], R3 ;  /* 0x03881003020075a7 */ /* 0x0022a4000802017f */
[----:B--2---:R-:W-:Y:S05]  /*217c0*/  @!P1 NANOSLEEP.SYNCS 0x989680 ;  /* 0x009896800000995d */ /* 0x004fea0003900000 */
[----:B------:R-:W2:Y:S02]  /*217d0*/  @!P1 SYNCS.PHASECHK.TRANS64 P1, [R2+URZ+0x38810], R3 ;  /* 0x03881003020095a7 */ /* 0x000ea4000802007f */
[----:B--2---:R-:W-:Y:S05]  /*217e0*/  @!P1 BRA `(.L_x_5521) ;  /* 0xfffffffc00f09947 */ /* 0x004fea000383ffff */
[----:B------:R-:W-:Y:S05]  /*217f0*/  BRA `(.L_x_5786) ;  /* 0xfffffe8400187947 */ /* 0x000fea000383ffff */
.L_x_5526:
[----:B-1----:R1:W3:Y:S02]  /*21800*/  SYNCS.PHASECHK.TRANS64.TRYWAIT P2, [R169+URZ+0x38850], R56 ;  /* 0x03885038a90075a7 */ /* 0x0022e4000804017f */
[----:B---3--:R-:W-:Y:S05]  /*21810*/  @!P2 NANOSLEEP.SYNCS 0x989680 ;  /* 0x009896800000a95d */ /* 0x008fea0003900000 */
[----:B------:R-:W3:Y:S02]  /*21820*/  @!P2 SYNCS.PHASECHK.TRANS64 P2, [R169+URZ+0x38850], R56 ;  /* 0x03885038a900a5a7 */ /* 0x000ee4000804007f */
[----:B---3--:R-:W-:Y:S05]  /*21830*/  @!P2 BRA `(.L_x_5526) ;  /* 0xfffffffc00f0a947 */ /* 0x008fea000383ffff */
[----:B------:R-:W-:Y:S05]  /*21840*/  BRA `(.L_x_5525) ;  /* 0xfffffe8400447947 */ /* 0x000fea000383ffff */
.L_x_5533:
[----:B-1----:R1:W2:Y:S02]  /*21850*/  SYNCS.PHASECHK.TRANS64.TRYWAIT P3, [R197+URZ+0x38830], R0 ;  /* 0x03883000c50075a7 */ /* 0x0022a4000806017f */
[----:B--2---:R-:W-:Y:S05]  /*21860*/  @!P3 NANOSLEEP.SYNCS 0x989680 ;  /* 0x009896800000b95d */ /* 0x004fea0003900000 */
[----:B------:R-:W2:Y:S02]  /*21870*/  @!P3 SYNCS.PHASECHK.TRANS64 P3, [R197+URZ+0x38830], R0 ;  /* 0x03883000c500b5a7 */ /* 0x000ea4000806007f */
[----:B--2---:R-:W-:Y:S05]  /*21880*/  @!P3 BRA `(.L_x_5533) ;  /* 0xfffffffc00f0b947 */ /* 0x004fea000383ffff */
[----:B------:R-:W-:Y:S05]  /*21890*/  BRA `(.L_x_5532) ;  /* 0xfffffeb000747947 */ /* 0x000fea000383ffff */
.L_x_5538:
[----:B---3--:R3:W4:Y:S02]  /*218a0*/  SYNCS.PHASECHK.TRANS64.TRYWAIT P3, [R197+URZ+0x38850], R0 ;  /* 0x03885000c50075a7 */ /* 0x008724000806017f */
[----:B----4-:R-:W-:Y:S05]  /*218b0*/  @!P3 NANOSLEEP.SYNCS 0x989680 ;  /* 0x009896800000b95d */ /* 0x010fea0003900000 */
[----:B------:R-:W4:Y:S02]  /*218c0*/  @!P3 SYNCS.PHASECHK.TRANS64 P3, [R197+URZ+0x38850], R0 ;  /* 0x03885000c500b5a7 */ /* 0x000f24000806007f */
[----:B----4-:R-:W-:Y:S05]  /*218d0*/  @!P3 BRA `(.L_x_5538) ;  /* 0xfffffffc00f0b947 */ /* 0x010fea000383ffff */
[----:B------:R-:W-:Y:S05]  /*218e0*/  BRA `(.L_x_5537) ;  /* 0xfffffeb400107947 */ /* 0x000fea000383ffff */
.L_x_5546:
[----:B-1----:R1:W2:Y:S02]  /*218f0*/  SYNCS.PHASECHK.TRANS64.TRYWAIT P2, [R194+URZ+0x38830], R0 ;  /* 0x03883000c20075a7 */ /* 0x0022a4000804017f */
[----:B--2---:R-:W-:Y:S05]  /*21900*/  @!P2 NANOSLEEP.SYNCS 0x989680 ;  /* 0x009896800000a95d */ /* 0x004fea0003900000 */
[----:B------:R-:W2:Y:S02]  /*21910*/  @!P2 SYNCS.PHASECHK.TRANS64 P2, [R194+URZ+0x38830], R0 ;  /* 0x03883000c200a5a7 */ /* 0x000ea4000804007f */
[----:B--2---:R-:W-:Y:S05]  /*21920*/  @!P2 BRA `(.L_x_5546) ;  /* 0xfffffffc00f0a947 */ /* 0x004fea000383ffff */
[----:B------:R-:W-:Y:S05]  /*21930*/  BRA `(.L_x_5545) ;  /* 0xfffffee800507947 */ /* 0x000fea000383ffff */
.L_x_5551:
[----:B---3--:R3:W4:Y:S02]  /*21940*/  SYNCS.PHASECHK.TRANS64.TRYWAIT P2, [R194+URZ+0x38850], R0 ;  /* 0x03885000c20075a7 */ /* 0x008724000804017f */
[----:B----4-:R-:W-:Y:S05]  /*21950*/  @!P2 NANOSLEEP.SYNCS 0x989680 ;  /* 0x009896800000a95d */ /* 0x010fea0003900000 */
[----:B------:R-:W4:Y:S02]  /*21960*/  @!P2 SYNCS.PHASECHK.TRANS64 P2, [R194+URZ+0x38850], R0 ;  /* 0x03885000c200a5a7 */ /* 0x000f24000804007f */
[----:B----4-:R-:W-:Y:S05]  /*21970*/  @!P2 BRA `(.L_x_5551) ;  /* 0xfffffffc00f0a947 */ /* 0x010fea000383ffff */
[----:B------:R-:W-:Y:S05]  /*21980*/  BRA `(.L_x_5550) ;  /* 0xfffffee800ec7947 */ /* 0x000fea000383ffff */
.L_x_5581:
        /* <DEDUP_REMOVED lines=11> */
.L_x_5788:
[----:B------:R-:W-:Y:S05]  /*21a40*/  BSYNC B1 ;  /* 0x0000000000017941 */ /* 0x000fea0003800000 */
.L_x_5787:
[----:B------:R-:W-:Y:S05]  /*21a50*/  BRA `(.L_x_5789) ;  /* 0xffffff68002c7947 */ /* 0x000fea000383ffff */
.L_x_5583:
[----:B------:R-:W-:Y:S01]  /*21a60*/  BSSY B1, `(.L_x_5790) ;  /* 0x0000006000017945 */ /* 0x000fe20003800000 */
[----:B------:R-:W-:-:S07]  /*21a70*/  IMAD.MOV.U32 R15, RZ, RZ, -0x1 ;  /* 0xffffffffff0f7424 */ /* 0x000fce00078e00ff */
[----:B01----:R-:W-:Y:S05]  /*21a80*/  WARPSYNC.COLLECTIVE R15, `(.L_x_5791) ;  /* 0x000000000f0c7348 */ /* 0x003fea0003c00000 */
[----:B------:R-:W-:Y:S02]  /*21a90*/  ELECT P6, UR62, PT ;  /* 0x00000000003e782f */ /* 0x000fe400038c0000 */
[----:B------:R-:W-:Y:S01]  /*21aa0*/  MOV R14, UR62 ;  /* 0x0000003e000e7c02 */ /* 0x000fe20008000f00 */
[----:B01----:R-:W-:Y:S10]  /*21ab0*/  ENDCOLLECTIVE ;  /* 0x000000000000791b */ /* 0x003ff40003800000 */
.L_x_5791:
[----:B------:R-:W-:Y:S05]  /*21ac0*/  BSYNC B1 ;  /* 0x0000000000017941 */ /* 0x000fea0003800000 */
.L_x_5790:
[----:B------:R-:W-:Y:S05]  /*21ad0*/  BRA `(.L_x_5582) ;  /* 0xffffff6800247947 */ /* 0x000fea000383ffff */
.L_x_5585:
[----:B0-----:R-:W2:Y:S02]  /*21ae0*/  LDL R4, [R1+0x4] ;  /* 0x0000040001047983 */ /* 0x001ea40000100800 */
[----:B--2---:R0:W2:Y:S02]  /*21af0*/  SYNCS.PHASECHK.TRANS64.TRYWAIT P0, [R4+URZ+0x38820], R3 ;  /* 0x03882003040075a7 */ /* 0x0040a4000800017f */
[----:B--2---:R-:W-:Y:S05]  /*21b00*/  @!P0 NANOSLEEP.SYNCS 0x989680 ;  /* 0x009896800000895d */ /* 0x004fea0003900000 */
[----:B------:R-:W2:Y:S02]  /*21b10*/  @!P0 SYNCS.PHASECHK.TRANS64 P0, [R4+URZ+0x38820], R3 ;  /* 0x03882003040085a7 */ /* 0x000ea4000800007f */
[----:B--2---:R-:W-:Y:S05]  /*21b20*/  @!P0 BRA `(.L_x_5585) ;  /* 0xfffffffc00ec8947 */ /* 0x004fea000383ffff */
[----:B------:R-:W-:Y:S05]  /*21b30*/  BRA `(.L_x_5792) ;  /* 0xffffff6800347947 */ /* 0x000fea000383ffff */
.L_x_5589:
[----:B0-----:R0:W2:Y:S02]  /*21b40*/  SYNCS.PHASECHK.TRANS64.TRYWAIT P0, [R4+URZ+0x388a0], R8 ;  /* 0x0388a008040075a7 */ /* 0x0010a4000800017f */
[----:B--2---:R-:W-:Y:S05]  /*21b50*/  @!P0 NANOSLEEP.SYNCS 0x989680 ;  /* 0x009896800000895d */ /* 0x004fea0003900000 */
[----:B------:R-:W2:Y:S02]  /*21b60*/  @!P0 SYNCS.PHASECHK.TRANS64 P0, [R4+URZ+0x388a0], R8 ;  /* 0x0388a008040085a7 */ /* 0x000ea4000800007f */
[----:B--2---:R-:W-:Y:S05]  /*21b70*/  @!P0 BRA `(.L_x_5589) ;  /* 0xfffffffc00f08947 */ /* 0x004fea000383ffff */
[----:B------:R-:W-:Y:S05]  /*21b80*/  BRA `(.L_x_5793) ;  /* 0xffffff68005c7947 */ /* 0x000fea000383ffff */
.L_x_5594:
[----:B--2---:R2:W3:Y:S02]  /*21b90*/  SYNCS.PHASECHK.TRANS64.TRYWAIT P0, [R4+URZ+0x388c0], R8 ;  /* 0x0388c008040075a7 */ /* 0x0044e4000800017f */
[----:B---3--:R-:W-:Y:S05]  /*21ba0*/  @!P0 NANOSLEEP.SYNCS 0x989680 ;  /* 0x009896800000895d */ /* 0x008fea0003900000 */
[----:B------:R-:W3:Y:S02]  /*21bb0*/  @!P0 SYNCS.PHASECHK.TRANS64 P0, [R4+URZ+0x388c0], R8 ;  /* 0x0388c008040085a7 */ /* 0x000ee4000800007f */
[----:B---3--:R-:W-:Y:S05]  /*21bc0*/  @!P0 BRA `(.L_x_5594) ;  /* 0xfffffffc00f08947 */ /* 0x008fea000383ffff */
[----:B------:R-:W-:Y:S05]  /*21bd0*/  BRA `(.L_x_5794) ;  /* 0xffffff6800e07947 */ /* 0x000fea000383ffff */
.L_x_5608:
[----:B0-----:R0:W2:Y:S02]  /*21be0*/  SYNCS.PHASECHK.TRANS64.TRYWAIT P1, [R4+URZ+0x388a0], R5 ;  /* 0x0388a005040075a7 */ /* 0x0010a4000802017f */
[----:B--2---:R-:W-:Y:S05]  /*21bf0*/  @!P1 NANOSLEEP.SYNCS 0x989680 ;  /* 0x009896800000995d */ /* 0x004fea0003900000 */
[----:B------:R-:W2:Y:S02]  /*21c00*/  @!P1 SYNCS.PHASECHK.TRANS64 P1, [R4+URZ+0x388a0], R5 ;  /* 0x0388a005040095a7 */ /* 0x000ea4000802007f */
[----:B--2---:R-:W-:Y:S05]  /*21c10*/  @!P1 BRA `(.L_x_5608) ;  /* 0xfffffffc00f09947 */ /* 0x004fea000383ffff */
[----:B------:R-:W-:Y:S05]  /*21c20*/  BRA `(.L_x_5795) ;  /* 0xffffff7400687947 */ /* 0x000fea000383ffff */
.L_x_5613:
[----:B--2---:R2:W3:Y:S02]  /*21c30*/  SYNCS.PHASECHK.TRANS64.TRYWAIT P1, [R4+URZ+0x388c0], R5 ;  /* 0x0388c005040075a7 */ /* 0x0044e4000802017f */
[----:B---3--:R-:W-:Y:S05]  /*21c40*/  @!P1 NANOSLEEP.SYNCS 0x989680 ;  /* 0x009896800000995d */ /* 0x008fea0003900000 */
[----:B------:R-:W3:Y:S02]  /*21c50*/  @!P1 SYNCS.PHASECHK.TRANS64 P1, [R4+URZ+0x388c0], R5 ;  /* 0x0388c005040095a7 */ /* 0x000ee4000802007f */
[----:B---3--:R-:W-:Y:S05]  /*21c60*/  @!P1 BRA `(.L_x_5613) ;  /* 0xfffffffc00f09947 */ /* 0x008fea000383ffff */
[----:B------:R-:W-:Y:S05]  /*21c70*/  BRA `(.L_x_5796) ;  /* 0xffffff7400e87947 */ /* 0x000fea000383ffff */
.L_x_5633:
        /* <DEDUP_REMOVED lines=11> */
.L_x_5798:
[----:B------:R-:W-:Y:S05]  /*21d30*/  BSYNC B0 ;  /* 0x0000000000007941 */ /* 0x000fea0003800000 */
.L_x_5797:
[----:B------:R-:W-:Y:S05]  /*21d40*/  BRA `(.L_x_5799) ;  /* 0xffffff8400f87947 */ /* 0x000fea000383ffff */
.L_x_5635:
[----:B------:R-:W-:Y:S01]  /*21d50*/  BSSY B0, `(.L_x_5800) ;  /* 0x0000006000007945 */ /* 0x000fe20003800000 */
[----:B------:R-:W-:-:S07]  /*21d60*/  IMAD.MOV.U32 R15, RZ, RZ, -0x1 ;  /* 0xffffffffff0f7424 */ /* 0x000fce00078e00ff */
[----:B01----:R-:W-:Y:S05]  /*21d70*/  WARPSYNC.COLLECTIVE R15, `(.L_x_5801) ;  /* 0x000000000f0c7348 */ /* 0x003fea0003c00000 */
[----:B------:R-:W-:Y:S02]  /*21d80*/  ELECT P6, UR62, PT ;  /* 0x00000000003e782f */ /* 0x000fe400038c0000 */
[----:B------:R-:W-:Y:S01]  /*21d90*/  MOV R14, UR62 ;  /* 0x0000003e000e7c02 */ /* 0x000fe20008000f00 */
[----:B01----:R-:W-:Y:S10]  /*21da0*/  ENDCOLLECTIVE ;  /* 0x000000000000791b */ /* 0x003ff40003800000 */
.L_x_5801:
[----:B------:R-:W-:Y:S05]  /*21db0*/  BSYNC B0 ;  /* 0x0000000000007941 */ /* 0x000fea0003800000 */
.L_x_5800:
[----:B------:R-:W-:Y:S05]  /*21dc0*/  BRA `(.L_x_5802) ;  /* 0xffffff8800087947 */ /* 0x000fea000383ffff */
.L_x_5637:
[----:B0-----:R0:W2:Y:S02]  /*21dd0*/  SYNCS.PHASECHK.TRANS64.TRYWAIT P0, [R0+URZ+0x38840], R2 ;  /* 0x03884002000075a7 */ /* 0x0010a4000800017f */
[----:B--2---:R-:W-:Y:S05]  /*21de0*/  @!P0 NANOSLEEP.SYNCS 0x989680 ;  /* 0x009896800000895d */ /* 0x004fea0003900000 */
[----:B------:R-:W2:Y:S02]  /*21df0*/  @!P0 SYNCS.PHASECHK.TRANS64 P0, [R0+URZ+0x38840], R2 ;  /* 0x03884002000085a7 */ /* 0x000ea4000800007f */
[----:B--2---:R-:W-:Y:S05]  /*21e00*/  @!P0 BRA `(.L_x_5637) ;  /* 0xfffffffc00f08947 */ /* 0x004fea000383ffff */
[----:B------:R-:W-:Y:S05]  /*21e10*/  BRA `(.L_x_5803) ;  /* 0xffffff8800747947 */ /* 0x000fea000383ffff */
.L_x_5641:
        /* <DEDUP_REMOVED lines=9> */
.L_x_5804:
[----:B------:R-:W-:Y:S02]  /*21eb0*/  IMAD.MOV.U32 R13, RZ, RZ, R3 ;  /* 0x000000ffff0d7224 */ /* 0x000fe400078e0003 */
[----:B------:R-:W-:-:S07]  /*21ec0*/  IMAD.MOV.U32 R4, RZ, RZ, R14 ;  /* 0x000000ffff047224 */ /* 0x000fce00078e000e */
[----:B------:R-:W-:Y:S05]  /*21ed0*/  WARPSYNC.COLLECTIVE R15, `(.L_x_5805) ;  /* 0x000000000f087348 */ /* 0x000fea0003c00000 */
[----:B------:R0:W1:Y:S02]  /*21ee0*/  SHFL.IDX P6, R14, R13, R12, R11 ;  /* 0x0000000c0d0e7389 */ /* 0x00006400000c000b */
[----:B01----:R-:W-:Y:S01]  /*21ef0*/  ENDCOLLECTIVE ;  /* 0x000000000000791b */ /* 0x003fe20003800000 */
.L_x_5805:
[----:B------:R-:W-:Y:S02]  /*21f00*/  IMAD.MOV.U32 R13, RZ, RZ, R2 ;  /* 0x000000ffff0d7224 */ /* 0x000fe400078e0002 */
[----:B------:R-:W-:Y:S02]  /*21f10*/  IMAD.MOV.U32 R12, RZ, RZ, 0x1 ;  /* 0x00000001ff0c7424 */ /* 0x000fe400078e00ff */
[----:B------:R-:W-:-:S07]  /*21f20*/  IMAD.MOV.U32 R5, RZ, RZ, R14 ;  /* 0x000000ffff057224 */ /* 0x000fce00078e000e */
[----:B------:R-:W-:Y:S05]  /*21f30*/  WARPSYNC.COLLECTIVE R15, `(.L_x_5806) ;  /* 0x000000000f087348 */ /* 0x000fea0003c00000 */
[----:B------:R0:W1:Y:S02]  /*21f40*/  SHFL.IDX P6, R14, R13, R12, R11 ;  /* 0x0000000c0d0e7389 */ /* 0x00006400000c000b */
[----:B01----:R-:W-:Y:S01]  /*21f50*/  ENDCOLLECTIVE ;  /* 0x000000000000791b */ /* 0x003fe20003800000 */
.L_x_5806:
[----:B------:R-:W-:Y:S02]  /*21f60*/  IMAD.MOV.U32 R13, RZ, RZ, R3 ;  /* 0x000000ffff0d7224 */ /* 0x000fe400078e0003 */
[----:B------:R-:W-:Y:S02]  /*21f70*/  IMAD R0, R6, R7, RZ ;  /* 0x0000000706007224 */ /* 0x000fe400078e02ff */
[----:B------:R-:W-:-:S07]  /*21f80*/  IMAD.MOV.U32 R6, RZ, RZ, R14 ;  /* 0x000000ffff067224 */ /* 0x000fce00078e000e */
[----:B------:R-:W-:Y:S05]  /*21f90*/  WARPSYNC.COLLECTIVE R15, `(.L_x_5807) ;  /* 0x000000000f087348 */ /* 0x000fea0003c00000 */
[----:B------:R0:W1:Y:S02]  /*21fa0*/  SHFL.IDX P6, R14, R13, R12, R11 ;  /* 0x0000000c0d0e7389 */ /* 0x00006400000c000b */
[----:B01----:R-:W-:Y:S01]  /*21fb0*/  ENDCOLLECTIVE ;  /* 0x000000000000791b */ /* 0x003fe20003800000 */
.L_x_5807:
        /* <DEDUP_REMOVED lines=21> */
.L_x_5808:
        /* <DEDUP_REMOVED lines=10> */
.L_x_5809:
        /* <DEDUP_REMOVED lines=11> */
.L_x_5810:
        /* <DEDUP_REMOVED lines=14> */
.L_x_5811:
[----:B------:R-:W-:Y:S01]  /*22340*/  IMAD.MOV.U32 R3, RZ, RZ, R14 ;  /* 0x000000ffff037224 */ /* 0x000fe200078e000e */
[----:B------:R-:W-:Y:S06]  /*22350*/  BRA `(.L_x_5812) ;  /* 0xffffff8c00dc7947 */ /* 0x000fec000383ffff */
.L_x_5645:
        /* <DEDUP_REMOVED lines=27> */
.L_x_5814:
[----:B------:R-:W-:Y:S05]  /*22510*/  BSYNC B0 ;  /* 0x0000000000007941 */ /* 0x000fea0003800000 */
.L_x_5813:
        /* <DEDUP_REMOVED lines=11> */
.L_x_5815:
        /* <DEDUP_REMOVED lines=43> */
.L_x_5816:
        /* <DEDUP_REMOVED lines=18> */
.L_x_5817:
        /* <DEDUP_REMOVED lines=29> */
.L_x_5818:
        /* <DEDUP_REMOVED lines=13> */
.L_x_5819:
        /* <DEDUP_REMOVED lines=32> */
.L_x_5820:
        /* <DEDUP_REMOVED lines=9> */
.L_x_5821:
[----:B------:R-:W-:Y:S01]  /*22ed0*/  IMAD.MOV.U32 R0, RZ, RZ, R14 ;  /* 0x000000ffff007224 */ /* 0x000fe200078e000e */
[----:B------:R-:W-:Y:S06]  /*22ee0*/  BRA `(.L_x_5822) ;  /* 0xffffff9000b47947 */ /* 0x000fec000383ffff */
.L_x_5650:
[----:B0-----:R-:W3:Y:S02]  /*22ef0*/  LDL R2, [R1+0x4] ;  /* 0x0000040001027983 */ /* 0x001ee40000100800 */
[----:B---3--:R0:W3:Y:S02]  /*22f00*/  SYNCS.PHASECHK.TRANS64.TRYWAIT P0, [R2+URZ+0x38820], R0 ;  /* 0x03882000020075a7 */ /* 0x0080e4000800017f */
[----:B---3--:R-:W-:Y:S05]  /*22f10*/  @!P0 NANOSLEEP.SYNCS 0x989680 ;  /* 0x009896800000895d */ /* 0x008fea0003900000 */
[----:B------:R-:W3:Y:S02]  /*22f20*/  @!P0 SYNCS.PHASECHK.TRANS64 P0, [R2+URZ+0x38820], R0 ;  /* 0x03882000020085a7 */ /* 0x000ee4000800007f */
[----:B---3--:R-:W-:Y:S05]  /*22f30*/  @!P0 BRA `(.L_x_5650) ;  /* 0xfffffffc00ec8947 */ /* 0x008fea000383ffff */
[----:B------:R-:W-:Y:S05]  /*22f40*/  BRA `(.L_x_5823) ;  /* 0xffffff9400747947 */ /* 0x000fea000383ffff */
.L_x_5654:
[----:B0-----:R0:W1:Y:S02]  /*22f50*/  SYNCS.PHASECHK.TRANS64.TRYWAIT P0, [R0+URZ+0x38860], R2 ;  /* 0x03886002000075a7 */ /* 0x001064000800017f */
[----:B-1----:R-:W-:Y:S05]  /*22f60*/  @!P0 NANOSLEEP.SYNCS 0x989680 ;  /* 0x009896800000895d */ /* 0x002fea0003900000 */
[----:B------:R-:W1:Y:S02]  /*22f70*/  @!P0 SYNCS.PHASECHK.TRANS64 P0, [R0+URZ+0x38860], R2 ;  /* 0x03886002000085a7 */ /* 0x000e64000800007f */
[----:B-1----:R-:W-:Y:S05]  /*22f80*/  @!P0 BRA `(.L_x_5654) ;  /* 0xfffffffc00f08947 */ /* 0x002fea000383ffff */
[----:B------:R-:W-:Y:S05]  /*22f90*/  BRA `(.L_x_5824) ;  /* 0xffffff9400a47947 */ /* 0x000fea000383ffff */
.L_x_5673:
[----:B-1----:R1:W3:Y:S02]  /*22fa0*/  SYNCS.PHASECHK.TRANS64.TRYWAIT P0, [R0+URZ+0x38840], R6 ;  /* 0x03884006000075a7 */ /* 0x0022e4000800017f */
[----:B---3--:R-:W-:Y:S05]  /*22fb0*/  @!P0 NANOSLEEP.SYNCS 0x989680 ;  /* 0x009896800000895d */ /* 0x008fea0003900000 */
[----:B------:R-:W3:Y:S02]  /*22fc0*/  @!P0 SYNCS.PHASECHK.TRANS64 P0, [R0+URZ+0x38840], R6 ;  /* 0x03884006000085a7 */ /* 0x000ee4000800007f */
[----:B---3--:R-:W-:Y:S05]  /*22fd0*/  @!P0 BRA `(.L_x_5673) ;  /* 0xfffffffc00f08947 */ /* 0x008fea000383ffff */
[----:B------:R-:W-:Y:S05]  /*22fe0*/  BRA `(.L_x_5825) ;  /* 0xffffffa000cc7947 */ /* 0x000fea000383ffff */
.L_x_5678:
[----:B0-----:R0:W3:Y:S02]  /*22ff0*/  SYNCS.PHASECHK.TRANS64.TRYWAIT P0, [R0+URZ+0x38860], R6 ;  /* 0x03886006000075a7 */ /* 0x0010e4000800017f */
[----:B---3--:R-:W-:Y:S05]  /*23000*/  @!P0 NANOSLEEP.SYNCS 0x989680 ;  /* 0x009896800000895d */ /* 0x008fea0003900000 */
[----:B------:R-:W3:Y:S02]  /*23010*/  @!P0 SYNCS.PHASECHK.TRANS64 P0, [R0+URZ+0x38860], R6 ;  /* 0x03886006000085a7 */ /* 0x000ee4000800007f */
[----:B---3--:R-:W-:Y:S05]  /*23020*/  @!P0 BRA `(.L_x_5678) ;  /* 0xfffffffc00f08947 */ /* 0x008fea000383ffff */
[----:B------:R-:W-:Y:S05]  /*23030*/  BRA `(.L_x_5826) ;  /* 0xffffffa400547947 */ /* 0x000fea000383ffff */
.L_x_5693:
[----:B0-----:R0:W1:Y:S02]  /*23040*/  SYNCS.PHASECHK.TRANS64.TRYWAIT P0, [R2+URZ+0x38840], R3 ;  /* 0x03884003020075a7 */ /* 0x001064000800017f */
[----:B-1----:R-:W-:Y:S05]  /*23050*/  @!P0 NANOSLEEP.SYNCS 0x989680 ;  /* 0x009896800000895d */ /* 0x002fea0003900000 */
[----:B------:R-:W1:Y:S02]  /*23060*/  @!P0 SYNCS.PHASECHK.TRANS64 P0, [R2+URZ+0x38840], R3 ;  /* 0x03884003020085a7 */ /* 0x000e64000800007f */
[----:B-1----:R-:W-:Y:S05]  /*23070*/  @!P0 BRA `(.L_x_5693) ;  /* 0xfffffffc00f08947 */ /* 0x002fea000383ffff */
[----:B------:R-:W-:Y:S05]  /*23080*/  BRA `(.L_x_5827) ;  /* 0xffffffb0005c7947 */ /* 0x000fea000383ffff */
.L_x_5698:
[----:B-1----:R1:W3:Y:S02]  /*23090*/  SYNCS.PHASECHK.TRANS64.TRYWAIT P0, [R2+URZ+0x38860], R3 ;  /* 0x03886003020075a7 */ /* 0x0022e4000800017f */
[----:B---3--:R-:W-:Y:S05]  /*230a0*/  @!P0 NANOSLEEP.SYNCS 0x989680 ;  /* 0x009896800000895d */ /* 0x008fea0003900000 */
[----:B------:R-:W3:Y:S02]  /*230b0*/  @!P0 SYNCS.PHASECHK.TRANS64 P0, [R2+URZ+0x38860], R3 ;  /* 0x03886003020085a7 */ /* 0x000ee4000800007f */
[----:B---3--:R-:W-:Y:S05]  /*230c0*/  @!P0 BRA `(.L_x_5698) ;  /* 0xfffffffc00f08947 */ /* 0x008fea000383ffff */
[----:B------:R-:W-:Y:S05]  /*230d0*/  BRA `(.L_x_5828) ;  /* 0xffffffb000e07947 */ /* 0x000fea000383ffff */
.L_x_5713:
[----:B0-----:R0:W1:Y:S02]  /*230e0*/  SYNCS.PHASECHK.TRANS64.TRYWAIT P0, [R2+URZ+0x38840], R3 ;  /* 0x03884003020075a7 */ /* 0x001064000800017f */
[----:B-1----:R-:W-:Y:S05]  /*230f0*/  @!P0 NANOSLEEP.SYNCS 0x989680 ;  /* 0x009896800000895d */ /* 0x002fea0003900000 */
[----:B------:R-:W1:Y:S02]  /*23100*/  @!P0 SYNCS.PHASECHK.TRANS64 P0, [R2+URZ+0x38840], R3 ;  /* 0x03884003020085a7 */ /* 0x000e64000800007f */
[----:B-1----:R-:W-:Y:S05]  /*23110*/  @!P0 BRA `(.L_x_5713) ;  /* 0xfffffffc00f08947 */ /* 0x002fea000383ffff */
[----:B------:R-:W-:Y:S05]  /*23120*/  BRA `(.L_x_5829) ;  /* 0xffffffbc00cc7947 */ /* 0x000fea000383ffff */
.L_x_5718:
[----:B-1----:R1:W3:Y:S02]  /*23130*/  SYNCS.PHASECHK.TRANS64.TRYWAIT P0, [R2+URZ+0x38860], R3 ;  /* 0x03886003020075a7 */ /* 0x0022e4000800017f */
[----:B---3--:R-:W-:Y:S05]  /*23140*/  @!P0 NANOSLEEP.SYNCS 0x989680 ;  /* 0x009896800000895d */ /* 0x008fea0003900000 */
[----:B------:R-:W3:Y:S02]  /*23150*/  @!P0 SYNCS.PHASECHK.TRANS64 P0, [R2+URZ+0x38860], R3 ;  /* 0x03886003020085a7 */ /* 0x000ee4000800007f */
[----:B---3--:R-:W-:Y:S05]  /*23160*/  @!P0 BRA `(.L_x_5718) ;  /* 0xfffffffc00f08947 */ /* 0x008fea000383ffff */
[----:B------:R-:W-:Y:S05]  /*23170*/  BRA `(.L_x_5830) ;  /* 0xffffffc000547947 */ /* 0x000fea000383ffff */
.L_x_5734:
[----:B------:R-:W-:Y:S01]  /*23180*/  BSSY B0, `(.L_x_5831) ;  /* 0x0000008000007945 */ /* 0x000fe20003800000 */
[----:B------:R-:W-:Y:S02]  /*23190*/  IMAD.MOV.U32 R13, RZ, RZ, R16 ;  /* 0x000000ffff0d7224 */ /* 0x000fe400078e0010 */
[----:B------:R-:W-:Y:S02]  /*231a0*/  IMAD.MOV.U32 R12, RZ, RZ, RZ ;  /* 0x000000ffff0c7224 */ /* 0x000fe400078e00ff */
[----:B-1----:R-:W-:Y:S02]  /*231b0*/  IMAD.MOV.U32 R11, RZ, RZ, 0x1f ;  /* 0x0000001fff0b7424 */ /* 0x002fe400078e00ff */
[----:B------:R-:W-:-:S07]  /*231c0*/  IMAD.MOV.U32 R15, RZ, RZ, -0x1 ;  /* 0xffffffffff0f7424 */ /* 0x000fce00078e00ff */
[----:B0-2---:R-:W-:Y:S05]  /*231d0*/  WARPSYNC.COLLECTIVE R15, `(.L_x_5832) ;  /* 0x000000000f087348 */ /* 0x005fea0003c00000 */
[----:B0-----:R0:W1:Y:S02]  /*231e0*/  SHFL.IDX P6, R14, R13, R12, R11 ;  /* 0x0000000c0d0e7389 */ /* 0x00106400000c000b */
[----:B012---:R-:W-:Y:S01]  /*231f0*/  ENDCOLLECTIVE ;  /* 0x000000000000791b */ /* 0x007fe20003800000 */
.L_x_5832:
[----:B------:R-:W-:Y:S05]  /*23200*/  BSYNC B0 ;  /* 0x0000000000007941 */ /* 0x000fea0003800000 */
.L_x_5831:
        /* <DEDUP_REMOVED lines=9> */
.L_x_5833:
        /* <DEDUP_REMOVED lines=18> */
.L_x_5834:
        /* <DEDUP_REMOVED lines=8> */
.L_x_5835:
        /* <DEDUP_REMOVED lines=8> */
.L_x_5836:
        /* <DEDUP_REMOVED lines=8> */
.L_x_5837:
        /* <DEDUP_REMOVED lines=8> */
.L_x_5838:
        /* <DEDUP_REMOVED lines=9> */
.L_x_5839:
[----:B------:R-:W-:Y:S01]  /*23650*/  IMAD.MOV.U32 R16, RZ, RZ, R14 ;  /* 0x000000ffff107224 */ /* 0x000fe200078e000e */
[----:B------:R-:W-:Y:S06]  /*23660*/  BRA `(.L_x_5840) ;  /* 0xffffffc800ac7947 */ /* 0x000fec000383ffff */
.L_x_5739:
[----:B------:R-:W-:Y:S01]  /*23670*/  BSSY B0, `(.L_x_5841) ;  /* 0x0000008000007945 */ /* 0x000fe20003800000 */
[----:B-----5:R-:W-:Y:S02]  /*23680*/  IMAD.MOV.U32 R13, RZ, RZ, R3 ;  /* 0x000000ffff0d7224 */ /* 0x020fe400078e0003 */
[----:B------:R-:W-:Y:S02]  /*23690*/  IMAD.MOV.U32 R12, RZ, RZ, 0x1 ;  /* 0x00000001ff0c7424 */ /* 0x000fe400078e00ff */
[----:B------:R-:W-:Y:S02]  /*236a0*/  IMAD.MOV.U32 R11, RZ, RZ, RZ ;  /* 0x000000ffff0b7224 */ /* 0x000fe400078e00ff */
[----:B------:R-:W-:-:S07]  /*236b0*/  IMAD.MOV.U32 R15, RZ, RZ, -0x1 ;  /* 0xffffffffff0f7424 */ /* 0x000fce00078e00ff */
[----:B012---:R-:W-:Y:S05]  /*236c0*/  WARPSYNC.COLLECTIVE R15, `(.L_x_5842) ;  /* 0x000000000f087348 */ /* 0x007fea0003c00000 */
[----:B0-----:R0:W3:Y:S02]  /*236d0*/  SHFL.UP P6, R14, R13, R12, R11 ;  /* 0x0400000c0d0e7389 */ /* 0x0010e400000c000b */
[----:B0123--:R-:W-:Y:S01]  /*236e0*/  ENDCOLLECTIVE ;  /* 0x000000000000791b */ /* 0x00ffe20003800000 */
.L_x_5842:
[----:B------:R-:W-:Y:S05]  /*236f0*/  BSYNC B0 ;  /* 0x0000000000007941 */ /* 0x000fea0003800000 */
.L_x_5841:
        /* <DEDUP_REMOVED lines=10> */
.L_x_5843:
        /* <DEDUP_REMOVED lines=8> */
.L_x_5844:
        /* <DEDUP_REMOVED lines=8> */
.L_x_5845:
        /* <DEDUP_REMOVED lines=8> */
.L_x_5846:
        /* <DEDUP_REMOVED lines=9> */
.L_x_5847:
[----:B------:R-:W-:Y:S01]  /*239b0*/  IMAD.MOV.U32 R16, RZ, RZ, R14 ;  /* 0x000000ffff107224 */ /* 0x000fe200078e000e */
[----:B------:R-:W-:Y:S06]  /*239c0*/  BRA `(.L_x_5848) ;  /* 0xffffffc800707947 */ /* 0x000fec000383ffff */
.L_x_5741:
[----:B------:R-:W-:Y:S01]  /*239d0*/  BSSY B0, `(.L_x_5849) ;  /* 0x0000006000007945 */ /* 0x000fe20003800000 */
[----:B------:R-:W-:Y:S01]  /*239e0*/  PLOP3.LUT P6, PT, P6, PT, PT, 0x8, 0x0 ;  /* 0x000000000000781c */ /* 0x000fe200037ce170 */
[----:B------:R-:W-:-:S12]  /*239f0*/  IMAD.MOV.U32 R15, RZ, RZ, -0x1 ;  /* 0xffffffffff0f7424 */ /* 0x000fd800078e00ff */
[----:B012---:R-:W-:Y:S05]  /*23a00*/  WARPSYNC.COLLECTIVE R15, `(.L_x_5850) ;  /* 0x000000000f087348 */ /* 0x007fea0003c00000 */
[----:B0-----:R-:W-:Y:S01]  /*23a10*/  VOTE.ANY R14, PT, P6 ;  /* 0x00000000000e7806 */ /* 0x001fe200030e0100 */
[----:B-12---:R-:W-:Y:S06]  /*23a20*/  ENDCOLLECTIVE ;  /* 0x000000000000791b */ /* 0x006fec0003800000 */
.L_x_5850:
[----:B------:R-:W-:Y:S05]  /*23a30*/  BSYNC B0 ;  /* 0x0000000000007941 */ /* 0x000fea0003800000 */
.L_x_5849:
        /* <DEDUP_REMOVED lines=9> */
.L_x_5851:
[----:B------:R-:W-:Y:S01]  /*23ad0*/  IMAD.MOV.U32 R17, RZ, RZ, R14 ;  /* 0x000000ffff117224 */ /* 0x000fe200078e000e */
[----:B------:R-:W-:Y:S06]  /*23ae0*/  BRA `(.L_x_5852) ;  /* 0xffffffc800607947 */ /* 0x000fec000383ffff */
.L_x_5743:
[----:B------:R-:W-:Y:S01]  /*23af0*/  BSSY B0, `(.L_x_5853) ;  /* 0x0000007000007945 */ /* 0x000fe20003800000 */
[----:B------:R-:W-:Y:S02]  /*23b00*/  IMAD.MOV.U32 R13, RZ, RZ, R2 ;  /* 0x000000ffff0d7224 */ /* 0x000fe400078e0002 */
[----:B------:R-:W-:Y:S02]  /*23b10*/  IMAD.MOV.U32 R11, RZ, RZ, 0x1f ;  /* 0x0000001fff0b7424 */ /* 0x000fe400078e00ff */
[----:B------:R-:W-:-:S07]  /*23b20*/  IMAD.MOV.U32 R15, RZ, RZ, -0x1 ;  /* 0xffffffffff0f7424 */ /* 0x000fce00078e00ff */
[----:B01234-:R-:W-:Y:S05]  /*23b30*/  WARPSYNC.COLLECTIVE R15, `(.L_x_5854) ;  /* 0x000000000f087348 */ /* 0x01ffea0003c00000 */
[----:B0-----:R0:W0:Y:S02]  /*23b40*/  SHFL.IDX P6, R14, R13, R12, R11 ;  /* 0x0000000c0d0e7389 */ /* 0x00102400000c000b */
[----:B01234-:R-:W-:Y:S01]  /*23b50*/  ENDCOLLECTIVE ;  /* 0x000000000000791b */ /* 0x01ffe20003800000 */
.L_x_5854:
[----:B------:R-:W-:Y:S05]  /*23b60*/  BSYNC B0 ;  /* 0x0000000000007941 */ /* 0x000fea0003800000 */
.L_x_5853:
[----:B------:R-:W-:Y:S01]  /*23b70*/  IMAD.MOV.U32 R2, RZ, RZ, R14 ;  /* 0x000000ffff027224 */ /* 0x000fe200078e000e */
[----:B------:R-:W-:Y:S06]  /*23b80*/  BRA `(.L_x_5855) ;  /* 0xffffffc800547947 */ /* 0x000fec000383ffff */
.L_x_5747:
[----:B0-----:R0:W1:Y:S02]  /*23b90*/  SYNCS.PHASECHK.TRANS64.TRYWAIT P0, [R0+URZ+0x38820], R3 ;  /* 0x03882003000075a7 */ /* 0x001064000800017f */
[----:B-1----:R-:W-:Y:S05]  /*23ba0*/  @!P0 NANOSLEEP.SYNCS 0x989680 ;  /* 0x009896800000895d */ /* 0x002fea0003900000 */
[----:B------:R-:W1:Y:S02]  /*23bb0*/  @!P0 SYNCS.PHASECHK.TRANS64 P0, [R0+URZ+0x38820], R3 ;  /* 0x03882003000085a7 */ /* 0x000e64000800007f */
[----:B-1----:R-:W-:Y:S05]  /*23bc0*/  @!P0 BRA `(.L_x_5747) ;  /* 0xfffffffc00f08947 */ /* 0x002fea000383ffff */
[----:B------:R-:W-:Y:S05]  /*23bd0*/  BRA `(.L_x_5856) ;  /* 0xffffffcc00d87947 */ /* 0x000fea000383ffff */
.L_x_5748:
        /* <DEDUP_REMOVED lines=11> */
.L_x_5858:
[----:B------:R-:W-:Y:S05]  /*23c90*/  BSYNC B0 ;  /* 0x0000000000007941 */ /* 0x000fea0003800000 */
.L_x_5857:
[----:B------:R-:W-:Y:S05]  /*23ca0*/  BRA `(.L_x_5859) ;  /* 0xffffffcc00c07947 */ /* 0x000fea000383ffff */
.L_x_5749:
[----:B------:R-:W-:Y:S01]  /*23cb0*/  BSSY B0, `(.L_x_5860) ;  /* 0x0000006000007945 */ /* 0x000fe20003800000 */
[----:B------:R-:W-:-:S07]  /*23cc0*/  IMAD.MOV.U32 R15, RZ, RZ, -0x1 ;  /* 0xffffffffff0f7424 */ /* 0x000fce00078e00ff */
[----:B012---:R-:W-:Y:S05]  /*23cd0*/  WARPSYNC.COLLECTIVE R15, `(.L_x_5861) ;  /* 0x000000000f0c7348 */ /* 0x007fea0003c00000 */
[----:B------:R-:W-:Y:S02]  /*23ce0*/  ELECT P6, UR62, PT ;  /* 0x00000000003e782f */ /* 0x000fe400038c0000 */
[----:B------:R-:W-:Y:S01]  /*23cf0*/  MOV R14, UR62 ;  /* 0x0000003e000e7c02 */ /* 0x000fe20008000f00 */
[----:B012---:R-:W-:Y:S10]  /*23d00*/  ENDCOLLECTIVE ;  /* 0x000000000000791b */ /* 0x007ff40003800000 */
.L_x_5861:
[----:B------:R-:W-:Y:S05]  /*23d10*/  BSYNC B0 ;  /* 0x0000000000007941 */ /* 0x000fea0003800000 */
.L_x_5860:
[----:B------:R-:W-:Y:S05]  /*23d20*/  BRA `(.L_x_5862) ;  /* 0xffffffcc00b47947 */ /* 0x000fea000383ffff */
.L_x_5751:
[----:B0-----:R0:W1:Y:S02]  /*23d30*/  SYNCS.PHASECHK.TRANS64.TRYWAIT P0, [R6+URZ], R5 ;  /* 0x00000005060075a7 */ /* 0x001064000800017f */
[----:B-1----:R-:W-:Y:S05]  /*23d40*/  @!P0 NANOSLEEP.SYNCS 0x989680 ;  /* 0x009896800000895d */ /* 0x002fea0003900000 */
[----:B------:R-:W1:Y:S02]  /*23d50*/  @!P0 SYNCS.PHASECHK.TRANS64 P0, [R6+URZ], R5 ;  /* 0x00000005060085a7 */ /* 0x000e64000800007f */
[----:B-1----:R-:W-:Y:S05]  /*23d60*/  @!P0 BRA `(.L_x_5751) ;  /* 0xfffffffc00f08947 */ /* 0x002fea000383ffff */
[----:B------:R-:W-:Y:S05]  /*23d70*/  BRA `(.L_x_5863) ;  /* 0xffffffcc00f07947 */ /* 0x000fea000383ffff */
.L_x_5752:
[----:B-1----:R1:W3:Y:S02]  /*23d80*/  SYNCS.PHASECHK.TRANS64.TRYWAIT P0, [R7+URZ], R2 ;  /* 0x00000002070075a7 */ /* 0x0022e4000800017f */
[----:B---3--:R-:W-:Y:S05]  /*23d90*/  @!P0 NANOSLEEP.SYNCS 0x989680 ;  /* 0x009896800000895d */ /* 0x008fea0003900000 */
[----:B------:R-:W3:Y:S02]  /*23da0*/  @!P0 SYNCS.PHASECHK.TRANS64 P0, [R7+URZ], R2 ;  /* 0x00000002070085a7 */ /* 0x000ee4000800007f */
[----:B---3--:R-:W-:Y:S05]  /*23db0*/  @!P0 BRA `(.L_x_5752) ;  /* 0xfffffffc00f08947 */ /* 0x008fea000383ffff */
[----:B------:R-:W-:Y:S05]  /*23dc0*/  BRA `(.L_x_5864) ;  /* 0xffffffcc00e47947 */ /* 0x000fea000383ffff */
.L_x_5754:
[----:B---3--:R3:W4:Y:S02]  /*23dd0*/  SYNCS.PHASECHK.TRANS64.TRYWAIT P0, [R4+URZ], R5 ;  /* 0x00000005040075a7 */ /* 0x008724000800017f */
[----:B----4-:R-:W-:Y:S05]  /*23de0*/  @!P0 NANOSLEEP.SYNCS 0x989680 ;  /* 0x009896800000895d */ /* 0x010fea0003900000 */
[----:B------:R-:W4:Y:S02]  /*23df0*/  @!P0 SYNCS.PHASECHK.TRANS64 P0, [R4+URZ], R5 ;  /* 0x00000005040085a7 */ /* 0x000f24000800007f */
[----:B----4-:R-:W-:Y:S05]  /*23e00*/  @!P0 BRA `(.L_x_5754) ;  /* 0xfffffffc00f08947 */ /* 0x010fea000383ffff */
[----:B------:R-:W-:Y:S05]  /*23e10*/  BRA `(.L_x_5865) ;  /* 0xffffffcc00ec7947 */ /* 0x000fea000383ffff */
.L_x_5866:
        /* <DEDUP_REMOVED lines=14> */
.L_x_5884:


//--------------------- .nv.global.init           --------------------------
	.section	.nv.global.init,"aw",@progbits
.nv.global.init:
	.type		$str$20,@object
	.size		$str$20,($str$21 - $str$20)
$str$20:
        /*0000*/ 	.byte	0x28, 0x61, 0x64, 0x64, 0x72, 0x65, 0x73, 0x73, 0x20, 0x26, 0x20, 0x6d, 0x61, 0x73, 0x6b, 0x29
        /*0010*/ 	.byte	0x20, 0x3d, 0x3d, 0x20, 0x30, 0x00
	.type		$str$21,@object
	.size		$str$21,(__unnamed_4 - $str$21)
$str$21:
        /*0016*/ 	.byte	0x2f, 0x74, 0x6d, 0x70, 0x2f, 0x6f, 0x73, 0x73, 0x5f, 0x6b, 0x65, 0x72, 0x6e, 0x65, 0x6c, 0x73
        /*0026*/ 	.byte	0x5f, 0x73, 0x72, 0x63, 0x2f, 0x66, 0x6c, 0x61, 0x73, 0x68, 0x5f, 0x61, 0x74, 0x74, 0x65, 0x6e
        /*0036*/ 	.byte	0x74, 0x69, 0x6f, 0x6e, 0x2f, 0x63, 0x73, 0x72, 0x63, 0x2f, 0x63, 0x75, 0x74, 0x6c, 0x61, 0x73
        /*0046*/ 	.byte	0x73, 0x2f, 0x69, 0x6e, 0x63, 0x6c, 0x75, 0x64, 0x65, 0x2f, 0x63, 0x75, 0x74, 0x65, 0x2f, 0x70
        /*0056*/ 	.byte	0x6f, 0x69, 0x6e, 0x74, 0x65, 0x72, 0x5f, 0x66, 0x6c, 0x61, 0x67, 0x67, 0x65, 0x64, 0x2e, 0x68
        /*0066*/ 	.byte	0x70, 0x70, 0x00
	.type		__unnamed_4,@object
	.size		__unnamed_4,(__unnamed_5 - __unnamed_4)
__unnamed_4:
        /* <DEDUP_REMOVED lines=24> */
	.type		__unnamed_5,@object
	.size		__unnamed_5,(__unnamed_6 - __unnamed_5)
__unnamed_5:
        /* <DEDUP_REMOVED lines=24> */
        /*0369*/ 	.byte	0x26, 0x5d, 0x00
	.type		__unnamed_6,@object
	.size		__unnamed_6,(__unnamed_1 - __unnamed_6)
__unnamed_6:
        /* <DEDUP_REMOVED lines=28> */
        /*052c*/ 	.byte	0x34, 0x30, 0x39, 0x36, 0x3e, 0x3e, 0x3e, 0x3e, 0x3e, 0x5d, 0x00
	.type		__unnamed_1,@object
	.size		__unnamed_1,(__unnamed_3 - __unnamed_1)
__unnamed_1:
        /* <DEDUP_REMOVED lines=28> */
        /*06f7*/ 	.byte	0x34, 0x30, 0x39, 0x36, 0x3e, 0x3e, 0x3e, 0x3e, 0x3e, 0x20, 0x26, 0x5d, 0x00
	.type		__unnamed_3,@object
	.size		__unnamed_3,(__unnamed_2 - __unnamed_3)
__unnamed_3:
        /* <DEDUP_REMOVED lines=28> */
        /*08c4*/ 	.byte	0x3a, 0x43, 0x3c, 0x33, 0x32, 0x37, 0x36, 0x38, 0x3e, 0x3e, 0x3e, 0x3e, 0x3e, 0x5d, 0x00
	.type		__unnamed_2,@object
	.size		__unnamed_2,(.L_1 - __unnamed_2)
__unnamed_2:
        /* <DEDUP_REMOVED lines=29> */
.L_1:


//--------------------- .nv.shared._ZN7cutlass13device_kernelIN5flash11enable_sm90INS1_16FlashAttnFwdSm90INS1_25CollectiveMainloopFwdSm90ILi2EN4cute5tupleIJNS5_1CILi1EEES8_S8_EEENS6_IJNS7_ILi64EEESA_SA_EEELi512ENS_10bfloat16_tEfNS_4arch4Sm90ELb0ELb0ELb0ELb0ELb0ELb0ELb0ELb0ELb0ELb1ELb0ELb0EEENS1_21CollectiveEpilogueFwdINS6_IJSA_NS7_ILi512EEESA_EEES9_SC_SE_Li256ELb0ELb1ELb0ELb0EEENS1_29StaticPersistentTileSchedulerILb0EEEEEEEEEvNT_6ParamsE --------------------------
	.section	.nv.shared._ZN7cutlass13device_kernelIN5flash11enable_sm90INS1_16FlashAttnFwdSm90INS1_25CollectiveMainloopFwdSm90ILi2EN4cute5tupleIJNS5_1CILi1EEES8_S8_EEENS6_IJNS7_ILi64EEESA_SA_EEELi512ENS_10bfloat16_tEfNS_4arch4Sm90ELb0ELb0ELb0ELb0ELb0ELb0ELb0ELb0ELb0ELb1ELb0ELb0EEENS1_21CollectiveEpilogueFwdINS6_IJSA_NS7_ILi512EEESA_EEES9_SC_SE_Li256ELb0ELb1ELb0ELb0EEENS1_29StaticPersistentTileSchedulerILb0EEEEEEEEEvNT_6ParamsE,"aw",@nobits
	.sectionflags	@""
	.align	16
	.zero		1024


//--------------------- .nv.shared.reserved.0     --------------------------
	.section	.nv.shared.reserved.0,"aw",@nobits
	.weak		__nv_reservedSMEM_offset_0_alias
	.size		__nv_reservedSMEM_offset_0_alias, 0, 0
	.other		__nv_reservedSMEM_offset_0_alias,@"STO_CUDA_RESERVED_SHARED STV_DEFAULT"
__nv_reservedSMEM_offset_0_alias:
	.zero		0


//--------------------- .nv.global                --------------------------
	.section	.nv.global,"aw",@nobits
.nv.global:
	.type		_ZN77_INTERNAL_0c0c48d7_41_flash_fwd_hdim64_512_bf16_packgqa_sm90_cu_ea41c527_42484cute1_E,@object
	.size		_ZN77_INTERNAL_0c0c48d7_41_flash_fwd_hdim64_512_bf16_packgqa_sm90_cu_ea41c527_42484cute1_E,(_ZN77_INTERNAL_0c0c48d7_41_flash_fwd_hdim64_512_bf16_packgqa_sm90_cu_ea41c527_42484cuda3std3__45__cpo6cbeginE - _ZN77_INTERNAL_0c0c48d7_41_flash_fwd_hdim64_512_bf16_packgqa_sm90_cu_ea41c527_42484cute1_E)
_ZN77_INTERNAL_0c0c48d7_41_flash_fwd_hdim64_512_bf16_packgqa_sm90_cu_ea41c527_42484cute1_E:
	.zero		1
	.type		_ZN77_INTERNAL_0c0c48d7_41_flash_fwd_hdim64_512_bf16_packgqa_sm90_cu_ea41c527_42484cuda3std3__45__cpo6cbeginE,@object
	.size		_ZN77_INTERNAL_0c0c48d7_41_flash_fwd_hdim64_512_bf16_packgqa_sm90_cu_ea41c527_42484cuda3std3__45__cpo6cbeginE,(_ZN77_INTERNAL_0c0c48d7_41_flash_fwd_hdim64_512_bf16_packgqa_sm90_cu_ea41c527_42484cuda3std3__48in_placeE - _ZN77_INTERNAL_0c0c48d7_41_flash_fwd_hdim64_512_bf16_packgqa_sm90_cu_ea41c527_42484cuda3std3__45__cpo6cbeginE)
_ZN77_INTERNAL_0c0c48d7_41_flash_fwd_hdim64_512_bf16_packgqa_sm90_cu_ea41c527_42484cuda3std3__45__cpo6cbeginE:
	.zero		1
	.type		_ZN77_INTERNAL_0c0c48d7_41_flash_fwd_hdim64_512_bf16_packgqa_sm90_cu_ea41c527_42484cuda3std3__48in_placeE,@object
	.size		_ZN77_INTERNAL_0c0c48d7_41_flash_fwd_hdim64_512_bf16_packgqa_sm90_cu_ea41c527_42484cuda3std3__48in_placeE,(_ZN77_INTERNAL_0c0c48d7_41_flash_fwd_hdim64_512_bf16_packgqa_sm90_cu_ea41c527_42484cuda3std6ranges3__45__cpo9iter_moveE - _ZN77_INTERNAL_0c0c48d7_41_flash_fwd_hdim64_512_bf16_packgqa_sm90_cu_ea41c527_42484cuda3std3__48in_placeE)
_ZN77_INTERNAL_0c0c48d7_41_flash_fwd_hdim64_512_bf16_packgqa_sm90_cu_ea41c527_42484cuda3std3__48in_placeE:
	.zero		1
	.type		_ZN77_INTERNAL_0c0c48d7_41_flash_fwd_hdim64_512_bf16_packgqa_sm90_cu_ea41c527_42484cuda3std6ranges3__45__cpo9iter_moveE,@object
	.size		_ZN77_INTERNAL_0c0c48d7_41_flash_fwd_hdim64_512_bf16_packgqa_sm90_cu_ea41c527_42484cuda3std6ranges3__45__cpo9iter_moveE,(_ZN77_INTERNAL_0c0c48d7_41_flash_fwd_hdim64_512_bf16_packgqa_sm90_cu_ea41c527_42484cuda3std3__45__cpo5beginE - _ZN77_INTERNAL_0c0c48d7_41_flash_fwd_hdim64_512_bf16_packgqa_sm90_cu_ea41c527_42484cuda3std6ranges3__45__cpo9iter_moveE)
_ZN77_INTERNAL_0c0c48d7_41_flash_fwd_hdim64_512_bf16_packgqa_sm90_cu_ea41c527_42484cuda3std6ranges3__45__cpo9iter_moveE:
	.zero		1
	.type		_ZN77_INTERNAL_0c0c48d7_41_flash_fwd_hdim64_512_bf16_packgqa_sm90_cu_ea41c527_42484cuda3std3__45__cpo5beginE,@object
	.size		_ZN77_INTERNAL_0c0c48d7_41_flash_fwd_hdim64_512_bf16_packgqa_sm90_cu_ea41c527_42484cuda3std3__45__cpo5beginE,(_ZN77_INTERNAL_0c0c48d7_41_flash_fwd_hdim64_512_bf16_packgqa_sm90_cu_ea41c527_42484cuda3std3__479_GLOBAL__N__0c0c48d7_41_flash_fwd_hdim64_512_bf16_packgqa_sm90_cu_ea41c527_42486ignoreE - _ZN77_INTERNAL_0c0c48d7_41_flash_fwd_hdim64_512_bf16_packgqa_sm90_cu_ea41c527_42484cuda3std3__45__cpo5beginE)
_ZN77_INTERNAL_0c0c48d7_41_flash_fwd_hdim64_512_bf16_packgqa_sm90_cu_ea41c527_42484cuda3std3__45__cpo5beginE:
	.zero		1
	.type		_ZN77_INTERNAL_0c0c48d7_41_flash_fwd_hdim64_512_bf16_packgqa_sm90_cu_ea41c527_42484cuda3std3__479_GLOBAL__N__0c0c48d7_41_flash_fwd_hdim64_512_bf16_packgqa_sm90_cu_ea41c527_42486ignoreE,@object
	.size		_ZN77_INTERNAL_0c0c48d7_41_flash_fwd_hdim64_512_bf16_packgqa_sm90_cu_ea41c527_42484cuda3std3__479_GLOBAL__N__0c0c48d7_41_flash_fwd_hdim64_512_bf16_packgqa_sm90_cu_ea41c527_42486ignoreE,(_ZN77_INTERNAL_0c0c48d7_41_flash_fwd_hdim64_512_bf16_packgqa_sm90_cu_ea41c527_42484cute7productE - _ZN77_INTERNAL_0c0c48d7_41_flash_fwd_hdim64_512_bf16_packgqa_sm90_cu_ea41c527_42484cuda3std3__479_GLOBAL__N__0c0c48d7_41_flash_fwd_hdim64_512_bf16_packgqa_sm90_cu_ea41c527_42486ignoreE)
_ZN77_INTERNAL_0c0c48d7_41_flash_fwd_hdim64_512_bf16_packgqa_sm90_cu_ea41c527_42484cuda3std3__479_GLOBAL__N__0c0c48d7_41_flash_fwd_hdim64_512_bf16_packgqa_sm90_cu_ea41c527_42486ignoreE:
	.zero		1
	.type		_ZN77_INTERNAL_0c0c48d7_41_flash_fwd_hdim64_512_bf16_packgqa_sm90_cu_ea41c527_42484cute7productE,@object
	.size		_ZN77_INTERNAL_0c0c48d7_41_flash_fwd_hdim64_512_bf16_packgqa_sm90_cu_ea41c527_42484cute7productE,(_ZN77_INTERNAL_0c0c48d7_41_flash_fwd_hdim64_512_bf16_packgqa_sm90_cu_ea41c527_42484cuda3std3__45__cpo3endE - _ZN77_INTERNAL_0c0c48d7_41_flash_fwd_hdim64_512_bf16_packgqa_sm90_cu_ea41c527_42484cute7productE)
_ZN77_INTERNAL_0c0c48d7_41_flash_fwd_hdim64_512_bf16_packgqa_sm90_cu_ea41c527_42484cute7productE:
	.zero		1
	.type		_ZN77_INTERNAL_0c0c48d7_41_flash_fwd_hdim64_512_bf16_packgqa_sm90_cu_ea41c527_42484cuda3std3__45__cpo3endE,@object
	.size		_ZN77_INTERNAL_0c0c48d7_41_flash_fwd_hdim64_512_bf16_packgqa_sm90_cu_ea41c527_42484cuda3std3__45__cpo3endE,(_ZN77_INTERNAL_0c0c48d7_41_flash_fwd_hdim64_512_bf16_packgqa_sm90_cu_ea41c527_42484cuda3std3__419piecewise_constructE - _ZN77_INTERNAL_0c0c48d7_41_flash_fwd_hdim64_512_bf16_packgqa_sm90_cu_ea41c527_42484cuda3std3__45__cpo3endE)
_ZN77_INTERNAL_0c0c48d7_41_flash_fwd_hdim64_512_bf16_packgqa_sm90_cu_ea41c527_42484cuda3std3__45__cpo3endE:
	.zero		1
	.type		_ZN77_INTERNAL_0c0c48d7_41_flash_fwd_hdim64_512_bf16_packgqa_sm90_cu_ea41c527_42484cuda3std3__419piecewise_constructE,@object
	.size		_ZN77_INTERNAL_0c0c48d7_41_flash_fwd_hdim64_512_bf16_packgqa_sm90_cu_ea41c527_42484cuda3std3__419piecewise_constructE,(_ZN77_INTERNAL_0c0c48d7_41_flash_fwd_hdim64_512_bf16_packgqa_sm90_cu_ea41c527_42484cuda3std3__45__cpo4cendE - _ZN77_INTERNAL_0c0c48d7_41_flash_fwd_hdim64_512_bf16_packgqa_sm90_cu_ea41c527_42484cuda3std3__419piecewise_constructE)
_ZN77_INTERNAL_0c0c48d7_41_flash_fwd_hdim64_512_bf16_packgqa_sm90_cu_ea41c527_42484cuda3std3__419piecewise_constructE:
	.zero		1
	.type		_ZN77_INTERNAL_0c0c48d7_41_flash_fwd_hdim64_512_bf16_packgqa_sm90_cu_ea41c527_42484cuda3std3__45__cpo4cendE,@object
	.size		_ZN77_INTERNAL_0c0c48d7_41_flash_fwd_hdim64_512_bf16_packgqa_sm90_cu_ea41c527_42484cuda3std3__45__cpo4cendE,(_ZN77_INTERNAL_0c0c48d7_41_flash_fwd_hdim64_512_bf16_packgqa_sm90_cu_ea41c527_42484cuda3std6ranges3__45__cpo4swapE - _ZN77_INTERNAL_0c0c48d7_41_flash_fwd_hdim64_512_bf16_packgqa_sm90_cu_ea41c527_42484cuda3std3__45__cpo4cendE)
_ZN77_INTERNAL_0c0c48d7_41_flash_fwd_hdim64_512_bf16_packgqa_sm90_cu_ea41c527_42484cuda3std3__45__cpo4cendE:
	.zero		1
	.type		_ZN77_INTERNAL_0c0c48d7_41_flash_fwd_hdim64_512_bf16_packgqa_sm90_cu_ea41c527_42484cuda3std6ranges3__45__cpo4swapE,@object
	.size		_ZN77_INTERNAL_0c0c48d7_41_flash_fwd_hdim64_512_bf16_packgqa_sm90_cu_ea41c527_42484cuda3std6ranges3__45__cpo4swapE,(.L_13 - _ZN77_INTERNAL_0c0c48d7_41_flash_fwd_hdim64_512_bf16_packgqa_sm90_cu_ea41c527_42484cuda3std6ranges3__45__cpo4swapE)
_ZN77_INTERNAL_0c0c48d7_41_flash_fwd_hdim64_512_bf16_packgqa_sm90_cu_ea41c527_42484cuda3std6ranges3__45__cpo4swapE:
	.zero		1
.L_13:


//--------------------- .nv.shared._ZN7cutlass13device_kernelIN5flash11enable_sm90INS1_16FlashAttnFwdSm90INS1_25CollectiveMainloopFwdSm90ILi2EN4cute5tupleIJNS5_1CILi1EEES8_S8_EEENS6_IJNS7_ILi64EEESA_SA_EEELi512ENS_10bfloat16_tEfNS_4arch4Sm90ELb0ELb0ELb0ELb0ELb0ELb0ELb1ELb0ELb0ELb1ELb0ELb0EEENS1_21CollectiveEpilogueFwdINS6_IJSA_NS7_ILi512EEESA_EEES9_SC_SE_Li256ELb0ELb1ELb0ELb0EEENS1_29StaticPersistentTileSchedulerILb0EEEEEEEEEvNT_6ParamsE --------------------------
	.section	.nv.shared._ZN7cutlass13device_kernelIN5flash11enable_sm90INS1_16FlashAttnFwdSm90INS1_25CollectiveMainloopFwdSm90ILi2EN4cute5tupleIJNS5_1CILi1EEES8_S8_EEENS6_IJNS7_ILi64EEESA_SA_EEELi512ENS_10bfloat16_tEfNS_4arch4Sm90ELb0ELb0ELb0ELb0ELb0ELb0ELb1ELb0ELb0ELb1ELb0ELb0EEENS1_21CollectiveEpilogueFwdINS6_IJSA_NS7_ILi512EEESA_EEES9_SC_SE_Li256ELb0ELb1ELb0ELb0EEENS1_29StaticPersistentTileSchedulerILb0EEEEEEEEEvNT_6ParamsE,"aw",@nobits
	.sectionflags	@""
	.align	16
	.zero		1024


//--------------------- .nv.shared._ZN7cutlass13device_kernelIN5flash11enable_sm90INS1_16FlashAttnFwdSm90INS1_25CollectiveMainloopFwdSm90ILi2EN4cute5tupleIJNS5_1CILi1EEES8_S8_EEENS6_IJNS7_ILi64EEESA_SA_EEELi512ENS_10bfloat16_tEfNS_4arch4Sm90ELb0ELb0ELb0ELb1ELb0ELb0ELb0ELb0ELb0ELb1ELb0ELb0EEENS1_21CollectiveEpilogueFwdINS6_IJSA_NS7_ILi512EEESA_EEES9_SC_SE_Li256ELb1ELb1ELb0ELb0EEENS1_36VarlenDynamicPersistentTileSchedulerILi64ELi64ELi256ELi128ELb0ELb1ELb1ELb0ELb1ELb1EEEEEEEEEvNT_6ParamsE --------------------------
	.section	.nv.shared._ZN7cutlass13device_kernelIN5flash11enable_sm90INS1_16FlashAttnFwdSm90INS1_25CollectiveMainloopFwdSm90ILi2EN4cute5tupleIJNS5_1CILi1EEES8_S8_EEENS6_IJNS7_ILi64EEESA_SA_EEELi512ENS_10bfloat16_tEfNS_4arch4Sm90ELb0ELb0ELb0ELb1ELb0ELb0ELb0ELb0ELb0ELb1ELb0ELb0EEENS1_21CollectiveEpilogueFwdINS6_IJSA_NS7_ILi512EEESA_EEES9_SC_SE_Li256ELb1ELb1ELb0ELb0EEENS1_36VarlenDynamicPersistentTileSchedulerILi64ELi64ELi256ELi128ELb0ELb1ELb1ELb0ELb1ELb1EEEEEEEEEvNT_6ParamsE,"aw",@nobits
	.sectionflags	@""
	.align	16
	.zero		1024


//--------------------- .nv.shared._ZN7cutlass13device_kernelIN5flash11enable_sm90INS1_16FlashAttnFwdSm90INS1_25CollectiveMainloopFwdSm90ILi2EN4cute5tupleIJNS5_1CILi1EEES8_S8_EEENS6_IJNS7_ILi64EEESA_SA_EEELi512ENS_10bfloat16_tEfNS_4arch4Sm90ELb0ELb0ELb0ELb1ELb0ELb1ELb0ELb0ELb0ELb1ELb0ELb0EEENS1_21CollectiveEpilogueFwdINS6_IJSA_NS7_ILi512EEESA_EEES9_SC_SE_Li256ELb1ELb1ELb0ELb0EEENS1_36VarlenDynamicPersistentTileSchedulerILi64ELi64ELi256ELi128ELb0ELb1ELb1ELb0ELb1ELb1EEEEEEEEEvNT_6ParamsE --------------------------
	.section	.nv.shared._ZN7cutlass13device_kernelIN5flash11enable_sm90INS1_16FlashAttnFwdSm90INS1_25CollectiveMainloopFwdSm90ILi2EN4cute5tupleIJNS5_1CILi1EEES8_S8_EEENS6_IJNS7_ILi64EEESA_SA_EEELi512ENS_10bfloat16_tEfNS_4arch4Sm90ELb0ELb0ELb0ELb1ELb0ELb1ELb0ELb0ELb0ELb1ELb0ELb0EEENS1_21CollectiveEpilogueFwdINS6_IJSA_NS7_ILi512EEESA_EEES9_SC_SE_Li256ELb1ELb1ELb0ELb0EEENS1_36VarlenDynamicPersistentTileSchedulerILi64ELi64ELi256ELi128ELb0ELb1ELb1ELb0ELb1ELb1EEEEEEEEEvNT_6ParamsE,"aw",@nobits
	.sectionflags	@""
	.align	16
	.zero		1024


//--------------------- .nv.shared._ZN7cutlass13device_kernelIN5flash11enable_sm90INS1_16FlashAttnFwdSm90INS1_25CollectiveMainloopFwdSm90ILi2EN4cute5tupleIJNS5_1CILi1EEES8_S8_EEENS6_IJNS7_ILi64EEESA_SA_EEELi512ENS_10bfloat16_tEfNS_4arch4Sm90ELb0ELb0ELb0ELb1ELb0ELb0ELb1ELb0ELb0ELb1ELb0ELb0EEENS1_21CollectiveEpilogueFwdINS6_IJSA_NS7_ILi512EEESA_EEES9_SC_SE_Li256ELb1ELb1ELb0ELb0EEENS1_36VarlenDynamicPersistentTileSchedulerILi64ELi64ELi256ELi128ELb0ELb1ELb1ELb0ELb1ELb1EEEEEEEEEvNT_6ParamsE --------------------------
	.section	.nv.shared._ZN7cutlass13device_kernelIN5flash11enable_sm90INS1_16FlashAttnFwdSm90INS1_25CollectiveMainloopFwdSm90ILi2EN4cute5tupleIJNS5_1CILi1EEES8_S8_EEENS6_IJNS7_ILi64EEESA_SA_EEELi512ENS_10bfloat16_tEfNS_4arch4Sm90ELb0ELb0ELb0ELb1ELb0ELb0ELb1ELb0ELb0ELb1ELb0ELb0EEENS1_21CollectiveEpilogueFwdINS6_IJSA_NS7_ILi512EEESA_EEES9_SC_SE_Li256ELb1ELb1ELb0ELb0EEENS1_36VarlenDynamicPersistentTileSchedulerILi64ELi64ELi256ELi128ELb0ELb1ELb1ELb0ELb1ELb1EEEEEEEEEvNT_6ParamsE,"aw",@nobits
	.sectionflags	@""
	.align	16
	.zero		1024


//--------------------- .nv.shared._ZN7cutlass13device_kernelIN5flash11enable_sm90INS1_16FlashAttnFwdSm90INS1_25CollectiveMainloopFwdSm90ILi2EN4cute5tupleIJNS5_1CILi1EEES8_S8_EEENS6_IJNS7_ILi64EEESA_SA_EEELi512ENS_10bfloat16_tEfNS_4arch4Sm90ELb0ELb0ELb0ELb1ELb0ELb1ELb1ELb0ELb0ELb1ELb0ELb0EEENS1_21CollectiveEpilogueFwdINS6_IJSA_NS7_ILi512EEESA_EEES9_SC_SE_Li256ELb1ELb1ELb0ELb0EEENS1_36VarlenDynamicPersistentTileSchedulerILi64ELi64ELi256ELi128ELb0ELb1ELb1ELb0ELb1ELb1EEEEEEEEEvNT_6ParamsE --------------------------
	.section	.nv.shared._ZN7cutlass13device_kernelIN5flash11enable_sm90INS1_16FlashAttnFwdSm90INS1_25CollectiveMainloopFwdSm90ILi2EN4cute5tupleIJNS5_1CILi1EEES8_S8_EEENS6_IJNS7_ILi64EEESA_SA_EEELi512ENS_10bfloat16_tEfNS_4arch4Sm90ELb0ELb0ELb0ELb1ELb0ELb1ELb1ELb0ELb0ELb1ELb0ELb0EEENS1_21CollectiveEpilogueFwdINS6_IJSA_NS7_ILi512EEESA_EEES9_SC_SE_Li256ELb1ELb1ELb0ELb0EEENS1_36VarlenDynamicPersistentTileSchedulerILi64ELi64ELi256ELi128ELb0ELb1ELb1ELb0ELb1ELb1EEEEEEEEEvNT_6ParamsE,"aw",@nobits
	.sectionflags	@""
	.align	16
	.zero		1024


//--------------------- .nv.shared._ZN7cutlass13device_kernelIN5flash11enable_sm90INS1_16FlashAttnFwdSm90INS1_25CollectiveMainloopFwdSm90ILi2EN4cute5tupleIJNS5_1CILi1EEES8_S8_EEENS6_IJNS7_ILi64EEESA_SA_EEELi512ENS_10bfloat16_tEfNS_4arch4Sm90ELb0ELb1ELb0ELb0ELb0ELb0ELb0ELb0ELb0ELb1ELb0ELb0EEENS1_21CollectiveEpilogueFwdINS6_IJSA_NS7_ILi512EEESA_EEES9_SC_SE_Li256ELb0ELb1ELb0ELb0EEENS1_30DynamicPersistentTileSchedulerILi256ELi128ELb0ELb1ELb1EEEEEEEEEvNT_6ParamsE --------------------------
	.section	.nv.shared._ZN7cutlass13device_kernelIN5flash11enable_sm90INS1_16FlashAttnFwdSm90INS1_25CollectiveMainloopFwdSm90ILi2EN4cute5tupleIJNS5_1CILi1EEES8_S8_EEENS6_IJNS7_ILi64EEESA_SA_EEELi512ENS_10bfloat16_tEfNS_4arch4Sm90ELb0ELb1ELb0ELb0ELb0ELb0ELb0ELb0ELb0ELb1ELb0ELb0EEENS1_21CollectiveEpilogueFwdINS6_IJSA_NS7_ILi512EEESA_EEES9_SC_SE_Li256ELb0ELb1ELb0ELb0EEENS1_30DynamicPersistentTileSchedulerILi256ELi128ELb0ELb1ELb1EEEEEEEEEvNT_6ParamsE,"aw",@nobits
	.sectionflags	@""
	.align	16
	.zero		1024


//--------------------- .nv.shared._ZN7cutlass13device_kernelIN5flash11enable_sm90INS1_16FlashAttnFwdSm90INS1_25CollectiveMainloopFwdSm90ILi2EN4cute5tupleIJNS5_1CILi1EEES8_S8_EEENS6_IJNS7_ILi64EEESA_SA_EEELi512ENS_10bfloat16_tEfNS_4arch4Sm90ELb0ELb1ELb0ELb0ELb0ELb0ELb1ELb0ELb0ELb1ELb0ELb0EEENS1_21CollectiveEpilogueFwdINS6_IJSA_NS7_ILi512EEESA_EEES9_SC_SE_Li256ELb0ELb1ELb0ELb0EEENS1_30DynamicPersistentTileSchedulerILi256ELi128ELb0ELb1ELb1EEEEEEEEEvNT_6ParamsE --------------------------
	.section	.nv.shared._ZN7cutlass13device_kernelIN5flash11enable_sm90INS1_16FlashAttnFwdSm90INS1_25CollectiveMainloopFwdSm90ILi2EN4cute5tupleIJNS5_1CILi1EEES8_S8_EEENS6_IJNS7_ILi64EEESA_SA_EEELi512ENS_10bfloat16_tEfNS_4arch4Sm90ELb0ELb1ELb0ELb0ELb0ELb0ELb1ELb0ELb0ELb1ELb0ELb0EEENS1_21CollectiveEpilogueFwdINS6_IJSA_NS7_ILi512EEESA_EEES9_SC_SE_Li256ELb0ELb1ELb0ELb0EEENS1_30DynamicPersistentTileSchedulerILi256ELi128ELb0ELb1ELb1EEEEEEEEEvNT_6ParamsE,"aw",@nobits
	.sectionflags	@""
	.align	16
	.zero		1024


//--------------------- .nv.shared._ZN7cutlass13device_kernelIN5flash11enable_sm90INS1_16FlashAttnFwdSm90INS1_25CollectiveMainloopFwdSm90ILi2EN4cute5tupleIJNS5_1CILi1EEES8_S8_EEENS6_IJNS7_ILi64EEESA_SA_EEELi512ENS_10bfloat16_tEfNS_4arch4Sm90ELb0ELb1ELb0ELb1ELb0ELb0ELb0ELb0ELb0ELb1ELb0ELb0EEENS1_21CollectiveEpilogueFwdINS6_IJSA_NS7_ILi512EEESA_EEES9_SC_SE_Li256ELb1ELb1ELb0ELb0EEENS1_36VarlenDynamicPersistentTileSchedulerILi64ELi64ELi256ELi128ELb0ELb1ELb1ELb1ELb0ELb1EEEEEEEEEvNT_6ParamsE --------------------------
	.section	.nv.shared._ZN7cutlass13device_kernelIN5flash11enable_sm90INS1_16FlashAttnFwdSm90INS1_25CollectiveMainloopFwdSm90ILi2EN4cute5tupleIJNS5_1CILi1EEES8_S8_EEENS6_IJNS7_ILi64EEESA_SA_EEELi512ENS_10bfloat16_tEfNS_4arch4Sm90ELb0ELb1ELb0ELb1ELb0ELb0ELb0ELb0ELb0ELb1ELb0ELb0EEENS1_21CollectiveEpilogueFwdINS6_IJSA_NS7_ILi512EEESA_EEES9_SC_SE_Li256ELb1ELb1ELb0ELb0EEENS1_36VarlenDynamicPersistentTileSchedulerILi64ELi64ELi256ELi128ELb0ELb1ELb1ELb1ELb0ELb1EEEEEEEEEvNT_6ParamsE,"aw",@nobits
	.sectionflags	@""
	.align	16
	.zero		1024


//--------------------- .nv.shared._ZN7cutlass13device_kernelIN5flash11enable_sm90INS1_16FlashAttnFwdSm90INS1_25CollectiveMainloopFwdSm90ILi2EN4cute5tupleIJNS5_1CILi1EEES8_S8_EEENS6_IJNS7_ILi64EEESA_SA_EEELi512ENS_10bfloat16_tEfNS_4arch4Sm90ELb0ELb1ELb0ELb1ELb0ELb1ELb0ELb0ELb0ELb1ELb0ELb0EEENS1_21CollectiveEpilogueFwdINS6_IJSA_NS7_ILi512EEESA_EEES9_SC_SE_Li256ELb1ELb1ELb0ELb0EEENS1_36VarlenDynamicPersistentTileSchedulerILi64ELi64ELi256ELi128ELb0ELb1ELb1ELb1ELb0ELb1EEEEEEEEEvNT_6ParamsE --------------------------
	.section	.nv.shared._ZN7cutlass13device_kernelIN5flash11enable_sm90INS1_16FlashAttnFwdSm90INS1_25CollectiveMainloopFwdSm90ILi2EN4cute5tupleIJNS5_1CILi1EEES8_S8_EEENS6_IJNS7_ILi64EEESA_SA_EEELi512ENS_10bfloat16_tEfNS_4arch4Sm90ELb0ELb1ELb0ELb1ELb0ELb1ELb0ELb0ELb0ELb1ELb0ELb0EEENS1_21CollectiveEpilogueFwdINS6_IJSA_NS7_ILi512EEESA_EEES9_SC_SE_Li256ELb1ELb1ELb0ELb0EEENS1_36VarlenDynamicPersistentTileSchedulerILi64ELi64ELi256ELi128ELb0ELb1ELb1ELb1ELb0ELb1EEEEEEEEEvNT_6ParamsE,"aw",@nobits
	.sectionflags	@""
	.align	16
	.zero		1024


//--------------------- .nv.shared._ZN7cutlass13device_kernelIN5flash11enable_sm90INS1_16FlashAttnFwdSm90INS1_25CollectiveMainloopFwdSm90ILi2EN4cute5tupleIJNS5_1CILi1EEES8_S8_EEENS6_IJNS7_ILi64EEESA_SA_EEELi512ENS_10bfloat16_tEfNS_4arch4Sm90ELb0ELb1ELb0ELb1ELb0ELb0ELb1ELb0ELb0ELb1ELb0ELb0EEENS1_21CollectiveEpilogueFwdINS6_IJSA_NS7_ILi512EEESA_EEES9_SC_SE_Li256ELb1ELb1ELb0ELb0EEENS1_36VarlenDynamicPersistentTileSchedulerILi64ELi64ELi256ELi128ELb0ELb1ELb1ELb1ELb0ELb1EEEEEEEEEvNT_6ParamsE --------------------------
	.section	.nv.shared._ZN7cutlass13device_kernelIN5flash11enable_sm90INS1_16FlashAttnFwdSm90INS1_25CollectiveMainloopFwdSm90ILi2EN4cute5tupleIJNS5_1CILi1EEES8_S8_EEENS6_IJNS7_ILi64EEESA_SA_EEELi512ENS_10bfloat16_tEfNS_4arch4Sm90ELb0ELb1ELb0ELb1ELb0ELb0ELb1ELb0ELb0ELb1ELb0ELb0EEENS1_21CollectiveEpilogueFwdINS6_IJSA_NS7_ILi512EEESA_EEES9_SC_SE_Li256ELb1ELb1ELb0ELb0EEENS1_36VarlenDynamicPersistentTileSchedulerILi64ELi64ELi256ELi128ELb0ELb1ELb1ELb1ELb0ELb1EEEEEEEEEvNT_6ParamsE,"aw",@nobits
	.sectionflags	@""
	.align	16
	.zero		1024


//--------------------- .nv.shared._ZN7cutlass13device_kernelIN5flash11enable_sm90INS1_16FlashAttnFwdSm90INS1_25CollectiveMainloopFwdSm90ILi2EN4cute5tupleIJNS5_1CILi1EEES8_S8_EEENS6_IJNS7_ILi64EEESA_SA_EEELi512ENS_10bfloat16_tEfNS_4arch4Sm90ELb0ELb1ELb0ELb1ELb0ELb1ELb1ELb0ELb0ELb1ELb0ELb0EEENS1_21CollectiveEpilogueFwdINS6_IJSA_NS7_ILi512EEESA_EEES9_SC_SE_Li256ELb1ELb1ELb0ELb0EEENS1_36VarlenDynamicPersistentTileSchedulerILi64ELi64ELi256ELi128ELb0ELb1ELb1ELb1ELb0ELb1EEEEEEEEEvNT_6ParamsE --------------------------
	.section	.nv.shared._ZN7cutlass13device_kernelIN5flash11enable_sm90INS1_16FlashAttnFwdSm90INS1_25CollectiveMainloopFwdSm90ILi2EN4cute5tupleIJNS5_1CILi1EEES8_S8_EEENS6_IJNS7_ILi64EEESA_SA_EEELi512ENS_10bfloat16_tEfNS_4arch4Sm90ELb0ELb1ELb0ELb1ELb0ELb1ELb1ELb0ELb0ELb1ELb0ELb0EEENS1_21CollectiveEpilogueFwdINS6_IJSA_NS7_ILi512EEESA_EEES9_SC_SE_Li256ELb1ELb1ELb0ELb0EEENS1_36VarlenDynamicPersistentTileSchedulerILi64ELi64ELi256ELi128ELb0ELb1ELb1ELb1ELb0ELb1EEEEEEEEEvNT_6ParamsE,"aw",@nobits
	.sectionflags	@""
	.align	16
	.zero		1024


//--------------------- .nv.shared._ZN7cutlass13device_kernelIN5flash11enable_sm90INS1_16FlashAttnFwdSm90INS1_25CollectiveMainloopFwdSm90ILi2EN4cute5tupleIJNS5_1CILi1EEES8_S8_EEENS6_IJNS7_ILi64EEESA_SA_EEELi512ENS_10bfloat16_tEfNS_4arch4Sm90ELb1ELb0ELb0ELb0ELb0ELb0ELb0ELb0ELb0ELb1ELb0ELb0EEENS1_21CollectiveEpilogueFwdINS6_IJSA_NS7_ILi512EEESA_EEES9_SC_SE_Li256ELb0ELb1ELb0ELb0EEENS1_30DynamicPersistentTileSchedulerILi256ELi128ELb0ELb1ELb1EEEEEEEEEvNT_6ParamsE --------------------------
	.section	.nv.shared._ZN7cutlass13device_kernelIN5flash11enable_sm90INS1_16FlashAttnFwdSm90INS1_25CollectiveMainloopFwdSm90ILi2EN4cute5tupleIJNS5_1CILi1EEES8_S8_EEENS6_IJNS7_ILi64EEESA_SA_EEELi512ENS_10bfloat16_tEfNS_4arch4Sm90ELb1ELb0ELb0ELb0ELb0ELb0ELb0ELb0ELb0ELb1ELb0ELb0EEENS1_21CollectiveEpilogueFwdINS6_IJSA_NS7_ILi512EEESA_EEES9_SC_SE_Li256ELb0ELb1ELb0ELb0EEENS1_30DynamicPersistentTileSchedulerILi256ELi128ELb0ELb1ELb1EEEEEEEEEvNT_6ParamsE,"aw",@nobits
	.sectionflags	@""
	.align	16
	.zero		1024


//--------------------- .nv.shared._ZN7cutlass13device_kernelIN5flash11enable_sm90INS1_16FlashAttnFwdSm90INS1_25CollectiveMainloopFwdSm90ILi2EN4cute5tupleIJNS5_1CILi1EEES8_S8_EEENS6_IJNS7_ILi64EEESA_SA_EEELi512ENS_10bfloat16_tEfNS_4arch4Sm90ELb1ELb0ELb0ELb0ELb0ELb0ELb1ELb0ELb0ELb1ELb0ELb0EEENS1_21CollectiveEpilogueFwdINS6_IJSA_NS7_ILi512EEESA_EEES9_SC_SE_Li256ELb0ELb1ELb0ELb0EEENS1_30DynamicPersistentTileSchedulerILi256ELi128ELb0ELb1ELb1EEEEEEEEEvNT_6ParamsE --------------------------
	.section	.nv.shared._ZN7cutlass13device_kernelIN5flash11enable_sm90INS1_16FlashAttnFwdSm90INS1_25CollectiveMainloopFwdSm90ILi2EN4cute5tupleIJNS5_1CILi1EEES8_S8_EEENS6_IJNS7_ILi64EEESA_SA_EEELi512ENS_10bfloat16_tEfNS_4arch4Sm90ELb1ELb0ELb0ELb0ELb0ELb0ELb1ELb0ELb0ELb1ELb0ELb0EEENS1_21CollectiveEpilogueFwdINS6_IJSA_NS7_ILi512EEESA_EEES9_SC_SE_Li256ELb0ELb1ELb0ELb0EEENS1_30DynamicPersistentTileSchedulerILi256ELi128ELb0ELb1ELb1EEEEEEEEEvNT_6ParamsE,"aw",@nobits
	.sectionflags	@""
	.align	16
	.zero		1024


//--------------------- .nv.shared._ZN7cutlass13device_kernelIN5flash11enable_sm90INS1_16FlashAttnFwdSm90INS1_25CollectiveMainloopFwdSm90ILi2EN4cute5tupleIJNS5_1CILi1EEES8_S8_EEENS6_IJNS7_ILi64EEESA_SA_EEELi512ENS_10bfloat16_tEfNS_4arch4Sm90ELb1ELb0ELb0ELb1ELb0ELb0ELb0ELb0ELb0ELb1ELb0ELb0EEENS1_21CollectiveEpilogueFwdINS6_IJSA_NS7_ILi512EEESA_EEES9_SC_SE_Li256ELb1ELb1ELb0ELb0EEENS1_36VarlenDynamicPersistentTileSchedulerILi64ELi64ELi256ELi128ELb0ELb1ELb1ELb1ELb1ELb1EEEEEEEEEvNT_6ParamsE --------------------------
	.section	.nv.shared._ZN7cutlass13device_kernelIN5flash11enable_sm90INS1_16FlashAttnFwdSm90INS1_25CollectiveMainloopFwdSm90ILi2EN4cute5tupleIJNS5_1CILi1EEES8_S8_EEENS6_IJNS7_ILi64EEESA_SA_EEELi512ENS_10bfloat16_tEfNS_4arch4Sm90ELb1ELb0ELb0ELb1ELb0ELb0ELb0ELb0ELb0ELb1ELb0ELb0EEENS1_21CollectiveEpilogueFwdINS6_IJSA_NS7_ILi512EEESA_EEES9_SC_SE_Li256ELb1ELb1ELb0ELb0EEENS1_36VarlenDynamicPersistentTileSchedulerILi64ELi64ELi256ELi128ELb0ELb1ELb1ELb1ELb1ELb1EEEEEEEEEvNT_6ParamsE,"aw",@nobits
	.sectionflags	@""
	.align	16
	.zero		1024


//--------------------- .nv.shared._ZN7cutlass13device_kernelIN5flash11enable_sm90INS1_16FlashAttnFwdSm90INS1_25CollectiveMainloopFwdSm90ILi2EN4cute5tupleIJNS5_1CILi1EEES8_S8_EEENS6_IJNS7_ILi64EEESA_SA_EEELi512ENS_10bfloat16_tEfNS_4arch4Sm90ELb1ELb0ELb0ELb1ELb0ELb1ELb0ELb0ELb0ELb1ELb0ELb0EEENS1_21CollectiveEpilogueFwdINS6_IJSA_NS7_ILi512EEESA_EEES9_SC_SE_Li256ELb1ELb1ELb0ELb0EEENS1_36VarlenDynamicPersistentTileSchedulerILi64ELi64ELi256ELi128ELb0ELb1ELb1ELb1ELb1ELb1EEEEEEEEEvNT_6ParamsE --------------------------
	.section	.nv.shared._ZN7cutlass13device_kernelIN5flash11enable_sm90INS1_16FlashAttnFwdSm90INS1_25CollectiveMainloopFwdSm90ILi2EN4cute5tupleIJNS5_1CILi1EEES8_S8_EEENS6_IJNS7_ILi64EEESA_SA_EEELi512ENS_10bfloat16_tEfNS_4arch4Sm90ELb1ELb0ELb0ELb1ELb0ELb1ELb0ELb0ELb0ELb1ELb0ELb0EEENS1_21CollectiveEpilogueFwdINS6_IJSA_NS7_ILi512EEESA_EEES9_SC_SE_Li256ELb1ELb1ELb0ELb0EEENS1_36VarlenDynamicPersistentTileSchedulerILi64ELi64ELi256ELi128ELb0ELb1ELb1ELb1ELb1ELb1EEEEEEEEEvNT_6ParamsE,"aw",@nobits
	.sectionflags	@""
	.align	16
	.zero		1024


//--------------------- .nv.shared._ZN7cutlass13device_kernelIN5flash11enable_sm90INS1_16FlashAttnFwdSm90INS1_25CollectiveMainloopFwdSm90ILi2EN4cute5tupleIJNS5_1CILi1EEES8_S8_EEENS6_IJNS7_ILi64EEESA_SA_EEELi512ENS_10bfloat16_tEfNS_4arch4Sm90ELb1ELb0ELb0ELb1ELb0ELb0ELb1ELb0ELb0ELb1ELb0ELb0EEENS1_21CollectiveEpilogueFwdINS6_IJSA_NS7_ILi512EEESA_EEES9_SC_SE_Li256ELb1ELb1ELb0ELb0EEENS1_36VarlenDynamicPersistentTileSchedulerILi64ELi64ELi256ELi128ELb0ELb1ELb1ELb1ELb1ELb1EEEEEEEEEvNT_6ParamsE --------------------------
	.section	.nv.shared._ZN7cutlass13device_kernelIN5flash11enable_sm90INS1_16FlashAttnFwdSm90INS1_25CollectiveMainloopFwdSm90ILi2EN4cute5tupleIJNS5_1CILi1EEES8_S8_EEENS6_IJNS7_ILi64EEESA_SA_EEELi512ENS_10bfloat16_tEfNS_4arch4Sm90ELb1ELb0ELb0ELb1ELb0ELb0ELb1ELb0ELb0ELb1ELb0ELb0EEENS1_21CollectiveEpilogueFwdINS6_IJSA_NS7_ILi512EEESA_EEES9_SC_SE_Li256ELb1ELb1ELb0ELb0EEENS1_36VarlenDynamicPersistentTileSchedulerILi64ELi64ELi256ELi128ELb0ELb1ELb1ELb1ELb1ELb1EEEEEEEEEvNT_6ParamsE,"aw",@nobits
	.sectionflags	@""
	.align	16
	.zero		1024


//--------------------- .nv.shared._ZN7cutlass13device_kernelIN5flash11enable_sm90INS1_16FlashAttnFwdSm90INS1_25CollectiveMainloopFwdSm90ILi2EN4cute5tupleIJNS5_1CILi1EEES8_S8_EEENS6_IJNS7_ILi64EEESA_SA_EEELi512ENS_10bfloat16_tEfNS_4arch4Sm90ELb1ELb0ELb0ELb1ELb0ELb1ELb1ELb0ELb0ELb1ELb0ELb0EEENS1_21CollectiveEpilogueFwdINS6_IJSA_NS7_ILi512EEESA_EEES9_SC_SE_Li256ELb1ELb1ELb0ELb0EEENS1_36VarlenDynamicPersistentTileSchedulerILi64ELi64ELi256ELi128ELb0ELb1ELb1ELb1ELb1ELb1EEEEEEEEEvNT_6ParamsE --------------------------
	.section	.nv.shared._ZN7cutlass13device_kernelIN5flash11enable_sm90INS1_16FlashAttnFwdSm90INS1_25CollectiveMainloopFwdSm90ILi2EN4cute5tupleIJNS5_1CILi1EEES8_S8_EEENS6_IJNS7_ILi64EEESA_SA_EEELi512ENS_10bfloat16_tEfNS_4arch4Sm90ELb1ELb0ELb0ELb1ELb0ELb1ELb1ELb0ELb0ELb1ELb0ELb0EEENS1_21CollectiveEpilogueFwdINS6_IJSA_NS7_ILi512EEESA_EEES9_SC_SE_Li256ELb1ELb1ELb0ELb0EEENS1_36VarlenDynamicPersistentTileSchedulerILi64ELi64ELi256ELi128ELb0ELb1ELb1ELb1ELb1ELb1EEEEEEEEEvNT_6ParamsE,"aw",@nobits
	.sectionflags	@""
	.align	16
	.zero		1024


//--------------------- .nv.constant0._ZN7cutlass13device_kernelIN5flash11enable_sm90INS1_16FlashAttnFwdSm90INS1_25CollectiveMainloopFwdSm90ILi2EN4cute5tupleIJNS5_1CILi1EEES8_S8_EEENS6_IJNS7_ILi64EEESA_SA_EEELi512ENS_10bfloat16_tEfNS_4arch4Sm90ELb0ELb0ELb0ELb0ELb0ELb0ELb0ELb0ELb0ELb1ELb0ELb0EEENS1_21CollectiveEpilogueFwdINS6_IJSA_NS7_ILi512EEESA_EEES9_SC_SE_Li256ELb0ELb1ELb0ELb0EEENS1_29StaticPersistentTileSchedulerILb0EEEEEEEEEvNT_6ParamsE --------------------------
	.section	.nv.constant0._ZN7cutlass13device_kernelIN5flash11enable_sm90INS1_16FlashAttnFwdSm90INS1_25CollectiveMainloopFwdSm90ILi2EN4cute5tupleIJNS5_1CILi1EEES8_S8_EEENS6_IJNS7_ILi64EEESA_SA_EEELi512ENS_10bfloat16_tEfNS_4arch4Sm90ELb0ELb0ELb0ELb0ELb0ELb0ELb0ELb0ELb0ELb1ELb0ELb0EEENS1_21CollectiveEpilogueFwdINS6_IJSA_NS7_ILi512EEESA_EEES9_SC_SE_Li256ELb0ELb1ELb0ELb0EEENS1_29StaticPersistentTileSchedulerILb0EEEEEEEEEvNT_6ParamsE,"a",@progbits
	.sectionflags	@""
	.align	4
.nv.constant0._ZN7cutlass13device_kernelIN5flash11enable_sm90INS1_16FlashAttnFwdSm90INS1_25CollectiveMainloopFwdSm90ILi2EN4cute5tupleIJNS5_1CILi1EEES8_S8_EEENS6_IJNS7_ILi64EEESA_SA_EEELi512ENS_10bfloat16_tEfNS_4arch4Sm90ELb0ELb0ELb0ELb0ELb0ELb0ELb0ELb0ELb0ELb1ELb0ELb0EEENS1_21CollectiveEpilogueFwdINS6_IJSA_NS7_ILi512EEESA_EEES9_SC_SE_Li256ELb0ELb1ELb0ELb0EEENS1_29StaticPersistentTileSchedulerILb0EEEEEEEEEvNT_6ParamsE:
	.zero		3200


//--------------------- .nv.constant0._ZN7cutlass13device_kernelIN5flash11enable_sm90INS1_16FlashAttnFwdSm90INS1_25CollectiveMainloopFwdSm90ILi2EN4cute5tupleIJNS5_1CILi1EEES8_S8_EEENS6_IJNS7_ILi64EEESA_SA_EEELi512ENS_10bfloat16_tEfNS_4arch4Sm90ELb0ELb0ELb0ELb0ELb0ELb0ELb1ELb0ELb0ELb1ELb0ELb0EEENS1_21CollectiveEpilogueFwdINS6_IJSA_NS7_ILi512EEESA_EEES9_SC_SE_Li256ELb0ELb1ELb0ELb0EEENS1_29StaticPersistentTileSchedulerILb0EEEEEEEEEvNT_6ParamsE --------------------------
	.section	.nv.constant0._ZN7cutlass13device_kernelIN5flash11enable_sm90INS1_16FlashAttnFwdSm90INS1_25CollectiveMainloopFwdSm90ILi2EN4cute5tupleIJNS5_1CILi1EEES8_S8_EEENS6_IJNS7_ILi64EEESA_SA_EEELi512ENS_10bfloat16_tEfNS_4arch4Sm90ELb0ELb0ELb0ELb0ELb0ELb0ELb1ELb0ELb0ELb1ELb0ELb0EEENS1_21CollectiveEpilogueFwdINS6_IJSA_NS7_ILi512EEESA_EEES9_SC_SE_Li256ELb0ELb1ELb0ELb0EEENS1_29StaticPersistentTileSchedulerILb0EEEEEEEEEvNT_6ParamsE,"a",@progbits
	.sectionflags	@""
	.align	4
.nv.constant0._ZN7cutlass13device_kernelIN5flash11enable_sm90INS1_16FlashAttnFwdSm90INS1_25CollectiveMainloopFwdSm90ILi2EN4cute5tupleIJNS5_1CILi1EEES8_S8_EEENS6_IJNS7_ILi64EEESA_SA_EEELi512ENS_10bfloat16_tEfNS_4arch4Sm90ELb0ELb0ELb0ELb0ELb0ELb0ELb1ELb0ELb0ELb1ELb0ELb0EEENS1_21CollectiveEpilogueFwdINS6_IJSA_NS7_ILi512EEESA_EEES9_SC_SE_Li256ELb0ELb1ELb0ELb0EEENS1_29StaticPersistentTileSchedulerILb0EEEEEEEEEvNT_6ParamsE:
	.zero		3456


//--------------------- .nv.constant0._ZN7cutlass13device_kernelIN5flash11enable_sm90INS1_16FlashAttnFwdSm90INS1_25CollectiveMainloopFwdSm90ILi2EN4cute5tupleIJNS5_1CILi1EEES8_S8_EEENS6_IJNS7_ILi64EEESA_SA_EEELi512ENS_10bfloat16_tEfNS_4arch4Sm90ELb0ELb0ELb0ELb1ELb0ELb0ELb0ELb0ELb0ELb1ELb0ELb0EEENS1_21CollectiveEpilogueFwdINS6_IJSA_NS7_ILi512EEESA_EEES9_SC_SE_Li256ELb1ELb1ELb0ELb0EEENS1_36VarlenDynamicPersistentTileSchedulerILi64ELi64ELi256ELi128ELb0ELb1ELb1ELb0ELb1ELb1EEEEEEEEEvNT_6ParamsE --------------------------
	.section	.nv.constant0._ZN7cutlass13device_kernelIN5flash11enable_sm90INS1_16FlashAttnFwdSm90INS1_25CollectiveMainloopFwdSm90ILi2EN4cute5tupleIJNS5_1CILi1EEES8_S8_EEENS6_IJNS7_ILi64EEESA_SA_EEELi512ENS_10bfloat16_tEfNS_4arch4Sm90ELb0ELb0ELb0ELb1ELb0ELb0ELb0ELb0ELb0ELb1ELb0ELb0EEENS1_21CollectiveEpilogueFwdINS6_IJSA_NS7_ILi512EEESA_EEES9_SC_SE_Li256ELb1ELb1ELb0ELb0EEENS1_36VarlenDynamicPersistentTileSchedulerILi64ELi64ELi256ELi128ELb0ELb1ELb1ELb0ELb1ELb1EEEEEEEEEvNT_6ParamsE,"a",@progbits
	.sectionflags	@""
	.align	4
.nv.constant0._ZN7cutlass13device_kernelIN5flash11enable_sm90INS1_16FlashAttnFwdSm90INS1_25CollectiveMainloopFwdSm90ILi2EN4cute5tupleIJNS5_1CILi1EEES8_S8_EEENS6_IJNS7_ILi64EEESA_SA_EEELi512ENS_10bfloat16_tEfNS_4arch4Sm90ELb0ELb0ELb0ELb1ELb0ELb0ELb0ELb0ELb0ELb1ELb0ELb0EEENS1_21CollectiveEpilogueFwdINS6_IJSA_NS7_ILi512EEESA_EEES9_SC_SE_Li256ELb1ELb1ELb0ELb0EEENS1_36VarlenDynamicPersistentTileSchedulerILi64ELi64ELi256ELi128ELb0ELb1ELb1ELb0ELb1ELb1EEEEEEEEEvNT_6ParamsE:
	.zero		3328


//--------------------- .nv.constant0._ZN7cutlass13device_kernelIN5flash11enable_sm90INS1_16FlashAttnFwdSm90INS1_25CollectiveMainloopFwdSm90ILi2EN4cute5tupleIJNS5_1CILi1EEES8_S8_EEENS6_IJNS7_ILi64EEESA_SA_EEELi512ENS_10bfloat16_tEfNS_4arch4Sm90ELb0ELb0ELb0ELb1ELb0ELb1ELb0ELb0ELb0ELb1ELb0ELb0EEENS1_21CollectiveEpilogueFwdINS6_IJSA_NS7_ILi512EEESA_EEES9_SC_SE_Li256ELb1ELb1ELb0ELb0EEENS1_36VarlenDynamicPersistentTileSchedulerILi64ELi64ELi256ELi128ELb0ELb1ELb1ELb0ELb1ELb1EEEEEEEEEvNT_6ParamsE --------------------------
	.section	.nv.constant0._ZN7cutlass13device_kernelIN5flash11enable_sm90INS1_16FlashAttnFwdSm90INS1_25CollectiveMainloopFwdSm90ILi2EN4cute5tupleIJNS5_1CILi1EEES8_S8_EEENS6_IJNS7_ILi64EEESA_SA_EEELi512ENS_10bfloat16_tEfNS_4arch4Sm90ELb0ELb0ELb0ELb1ELb0ELb1ELb0ELb0ELb0ELb1ELb0ELb0EEENS1_21CollectiveEpilogueFwdINS6_IJSA_NS7_ILi512EEESA_EEES9_SC_SE_Li256ELb1ELb1ELb0ELb0EEENS1_36VarlenDynamicPersistentTileSchedulerILi64ELi64ELi256ELi128ELb0ELb1ELb1ELb0ELb1ELb1EEEEEEEEEvNT_6ParamsE,"a",@progbits
	.sectionflags	@""
	.align	4
.nv.constant0._ZN7cutlass13device_kernelIN5flash11enable_sm90INS1_16FlashAttnFwdSm90INS1_25CollectiveMainloopFwdSm90ILi2EN4cute5tupleIJNS5_1CILi1EEES8_S8_EEENS6_IJNS7_ILi64EEESA_SA_EEELi512ENS_10bfloat16_tEfNS_4arch4Sm90ELb0ELb0ELb0ELb1ELb0ELb1ELb0ELb0ELb0ELb1ELb0ELb0EEENS1_21CollectiveEpilogueFwdINS6_IJSA_NS7_ILi512EEESA_EEES9_SC_SE_Li256ELb1ELb1ELb0ELb0EEENS1_36VarlenDynamicPersistentTileSchedulerILi64ELi64ELi256ELi128ELb0ELb1ELb1ELb0ELb1ELb1EEEEEEEEEvNT_6ParamsE:
	.zero		3328


//--------------------- .nv.constant0._ZN7cutlass13device_kernelIN5flash11enable_sm90INS1_16FlashAttnFwdSm90INS1_25CollectiveMainloopFwdSm90ILi2EN4cute5tupleIJNS5_1CILi1EEES8_S8_EEENS6_IJNS7_ILi64EEESA_SA_EEELi512ENS_10bfloat16_tEfNS_4arch4Sm90ELb0ELb0ELb0ELb1ELb0ELb0ELb1ELb0ELb0ELb1ELb0ELb0EEENS1_21CollectiveEpilogueFwdINS6_IJSA_NS7_ILi512EEESA_EEES9_SC_SE_Li256ELb1ELb1ELb0ELb0EEENS1_36VarlenDynamicPersistentTileSchedulerILi64ELi64ELi256ELi128ELb0ELb1ELb1ELb0ELb1ELb1EEEEEEEEEvNT_6ParamsE --------------------------
	.section	.nv.constant0._ZN7cutlass13device_kernelIN5flash11enable_sm90INS1_16FlashAttnFwdSm90INS1_25CollectiveMainloopFwdSm90ILi2EN4cute5tupleIJNS5_1CILi1EEES8_S8_EEENS6_IJNS7_ILi64EEESA_SA_EEELi512ENS_10bfloat16_tEfNS_4arch4Sm90ELb0ELb0ELb0ELb1ELb0ELb0ELb1ELb0ELb0ELb1ELb0ELb0EEENS1_21CollectiveEpilogueFwdINS6_IJSA_NS7_ILi512EEESA_EEES9_SC_SE_Li256ELb1ELb1ELb0ELb0EEENS1_36VarlenDynamicPersistentTileSchedulerILi64ELi64ELi256ELi128ELb0ELb1ELb1ELb0ELb1ELb1EEEEEEEEEvNT_6ParamsE,"a",@progbits
	.sectionflags	@""
	.align	4
.nv.constant0._ZN7cutlass13device_kernelIN5flash11enable_sm90INS1_16FlashAttnFwdSm90INS1_25CollectiveMainloopFwdSm90ILi2EN4cute5tupleIJNS5_1CILi1EEES8_S8_EEENS6_IJNS7_ILi64EEESA_SA_EEELi512ENS_10bfloat16_tEfNS_4arch4Sm90ELb0ELb0ELb0ELb1ELb0ELb0ELb1ELb0ELb0ELb1ELb0ELb0EEENS1_21CollectiveEpilogueFwdINS6_IJSA_NS7_ILi512EEESA_EEES9_SC_SE_Li256ELb1ELb1ELb0ELb0EEENS1_36VarlenDynamicPersistentTileSchedulerILi64ELi64ELi256ELi128ELb0ELb1ELb1ELb0ELb1ELb1EEEEEEEEEvNT_6ParamsE:
	.zero		3584


//--------------------- .nv.constant0._ZN7cutlass13device_kernelIN5flash11enable_sm90INS1_16FlashAttnFwdSm90INS1_25CollectiveMainloopFwdSm90ILi2EN4cute5tupleIJNS5_1CILi1EEES8_S8_EEENS6_IJNS7_ILi64EEESA_SA_EEELi512ENS_10bfloat16_tEfNS_4arch4Sm90ELb0ELb0ELb0ELb1ELb0ELb1ELb1ELb0ELb0ELb1ELb0ELb0EEENS1_21CollectiveEpilogueFwdINS6_IJSA_NS7_ILi512EEESA_EEES9_SC_SE_Li256ELb1ELb1ELb0ELb0EEENS1_36VarlenDynamicPersistentTileSchedulerILi64ELi64ELi256ELi128ELb0ELb1ELb1ELb0ELb1ELb1EEEEEEEEEvNT_6ParamsE --------------------------
	.section	.nv.constant0._ZN7cutlass13device_kernelIN5flash11enable_sm90INS1_16FlashAttnFwdSm90INS1_25CollectiveMainloopFwdSm90ILi2EN4cute5tupleIJNS5_1CILi1EEES8_S8_EEENS6_IJNS7_ILi64EEESA_SA_EEELi512ENS_10bfloat16_tEfNS_4arch4Sm90ELb0ELb0ELb0ELb1ELb0ELb1ELb1ELb0ELb0ELb1ELb0ELb0EEENS1_21CollectiveEpilogueFwdINS6_IJSA_NS7_ILi512EEESA_EEES9_SC_SE_Li256ELb1ELb1ELb0ELb0EEENS1_36VarlenDynamicPersistentTileSchedulerILi64ELi64ELi256ELi128ELb0ELb1ELb1ELb0ELb1ELb1EEEEEEEEEvNT_6ParamsE,"a",@progbits
	.sectionflags	@""
	.align	4
.nv.constant0._ZN7cutlass13device_kernelIN5flash11enable_sm90INS1_16FlashAttnFwdSm90INS1_25CollectiveMainloopFwdSm90ILi2EN4cute5tupleIJNS5_1CILi1EEES8_S8_EEENS6_IJNS7_ILi64EEESA_SA_EEELi512ENS_10bfloat16_tEfNS_4arch4Sm90ELb0ELb0ELb0ELb1ELb0ELb1ELb1ELb0ELb0ELb1ELb0ELb0EEENS1_21CollectiveEpilogueFwdINS6_IJSA_NS7_ILi512EEESA_EEES9_SC_SE_Li256ELb1ELb1ELb0ELb0EEENS1_36VarlenDynamicPersistentTileSchedulerILi64ELi64ELi256ELi128ELb0ELb1ELb1ELb0ELb1ELb1EEEEEEEEEvNT_6ParamsE:
	.zero		3584


//--------------------- .nv.constant0._ZN7cutlass13device_kernelIN5flash11enable_sm90INS1_16FlashAttnFwdSm90INS1_25CollectiveMainloopFwdSm90ILi2EN4cute5tupleIJNS5_1CILi1EEES8_S8_EEENS6_IJNS7_ILi64EEESA_SA_EEELi512ENS_10bfloat16_tEfNS_4arch4Sm90ELb0ELb1ELb0ELb0ELb0ELb0ELb0ELb0ELb0ELb1ELb0ELb0EEENS1_21CollectiveEpilogueFwdINS6_IJSA_NS7_ILi512EEESA_EEES9_SC_SE_Li256ELb0ELb1ELb0ELb0EEENS1_30DynamicPersistentTileSchedulerILi256ELi128ELb0ELb1ELb1EEEEEEEEEvNT_6ParamsE --------------------------
	.section	.nv.constant0._ZN7cutlass13device_kernelIN5flash11enable_sm90INS1_16FlashAttnFwdSm90INS1_25CollectiveMainloopFwdSm90ILi2EN4cute5tupleIJNS5_1CILi1EEES8_S8_EEENS6_IJNS7_ILi64EEESA_SA_EEELi512ENS_10bfloat16_tEfNS_4arch4Sm90ELb0ELb1ELb0ELb0ELb0ELb0ELb0ELb0ELb0ELb1ELb0ELb0EEENS1_21CollectiveEpilogueFwdINS6_IJSA_NS7_ILi512EEESA_EEES9_SC_SE_Li256ELb0ELb1ELb0ELb0EEENS1_30DynamicPersistentTileSchedulerILi256ELi128ELb0ELb1ELb1EEEEEEEEEvNT_6ParamsE,"a",@progbits
	.sectionflags	@""
	.align	4
.nv.constant0._ZN7cutlass13device_kernelIN5flash11enable_sm90INS1_16FlashAttnFwdSm90INS1_25CollectiveMainloopFwdSm90ILi2EN4cute5tupleIJNS5_1CILi1EEES8_S8_EEENS6_IJNS7_ILi64EEESA_SA_EEELi512ENS_10bfloat16_tEfNS_4arch4Sm90ELb0ELb1ELb0ELb0ELb0ELb0ELb0ELb0ELb0ELb1ELb0ELb0EEENS1_21CollectiveEpilogueFwdINS6_IJSA_NS7_ILi512EEESA_EEES9_SC_SE_Li256ELb0ELb1ELb0ELb0EEENS1_30DynamicPersistentTileSchedulerILi256ELi128ELb0ELb1ELb1EEEEEEEEEvNT_6ParamsE:
	.zero		3328


//--------------------- .nv.constant0._ZN7cutlass13device_kernelIN5flash11enable_sm90INS1_16FlashAttnFwdSm90INS1_25CollectiveMainloopFwdSm90ILi2EN4cute5tupleIJNS5_1CILi1EEES8_S8_EEENS6_IJNS7_ILi64EEESA_SA_EEELi512ENS_10bfloat16_tEfNS_4arch4Sm90ELb0ELb1ELb0ELb0ELb0ELb0ELb1ELb0ELb0ELb1ELb0ELb0EEENS1_21CollectiveEpilogueFwdINS6_IJSA_NS7_ILi512EEESA_EEES9_SC_SE_Li256ELb0ELb1ELb0ELb0EEENS1_30DynamicPersistentTileSchedulerILi256ELi128ELb0ELb1ELb1EEEEEEEEEvNT_6ParamsE --------------------------
	.section	.nv.constant0._ZN7cutlass13device_kernelIN5flash11enable_sm90INS1_16FlashAttnFwdSm90INS1_25CollectiveMainloopFwdSm90ILi2EN4cute5tupleIJNS5_1CILi1EEES8_S8_EEENS6_IJNS7_ILi64EEESA_SA_EEELi512ENS_10bfloat16_tEfNS_4arch4Sm90ELb0ELb1ELb0ELb0ELb0ELb0ELb1ELb0ELb0ELb1ELb0ELb0EEENS1_21CollectiveEpilogueFwdINS6_IJSA_NS7_ILi512EEESA_EEES9_SC_SE_Li256ELb0ELb1ELb0ELb0EEENS1_30DynamicPersistentTileSchedulerILi256ELi128ELb0ELb1ELb1EEEEEEEEEvNT_6ParamsE,"a",@progbits
	.sectionflags	@""
	.align	4
.nv.constant0._ZN7cutlass13device_kernelIN5flash11enable_sm90INS1_16FlashAttnFwdSm90INS1_25CollectiveMainloopFwdSm90ILi2EN4cute5tupleIJNS5_1CILi1EEES8_S8_EEENS6_IJNS7_ILi64EEESA_SA_EEELi512ENS_10bfloat16_tEfNS_4arch4Sm90ELb0ELb1ELb0ELb0ELb0ELb0ELb1ELb0ELb0ELb1ELb0ELb0EEENS1_21CollectiveEpilogueFwdINS6_IJSA_NS7_ILi512EEESA_EEES9_SC_SE_Li256ELb0ELb1ELb0ELb0EEENS1_30DynamicPersistentTileSchedulerILi256ELi128ELb0ELb1ELb1EEEEEEEEEvNT_6ParamsE:
	.zero		3584


//--------------------- .nv.constant0._ZN7cutlass13device_kernelIN5flash11enable_sm90INS1_16FlashAttnFwdSm90INS1_25CollectiveMainloopFwdSm90ILi2EN4cute5tupleIJNS5_1CILi1EEES8_S8_EEENS6_IJNS7_ILi64EEESA_SA_EEELi512ENS_10bfloat16_tEfNS_4arch4Sm90ELb0ELb1ELb0ELb1ELb0ELb0ELb0ELb0ELb0ELb1ELb0ELb0EEENS1_21CollectiveEpilogueFwdINS6_IJSA_NS7_ILi512EEESA_EEES9_SC_SE_Li256ELb1ELb1ELb0ELb0EEENS1_36VarlenDynamicPersistentTileSchedulerILi64ELi64ELi256ELi128ELb0ELb1ELb1ELb1ELb0ELb1EEEEEEEEEvNT_6ParamsE --------------------------
	.section	.nv.constant0._ZN7cutlass13device_kernelIN5flash11enable_sm90INS1_16FlashAttnFwdSm90INS1_25CollectiveMainloopFwdSm90ILi2EN4cute5tupleIJNS5_1CILi1EEES8_S8_EEENS6_IJNS7_ILi64EEESA_SA_EEELi512ENS_10bfloat16_tEfNS_4arch4Sm90ELb0ELb1ELb0ELb1ELb0ELb0ELb0ELb0ELb0ELb1ELb0ELb0EEENS1_21CollectiveEpilogueFwdINS6_IJSA_NS7_ILi512EEESA_EEES9_SC_SE_Li256ELb1ELb1ELb0ELb0EEENS1_36VarlenDynamicPersistentTileSchedulerILi64ELi64ELi256ELi128ELb0ELb1ELb1ELb1ELb0ELb1EEEEEEEEEvNT_6ParamsE,"a",@progbits
	.sectionflags	@""
	.align	4
.nv.constant0._ZN7cutlass13device_kernelIN5flash11enable_sm90INS1_16FlashAttnFwdSm90INS1_25CollectiveMainloopFwdSm90ILi2EN4cute5tupleIJNS5_1CILi1EEES8_S8_EEENS6_IJNS7_ILi64EEESA_SA_EEELi512ENS_10bfloat16_tEfNS_4arch4Sm90ELb0ELb1ELb0ELb1ELb0ELb0ELb0ELb0ELb0ELb1ELb0ELb0EEENS1_21CollectiveEpilogueFwdINS6_IJSA_NS7_ILi512EEESA_EEES9_SC_SE_Li256ELb1ELb1ELb0ELb0EEENS1_36VarlenDynamicPersistentTileSchedulerILi64ELi64ELi256ELi128ELb0ELb1ELb1ELb1ELb0ELb1EEEEEEEEEvNT_6ParamsE:
	.zero		3328


//--------------------- .nv.constant0._ZN7cutlass13device_kernelIN5flash11enable_sm90INS1_16FlashAttnFwdSm90INS1_25CollectiveMainloopFwdSm90ILi2EN4cute5tupleIJNS5_1CILi1EEES8_S8_EEENS6_IJNS7_ILi64EEESA_SA_EEELi512ENS_10bfloat16_tEfNS_4arch4Sm90ELb0ELb1ELb0ELb1ELb0ELb1ELb0ELb0ELb0ELb1ELb0ELb0EEENS1_21CollectiveEpilogueFwdINS6_IJSA_NS7_ILi512EEESA_EEES9_SC_SE_Li256ELb1ELb1ELb0ELb0EEENS1_36VarlenDynamicPersistentTileSchedulerILi64ELi64ELi256ELi128ELb0ELb1ELb1ELb1ELb0ELb1EEEEEEEEEvNT_6ParamsE --------------------------
	.section	.nv.constant0._ZN7cutlass13device_kernelIN5flash11enable_sm90INS1_16FlashAttnFwdSm90INS1_25CollectiveMainloopFwdSm90ILi2EN4cute5tupleIJNS5_1CILi1EEES8_S8_EEENS6_IJNS7_ILi64EEESA_SA_EEELi512ENS_10bfloat16_tEfNS_4arch4Sm90ELb0ELb1ELb0ELb1ELb0ELb1ELb0ELb0ELb0ELb1ELb0ELb0EEENS1_21CollectiveEpilogueFwdINS6_IJSA_NS7_ILi512EEESA_EEES9_SC_SE_Li256ELb1ELb1ELb0ELb0EEENS1_36VarlenDynamicPersistentTileSchedulerILi64ELi64ELi256ELi128ELb0ELb1ELb1ELb1ELb0ELb1EEEEEEEEEvNT_6ParamsE,"a",@progbits
	.sectionflags	@""
	.align	4
.nv.constant0._ZN7cutlass13device_kernelIN5flash11enable_sm90INS1_16FlashAttnFwdSm90INS1_25CollectiveMainloopFwdSm90ILi2EN4cute5tupleIJNS5_1CILi1EEES8_S8_EEENS6_IJNS7_ILi64EEESA_SA_EEELi512ENS_10bfloat16_tEfNS_4arch4Sm90ELb0ELb1ELb0ELb1ELb0ELb1ELb0ELb0ELb0ELb1ELb0ELb0EEENS1_21CollectiveEpilogueFwdINS6_IJSA_NS7_ILi512EEESA_EEES9_SC_SE_Li256ELb1ELb1ELb0ELb0EEENS1_36VarlenDynamicPersistentTileSchedulerILi64ELi64ELi256ELi128ELb0ELb1ELb1ELb1ELb0ELb1EEEEEEEEEvNT_6ParamsE:
	.zero		3328


//--------------------- .nv.constant0._ZN7cutlass13device_kernelIN5flash11enable_sm90INS1_16FlashAttnFwdSm90INS1_25CollectiveMainloopFwdSm90ILi2EN4cute5tupleIJNS5_1CILi1EEES8_S8_EEENS6_IJNS7_ILi64EEESA_SA_EEELi512ENS_10bfloat16_tEfNS_4arch4Sm90ELb0ELb1ELb0ELb1ELb0ELb0ELb1ELb0ELb0ELb1ELb0ELb0EEENS1_21CollectiveEpilogueFwdINS6_IJSA_NS7_ILi512EEESA_EEES9_SC_SE_Li256ELb1ELb1ELb0ELb0EEENS1_36VarlenDynamicPersistentTileSchedulerILi64ELi64ELi256ELi128ELb0ELb1ELb1ELb1ELb0ELb1EEEEEEEEEvNT_6ParamsE --------------------------
	.section	.nv.constant0._ZN7cutlass13device_kernelIN5flash11enable_sm90INS1_16FlashAttnFwdSm90INS1_25CollectiveMainloopFwdSm90ILi2EN4cute5tupleIJNS5_1CILi1EEES8_S8_EEENS6_IJNS7_ILi64EEESA_SA_EEELi512ENS_10bfloat16_tEfNS_4arch4Sm90ELb0ELb1ELb0ELb1ELb0ELb0ELb1ELb0ELb0ELb1ELb0ELb0EEENS1_21CollectiveEpilogueFwdINS6_IJSA_NS7_ILi512EEESA_EEES9_SC_SE_Li256ELb1ELb1ELb0ELb0EEENS1_36VarlenDynamicPersistentTileSchedulerILi64ELi64ELi256ELi128ELb0ELb1ELb1ELb1ELb0ELb1EEEEEEEEEvNT_6ParamsE,"a",@progbits
	.sectionflags	@""
	.align	4
.nv.constant0._ZN7cutlass13device_kernelIN5flash11enable_sm90INS1_16FlashAttnFwdSm90INS1_25CollectiveMainloopFwdSm90ILi2EN4cute5tupleIJNS5_1CILi1EEES8_S8_EEENS6_IJNS7_ILi64EEESA_SA_EEELi512ENS_10bfloat16_tEfNS_4arch4Sm90ELb0ELb1ELb0ELb1ELb0ELb0ELb1ELb0ELb0ELb1ELb0ELb0EEENS1_21CollectiveEpilogueFwdINS6_IJSA_NS7_ILi512EEESA_EEES9_SC_SE_Li256ELb1ELb1ELb0ELb0EEENS1_36VarlenDynamicPersistentTileSchedulerILi64ELi64ELi256ELi128ELb0ELb1ELb1ELb1ELb0ELb1EEEEEEEEEvNT_6ParamsE:
	.zero		3584


//--------------------- .nv.constant0._ZN7cutlass13device_kernelIN5flash11enable_sm90INS1_16FlashAttnFwdSm90INS1_25CollectiveMainloopFwdSm90ILi2EN4cute5tupleIJNS5_1CILi1EEES8_S8_EEENS6_IJNS7_ILi64EEESA_SA_EEELi512ENS_10bfloat16_tEfNS_4arch4Sm90ELb0ELb1ELb0ELb1ELb0ELb1ELb1ELb0ELb0ELb1ELb0ELb0EEENS1_21CollectiveEpilogueFwdINS6_IJSA_NS7_ILi512EEESA_EEES9_SC_SE_Li256ELb1ELb1ELb0ELb0EEENS1_36VarlenDynamicPersistentTileSchedulerILi64ELi64ELi256ELi128ELb0ELb1ELb1ELb1ELb0ELb1EEEEEEEEEvNT_6ParamsE --------------------------
	.section	.nv.constant0._ZN7cutlass13device_kernelIN5flash11enable_sm90INS1_16FlashAttnFwdSm90INS1_25CollectiveMainloopFwdSm90ILi2EN4cute5tupleIJNS5_1CILi1EEES8_S8_EEENS6_IJNS7_ILi64EEESA_SA_EEELi512ENS_10bfloat16_tEfNS_4arch4Sm90ELb0ELb1ELb0ELb1ELb0ELb1ELb1ELb0ELb0ELb1ELb0ELb0EEENS1_21CollectiveEpilogueFwdINS6_IJSA_NS7_ILi512EEESA_EEES9_SC_SE_Li256ELb1ELb1ELb0ELb0EEENS1_36VarlenDynamicPersistentTileSchedulerILi64ELi64ELi256ELi128ELb0ELb1ELb1ELb1ELb0ELb1EEEEEEEEEvNT_6ParamsE,"a",@progbits
	.sectionflags	@""
	.align	4
.nv.constant0._ZN7cutlass13device_kernelIN5flash11enable_sm90INS1_16FlashAttnFwdSm90INS1_25CollectiveMainloopFwdSm90ILi2EN4cute5tupleIJNS5_1CILi1EEES8_S8_EEENS6_IJNS7_ILi64EEESA_SA_EEELi512ENS_10bfloat16_tEfNS_4arch4Sm90ELb0ELb1ELb0ELb1ELb0ELb1ELb1ELb0ELb0ELb1ELb0ELb0EEENS1_21CollectiveEpilogueFwdINS6_IJSA_NS7_ILi512EEESA_EEES9_SC_SE_Li256ELb1ELb1ELb0ELb0EEENS1_36VarlenDynamicPersistentTileSchedulerILi64ELi64ELi256ELi128ELb0ELb1ELb1ELb1ELb0ELb1EEEEEEEEEvNT_6ParamsE:
	.zero		3584


//--------------------- .nv.constant0._ZN7cutlass13device_kernelIN5flash11enable_sm90INS1_16FlashAttnFwdSm90INS1_25CollectiveMainloopFwdSm90ILi2EN4cute5tupleIJNS5_1CILi1EEES8_S8_EEENS6_IJNS7_ILi64EEESA_SA_EEELi512ENS_10bfloat16_tEfNS_4arch4Sm90ELb1ELb0ELb0ELb0ELb0ELb0ELb0ELb0ELb0ELb1ELb0ELb0EEENS1_21CollectiveEpilogueFwdINS6_IJSA_NS7_ILi512EEESA_EEES9_SC_SE_Li256ELb0ELb1ELb0ELb0EEENS1_30DynamicPersistentTileSchedulerILi256ELi128ELb0ELb1ELb1EEEEEEEEEvNT_6ParamsE --------------------------
	.section	.nv.constant0._ZN7cutlass13device_kernelIN5flash11enable_sm90INS1_16FlashAttnFwdSm90INS1_25CollectiveMainloopFwdSm90ILi2EN4cute5tupleIJNS5_1CILi1EEES8_S8_EEENS6_IJNS7_ILi64EEESA_SA_EEELi512ENS_10bfloat16_tEfNS_4arch4Sm90ELb1ELb0ELb0ELb0ELb0ELb0ELb0ELb0ELb0ELb1ELb0ELb0EEENS1_21CollectiveEpilogueFwdINS6_IJSA_NS7_ILi512EEESA_EEES9_SC_SE_Li256ELb0ELb1ELb0ELb0EEENS1_30DynamicPersistentTileSchedulerILi256ELi128ELb0ELb1ELb1EEEEEEEEEvNT_6ParamsE,"a",@progbits
	.sectionflags	@""
	.align	4
.nv.constant0._ZN7cutlass13device_kernelIN5flash11enable_sm90INS1_16FlashAttnFwdSm90INS1_25CollectiveMainloopFwdSm90ILi2EN4cute5tupleIJNS5_1CILi1EEES8_S8_EEENS6_IJNS7_ILi64EEESA_SA_EEELi512ENS_10bfloat16_tEfNS_4arch4Sm90ELb1ELb0ELb0ELb0ELb0ELb0ELb0ELb0ELb0ELb1ELb0ELb0EEENS1_21CollectiveEpilogueFwdINS6_IJSA_NS7_ILi512EEESA_EEES9_SC_SE_Li256ELb0ELb1ELb0ELb0EEENS1_30DynamicPersistentTileSchedulerILi256ELi128ELb0ELb1ELb1EEEEEEEEEvNT_6ParamsE:
	.zero		3328


//--------------------- .nv.constant0._ZN7cutlass13device_kernelIN5flash11enable_sm90INS1_16FlashAttnFwdSm90INS1_25CollectiveMainloopFwdSm90ILi2EN4cute5tupleIJNS5_1CILi1EEES8_S8_EEENS6_IJNS7_ILi64EEESA_SA_EEELi512ENS_10bfloat16_tEfNS_4arch4Sm90ELb1ELb0ELb0ELb0ELb0ELb0ELb1ELb0ELb0ELb1ELb0ELb0EEENS1_21CollectiveEpilogueFwdINS6_IJSA_NS7_ILi512EEESA_EEES9_SC_SE_Li256ELb0ELb1ELb0ELb0EEENS1_30DynamicPersistentTileSchedulerILi256ELi128ELb0ELb1ELb1EEEEEEEEEvNT_6ParamsE --------------------------
	.section	.nv.constant0._ZN7cutlass13device_kernelIN5flash11enable_sm90INS1_16FlashAttnFwdSm90INS1_25CollectiveMainloopFwdSm90ILi2EN4cute5tupleIJNS5_1CILi1EEES8_S8_EEENS6_IJNS7_ILi64EEESA_SA_EEELi512ENS_10bfloat16_tEfNS_4arch4Sm90ELb1ELb0ELb0ELb0ELb0ELb0ELb1ELb0ELb0ELb1ELb0ELb0EEENS1_21CollectiveEpilogueFwdINS6_IJSA_NS7_ILi512EEESA_EEES9_SC_SE_Li256ELb0ELb1ELb0ELb0EEENS1_30DynamicPersistentTileSchedulerILi256ELi128ELb0ELb1ELb1EEEEEEEEEvNT_6ParamsE,"a",@progbits
	.sectionflags	@""
	.align	4
.nv.constant0._ZN7cutlass13device_kernelIN5flash11enable_sm90INS1_16FlashAttnFwdSm90INS1_25CollectiveMainloopFwdSm90ILi2EN4cute5tupleIJNS5_1CILi1EEES8_S8_EEENS6_IJNS7_ILi64EEESA_SA_EEELi512ENS_10bfloat16_tEfNS_4arch4Sm90ELb1ELb0ELb0ELb0ELb0ELb0ELb1ELb0ELb0ELb1ELb0ELb0EEENS1_21CollectiveEpilogueFwdINS6_IJSA_NS7_ILi512EEESA_EEES9_SC_SE_Li256ELb0ELb1ELb0ELb0EEENS1_30DynamicPersistentTileSchedulerILi256ELi128ELb0ELb1ELb1EEEEEEEEEvNT_6ParamsE:
	.zero		3584


//--------------------- .nv.constant0._ZN7cutlass13device_kernelIN5flash11enable_sm90INS1_16FlashAttnFwdSm90INS1_25CollectiveMainloopFwdSm90ILi2EN4cute5tupleIJNS5_1CILi1EEES8_S8_EEENS6_IJNS7_ILi64EEESA_SA_EEELi512ENS_10bfloat16_tEfNS_4arch4Sm90ELb1ELb0ELb0ELb1ELb0ELb0ELb0ELb0ELb0ELb1ELb0ELb0EEENS1_21CollectiveEpilogueFwdINS6_IJSA_NS7_ILi512EEESA_EEES9_SC_SE_Li256ELb1ELb1ELb0ELb0EEENS1_36VarlenDynamicPersistentTileSchedulerILi64ELi64ELi256ELi128ELb0ELb1ELb1ELb1ELb1ELb1EEEEEEEEEvNT_6ParamsE --------------------------
	.section	.nv.constant0._ZN7cutlass13device_kernelIN5flash11enable_sm90INS1_16FlashAttnFwdSm90INS1_25CollectiveMainloopFwdSm90ILi2EN4cute5tupleIJNS5_1CILi1EEES8_S8_EEENS6_IJNS7_ILi64EEESA_SA_EEELi512ENS_10bfloat16_tEfNS_4arch4Sm90ELb1ELb0ELb0ELb1ELb0ELb0ELb0ELb0ELb0ELb1ELb0ELb0EEENS1_21CollectiveEpilogueFwdINS6_IJSA_NS7_ILi512EEESA_EEES9_SC_SE_Li256ELb1ELb1ELb0ELb0EEENS1_36VarlenDynamicPersistentTileSchedulerILi64ELi64ELi256ELi128ELb0ELb1ELb1ELb1ELb1ELb1EEEEEEEEEvNT_6ParamsE,"a",@progbits
	.sectionflags	@""
	.align	4
.nv.constant0._ZN7cutlass13device_kernelIN5flash11enable_sm90INS1_16FlashAttnFwdSm90INS1_25CollectiveMainloopFwdSm90ILi2EN4cute5tupleIJNS5_1CILi1EEES8_S8_EEENS6_IJNS7_ILi64EEESA_SA_EEELi512ENS_10bfloat16_tEfNS_4arch4Sm90ELb1ELb0ELb0ELb1ELb0ELb0ELb0ELb0ELb0ELb1ELb0ELb0EEENS1_21CollectiveEpilogueFwdINS6_IJSA_NS7_ILi512EEESA_EEES9_SC_SE_Li256ELb1ELb1ELb0ELb0EEENS1_36VarlenDynamicPersistentTileSchedulerILi64ELi64ELi256ELi128ELb0ELb1ELb1ELb1ELb1ELb1EEEEEEEEEvNT_6ParamsE:
	.zero		3328


//--------------------- .nv.constant0._ZN7cutlass13device_kernelIN5flash11enable_sm90INS1_16FlashAttnFwdSm90INS1_25CollectiveMainloopFwdSm90ILi2EN4cute5tupleIJNS5_1CILi1EEES8_S8_EEENS6_IJNS7_ILi64EEESA_SA_EEELi512ENS_10bfloat16_tEfNS_4arch4Sm90ELb1ELb0ELb0ELb1ELb0ELb1ELb0ELb0ELb0ELb1ELb0ELb0EEENS1_21CollectiveEpilogueFwdINS6_IJSA_NS7_ILi512EEESA_EEES9_SC_SE_Li256ELb1ELb1ELb0ELb0EEENS1_36VarlenDynamicPersistentTileSchedulerILi64ELi64ELi256ELi128ELb0ELb1ELb1ELb1ELb1ELb1EEEEEEEEEvNT_6ParamsE --------------------------
	.section	.nv.constant0._ZN7cutlass13device_kernelIN5flash11enable_sm90INS1_16FlashAttnFwdSm90INS1_25CollectiveMainloopFwdSm90ILi2EN4cute5tupleIJNS5_1CILi1EEES8_S8_EEENS6_IJNS7_ILi64EEESA_SA_EEELi512ENS_10bfloat16_tEfNS_4arch4Sm90ELb1ELb0ELb0ELb1ELb0ELb1ELb0ELb0ELb0ELb1ELb0ELb0EEENS1_21CollectiveEpilogueFwdINS6_IJSA_NS7_ILi512EEESA_EEES9_SC_SE_Li256ELb1ELb1ELb0ELb0EEENS1_36VarlenDynamicPersistentTileSchedulerILi64ELi64ELi256ELi128ELb0ELb1ELb1ELb1ELb1ELb1EEEEEEEEEvNT_6ParamsE,"a",@progbits
	.sectionflags	@""
	.align	4
.nv.constant0._ZN7cutlass13device_kernelIN5flash11enable_sm90INS1_16FlashAttnFwdSm90INS1_25CollectiveMainloopFwdSm90ILi2EN4cute5tupleIJNS5_1CILi1EEES8_S8_EEENS6_IJNS7_ILi64EEESA_SA_EEELi512ENS_10bfloat16_tEfNS_4arch4Sm90ELb1ELb0ELb0ELb1ELb0ELb1ELb0ELb0ELb0ELb1ELb0ELb0EEENS1_21CollectiveEpilogueFwdINS6_IJSA_NS7_ILi512EEESA_EEES9_SC_SE_Li256ELb1ELb1ELb0ELb0EEENS1_36VarlenDynamicPersistentTileSchedulerILi64ELi64ELi256ELi128ELb0ELb1ELb1ELb1ELb1ELb1EEEEEEEEEvNT_6ParamsE:
	.zero		3328


//--------------------- .nv.constant0._ZN7cutlass13device_kernelIN5flash11enable_sm90INS1_16FlashAttnFwdSm90INS1_25CollectiveMainloopFwdSm90ILi2EN4cute5tupleIJNS5_1CILi1EEES8_S8_EEENS6_IJNS7_ILi64EEESA_SA_EEELi512ENS_10bfloat16_tEfNS_4arch4Sm90ELb1ELb0ELb0ELb1ELb0ELb0ELb1ELb0ELb0ELb1ELb0ELb0EEENS1_21CollectiveEpilogueFwdINS6_IJSA_NS7_ILi512EEESA_EEES9_SC_SE_Li256ELb1ELb1ELb0ELb0EEENS1_36VarlenDynamicPersistentTileSchedulerILi64ELi64ELi256ELi128ELb0ELb1ELb1ELb1ELb1ELb1EEEEEEEEEvNT_6ParamsE --------------------------
	.section	.nv.constant0._ZN7cutlass13device_kernelIN5flash11enable_sm90INS1_16FlashAttnFwdSm90INS1_25CollectiveMainloopFwdSm90ILi2EN4cute5tupleIJNS5_1CILi1EEES8_S8_EEENS6_IJNS7_ILi64EEESA_SA_EEELi512ENS_10bfloat16_tEfNS_4arch4Sm90ELb1ELb0ELb0ELb1ELb0ELb0ELb1ELb0ELb0ELb1ELb0ELb0EEENS1_21CollectiveEpilogueFwdINS6_IJSA_NS7_ILi512EEESA_EEES9_SC_SE_Li256ELb1ELb1ELb0ELb0EEENS1_36VarlenDynamicPersistentTileSchedulerILi64ELi64ELi256ELi128ELb0ELb1ELb1ELb1ELb1ELb1EEEEEEEEEvNT_6ParamsE,"a",@progbits
	.sectionflags	@""
	.align	4
.nv.constant0._ZN7cutlass13device_kernelIN5flash11enable_sm90INS1_16FlashAttnFwdSm90INS1_25CollectiveMainloopFwdSm90ILi2EN4cute5tupleIJNS5_1CILi1EEES8_S8_EEENS6_IJNS7_ILi64EEESA_SA_EEELi512ENS_10bfloat16_tEfNS_4arch4Sm90ELb1ELb0ELb0ELb1ELb0ELb0ELb1ELb0ELb0ELb1ELb0ELb0EEENS1_21CollectiveEpilogueFwdINS6_IJSA_NS7_ILi512EEESA_EEES9_SC_SE_Li256ELb1ELb1ELb0ELb0EEENS1_36VarlenDynamicPersistentTileSchedulerILi64ELi64ELi256ELi128ELb0ELb1ELb1ELb1ELb1ELb1EEEEEEEEEvNT_6ParamsE:
	.zero		3584


//--------------------- .nv.constant0._ZN7cutlass13device_kernelIN5flash11enable_sm90INS1_16FlashAttnFwdSm90INS1_25CollectiveMainloopFwdSm90ILi2EN4cute5tupleIJNS5_1CILi1EEES8_S8_EEENS6_IJNS7_ILi64EEESA_SA_EEELi512ENS_10bfloat16_tEfNS_4arch4Sm90ELb1ELb0ELb0ELb1ELb0ELb1ELb1ELb0ELb0ELb1ELb0ELb0EEENS1_21CollectiveEpilogueFwdINS6_IJSA_NS7_ILi512EEESA_EEES9_SC_SE_Li256ELb1ELb1ELb0ELb0EEENS1_36VarlenDynamicPersistentTileSchedulerILi64ELi64ELi256ELi128ELb0ELb1ELb1ELb1ELb1ELb1EEEEEEEEEvNT_6ParamsE --------------------------
	.section	.nv.constant0._ZN7cutlass13device_kernelIN5flash11enable_sm90INS1_16FlashAttnFwdSm90INS1_25CollectiveMainloopFwdSm90ILi2EN4cute5tupleIJNS5_1CILi1EEES8_S8_EEENS6_IJNS7_ILi64EEESA_SA_EEELi512ENS_10bfloat16_tEfNS_4arch4Sm90ELb1ELb0ELb0ELb1ELb0ELb1ELb1ELb0ELb0ELb1ELb0ELb0EEENS1_21CollectiveEpilogueFwdINS6_IJSA_NS7_ILi512EEESA_EEES9_SC_SE_Li256ELb1ELb1ELb0ELb0EEENS1_36VarlenDynamicPersistentTileSchedulerILi64ELi64ELi256ELi128ELb0ELb1ELb1ELb1ELb1ELb1EEEEEEEEEvNT_6ParamsE,"a",@progbits
	.sectionflags	@""
	.align	4
.nv.constant0._ZN7cutlass13device_kernelIN5flash11enable_sm90INS1_16FlashAttnFwdSm90INS1_25CollectiveMainloopFwdSm90ILi2EN4cute5tupleIJNS5_1CILi1EEES8_S8_EEENS6_IJNS7_ILi64EEESA_SA_EEELi512ENS_10bfloat16_tEfNS_4arch4Sm90ELb1ELb0ELb0ELb1ELb0ELb1ELb1ELb0ELb0ELb1ELb0ELb0EEENS1_21CollectiveEpilogueFwdINS6_IJSA_NS7_ILi512EEESA_EEES9_SC_SE_Li256ELb1ELb1ELb0ELb0EEENS1_36VarlenDynamicPersistentTileSchedulerILi64ELi64ELi256ELi128ELb0ELb1ELb1ELb1ELb1ELb1EEEEEEEEEvNT_6ParamsE:
	.zero		3584


//--------------------- SYMBOLS --------------------------

	.type		.nv.reservedSmem.offset0,@object
	.size		.nv.reservedSmem.offset0,0x4
	.type		__assertfail,@function
